// Copyright (c) 2024, Jay Shah, Ganesh Bikshandi, Ying Zhang, Vijay Thakkar, Pradeep Ramani, Tri Dao.
// Splitting the different template instantiations to different files to speed up compilation.
// This file is auto-generated. See "generate_kernels.py"

#include "flash_fwd_hdim96_bf16_paged_split_sm80.cu"
#include "flash_fwd_hdim96_bf16_paged_split_softcap_sm80.cu"

// ===== COMPILED SASS (sm_80) =====

	.target	sm_80

	.elftype	@"ET_EXEC"


//--------------------- .note.nv.tkinfo           --------------------------
	.section	.note.nv.tkinfo,"",@"SHT_NOTE"
	.sectionflags	@"SHF_NOTE_NV_TKINFO"
	.tkinfo
        /*0018*/ 	.word	0x00000002
        /*0030*/ 	.string	""
        /*0030*/ 	.string	"ptxas"
        /*0030*/ 	.string	"Cuda compilation tools, release 13.0, V13.0.88"
        /*0030*/ 	.string	"Build cuda_13.0.r13.0/compiler.36424714_0"
        /*0030*/ 	.string	"-arch sm_80 -m 64 "



//--------------------- .note.nv.cuinfo           --------------------------
	.section	.note.nv.cuinfo,"",@"SHT_NOTE"
	.sectionflags	@"SHF_NOTE_NV_CUINFO"
        /*0018*/ 	.short	0x0002
        /*001a*/ 	.short	0x0050
        /*001c*/ 	.short	0x0082
	.zero		2


//--------------------- .nv.info                  --------------------------
	.section	.nv.info,"",@"SHT_CUDA_INFO"
	.align	4


	//----- nvinfo : EIATTR_REGCOUNT
	.align		4
        /*0000*/ 	.byte	0x04, 0x2f
        /*0002*/ 	.short	(.L_12 - .L_11)
	.align		4
.L_11:
        /*0004*/ 	.word	index@(_ZN7cutlass13device_kernelIN5flash19enable_sm80_to_sm89INS1_16FlashAttnFwdSm80INS1_25CollectiveMainloopFwdSm80ILi4ELi1ELb0EN4cute5tupleIJNS5_1CILi128EEENS7_ILi48EEENS7_ILi96EEEEEELi96ENS_10bfloat16_tEfNS_4arch4Sm80ELb1ELb0ELb0ELb1ELb1ELb1ELb1ELb1EEENS1_21CollectiveEpilogueFwdINS6_IJS8_SA_S9_EEENS6_IJNS7_ILi1EEESI_SI_EEESC_SE_Li128ELb1ELb1ELb1ELb0EEENS1_36VarlenDynamicPersistentTileSchedulerILi128ELi48ELi128ELi128ELb1ELb1ELb0ELb1ELb1ELb1EEEEEEEEEvNT_6ParamsE)
        /*0008*/ 	.word	0x000000ff


	//----- nvinfo : EIATTR_FRAME_SIZE
	.align		4
.L_12:
        /*000c*/ 	.byte	0x04, 0x11
        /*000e*/ 	.short	(.L_14 - .L_13)
	.align		4
.L_13:
        /*0010*/ 	.word	index@($__internal_53_$__cuda_sm70_votesync_ballot)
        /*0014*/ 	.word	0x00000000


	//----- nvinfo : EIATTR_FRAME_SIZE
	.align		4
.L_14:
        /*0018*/ 	.byte	0x04, 0x11
        /*001a*/ 	.short	(.L_16 - .L_15)
	.align		4
.L_15:
        /*001c*/ 	.word	index@($__internal_52_$__cuda_sm70_shflsync_up_p)
        /*0020*/ 	.word	0x00000000


	//----- nvinfo : EIATTR_FRAME_SIZE
	.align		4
.L_16:
        /*0024*/ 	.byte	0x04, 0x11
        /*0026*/ 	.short	(.L_18 - .L_17)
	.align		4
.L_17:
        /*0028*/ 	.word	index@($__internal_51_$__cuda_sm70_shflsync_idx_p)
        /*002c*/ 	.word	0x00000000


	//----- nvinfo : EIATTR_FRAME_SIZE
	.align		4
.L_18:
        /*0030*/ 	.byte	0x04, 0x11
        /*0032*/ 	.short	(.L_20 - .L_19)
	.align		4
.L_19:
        /*0034*/ 	.word	index@($__internal_50_$__cuda_sm70_shflsync_bfly_p)
        /*0038*/ 	.word	0x00000000


	//----- nvinfo : EIATTR_FRAME_SIZE
	.align		4
.L_20:
        /*003c*/ 	.byte	0x04, 0x11
        /*003e*/ 	.short	(.L_22 - .L_21)
	.align		4
.L_21:
        /*0040*/ 	.word	index@(_ZN7cutlass13device_kernelIN5flash19enable_sm80_to_sm89INS1_16FlashAttnFwdSm80INS1_25CollectiveMainloopFwdSm80ILi4ELi1ELb0EN4cute5tupleIJNS5_1CILi128EEENS7_ILi48EEENS7_ILi96EEEEEELi96ENS_10bfloat16_tEfNS_4arch4Sm80ELb1ELb0ELb0ELb1ELb1ELb1ELb1ELb1EEENS1_21CollectiveEpilogueFwdINS6_IJS8_SA_S9_EEENS6_IJNS7_ILi1EEESI_SI_EEESC_SE_Li128ELb1ELb1ELb1ELb0EEENS1_36VarlenDynamicPersistentTileSchedulerILi128ELi48ELi128ELi128ELb1ELb1ELb0ELb1ELb1ELb1EEEEEEEEEvNT_6ParamsE)
        /*0044*/ 	.word	0x00000150


	//----- nvinfo : EIATTR_REGCOUNT
	.align		4
.L_22:
        /*0048*/ 	.byte	0x04, 0x2f
        /*004a*/ 	.short	(.L_24 - .L_23)
	.align		4
.L_23:
        /*004c*/ 	.word	index@(_ZN7cutlass13device_kernelIN5flash19enable_sm80_to_sm89INS1_16FlashAttnFwdSm80INS1_25CollectiveMainloopFwdSm80ILi4ELi1ELb0EN4cute5tupleIJNS5_1CILi128EEENS7_ILi48EEENS7_ILi96EEEEEELi96ENS_10bfloat16_tEfNS_4arch4Sm80ELb1ELb0ELb0ELb1ELb1ELb0ELb1ELb1EEENS1_21CollectiveEpilogueFwdINS6_IJS8_SA_S9_EEENS6_IJNS7_ILi1EEESI_SI_EEESC_SE_Li128ELb1ELb1ELb1ELb0EEENS1_36VarlenDynamicPersistentTileSchedulerILi128ELi48ELi128ELi128ELb1ELb1ELb0ELb1ELb1ELb1EEEEEEEEEvNT_6ParamsE)
        /*0050*/ 	.word	0x000000ff


	//----- nvinfo : EIATTR_FRAME_SIZE
	.align		4
.L_24:
        /*0054*/ 	.byte	0x04, 0x11
        /*0056*/ 	.short	(.L_26 - .L_25)
	.align		4
.L_25:
        /*0058*/ 	.word	index@($__internal_49_$__cuda_sm70_votesync_ballot)
        /*005c*/ 	.word	0x00000000


	//----- nvinfo : EIATTR_FRAME_SIZE
	.align		4
.L_26:
        /*0060*/ 	.byte	0x04, 0x11
        /*0062*/ 	.short	(.L_28 - .L_27)
	.align		4
.L_27:
        /*0064*/ 	.word	index@($__internal_48_$__cuda_sm70_shflsync_up_p)
        /*0068*/ 	.word	0x00000000


	//----- nvinfo : EIATTR_FRAME_SIZE
	.align		4
.L_28:
        /*006c*/ 	.byte	0x04, 0x11
        /*006e*/ 	.short	(.L_30 - .L_29)
	.align		4
.L_29:
        /*0070*/ 	.word	index@($__internal_47_$__cuda_sm70_shflsync_idx_p)
        /*0074*/ 	.word	0x00000000


	//----- nvinfo : EIATTR_FRAME_SIZE
	.align		4
.L_30:
        /*0078*/ 	.byte	0x04, 0x11
        /*007a*/ 	.short	(.L_32 - .L_31)
	.align		4
.L_31:
        /*007c*/ 	.word	index@($__internal_46_$__cuda_sm70_shflsync_bfly_p)
        /*0080*/ 	.word	0x00000000


	//----- nvinfo : EIATTR_FRAME_SIZE
	.align		4
.L_32:
        /*0084*/ 	.byte	0x04, 0x11
        /*0086*/ 	.short	(.L_34 - .L_33)
	.align		4
.L_33:
        /*0088*/ 	.word	index@(_ZN7cutlass13device_kernelIN5flash19enable_sm80_to_sm89INS1_16FlashAttnFwdSm80INS1_25CollectiveMainloopFwdSm80ILi4ELi1ELb0EN4cute5tupleIJNS5_1CILi128EEENS7_ILi48EEENS7_ILi96EEEEEELi96ENS_10bfloat16_tEfNS_4arch4Sm80ELb1ELb0ELb0ELb1ELb1ELb0ELb1ELb1EEENS1_21CollectiveEpilogueFwdINS6_IJS8_SA_S9_EEENS6_IJNS7_ILi1EEESI_SI_EEESC_SE_Li128ELb1ELb1ELb1ELb0EEENS1_36VarlenDynamicPersistentTileSchedulerILi128ELi48ELi128ELi128ELb1ELb1ELb0ELb1ELb1ELb1EEEEEEEEEvNT_6ParamsE)
        /*008c*/ 	.word	0x00000028


	//----- nvinfo : EIATTR_REGCOUNT
	.align		4
.L_34:
        /*0090*/ 	.byte	0x04, 0x2f
        /*0092*/ 	.short	(.L_36 - .L_35)
	.align		4
.L_35:
        /*0094*/ 	.word	index@(_ZN7cutlass13device_kernelIN5flash19enable_sm80_to_sm89INS1_16FlashAttnFwdSm80INS1_25CollectiveMainloopFwdSm80ILi4ELi1ELb0EN4cute5tupleIJNS5_1CILi128EEENS7_ILi64EEENS7_ILi96EEEEEELi96ENS_10bfloat16_tEfNS_4arch4Sm80ELb1ELb0ELb0ELb0ELb1ELb0ELb1ELb1EEENS1_21CollectiveEpilogueFwdINS6_IJS8_SA_S9_EEENS6_IJNS7_ILi1EEESI_SI_EEESC_SE_Li128ELb0ELb1ELb1ELb0EEENS1_30DynamicPersistentTileSchedulerILi128ELi128ELb1ELb1ELb0EEEEEEEEEvNT_6ParamsE)
        /*0098*/ 	.word	0x000000ff


	//----- nvinfo : EIATTR_FRAME_SIZE
	.align		4
.L_36:
        /*009c*/ 	.byte	0x04, 0x11
        /*009e*/ 	.short	(.L_38 - .L_37)
	.align		4
.L_37:
        /*00a0*/ 	.word	index@($__internal_45_$__cuda_sm70_shflsync_idx_p)
        /*00a4*/ 	.word	0x00000000


	//----- nvinfo : EIATTR_FRAME_SIZE
	.align		4
.L_38:
        /*00a8*/ 	.byte	0x04, 0x11
        /*00aa*/ 	.short	(.L_40 - .L_39)
	.align		4
.L_39:
        /*00ac*/ 	.word	index@($__internal_44_$__cuda_sm70_shflsync_bfly_p)
        /*00b0*/ 	.word	0x00000000


	//----- nvinfo : EIATTR_FRAME_SIZE
	.align		4
.L_40:
        /*00b4*/ 	.byte	0x04, 0x11
        /*00b6*/ 	.short	(.L_42 - .L_41)
	.align		4
.L_41:
        /*00b8*/ 	.word	index@(_ZN7cutlass13device_kernelIN5flash19enable_sm80_to_sm89INS1_16FlashAttnFwdSm80INS1_25CollectiveMainloopFwdSm80ILi4ELi1ELb0EN4cute5tupleIJNS5_1CILi128EEENS7_ILi64EEENS7_ILi96EEEEEELi96ENS_10bfloat16_tEfNS_4arch4Sm80ELb1ELb0ELb0ELb0ELb1ELb0ELb1ELb1EEENS1_21CollectiveEpilogueFwdINS6_IJS8_SA_S9_EEENS6_IJNS7_ILi1EEESI_SI_EEESC_SE_Li128ELb0ELb1ELb1ELb0EEENS1_30DynamicPersistentTileSchedulerILi128ELi128ELb1ELb1ELb0EEEEEEEEEvNT_6ParamsE)
        /*00bc*/ 	.word	0x000000c0


	//----- nvinfo : EIATTR_REGCOUNT
	.align		4
.L_42:
        /*00c0*/ 	.byte	0x04, 0x2f
        /*00c2*/ 	.short	(.L_44 - .L_43)
	.align		4
.L_43:
        /*00c4*/ 	.word	index@(_ZN7cutlass13device_kernelIN5flash19enable_sm80_to_sm89INS1_16FlashAttnFwdSm80INS1_25CollectiveMainloopFwdSm80ILi4ELi1ELb0EN4cute5tupleIJNS5_1CILi128EEENS7_ILi48EEENS7_ILi96EEEEEELi96ENS_10bfloat16_tEfNS_4arch4Sm80ELb0ELb1ELb0ELb1ELb1ELb1ELb1ELb1EEENS1_21CollectiveEpilogueFwdINS6_IJS8_SA_S9_EEENS6_IJNS7_ILi1EEESI_SI_EEESC_SE_Li128ELb1ELb1ELb1ELb0EEENS1_36VarlenDynamicPersistentTileSchedulerILi128ELi48ELi128ELi128ELb1ELb1ELb0ELb1ELb0ELb1EEEEEEEEEvNT_6ParamsE)
        /*00c8*/ 	.word	0x000000ff


	//----- nvinfo : EIATTR_FRAME_SIZE
	.align		4
.L_44:
        /*00cc*/ 	.byte	0x04, 0x11
        /*00ce*/ 	.short	(.L_46 - .L_45)
	.align		4
.L_45:
        /*00d0*/ 	.word	index@($__internal_43_$__cuda_sm70_votesync_ballot)
        /*00d4*/ 	.word	0x00000000


	//----- nvinfo : EIATTR_FRAME_SIZE
	.align		4
.L_46:
        /*00d8*/ 	.byte	0x04, 0x11
        /*00da*/ 	.short	(.L_48 - .L_47)
	.align		4
.L_47:
        /*00dc*/ 	.word	index@($__internal_42_$__cuda_sm70_shflsync_up_p)
        /*00e0*/ 	.word	0x00000000


	//----- nvinfo : EIATTR_FRAME_SIZE
	.align		4
.L_48:
        /*00e4*/ 	.byte	0x04, 0x11
        /*00e6*/ 	.short	(.L_50 - .L_49)
	.align		4
.L_49:
        /*00e8*/ 	.word	index@($__internal_41_$__cuda_sm70_shflsync_idx_p)
        /*00ec*/ 	.word	0x00000000


	//----- nvinfo : EIATTR_FRAME_SIZE
	.align		4
.L_50:
        /*00f0*/ 	.byte	0x04, 0x11
        /*00f2*/ 	.short	(.L_52 - .L_51)
	.align		4
.L_51:
        /*00f4*/ 	.word	index@($__internal_40_$__cuda_sm70_shflsync_bfly_p)
        /*00f8*/ 	.word	0x00000000


	//----- nvinfo : EIATTR_FRAME_SIZE
	.align		4
.L_52:
        /*00fc*/ 	.byte	0x04, 0x11
        /*00fe*/ 	.short	(.L_54 - .L_53)
	.align		4
.L_53:
        /*0100*/ 	.word	index@(_ZN7cutlass13device_kernelIN5flash19enable_sm80_to_sm89INS1_16FlashAttnFwdSm80INS1_25CollectiveMainloopFwdSm80ILi4ELi1ELb0EN4cute5tupleIJNS5_1CILi128EEENS7_ILi48EEENS7_ILi96EEEEEELi96ENS_10bfloat16_tEfNS_4arch4Sm80ELb0ELb1ELb0ELb1ELb1ELb1ELb1ELb1EEENS1_21CollectiveEpilogueFwdINS6_IJS8_SA_S9_EEENS6_IJNS7_ILi1EEESI_SI_EEESC_SE_Li128ELb1ELb1ELb1ELb0EEENS1_36VarlenDynamicPersistentTileSchedulerILi128ELi48ELi128ELi128ELb1ELb1ELb0ELb1ELb0ELb1EEEEEEEEEvNT_6ParamsE)
        /*0104*/ 	.word	0x000000e8


	//----- nvinfo : EIATTR_REGCOUNT
	.align		4
.L_54:
        /*0108*/ 	.byte	0x04, 0x2f
        /*010a*/ 	.short	(.L_56 - .L_55)
	.align		4
.L_55:
        /*010c*/ 	.word	index@(_ZN7cutlass13device_kernelIN5flash19enable_sm80_to_sm89INS1_16FlashAttnFwdSm80INS1_25CollectiveMainloopFwdSm80ILi4ELi1ELb0EN4cute5tupleIJNS5_1CILi128EEENS7_ILi48EEENS7_ILi96EEEEEELi96ENS_10bfloat16_tEfNS_4arch4Sm80ELb0ELb1ELb0ELb1ELb1ELb0ELb1ELb1EEENS1_21CollectiveEpilogueFwdINS6_IJS8_SA_S9_EEENS6_IJNS7_ILi1EEESI_SI_EEESC_SE_Li128ELb1ELb1ELb1ELb0EEENS1_36VarlenDynamicPersistentTileSchedulerILi128ELi48ELi128ELi128ELb1ELb1ELb0ELb1ELb0ELb1EEEEEEEEEvNT_6ParamsE)
        /*0110*/ 	.word	0x000000ff


	//----- nvinfo : EIATTR_FRAME_SIZE
	.align		4
.L_56:
        /*0114*/ 	.byte	0x04, 0x11
        /*0116*/ 	.short	(.L_58 - .L_57)
	.align		4
.L_57:
        /*0118*/ 	.word	index@($__internal_39_$__cuda_sm70_votesync_ballot)
        /*011c*/ 	.word	0x00000000


	//----- nvinfo : EIATTR_FRAME_SIZE
	.align		4
.L_58:
        /*0120*/ 	.byte	0x04, 0x11
        /*0122*/ 	.short	(.L_60 - .L_59)
	.align		4
.L_59:
        /*0124*/ 	.word	index@($__internal_38_$__cuda_sm70_shflsync_up_p)
        /*0128*/ 	.word	0x00000000


	//----- nvinfo : EIATTR_FRAME_SIZE
	.align		4
.L_60:
        /*012c*/ 	.byte	0x04, 0x11
        /*012e*/ 	.short	(.L_62 - .L_61)
	.align		4
.L_61:
        /*0130*/ 	.word	index@($__internal_37_$__cuda_sm70_shflsync_idx_p)
        /*0134*/ 	.word	0x00000000


	//----- nvinfo : EIATTR_FRAME_SIZE
	.align		4
.L_62:
        /*0138*/ 	.byte	0x04, 0x11
        /*013a*/ 	.short	(.L_64 - .L_63)
	.align		4
.L_63:
        /*013c*/ 	.word	index@($__internal_36_$__cuda_sm70_shflsync_bfly_p)
        /*0140*/ 	.word	0x00000000


	//----- nvinfo : EIATTR_FRAME_SIZE
	.align		4
.L_64:
        /*0144*/ 	.byte	0x04, 0x11
        /*0146*/ 	.short	(.L_66 - .L_65)
	.align		4
.L_65:
        /*0148*/ 	.word	index@(_ZN7cutlass13device_kernelIN5flash19enable_sm80_to_sm89INS1_16FlashAttnFwdSm80INS1_25CollectiveMainloopFwdSm80ILi4ELi1ELb0EN4cute5tupleIJNS5_1CILi128EEENS7_ILi48EEENS7_ILi96EEEEEELi96ENS_10bfloat16_tEfNS_4arch4Sm80ELb0ELb1ELb0ELb1ELb1ELb0ELb1ELb1EEENS1_21CollectiveEpilogueFwdINS6_IJS8_SA_S9_EEENS6_IJNS7_ILi1EEESI_SI_EEESC_SE_Li128ELb1ELb1ELb1ELb0EEENS1_36VarlenDynamicPersistentTileSchedulerILi128ELi48ELi128ELi128ELb1ELb1ELb0ELb1ELb0ELb1EEEEEEEEEvNT_6ParamsE)
        /*014c*/ 	.word	0x00000040


	//----- nvinfo : EIATTR_REGCOUNT
	.align		4
.L_66:
        /*0150*/ 	.byte	0x04, 0x2f
        /*0152*/ 	.short	(.L_68 - .L_67)
	.align		4
.L_67:
        /*0154*/ 	.word	index@(_ZN7cutlass13device_kernelIN5flash19enable_sm80_to_sm89INS1_16FlashAttnFwdSm80INS1_25CollectiveMainloopFwdSm80ILi4ELi1ELb0EN4cute5tupleIJNS5_1CILi128EEENS7_ILi48EEENS7_ILi96EEEEEELi96ENS_10bfloat16_tEfNS_4arch4Sm80ELb0ELb1ELb0ELb0ELb1ELb0ELb1ELb1EEENS1_21CollectiveEpilogueFwdINS6_IJS8_SA_S9_EEENS6_IJNS7_ILi1EEESI_SI_EEESC_SE_Li128ELb0ELb1ELb1ELb0EEENS1_19SingleTileSchedulerILb0ELb1ELb1ELi128EEEEEEEEEvNT_6ParamsE)
        /*0158*/ 	.word	0x000000ff


	//----- nvinfo : EIATTR_FRAME_SIZE
	.align		4
.L_68:
        /*015c*/ 	.byte	0x04, 0x11
        /*015e*/ 	.short	(.L_70 - .L_69)
	.align		4
.L_69:
        /*0160*/ 	.word	index@($__internal_35_$__cuda_sm70_shflsync_idx_p)
        /*0164*/ 	.word	0x00000000


	//----- nvinfo : EIATTR_FRAME_SIZE
	.align		4
.L_70:
        /*0168*/ 	.byte	0x04, 0x11
        /*016a*/ 	.short	(.L_72 - .L_71)
	.align		4
.L_71:
        /*016c*/ 	.word	index@(_ZN7cutlass13device_kernelIN5flash19enable_sm80_to_sm89INS1_16FlashAttnFwdSm80INS1_25CollectiveMainloopFwdSm80ILi4ELi1ELb0EN4cute5tupleIJNS5_1CILi128EEENS7_ILi48EEENS7_ILi96EEEEEELi96ENS_10bfloat16_tEfNS_4arch4Sm80ELb0ELb1ELb0ELb0ELb1ELb0ELb1ELb1EEENS1_21CollectiveEpilogueFwdINS6_IJS8_SA_S9_EEENS6_IJNS7_ILi1EEESI_SI_EEESC_SE_Li128ELb0ELb1ELb1ELb0EEENS1_19SingleTileSchedulerILb0ELb1ELb1ELi128EEEEEEEEEvNT_6ParamsE)
        /*0170*/ 	.word	0x00000000


	//----- nvinfo : EIATTR_REGCOUNT
	.align		4
.L_72:
        /*0174*/ 	.byte	0x04, 0x2f
        /*0176*/ 	.short	(.L_74 - .L_73)
	.align		4
.L_73:
        /*0178*/ 	.word	index@(_ZN7cutlass13device_kernelIN5flash19enable_sm80_to_sm89INS1_16FlashAttnFwdSm80INS1_25CollectiveMainloopFwdSm80ILi4ELi1ELb0EN4cute5tupleIJNS5_1CILi128EEENS7_ILi48EEENS7_ILi96EEEEEELi96ENS_10bfloat16_tEfNS_4arch4Sm80ELb0ELb0ELb0ELb1ELb1ELb1ELb1ELb1EEENS1_21CollectiveEpilogueFwdINS6_IJS8_SA_S9_EEENS6_IJNS7_ILi1EEESI_SI_EEESC_SE_Li128ELb1ELb1ELb1ELb0EEENS1_36VarlenDynamicPersistentTileSchedulerILi128ELi48ELi128ELi128ELb1ELb1ELb0ELb0ELb1ELb1EEEEEEEEEvNT_6ParamsE)
        /*017c*/ 	.word	0x000000ff


	//----- nvinfo : EIATTR_FRAME_SIZE
	.align		4
.L_74:
        /*0180*/ 	.byte	0x04, 0x11
        /*0182*/ 	.short	(.L_76 - .L_75)
	.align		4
.L_75:
        /*0184*/ 	.word	index@($__internal_34_$__cuda_sm70_votesync_ballot)
        /*0188*/ 	.word	0x00000000


	//----- nvinfo : EIATTR_FRAME_SIZE
	.align		4
.L_76:
        /*018c*/ 	.byte	0x04, 0x11
        /*018e*/ 	.short	(.L_78 - .L_77)
	.align		4
.L_77:
        /*0190*/ 	.word	index@($__internal_33_$__cuda_sm70_shflsync_up_p)
        /*0194*/ 	.word	0x00000000


	//----- nvinfo : EIATTR_FRAME_SIZE
	.align		4
.L_78:
        /*0198*/ 	.byte	0x04, 0x11
        /*019a*/ 	.short	(.L_80 - .L_79)
	.align		4
.L_79:
        /*019c*/ 	.word	index@($__internal_32_$__cuda_sm70_shflsync_idx_p)
        /*01a0*/ 	.word	0x00000000


	//----- nvinfo : EIATTR_FRAME_SIZE
	.align		4
.L_80:
        /*01a4*/ 	.byte	0x04, 0x11
        /*01a6*/ 	.short	(.L_82 - .L_81)
	.align		4
.L_81:
        /*01a8*/ 	.word	index@($__internal_31_$__cuda_sm70_shflsync_bfly_p)
        /*01ac*/ 	.word	0x00000000


	//----- nvinfo : EIATTR_FRAME_SIZE
	.align		4
.L_82:
        /*01b0*/ 	.byte	0x04, 0x11
        /*01b2*/ 	.short	(.L_84 - .L_83)
	.align		4
.L_83:
        /*01b4*/ 	.word	index@(_ZN7cutlass13device_kernelIN5flash19enable_sm80_to_sm89INS1_16FlashAttnFwdSm80INS1_25CollectiveMainloopFwdSm80ILi4ELi1ELb0EN4cute5tupleIJNS5_1CILi128EEENS7_ILi48EEENS7_ILi96EEEEEELi96ENS_10bfloat16_tEfNS_4arch4Sm80ELb0ELb0ELb0ELb1ELb1ELb1ELb1ELb1EEENS1_21CollectiveEpilogueFwdINS6_IJS8_SA_S9_EEENS6_IJNS7_ILi1EEESI_SI_EEESC_SE_Li128ELb1ELb1ELb1ELb0EEENS1_36VarlenDynamicPersistentTileSchedulerILi128ELi48ELi128ELi128ELb1ELb1ELb0ELb0ELb1ELb1EEEEEEEEEvNT_6ParamsE)
        /*01b8*/ 	.word	0x00000138


	//----- nvinfo : EIATTR_REGCOUNT
	.align		4
.L_84:
        /*01bc*/ 	.byte	0x04, 0x2f
        /*01be*/ 	.short	(.L_86 - .L_85)
	.align		4
.L_85:
        /*01c0*/ 	.word	index@(_ZN7cutlass13device_kernelIN5flash19enable_sm80_to_sm89INS1_16FlashAttnFwdSm80INS1_25CollectiveMainloopFwdSm80ILi4ELi1ELb0EN4cute5tupleIJNS5_1CILi128EEENS7_ILi48EEENS7_ILi96EEEEEELi96ENS_10bfloat16_tEfNS_4arch4Sm80ELb0ELb0ELb0ELb1ELb1ELb0ELb1ELb1EEENS1_21CollectiveEpilogueFwdINS6_IJS8_SA_S9_EEENS6_IJNS7_ILi1EEESI_SI_EEESC_SE_Li128ELb1ELb1ELb1ELb0EEENS1_36VarlenDynamicPersistentTileSchedulerILi128ELi48ELi128ELi128ELb1ELb1ELb0ELb0ELb1ELb1EEEEEEEEEvNT_6ParamsE)
        /*01c4*/ 	.word	0x000000ff


	//----- nvinfo : EIATTR_FRAME_SIZE
	.align		4
.L_86:
        /*01c8*/ 	.byte	0x04, 0x11
        /*01ca*/ 	.short	(.L_88 - .L_87)
	.align		4
.L_87:
        /*01cc*/ 	.word	index@($__internal_30_$__cuda_sm70_votesync_ballot)
        /*01d0*/ 	.word	0x00000000


	//----- nvinfo : EIATTR_FRAME_SIZE
	.align		4
.L_88:
        /*01d4*/ 	.byte	0x04, 0x11
        /*01d6*/ 	.short	(.L_90 - .L_89)
	.align		4
.L_89:
        /*01d8*/ 	.word	index@($__internal_29_$__cuda_sm70_shflsync_up_p)
        /*01dc*/ 	.word	0x00000000


	//----- nvinfo : EIATTR_FRAME_SIZE
	.align		4
.L_90:
        /*01e0*/ 	.byte	0x04, 0x11
        /*01e2*/ 	.short	(.L_92 - .L_91)
	.align		4
.L_91:
        /*01e4*/ 	.word	index@($__internal_28_$__cuda_sm70_shflsync_idx_p)
        /*01e8*/ 	.word	0x00000000


	//----- nvinfo : EIATTR_FRAME_SIZE
	.align		4
.L_92:
        /*01ec*/ 	.byte	0x04, 0x11
        /*01ee*/ 	.short	(.L_94 - .L_93)
	.align		4
.L_93:
        /*01f0*/ 	.word	index@($__internal_27_$__cuda_sm70_shflsync_bfly_p)
        /*01f4*/ 	.word	0x00000000


	//----- nvinfo : EIATTR_FRAME_SIZE
	.align		4
.L_94:
        /*01f8*/ 	.byte	0x04, 0x11
        /*01fa*/ 	.short	(.L_96 - .L_95)
	.align		4
.L_95:
        /*01fc*/ 	.word	index@(_ZN7cutlass13device_kernelIN5flash19enable_sm80_to_sm89INS1_16FlashAttnFwdSm80INS1_25CollectiveMainloopFwdSm80ILi4ELi1ELb0EN4cute5tupleIJNS5_1CILi128EEENS7_ILi48EEENS7_ILi96EEEEEELi96ENS_10bfloat16_tEfNS_4arch4Sm80ELb0ELb0ELb0ELb1ELb1ELb0ELb1ELb1EEENS1_21CollectiveEpilogueFwdINS6_IJS8_SA_S9_EEENS6_IJNS7_ILi1EEESI_SI_EEESC_SE_Li128ELb1ELb1ELb1ELb0EEENS1_36VarlenDynamicPersistentTileSchedulerILi128ELi48ELi128ELi128ELb1ELb1ELb0ELb0ELb1ELb1EEEEEEEEEvNT_6ParamsE)
        /*0200*/ 	.word	0x00000068


	//----- nvinfo : EIATTR_REGCOUNT
	.align		4
.L_96:
        /*0204*/ 	.byte	0x04, 0x2f
        /*0206*/ 	.short	(.L_98 - .L_97)
	.align		4
.L_97:
        /*0208*/ 	.word	index@(_ZN7cutlass13device_kernelIN5flash19enable_sm80_to_sm89INS1_16FlashAttnFwdSm80INS1_25CollectiveMainloopFwdSm80ILi4ELi1ELb0EN4cute5tupleIJNS5_1CILi128EEENS7_ILi64EEENS7_ILi96EEEEEELi96ENS_10bfloat16_tEfNS_4arch4Sm80ELb0ELb0ELb0ELb0ELb1ELb0ELb1ELb1EEENS1_21CollectiveEpilogueFwdINS6_IJS8_SA_S9_EEENS6_IJNS7_ILi1EEESI_SI_EEESC_SE_Li128ELb0ELb1ELb1ELb0EEENS1_19SingleTileSchedulerILb0ELb1ELb1ELi128EEEEEEEEEvNT_6ParamsE)
        /*020c*/ 	.word	0x000000ff


	//----- nvinfo : EIATTR_FRAME_SIZE
	.align		4
.L_98:
        /*0210*/ 	.byte	0x04, 0x11
        /*0212*/ 	.short	(.L_100 - .L_99)
	.align		4
.L_99:
        /*0214*/ 	.word	index@(_ZN7cutlass13device_kernelIN5flash19enable_sm80_to_sm89INS1_16FlashAttnFwdSm80INS1_25CollectiveMainloopFwdSm80ILi4ELi1ELb0EN4cute5tupleIJNS5_1CILi128EEENS7_ILi64EEENS7_ILi96EEEEEELi96ENS_10bfloat16_tEfNS_4arch4Sm80ELb0ELb0ELb0ELb0ELb1ELb0ELb1ELb1EEENS1_21CollectiveEpilogueFwdINS6_IJS8_SA_S9_EEENS6_IJNS7_ILi1EEESI_SI_EEESC_SE_Li128ELb0ELb1ELb1ELb0EEENS1_19SingleTileSchedulerILb0ELb1ELb1ELi128EEEEEEEEEvNT_6ParamsE)
        /*0218*/ 	.word	0x00000028


	//----- nvinfo : EIATTR_REGCOUNT
	.align		4
.L_100:
        /*021c*/ 	.byte	0x04, 0x2f
        /*021e*/ 	.short	(.L_102 - .L_101)
	.align		4
.L_101:
        /*0220*/ 	.word	index@(_ZN7cutlass13device_kernelIN5flash19enable_sm80_to_sm89INS1_16FlashAttnFwdSm80INS1_25CollectiveMainloopFwdSm80ILi4ELi1ELb0EN4cute5tupleIJNS5_1CILi128EEENS7_ILi48EEENS7_ILi96EEEEEELi96ENS_10bfloat16_tEfNS_4arch4Sm80ELb1ELb0ELb1ELb1ELb1ELb1ELb1ELb1EEENS1_21CollectiveEpilogueFwdINS6_IJS8_SA_S9_EEENS6_IJNS7_ILi1EEESI_SI_EEESC_SE_Li128ELb1ELb1ELb1ELb0EEENS1_36VarlenDynamicPersistentTileSchedulerILi128ELi48ELi128ELi128ELb1ELb1ELb0ELb1ELb1ELb1EEEEEEEEEvNT_6ParamsE)
        /*0224*/ 	.word	0x000000ff


	//----- nvinfo : EIATTR_FRAME_SIZE
	.align		4
.L_102:
        /*0228*/ 	.byte	0x04, 0x11
        /*022a*/ 	.short	(.L_104 - .L_103)
	.align		4
.L_103:
        /*022c*/ 	.word	index@($__internal_26_$__cuda_sm70_votesync_ballot)
        /*0230*/ 	.word	0x00000000


	//----- nvinfo : EIATTR_FRAME_SIZE
	.align		4
.L_104:
        /*0234*/ 	.byte	0x04, 0x11
        /*0236*/ 	.short	(.L_106 - .L_105)
	.align		4
.L_105:
        /*0238*/ 	.word	index@($__internal_25_$__cuda_sm70_shflsync_up_p)
        /*023c*/ 	.word	0x00000000


	//----- nvinfo : EIATTR_FRAME_SIZE
	.align		4
.L_106:
        /*0240*/ 	.byte	0x04, 0x11
        /*0242*/ 	.short	(.L_108 - .L_107)
	.align		4
.L_107:
        /*0244*/ 	.word	index@($__internal_24_$__cuda_sm70_shflsync_idx_p)
        /*0248*/ 	.word	0x00000000


	//----- nvinfo : EIATTR_FRAME_SIZE
	.align		4
.L_108:
        /*024c*/ 	.byte	0x04, 0x11
        /*024e*/ 	.short	(.L_110 - .L_109)
	.align		4
.L_109:
        /*0250*/ 	.word	index@($__internal_23_$__cuda_sm70_shflsync_bfly_p)
        /*0254*/ 	.word	0x00000000


	//----- nvinfo : EIATTR_FRAME_SIZE
	.align		4
.L_110:
        /*0258*/ 	.byte	0x04, 0x11
        /*025a*/ 	.short	(.L_112 - .L_111)
	.align		4
.L_111:
        /*025c*/ 	.word	index@(_ZN7cutlass13device_kernelIN5flash19enable_sm80_to_sm89INS1_16FlashAttnFwdSm80INS1_25CollectiveMainloopFwdSm80ILi4ELi1ELb0EN4cute5tupleIJNS5_1CILi128EEENS7_ILi48EEENS7_ILi96EEEEEELi96ENS_10bfloat16_tEfNS_4arch4Sm80ELb1ELb0ELb1ELb1ELb1ELb1ELb1ELb1EEENS1_21CollectiveEpilogueFwdINS6_IJS8_SA_S9_EEENS6_IJNS7_ILi1EEESI_SI_EEESC_SE_Li128ELb1ELb1ELb1ELb0EEENS1_36VarlenDynamicPersistentTileSchedulerILi128ELi48ELi128ELi128ELb1ELb1ELb0ELb1ELb1ELb1EEEEEEEEEvNT_6ParamsE)
        /*0260*/ 	.word	0x00000150


	//----- nvinfo : EIATTR_REGCOUNT
	.align		4
.L_112:
        /*0264*/ 	.byte	0x04, 0x2f
        /*0266*/ 	.short	(.L_114 - .L_113)
	.align		4
.L_113:
        /*0268*/ 	.word	index@(_ZN7cutlass13device_kernelIN5flash19enable_sm80_to_sm89INS1_16FlashAttnFwdSm80INS1_25CollectiveMainloopFwdSm80ILi4ELi1ELb0EN4cute5tupleIJNS5_1CILi128EEENS7_ILi48EEENS7_ILi96EEEEEELi96ENS_10bfloat16_tEfNS_4arch4Sm80ELb1ELb0ELb1ELb1ELb1ELb0ELb1ELb1EEENS1_21CollectiveEpilogueFwdINS6_IJS8_SA_S9_EEENS6_IJNS7_ILi1EEESI_SI_EEESC_SE_Li128ELb1ELb1ELb1ELb0EEENS1_36VarlenDynamicPersistentTileSchedulerILi128ELi48ELi128ELi128ELb1ELb1ELb0ELb1ELb1ELb1EEEEEEEEEvNT_6ParamsE)
        /*026c*/ 	.word	0x000000ff


	//----- nvinfo : EIATTR_FRAME_SIZE
	.align		4
.L_114:
        /*0270*/ 	.byte	0x04, 0x11
        /*0272*/ 	.short	(.L_116 - .L_115)
	.align		4
.L_115:
        /*0274*/ 	.word	index@($__internal_22_$__cuda_sm70_votesync_ballot)
        /*0278*/ 	.word	0x00000000


	//----- nvinfo : EIATTR_FRAME_SIZE
	.align		4
.L_116:
        /*027c*/ 	.byte	0x04, 0x11
        /*027e*/ 	.short	(.L_118 - .L_117)
	.align		4
.L_117:
        /*0280*/ 	.word	index@($__internal_21_$__cuda_sm70_shflsync_up_p)
        /*0284*/ 	.word	0x00000000


	//----- nvinfo : EIATTR_FRAME_SIZE
	.align		4
.L_118:
        /*0288*/ 	.byte	0x04, 0x11
        /*028a*/ 	.short	(.L_120 - .L_119)
	.align		4
.L_119:
        /*028c*/ 	.word	index@($__internal_20_$__cuda_sm70_shflsync_idx_p)
        /*0290*/ 	.word	0x00000000


	//----- nvinfo : EIATTR_FRAME_SIZE
	.align		4
.L_120:
        /*0294*/ 	.byte	0x04, 0x11
        /*0296*/ 	.short	(.L_122 - .L_121)
	.align		4
.L_121:
        /*0298*/ 	.word	index@($__internal_19_$__cuda_sm70_shflsync_bfly_p)
        /*029c*/ 	.word	0x00000000


	//----- nvinfo : EIATTR_FRAME_SIZE
	.align		4
.L_122:
        /*02a0*/ 	.byte	0x04, 0x11
        /*02a2*/ 	.short	(.L_124 - .L_123)
	.align		4
.L_123:
        /*02a4*/ 	.word	index@(_ZN7cutlass13device_kernelIN5flash19enable_sm80_to_sm89INS1_16FlashAttnFwdSm80INS1_25CollectiveMainloopFwdSm80ILi4ELi1ELb0EN4cute5tupleIJNS5_1CILi128EEENS7_ILi48EEENS7_ILi96EEEEEELi96ENS_10bfloat16_tEfNS_4arch4Sm80ELb1ELb0ELb1ELb1ELb1ELb0ELb1ELb1EEENS1_21CollectiveEpilogueFwdINS6_IJS8_SA_S9_EEENS6_IJNS7_ILi1EEESI_SI_EEESC_SE_Li128ELb1ELb1ELb1ELb0EEENS1_36VarlenDynamicPersistentTileSchedulerILi128ELi48ELi128ELi128ELb1ELb1ELb0ELb1ELb1ELb1EEEEEEEEEvNT_6ParamsE)
        /*02a8*/ 	.word	0x00000040


	//----- nvinfo : EIATTR_REGCOUNT
	.align		4
.L_124:
        /*02ac*/ 	.byte	0x04, 0x2f
        /*02ae*/ 	.short	(.L_126 - .L_125)
	.align		4
.L_125:
        /*02b0*/ 	.word	index@(_ZN7cutlass13device_kernelIN5flash19enable_sm80_to_sm89INS1_16FlashAttnFwdSm80INS1_25CollectiveMainloopFwdSm80ILi4ELi1ELb0EN4cute5tupleIJNS5_1CILi128EEENS7_ILi64EEENS7_ILi96EEEEEELi96ENS_10bfloat16_tEfNS_4arch4Sm80ELb1ELb0ELb1ELb0ELb1ELb0ELb1ELb1EEENS1_21CollectiveEpilogueFwdINS6_IJS8_SA_S9_EEENS6_IJNS7_ILi1EEESI_SI_EEESC_SE_Li128ELb0ELb1ELb1ELb0EEENS1_30DynamicPersistentTileSchedulerILi128ELi128ELb1ELb1ELb0EEEEEEEEEvNT_6ParamsE)
        /*02b4*/ 	.word	0x000000ff


	//----- nvinfo : EIATTR_FRAME_SIZE
	.align		4
.L_126:
        /*02b8*/ 	.byte	0x04, 0x11
        /*02ba*/ 	.short	(.L_128 - .L_127)
	.align		4
.L_127:
        /*02bc*/ 	.word	index@($__internal_18_$__cuda_sm70_shflsync_idx_p)
        /*02c0*/ 	.word	0x00000000


	//----- nvinfo : EIATTR_FRAME_SIZE
	.align		4
.L_128:
        /*02c4*/ 	.byte	0x04, 0x11
        /*02c6*/ 	.short	(.L_130 - .L_129)
	.align		4
.L_129:
        /*02c8*/ 	.word	index@($__internal_17_$__cuda_sm70_shflsync_bfly_p)
        /*02cc*/ 	.word	0x00000000


	//----- nvinfo : EIATTR_FRAME_SIZE
	.align		4
.L_130:
        /*02d0*/ 	.byte	0x04, 0x11
        /*02d2*/ 	.short	(.L_132 - .L_131)
	.align		4
.L_131:
        /*02d4*/ 	.word	index@(_ZN7cutlass13device_kernelIN5flash19enable_sm80_to_sm89INS1_16FlashAttnFwdSm80INS1_25CollectiveMainloopFwdSm80ILi4ELi1ELb0EN4cute5tupleIJNS5_1CILi128EEENS7_ILi64EEENS7_ILi96EEEEEELi96ENS_10bfloat16_tEfNS_4arch4Sm80ELb1ELb0ELb1ELb0ELb1ELb0ELb1ELb1EEENS1_21CollectiveEpilogueFwdINS6_IJS8_SA_S9_EEENS6_IJNS7_ILi1EEESI_SI_EEESC_SE_Li128ELb0ELb1ELb1ELb0EEENS1_30DynamicPersistentTileSchedulerILi128ELi128ELb1ELb1ELb0EEEEEEEEEvNT_6ParamsE)
        /*02d8*/ 	.word	0x000000c0


	//----- nvinfo : EIATTR_REGCOUNT
	.align		4
.L_132:
        /*02dc*/ 	.byte	0x04, 0x2f
        /*02de*/ 	.short	(.L_134 - .L_133)
	.align		4
.L_133:
        /*02e0*/ 	.word	index@(_ZN7cutlass13device_kernelIN5flash19enable_sm80_to_sm89INS1_16FlashAttnFwdSm80INS1_25CollectiveMainloopFwdSm80ILi4ELi1ELb0EN4cute5tupleIJNS5_1CILi128EEENS7_ILi48EEENS7_ILi96EEEEEELi96ENS_10bfloat16_tEfNS_4arch4Sm80ELb0ELb1ELb1ELb1ELb1ELb1ELb1ELb1EEENS1_21CollectiveEpilogueFwdINS6_IJS8_SA_S9_EEENS6_IJNS7_ILi1EEESI_SI_EEESC_SE_Li128ELb1ELb1ELb1ELb0EEENS1_36VarlenDynamicPersistentTileSchedulerILi128ELi48ELi128ELi128ELb1ELb1ELb0ELb1ELb0ELb1EEEEEEEEEvNT_6ParamsE)
        /*02e4*/ 	.word	0x000000ff


	//----- nvinfo : EIATTR_FRAME_SIZE
	.align		4
.L_134:
        /*02e8*/ 	.byte	0x04, 0x11
        /*02ea*/ 	.short	(.L_136 - .L_135)
	.align		4
.L_135:
        /*02ec*/ 	.word	index@($__internal_16_$__cuda_sm70_votesync_ballot)
        /*02f0*/ 	.word	0x00000000


	//----- nvinfo : EIATTR_FRAME_SIZE
	.align		4
.L_136:
        /*02f4*/ 	.byte	0x04, 0x11
        /*02f6*/ 	.short	(.L_138 - .L_137)
	.align		4
.L_137:
        /*02f8*/ 	.word	index@($__internal_15_$__cuda_sm70_shflsync_up_p)
        /*02fc*/ 	.word	0x00000000


	//----- nvinfo : EIATTR_FRAME_SIZE
	.align		4
.L_138:
        /*0300*/ 	.byte	0x04, 0x11
        /*0302*/ 	.short	(.L_140 - .L_139)
	.align		4
.L_139:
        /*0304*/ 	.word	index@($__internal_14_$__cuda_sm70_shflsync_idx_p)
        /*0308*/ 	.word	0x00000000


	//----- nvinfo : EIATTR_FRAME_SIZE
	.align		4
.L_140:
        /*030c*/ 	.byte	0x04, 0x11
        /*030e*/ 	.short	(.L_142 - .L_141)
	.align		4
.L_141:
        /*0310*/ 	.word	index@($__internal_13_$__cuda_sm70_shflsync_bfly_p)
        /*0314*/ 	.word	0x00000000


	//----- nvinfo : EIATTR_FRAME_SIZE
	.align		4
.L_142:
        /*0318*/ 	.byte	0x04, 0x11
        /*031a*/ 	.short	(.L_144 - .L_143)
	.align		4
.L_143:
        /*031c*/ 	.word	index@(_ZN7cutlass13device_kernelIN5flash19enable_sm80_to_sm89INS1_16FlashAttnFwdSm80INS1_25CollectiveMainloopFwdSm80ILi4ELi1ELb0EN4cute5tupleIJNS5_1CILi128EEENS7_ILi48EEENS7_ILi96EEEEEELi96ENS_10bfloat16_tEfNS_4arch4Sm80ELb0ELb1ELb1ELb1ELb1ELb1ELb1ELb1EEENS1_21CollectiveEpilogueFwdINS6_IJS8_SA_S9_EEENS6_IJNS7_ILi1EEESI_SI_EEESC_SE_Li128ELb1ELb1ELb1ELb0EEENS1_36VarlenDynamicPersistentTileSchedulerILi128ELi48ELi128ELi128ELb1ELb1ELb0ELb1ELb0ELb1EEEEEEEEEvNT_6ParamsE)
        /*0320*/ 	.word	0x000000f0


	//----- nvinfo : EIATTR_REGCOUNT
	.align		4
.L_144:
        /*0324*/ 	.byte	0x04, 0x2f
        /*0326*/ 	.short	(.L_146 - .L_145)
	.align		4
.L_145:
        /*0328*/ 	.word	index@(_ZN7cutlass13device_kernelIN5flash19enable_sm80_to_sm89INS1_16FlashAttnFwdSm80INS1_25CollectiveMainloopFwdSm80ILi4ELi1ELb0EN4cute5tupleIJNS5_1CILi128EEENS7_ILi48EEENS7_ILi96EEEEEELi96ENS_10bfloat16_tEfNS_4arch4Sm80ELb0ELb1ELb1ELb1ELb1ELb0ELb1ELb1EEENS1_21CollectiveEpilogueFwdINS6_IJS8_SA_S9_EEENS6_IJNS7_ILi1EEESI_SI_EEESC_SE_Li128ELb1ELb1ELb1ELb0EEENS1_36VarlenDynamicPersistentTileSchedulerILi128ELi48ELi128ELi128ELb1ELb1ELb0ELb1ELb0ELb1EEEEEEEEEvNT_6ParamsE)
        /*032c*/ 	.word	0x000000ff


	//----- nvinfo : EIATTR_FRAME_SIZE
	.align		4
.L_146:
        /*0330*/ 	.byte	0x04, 0x11
        /*0332*/ 	.short	(.L_148 - .L_147)
	.align		4
.L_147:
        /*0334*/ 	.word	index@($__internal_12_$__cuda_sm70_votesync_ballot)
        /*0338*/ 	.word	0x00000000


	//----- nvinfo : EIATTR_FRAME_SIZE
	.align		4
.L_148:
        /*033c*/ 	.byte	0x04, 0x11
        /*033e*/ 	.short	(.L_150 - .L_149)
	.align		4
.L_149:
        /*0340*/ 	.word	index@($__internal_11_$__cuda_sm70_shflsync_up_p)
        /*0344*/ 	.word	0x00000000


	//----- nvinfo : EIATTR_FRAME_SIZE
	.align		4
.L_150:
        /*0348*/ 	.byte	0x04, 0x11
        /*034a*/ 	.short	(.L_152 - .L_151)
	.align		4
.L_151:
        /*034c*/ 	.word	index@($__internal_10_$__cuda_sm70_shflsync_idx_p)
        /*0350*/ 	.word	0x00000000


	//----- nvinfo : EIATTR_FRAME_SIZE
	.align		4
.L_152:
        /*0354*/ 	.byte	0x04, 0x11
        /*0356*/ 	.short	(.L_154 - .L_153)
	.align		4
.L_153:
        /*0358*/ 	.word	index@($__internal_9_$__cuda_sm70_shflsync_bfly_p)
        /*035c*/ 	.word	0x00000000


	//----- nvinfo : EIATTR_FRAME_SIZE
	.align		4
.L_154:
        /*0360*/ 	.byte	0x04, 0x11
        /*0362*/ 	.short	(.L_156 - .L_155)
	.align		4
.L_155:
        /*0364*/ 	.word	index@(_ZN7cutlass13device_kernelIN5flash19enable_sm80_to_sm89INS1_16FlashAttnFwdSm80INS1_25CollectiveMainloopFwdSm80ILi4ELi1ELb0EN4cute5tupleIJNS5_1CILi128EEENS7_ILi48EEENS7_ILi96EEEEEELi96ENS_10bfloat16_tEfNS_4arch4Sm80ELb0ELb1ELb1ELb1ELb1ELb0ELb1ELb1EEENS1_21CollectiveEpilogueFwdINS6_IJS8_SA_S9_EEENS6_IJNS7_ILi1EEESI_SI_EEESC_SE_Li128ELb1ELb1ELb1ELb0EEENS1_36VarlenDynamicPersistentTileSchedulerILi128ELi48ELi128ELi128ELb1ELb1ELb0ELb1ELb0ELb1EEEEEEEEEvNT_6ParamsE)
        /*0368*/ 	.word	0x00000038


	//----- nvinfo : EIATTR_REGCOUNT
	.align		4
.L_156:
        /*036c*/ 	.byte	0x04, 0x2f
        /*036e*/ 	.short	(.L_158 - .L_157)
	.align		4
.L_157:
        /*0370*/ 	.word	index@(_ZN7cutlass13device_kernelIN5flash19enable_sm80_to_sm89INS1_16FlashAttnFwdSm80INS1_25CollectiveMainloopFwdSm80ILi4ELi1ELb0EN4cute5tupleIJNS5_1CILi128EEENS7_ILi48EEENS7_ILi96EEEEEELi96ENS_10bfloat16_tEfNS_4arch4Sm80ELb0ELb1ELb1ELb0ELb1ELb0ELb1ELb1EEENS1_21CollectiveEpilogueFwdINS6_IJS8_SA_S9_EEENS6_IJNS7_ILi1EEESI_SI_EEESC_SE_Li128ELb0ELb1ELb1ELb0EEENS1_19SingleTileSchedulerILb0ELb1ELb1ELi128EEEEEEEEEvNT_6ParamsE)
        /*0374*/ 	.word	0x000000ff


	//----- nvinfo : EIATTR_FRAME_SIZE
	.align		4
.L_158:
        /*0378*/ 	.byte	0x04, 0x11
        /*037a*/ 	.short	(.L_160 - .L_159)
	.align		4
.L_159:
        /*037c*/ 	.word	index@($__internal_8_$__cuda_sm70_shflsync_idx_p)
        /*0380*/ 	.word	0x00000000


	//----- nvinfo : EIATTR_FRAME_SIZE
	.align		4
.L_160:
        /*0384*/ 	.byte	0x04, 0x11
        /*0386*/ 	.short	(.L_162 - .L_161)
	.align		4
.L_161:
        /*0388*/ 	.word	index@(_ZN7cutlass13device_kernelIN5flash19enable_sm80_to_sm89INS1_16FlashAttnFwdSm80INS1_25CollectiveMainloopFwdSm80ILi4ELi1ELb0EN4cute5tupleIJNS5_1CILi128EEENS7_ILi48EEENS7_ILi96EEEEEELi96ENS_10bfloat16_tEfNS_4arch4Sm80ELb0ELb1ELb1ELb0ELb1ELb0ELb1ELb1EEENS1_21CollectiveEpilogueFwdINS6_IJS8_SA_S9_EEENS6_IJNS7_ILi1EEESI_SI_EEESC_SE_Li128ELb0ELb1ELb1ELb0EEENS1_19SingleTileSchedulerILb0ELb1ELb1ELi128EEEEEEEEEvNT_6ParamsE)
        /*038c*/ 	.word	0x00000000


	//----- nvinfo : EIATTR_REGCOUNT
	.align		4
.L_162:
        /*0390*/ 	.byte	0x04, 0x2f
        /*0392*/ 	.short	(.L_164 - .L_163)
	.align		4
.L_163:
        /*0394*/ 	.word	index@(_ZN7cutlass13device_kernelIN5flash19enable_sm80_to_sm89INS1_16FlashAttnFwdSm80INS1_25CollectiveMainloopFwdSm80ILi4ELi1ELb0EN4cute5tupleIJNS5_1CILi128EEENS7_ILi48EEENS7_ILi96EEEEEELi96ENS_10bfloat16_tEfNS_4arch4Sm80ELb0ELb0ELb1ELb1ELb1ELb1ELb1ELb1EEENS1_21CollectiveEpilogueFwdINS6_IJS8_SA_S9_EEENS6_IJNS7_ILi1EEESI_SI_EEESC_SE_Li128ELb1ELb1ELb1ELb0EEENS1_36VarlenDynamicPersistentTileSchedulerILi128ELi48ELi128ELi128ELb1ELb1ELb0ELb0ELb1ELb1EEEEEEEEEvNT_6ParamsE)
        /*0398*/ 	.word	0x000000ff


	//----- nvinfo : EIATTR_FRAME_SIZE
	.align		4
.L_164:
        /*039c*/ 	.byte	0x04, 0x11
        /*039e*/ 	.short	(.L_166 - .L_165)
	.align		4
.L_165:
        /*03a0*/ 	.word	index@($__internal_7_$__cuda_sm70_votesync_ballot)
        /*03a4*/ 	.word	0x00000000


	//----- nvinfo : EIATTR_FRAME_SIZE
	.align		4
.L_166:
        /*03a8*/ 	.byte	0x04, 0x11
        /*03aa*/ 	.short	(.L_168 - .L_167)
	.align		4
.L_167:
        /*03ac*/ 	.word	index@($__internal_6_$__cuda_sm70_shflsync_up_p)
        /*03b0*/ 	.word	0x00000000


	//----- nvinfo : EIATTR_FRAME_SIZE
	.align		4
.L_168:
        /*03b4*/ 	.byte	0x04, 0x11
        /*03b6*/ 	.short	(.L_170 - .L_169)
	.align		4
.L_169:
        /*03b8*/ 	.word	index@($__internal_5_$__cuda_sm70_shflsync_idx_p)
        /*03bc*/ 	.word	0x00000000


	//----- nvinfo : EIATTR_FRAME_SIZE
	.align		4
.L_170:
        /*03c0*/ 	.byte	0x04, 0x11
        /*03c2*/ 	.short	(.L_172 - .L_171)
	.align		4
.L_171:
        /*03c4*/ 	.word	index@($__internal_4_$__cuda_sm70_shflsync_bfly_p)
        /*03c8*/ 	.word	0x00000000


	//----- nvinfo : EIATTR_FRAME_SIZE
	.align		4
.L_172:
        /*03cc*/ 	.byte	0x04, 0x11
        /*03ce*/ 	.short	(.L_174 - .L_173)
	.align		4
.L_173:
        /*03d0*/ 	.word	index@(_ZN7cutlass13device_kernelIN5flash19enable_sm80_to_sm89INS1_16FlashAttnFwdSm80INS1_25CollectiveMainloopFwdSm80ILi4ELi1ELb0EN4cute5tupleIJNS5_1CILi128EEENS7_ILi48EEENS7_ILi96EEEEEELi96ENS_10bfloat16_tEfNS_4arch4Sm80ELb0ELb0ELb1ELb1ELb1ELb1ELb1ELb1EEENS1_21CollectiveEpilogueFwdINS6_IJS8_SA_S9_EEENS6_IJNS7_ILi1EEESI_SI_EEESC_SE_Li128ELb1ELb1ELb1ELb0EEENS1_36VarlenDynamicPersistentTileSchedulerILi128ELi48ELi128ELi128ELb1ELb1ELb0ELb0ELb1ELb1EEEEEEEEEvNT_6ParamsE)
        /*03d4*/ 	.word	0x00000130


	//----- nvinfo : EIATTR_REGCOUNT
	.align		4
.L_174:
        /*03d8*/ 	.byte	0x04, 0x2f
        /*03da*/ 	.short	(.L_176 - .L_175)
	.align		4
.L_175:
        /*03dc*/ 	.word	index@(_ZN7cutlass13device_kernelIN5flash19enable_sm80_to_sm89INS1_16FlashAttnFwdSm80INS1_25CollectiveMainloopFwdSm80ILi4ELi1ELb0EN4cute5tupleIJNS5_1CILi128EEENS7_ILi48EEENS7_ILi96EEEEEELi96ENS_10bfloat16_tEfNS_4arch4Sm80ELb0ELb0ELb1ELb1ELb1ELb0ELb1ELb1EEENS1_21CollectiveEpilogueFwdINS6_IJS8_SA_S9_EEENS6_IJNS7_ILi1EEESI_SI_EEESC_SE_Li128ELb1ELb1ELb1ELb0EEENS1_36VarlenDynamicPersistentTileSchedulerILi128ELi48ELi128ELi128ELb1ELb1ELb0ELb0ELb1ELb1EEEEEEEEEvNT_6ParamsE)
        /*03e0*/ 	.word	0x000000ff


	//----- nvinfo : EIATTR_FRAME_SIZE
	.align		4
.L_176:
        /*03e4*/ 	.byte	0x04, 0x11
        /*03e6*/ 	.short	(.L_178 - .L_177)
	.align		4
.L_177:
        /*03e8*/ 	.word	index@($__internal_3_$__cuda_sm70_votesync_ballot)
        /*03ec*/ 	.word	0x00000000


	//----- nvinfo : EIATTR_FRAME_SIZE
	.align		4
.L_178:
        /*03f0*/ 	.byte	0x04, 0x11
        /*03f2*/ 	.short	(.L_180 - .L_179)
	.align		4
.L_179:
        /*03f4*/ 	.word	index@($__internal_2_$__cuda_sm70_shflsync_up_p)
        /*03f8*/ 	.word	0x00000000


	//----- nvinfo : EIATTR_FRAME_SIZE
	.align		4
.L_180:
        /*03fc*/ 	.byte	0x04, 0x11
        /*03fe*/ 	.short	(.L_182 - .L_181)
	.align		4
.L_181:
        /*0400*/ 	.word	index@($__internal_1_$__cuda_sm70_shflsync_idx_p)
        /*0404*/ 	.word	0x00000000


	//----- nvinfo : EIATTR_FRAME_SIZE
	.align		4
.L_182:
        /*0408*/ 	.byte	0x04, 0x11
        /*040a*/ 	.short	(.L_184 - .L_183)
	.align		4
.L_183:
        /*040c*/ 	.word	index@($__internal_0_$__cuda_sm70_shflsync_bfly_p)
        /*0410*/ 	.word	0x00000000


	//----- nvinfo : EIATTR_FRAME_SIZE
	.align		4
.L_184:
        /*0414*/ 	.byte	0x04, 0x11
        /*0416*/ 	.short	(.L_186 - .L_185)
	.align		4
.L_185:
        /*0418*/ 	.word	index@(_ZN7cutlass13device_kernelIN5flash19enable_sm80_to_sm89INS1_16FlashAttnFwdSm80INS1_25CollectiveMainloopFwdSm80ILi4ELi1ELb0EN4cute5tupleIJNS5_1CILi128EEENS7_ILi48EEENS7_ILi96EEEEEELi96ENS_10bfloat16_tEfNS_4arch4Sm80ELb0ELb0ELb1ELb1ELb1ELb0ELb1ELb1EEENS1_21CollectiveEpilogueFwdINS6_IJS8_SA_S9_EEENS6_IJNS7_ILi1EEESI_SI_EEESC_SE_Li128ELb1ELb1ELb1ELb0EEENS1_36VarlenDynamicPersistentTileSchedulerILi128ELi48ELi128ELi128ELb1ELb1ELb0ELb0ELb1ELb1EEEEEEEEEvNT_6ParamsE)
        /*041c*/ 	.word	0x00000098


	//----- nvinfo : EIATTR_REGCOUNT
	.align		4
.L_186:
        /*0420*/ 	.byte	0x04, 0x2f
        /*0422*/ 	.short	(.L_188 - .L_187)
	.align		4
.L_187:
        /*0424*/ 	.word	index@(_ZN7cutlass13device_kernelIN5flash19enable_sm80_to_sm89INS1_16FlashAttnFwdSm80INS1_25CollectiveMainloopFwdSm80ILi4ELi1ELb0EN4cute5tupleIJNS5_1CILi128EEENS7_ILi64EEENS7_ILi96EEEEEELi96ENS_10bfloat16_tEfNS_4arch4Sm80ELb0ELb0ELb1ELb0ELb1ELb0ELb1ELb1EEENS1_21CollectiveEpilogueFwdINS6_IJS8_SA_S9_EEENS6_IJNS7_ILi1EEESI_SI_EEESC_SE_Li128ELb0ELb1ELb1ELb0EEENS1_19SingleTileSchedulerILb0ELb1ELb1ELi128EEEEEEEEEvNT_6ParamsE)
        /*0428*/ 	.word	0x000000ff


	//----- nvinfo : EIATTR_FRAME_SIZE
	.align		4
.L_188:
        /*042c*/ 	.byte	0x04, 0x11
        /*042e*/ 	.short	(.L_190 - .L_189)
	.align		4
.L_189:
        /*0430*/ 	.word	index@(_ZN7cutlass13device_kernelIN5flash19enable_sm80_to_sm89INS1_16FlashAttnFwdSm80INS1_25CollectiveMainloopFwdSm80ILi4ELi1ELb0EN4cute5tupleIJNS5_1CILi128EEENS7_ILi64EEENS7_ILi96EEEEEELi96ENS_10bfloat16_tEfNS_4arch4Sm80ELb0ELb0ELb1ELb0ELb1ELb0ELb1ELb1EEENS1_21CollectiveEpilogueFwdINS6_IJS8_SA_S9_EEENS6_IJNS7_ILi1EEESI_SI_EEESC_SE_Li128ELb0ELb1ELb1ELb0EEENS1_19SingleTileSchedulerILb0ELb1ELb1ELi128EEEEEEEEEvNT_6ParamsE)
        /*0434*/ 	.word	0x00000060


	//----- nvinfo : EIATTR_MIN_STACK_SIZE
	.align		4
.L_190:
        /*0438*/ 	.byte	0x04, 0x12
        /*043a*/ 	.short	(.L_192 - .L_191)
	.align		4
.L_191:
        /*043c*/ 	.word	index@(_ZN7cutlass13device_kernelIN5flash19enable_sm80_to_sm89INS1_16FlashAttnFwdSm80INS1_25CollectiveMainloopFwdSm80ILi4ELi1ELb0EN4cute5tupleIJNS5_1CILi128EEENS7_ILi64EEENS7_ILi96EEEEEELi96ENS_10bfloat16_tEfNS_4arch4Sm80ELb0ELb0ELb1ELb0ELb1ELb0ELb1ELb1EEENS1_21CollectiveEpilogueFwdINS6_IJS8_SA_S9_EEENS6_IJNS7_ILi1EEESI_SI_EEESC_SE_Li128ELb0ELb1ELb1ELb0EEENS1_19SingleTileSchedulerILb0ELb1ELb1ELi128EEEEEEEEEvNT_6ParamsE)
        /*0440*/ 	.word	0x00000060


	//----- nvinfo : EIATTR_MIN_STACK_SIZE
	.align		4
.L_192:
        /*0444*/ 	.byte	0x04, 0x12
        /*0446*/ 	.short	(.L_194 - .L_193)
	.align		4
.L_193:
        /*0448*/ 	.word	index@(_ZN7cutlass13device_kernelIN5flash19enable_sm80_to_sm89INS1_16FlashAttnFwdSm80INS1_25CollectiveMainloopFwdSm80ILi4ELi1ELb0EN4cute5tupleIJNS5_1CILi128EEENS7_ILi48EEENS7_ILi96EEEEEELi96ENS_10bfloat16_tEfNS_4arch4Sm80ELb0ELb0ELb1ELb1ELb1ELb0ELb1ELb1EEENS1_21CollectiveEpilogueFwdINS6_IJS8_SA_S9_EEENS6_IJNS7_ILi1EEESI_SI_EEESC_SE_Li128ELb1ELb1ELb1ELb0EEENS1_36VarlenDynamicPersistentTileSchedulerILi128ELi48ELi128ELi128ELb1ELb1ELb0ELb0ELb1ELb1EEEEEEEEEvNT_6ParamsE)
        /*044c*/ 	.word	0x00000098


	//----- nvinfo : EIATTR_MIN_STACK_SIZE
	.align		4
.L_194:
        /*0450*/ 	.byte	0x04, 0x12
        /*0452*/ 	.short	(.L_196 - .L_195)
	.align		4
.L_195:
        /*0454*/ 	.word	index@(_ZN7cutlass13device_kernelIN5flash19enable_sm80_to_sm89INS1_16FlashAttnFwdSm80INS1_25CollectiveMainloopFwdSm80ILi4ELi1ELb0EN4cute5tupleIJNS5_1CILi128EEENS7_ILi48EEENS7_ILi96EEEEEELi96ENS_10bfloat16_tEfNS_4arch4Sm80ELb0ELb0ELb1ELb1ELb1ELb1ELb1ELb1EEENS1_21CollectiveEpilogueFwdINS6_IJS8_SA_S9_EEENS6_IJNS7_ILi1EEESI_SI_EEESC_SE_Li128ELb1ELb1ELb1ELb0EEENS1_36VarlenDynamicPersistentTileSchedulerILi128ELi48ELi128ELi128ELb1ELb1ELb0ELb0ELb1ELb1EEEEEEEEEvNT_6ParamsE)
        /*0458*/ 	.word	0x00000130


	//----- nvinfo : EIATTR_MIN_STACK_SIZE
	.align		4
.L_196:
        /*045c*/ 	.byte	0x04, 0x12
        /*045e*/ 	.short	(.L_198 - .L_197)
	.align		4
.L_197:
        /*0460*/ 	.word	index@(_ZN7cutlass13device_kernelIN5flash19enable_sm80_to_sm89INS1_16FlashAttnFwdSm80INS1_25CollectiveMainloopFwdSm80ILi4ELi1ELb0EN4cute5tupleIJNS5_1CILi128EEENS7_ILi48EEENS7_ILi96EEEEEELi96ENS_10bfloat16_tEfNS_4arch4Sm80ELb0ELb1ELb1ELb0ELb1ELb0ELb1ELb1EEENS1_21CollectiveEpilogueFwdINS6_IJS8_SA_S9_EEENS6_IJNS7_ILi1EEESI_SI_EEESC_SE_Li128ELb0ELb1ELb1ELb0EEENS1_19SingleTileSchedulerILb0ELb1ELb1ELi128EEEEEEEEEvNT_6ParamsE)
        /*0464*/ 	.word	0x00000000


	//----- nvinfo : EIATTR_MIN_STACK_SIZE
	.align		4
.L_198:
        /*0468*/ 	.byte	0x04, 0x12
        /*046a*/ 	.short	(.L_200 - .L_199)
	.align		4
.L_199:
        /*046c*/ 	.word	index@(_ZN7cutlass13device_kernelIN5flash19enable_sm80_to_sm89INS1_16FlashAttnFwdSm80INS1_25CollectiveMainloopFwdSm80ILi4ELi1ELb0EN4cute5tupleIJNS5_1CILi128EEENS7_ILi48EEENS7_ILi96EEEEEELi96ENS_10bfloat16_tEfNS_4arch4Sm80ELb0ELb1ELb1ELb1ELb1ELb0ELb1ELb1EEENS1_21CollectiveEpilogueFwdINS6_IJS8_SA_S9_EEENS6_IJNS7_ILi1EEESI_SI_EEESC_SE_Li128ELb1ELb1ELb1ELb0EEENS1_36VarlenDynamicPersistentTileSchedulerILi128ELi48ELi128ELi128ELb1ELb1ELb0ELb1ELb0ELb1EEEEEEEEEvNT_6ParamsE)
        /*0470*/ 	.word	0x00000038


	//----- nvinfo : EIATTR_MIN_STACK_SIZE
	.align		4
.L_200:
        /*0474*/ 	.byte	0x04, 0x12
        /*0476*/ 	.short	(.L_202 - .L_201)
	.align		4
.L_201:
        /*0478*/ 	.word	index@(_ZN7cutlass13device_kernelIN5flash19enable_sm80_to_sm89INS1_16FlashAttnFwdSm80INS1_25CollectiveMainloopFwdSm80ILi4ELi1ELb0EN4cute5tupleIJNS5_1CILi128EEENS7_ILi48EEENS7_ILi96EEEEEELi96ENS_10bfloat16_tEfNS_4arch4Sm80ELb0ELb1ELb1ELb1ELb1ELb1ELb1ELb1EEENS1_21CollectiveEpilogueFwdINS6_IJS8_SA_S9_EEENS6_IJNS7_ILi1EEESI_SI_EEESC_SE_Li128ELb1ELb1ELb1ELb0EEENS1_36VarlenDynamicPersistentTileSchedulerILi128ELi48ELi128ELi128ELb1ELb1ELb0ELb1ELb0ELb1EEEEEEEEEvNT_6ParamsE)
        /*047c*/ 	.word	0x000000f0


	//----- nvinfo : EIATTR_MIN_STACK_SIZE
	.align		4
.L_202:
        /*0480*/ 	.byte	0x04, 0x12
        /*0482*/ 	.short	(.L_204 - .L_203)
	.align		4
.L_203:
        /*0484*/ 	.word	index@(_ZN7cutlass13device_kernelIN5flash19enable_sm80_to_sm89INS1_16FlashAttnFwdSm80INS1_25CollectiveMainloopFwdSm80ILi4ELi1ELb0EN4cute5tupleIJNS5_1CILi128EEENS7_ILi64EEENS7_ILi96EEEEEELi96ENS_10bfloat16_tEfNS_4arch4Sm80ELb1ELb0ELb1ELb0ELb1ELb0ELb1ELb1EEENS1_21CollectiveEpilogueFwdINS6_IJS8_SA_S9_EEENS6_IJNS7_ILi1EEESI_SI_EEESC_SE_Li128ELb0ELb1ELb1ELb0EEENS1_30DynamicPersistentTileSchedulerILi128ELi128ELb1ELb1ELb0EEEEEEEEEvNT_6ParamsE)
        /*0488*/ 	.word	0x000000c0


	//----- nvinfo : EIATTR_MIN_STACK_SIZE
	.align		4
.L_204:
        /*048c*/ 	.byte	0x04, 0x12
        /*048e*/ 	.short	(.L_206 - .L_205)
	.align		4
.L_205:
        /*0490*/ 	.word	index@(_ZN7cutlass13device_kernelIN5flash19enable_sm80_to_sm89INS1_16FlashAttnFwdSm80INS1_25CollectiveMainloopFwdSm80ILi4ELi1ELb0EN4cute5tupleIJNS5_1CILi128EEENS7_ILi48EEENS7_ILi96EEEEEELi96ENS_10bfloat16_tEfNS_4arch4Sm80ELb1ELb0ELb1ELb1ELb1ELb0ELb1ELb1EEENS1_21CollectiveEpilogueFwdINS6_IJS8_SA_S9_EEENS6_IJNS7_ILi1EEESI_SI_EEESC_SE_Li128ELb1ELb1ELb1ELb0EEENS1_36VarlenDynamicPersistentTileSchedulerILi128ELi48ELi128ELi128ELb1ELb1ELb0ELb1ELb1ELb1EEEEEEEEEvNT_6ParamsE)
        /*0494*/ 	.word	0x00000040


	//----- nvinfo : EIATTR_MIN_STACK_SIZE
	.align		4
.L_206:
        /*0498*/ 	.byte	0x04, 0x12
        /*049a*/ 	.short	(.L_208 - .L_207)
	.align		4
.L_207:
        /*049c*/ 	.word	index@(_ZN7cutlass13device_kernelIN5flash19enable_sm80_to_sm89INS1_16FlashAttnFwdSm80INS1_25CollectiveMainloopFwdSm80ILi4ELi1ELb0EN4cute5tupleIJNS5_1CILi128EEENS7_ILi48EEENS7_ILi96EEEEEELi96ENS_10bfloat16_tEfNS_4arch4Sm80ELb1ELb0ELb1ELb1ELb1ELb1ELb1ELb1EEENS1_21CollectiveEpilogueFwdINS6_IJS8_SA_S9_EEENS6_IJNS7_ILi1EEESI_SI_EEESC_SE_Li128ELb1ELb1ELb1ELb0EEENS1_36VarlenDynamicPersistentTileSchedulerILi128ELi48ELi128ELi128ELb1ELb1ELb0ELb1ELb1ELb1EEEEEEEEEvNT_6ParamsE)
        /*04a0*/ 	.word	0x00000150


	//----- nvinfo : EIATTR_MIN_STACK_SIZE
	.align		4
.L_208:
        /*04a4*/ 	.byte	0x04, 0x12
        /*04a6*/ 	.short	(.L_210 - .L_209)
	.align		4
.L_209:
        /*04a8*/ 	.word	index@(_ZN7cutlass13device_kernelIN5flash19enable_sm80_to_sm89INS1_16FlashAttnFwdSm80INS1_25CollectiveMainloopFwdSm80ILi4ELi1ELb0EN4cute5tupleIJNS5_1CILi128EEENS7_ILi64EEENS7_ILi96EEEEEELi96ENS_10bfloat16_tEfNS_4arch4Sm80ELb0ELb0ELb0ELb0ELb1ELb0ELb1ELb1EEENS1_21CollectiveEpilogueFwdINS6_IJS8_SA_S9_EEENS6_IJNS7_ILi1EEESI_SI_EEESC_SE_Li128ELb0ELb1ELb1ELb0EEENS1_19SingleTileSchedulerILb0ELb1ELb1ELi128EEEEEEEEEvNT_6ParamsE)
        /*04ac*/ 	.word	0x00000028


	//----- nvinfo : EIATTR_MIN_STACK_SIZE
	.align		4
.L_210:
        /*04b0*/ 	.byte	0x04, 0x12
        /*04b2*/ 	.short	(.L_212 - .L_211)
	.align		4
.L_211:
        /*04b4*/ 	.word	index@(_ZN7cutlass13device_kernelIN5flash19enable_sm80_to_sm89INS1_16FlashAttnFwdSm80INS1_25CollectiveMainloopFwdSm80ILi4ELi1ELb0EN4cute5tupleIJNS5_1CILi128EEENS7_ILi48EEENS7_ILi96EEEEEELi96ENS_10bfloat16_tEfNS_4arch4Sm80ELb0ELb0ELb0ELb1ELb1ELb0ELb1ELb1EEENS1_21CollectiveEpilogueFwdINS6_IJS8_SA_S9_EEENS6_IJNS7_ILi1EEESI_SI_EEESC_SE_Li128ELb1ELb1ELb1ELb0EEENS1_36VarlenDynamicPersistentTileSchedulerILi128ELi48ELi128ELi128ELb1ELb1ELb0ELb0ELb1ELb1EEEEEEEEEvNT_6ParamsE)
        /*04b8*/ 	.word	0x00000068


	//----- nvinfo : EIATTR_MIN_STACK_SIZE
	.align		4
.L_212:
        /*04bc*/ 	.byte	0x04, 0x12
        /*04be*/ 	.short	(.L_214 - .L_213)
	.align		4
.L_213:
        /*04c0*/ 	.word	index@(_ZN7cutlass13device_kernelIN5flash19enable_sm80_to_sm89INS1_16FlashAttnFwdSm80INS1_25CollectiveMainloopFwdSm80ILi4ELi1ELb0EN4cute5tupleIJNS5_1CILi128EEENS7_ILi48EEENS7_ILi96EEEEEELi96ENS_10bfloat16_tEfNS_4arch4Sm80ELb0ELb0ELb0ELb1ELb1ELb1ELb1ELb1EEENS1_21CollectiveEpilogueFwdINS6_IJS8_SA_S9_EEENS6_IJNS7_ILi1EEESI_SI_EEESC_SE_Li128ELb1ELb1ELb1ELb0EEENS1_36VarlenDynamicPersistentTileSchedulerILi128ELi48ELi128ELi128ELb1ELb1ELb0ELb0ELb1ELb1EEEEEEEEEvNT_6ParamsE)
        /*04c4*/ 	.word	0x00000138


	//----- nvinfo : EIATTR_MIN_STACK_SIZE
	.align		4
.L_214:
        /*04c8*/ 	.byte	0x04, 0x12
        /*04ca*/ 	.short	(.L_216 - .L_215)
	.align		4
.L_215:
        /*04cc*/ 	.word	index@(_ZN7cutlass13device_kernelIN5flash19enable_sm80_to_sm89INS1_16FlashAttnFwdSm80INS1_25CollectiveMainloopFwdSm80ILi4ELi1ELb0EN4cute5tupleIJNS5_1CILi128EEENS7_ILi48EEENS7_ILi96EEEEEELi96ENS_10bfloat16_tEfNS_4arch4Sm80ELb0ELb1ELb0ELb0ELb1ELb0ELb1ELb1EEENS1_21CollectiveEpilogueFwdINS6_IJS8_SA_S9_EEENS6_IJNS7_ILi1EEESI_SI_EEESC_SE_Li128ELb0ELb1ELb1ELb0EEENS1_19SingleTileSchedulerILb0ELb1ELb1ELi128EEEEEEEEEvNT_6ParamsE)
        /*04d0*/ 	.word	0x00000000


	//----- nvinfo : EIATTR_MIN_STACK_SIZE
	.align		4
.L_216:
        /*04d4*/ 	.byte	0x04, 0x12
        /*04d6*/ 	.short	(.L_218 - .L_217)
	.align		4
.L_217:
        /*04d8*/ 	.word	index@(_ZN7cutlass13device_kernelIN5flash19enable_sm80_to_sm89INS1_16FlashAttnFwdSm80INS1_25CollectiveMainloopFwdSm80ILi4ELi1ELb0EN4cute5tupleIJNS5_1CILi128EEENS7_ILi48EEENS7_ILi96EEEEEELi96ENS_10bfloat16_tEfNS_4arch4Sm80ELb0ELb1ELb0ELb1ELb1ELb0ELb1ELb1EEENS1_21CollectiveEpilogueFwdINS6_IJS8_SA_S9_EEENS6_IJNS7_ILi1EEESI_SI_EEESC_SE_Li128ELb1ELb1ELb1ELb0EEENS1_36VarlenDynamicPersistentTileSchedulerILi128ELi48ELi128ELi128ELb1ELb1ELb0ELb1ELb0ELb1EEEEEEEEEvNT_6ParamsE)
        /*04dc*/ 	.word	0x00000040


	//----- nvinfo : EIATTR_MIN_STACK_SIZE
	.align		4
.L_218:
        /*04e0*/ 	.byte	0x04, 0x12
        /*04e2*/ 	.short	(.L_220 - .L_219)
	.align		4
.L_219:
        /*04e4*/ 	.word	index@(_ZN7cutlass13device_kernelIN5flash19enable_sm80_to_sm89INS1_16FlashAttnFwdSm80INS1_25CollectiveMainloopFwdSm80ILi4ELi1ELb0EN4cute5tupleIJNS5_1CILi128EEENS7_ILi48EEENS7_ILi96EEEEEELi96ENS_10bfloat16_tEfNS_4arch4Sm80ELb0ELb1ELb0ELb1ELb1ELb1ELb1ELb1EEENS1_21CollectiveEpilogueFwdINS6_IJS8_SA_S9_EEENS6_IJNS7_ILi1EEESI_SI_EEESC_SE_Li128ELb1ELb1ELb1ELb0EEENS1_36VarlenDynamicPersistentTileSchedulerILi128ELi48ELi128ELi128ELb1ELb1ELb0ELb1ELb0ELb1EEEEEEEEEvNT_6ParamsE)
        /*04e8*/ 	.word	0x000000e8


	//----- nvinfo : EIATTR_MIN_STACK_SIZE
	.align		4
.L_220:
        /*04ec*/ 	.byte	0x04, 0x12
        /*04ee*/ 	.short	(.L_222 - .L_221)
	.align		4
.L_221:
        /*04f0*/ 	.word	index@(_ZN7cutlass13device_kernelIN5flash19enable_sm80_to_sm89INS1_16FlashAttnFwdSm80INS1_25CollectiveMainloopFwdSm80ILi4ELi1ELb0EN4cute5tupleIJNS5_1CILi128EEENS7_ILi64EEENS7_ILi96EEEEEELi96ENS_10bfloat16_tEfNS_4arch4Sm80ELb1ELb0ELb0ELb0ELb1ELb0ELb1ELb1EEENS1_21CollectiveEpilogueFwdINS6_IJS8_SA_S9_EEENS6_IJNS7_ILi1EEESI_SI_EEESC_SE_Li128ELb0ELb1ELb1ELb0EEENS1_30DynamicPersistentTileSchedulerILi128ELi128ELb1ELb1ELb0EEEEEEEEEvNT_6ParamsE)
        /*04f4*/ 	.word	0x000000c0


	//----- nvinfo : EIATTR_MIN_STACK_SIZE
	.align		4
.L_222:
        /*04f8*/ 	.byte	0x04, 0x12
        /*04fa*/ 	.short	(.L_224 - .L_223)
	.align		4
.L_223:
        /*04fc*/ 	.word	index@(_ZN7cutlass13device_kernelIN5flash19enable_sm80_to_sm89INS1_16FlashAttnFwdSm80INS1_25CollectiveMainloopFwdSm80ILi4ELi1ELb0EN4cute5tupleIJNS5_1CILi128EEENS7_ILi48EEENS7_ILi96EEEEEELi96ENS_10bfloat16_tEfNS_4arch4Sm80ELb1ELb0ELb0ELb1ELb1ELb0ELb1ELb1EEENS1_21CollectiveEpilogueFwdINS6_IJS8_SA_S9_EEENS6_IJNS7_ILi1EEESI_SI_EEESC_SE_Li128ELb1ELb1ELb1ELb0EEENS1_36VarlenDynamicPersistentTileSchedulerILi128ELi48ELi128ELi128ELb1ELb1ELb0ELb1ELb1ELb1EEEEEEEEEvNT_6ParamsE)
        /*0500*/ 	.word	0x00000028


	//----- nvinfo : EIATTR_MIN_STACK_SIZE
	.align		4
.L_224:
        /*0504*/ 	.byte	0x04, 0x12
        /*0506*/ 	.short	(.L_226 - .L_225)
	.align		4
.L_225:
        /*0508*/ 	.word	index@(_ZN7cutlass13device_kernelIN5flash19enable_sm80_to_sm89INS1_16FlashAttnFwdSm80INS1_25CollectiveMainloopFwdSm80ILi4ELi1ELb0EN4cute5tupleIJNS5_1CILi128EEENS7_ILi48EEENS7_ILi96EEEEEELi96ENS_10bfloat16_tEfNS_4arch4Sm80ELb1ELb0ELb0ELb1ELb1ELb1ELb1ELb1EEENS1_21CollectiveEpilogueFwdINS6_IJS8_SA_S9_EEENS6_IJNS7_ILi1EEESI_SI_EEESC_SE_Li128ELb1ELb1ELb1ELb0EEENS1_36VarlenDynamicPersistentTileSchedulerILi128ELi48ELi128ELi128ELb1ELb1ELb0ELb1ELb1ELb1EEEEEEEEEvNT_6ParamsE)
        /*050c*/ 	.word	0x00000150
.L_226:


//--------------------- .nv.info._ZN7cutlass13device_kernelIN5flash19enable_sm80_to_sm89INS1_16FlashAttnFwdSm80INS1_25CollectiveMainloopFwdSm80ILi4ELi1ELb0EN4cute5tupleIJNS5_1CILi128EEENS7_ILi64EEENS7_ILi96EEEEEELi96ENS_10bfloat16_tEfNS_4arch4Sm80ELb0ELb0ELb1ELb0ELb1ELb0ELb1ELb1EEENS1_21CollectiveEpilogueFwdINS6_IJS8_SA_S9_EEENS6_IJNS7_ILi1EEESI_SI_EEESC_SE_Li128ELb0ELb1ELb1ELb0EEENS1_19SingleTileSchedulerILb0ELb1ELb1ELi128EEEEEEEEEvNT_6ParamsE --------------------------
	.section	.nv.info._ZN7cutlass13device_kernelIN5flash19enable_sm80_to_sm89INS1_16FlashAttnFwdSm80INS1_25CollectiveMainloopFwdSm80ILi4ELi1ELb0EN4cute5tupleIJNS5_1CILi128EEENS7_ILi64EEENS7_ILi96EEEEEELi96ENS_10bfloat16_tEfNS_4arch4Sm80ELb0ELb0ELb1ELb0ELb1ELb0ELb1ELb1EEENS1_21CollectiveEpilogueFwdINS6_IJS8_SA_S9_EEENS6_IJNS7_ILi1EEESI_SI_EEESC_SE_Li128ELb0ELb1ELb1ELb0EEENS1_19SingleTileSchedulerILb0ELb1ELb1ELi128EEEEEEEEEvNT_6ParamsE,"",@"SHT_CUDA_INFO"
	.sectionflags	@""
	.align	4


	//----- nvinfo : EIATTR_CUDA_API_VERSION
	.align		4
        /*0000*/ 	.byte	0x04, 0x37
        /*0002*/ 	.short	(.L_228 - .L_227)
.L_227:
        /*0004*/ 	.word	0x00000082


	//----- nvinfo : EIATTR_SW2861232_WAR
	.align		4
.L_228:
        /*0008*/ 	.byte	0x01, 0x35
	.zero		2


	//----- nvinfo : EIATTR_PARAM_CBANK
	.align		4
        /*000c*/ 	.byte	0x04, 0x0a
        /*000e*/ 	.short	(.L_230 - .L_229)
	.align		4
.L_229:
        /*0010*/ 	.word	index@(.nv.constant0._ZN7cutlass13device_kernelIN5flash19enable_sm80_to_sm89INS1_16FlashAttnFwdSm80INS1_25CollectiveMainloopFwdSm80ILi4ELi1ELb0EN4cute5tupleIJNS5_1CILi128EEENS7_ILi64EEENS7_ILi96EEEEEELi96ENS_10bfloat16_tEfNS_4arch4Sm80ELb0ELb0ELb1ELb0ELb1ELb0ELb1ELb1EEENS1_21CollectiveEpilogueFwdINS6_IJS8_SA_S9_EEENS6_IJNS7_ILi1EEESI_SI_EEESC_SE_Li128ELb0ELb1ELb1ELb0EEENS1_19SingleTileSchedulerILb0ELb1ELb1ELi128EEEEEEEEEvNT_6ParamsE)
        /*0014*/ 	.short	0x0160
        /*0016*/ 	.short	0x0418


	//----- nvinfo : EIATTR_CBANK_PARAM_SIZE
	.align		4
.L_230:
        /*0018*/ 	.byte	0x03, 0x19
        /*001a*/ 	.short	0x0418


	//----- nvinfo : EIATTR_KPARAM_INFO
	.align		4
        /*001c*/ 	.byte	0x04, 0x17
        /*001e*/ 	.short	(.L_232 - .L_231)
.L_231:
        /*0020*/ 	.word	0x00000000
        /*0024*/ 	.short	0x0000
        /*0026*/ 	.short	0x0000
        /*0028*/ 	.byte	0x00, 0xf0, 0x61, 0x10


	//----- nvinfo : EIATTR_MAXREG_COUNT
	.align		4
.L_232:
        /*002c*/ 	.byte	0x03, 0x1b
        /*002e*/ 	.short	0x00ff


	//----- nvinfo : EIATTR_NUM_BARRIERS
	.align		4
        /*0030*/ 	.byte	0x02, 0x4c
        /*0032*/ 	.byte	0x02
	.zero		1


	//----- nvinfo : EIATTR_ANNOTATIONS
	.align		4
        /*0034*/ 	.byte	0x04, 0x55
        /*0036*/ 	.short	(.L_234 - .L_233)


	//   ....[0]....
.L_233:
        /*0038*/ 	.word	0x00000001
        /*003c*/ 	.byte	0x90, 0x00, 0x00, 0x00, 0x01, 0x00, 0x00, 0x00, 0xf0, 0x00, 0x00, 0x00, 0x01, 0x00, 0x00, 0x00
        /* <DEDUP_REMOVED lines=24> */
        /*01cc*/ 	.byte	0x50, 0x9b, 0x00, 0x00, 0x01, 0x00, 0x00, 0x00, 0x00, 0xb6, 0x00, 0x00


	//----- nvinfo : EIATTR_MERCURY_ISA_VERSION
	.align		4
.L_234:
        /*01d8*/ 	.byte	0x03, 0x5f
        /*01da*/ 	.short	0x0000


	//----- nvinfo : EIATTR_COOP_GROUP_MASK_REGIDS
	.align		4
        /*01dc*/ 	.byte	0x04, 0x29
        /*01de*/ 	.short	(.L_236 - .L_235)


	//   ....[0]....
.L_235:
        /*01e0*/ 	.word	0xffffffff


	//   ....[1]....
        /*01e4*/ 	.word	0xffffffff


	//   ....[2]....
        /*01e8*/ 	.word	0xffffffff


	//   ....[3]....
        /*01ec*/ 	.word	0xffffffff


	//   ....[4]....
        /*01f0*/ 	.word	0xffffffff


	//   ....[5]....
        /*01f4*/ 	.word	0xffffffff


	//   ....[6]....
        /*01f8*/ 	.word	0xffffffff


	//   ....[7]....
        /*01fc*/ 	.word	0xffffffff


	//   ....[8]....
        /*0200*/ 	.word	0xffffffff


	//   ....[9]....
        /*0204*/ 	.word	0xffffffff


	//   ....[10]....
        /*0208*/ 	.word	0xffffffff


	//   ....[11]....
        /*020c*/ 	.word	0xffffffff


	//   ....[12]....
        /*0210*/ 	.word	0xffffffff


	//   ....[13]....
        /*0214*/ 	.word	0xffffffff


	//   ....[14]....
        /*0218*/ 	.word	0xffffffff


	//   ....[15]....
        /*021c*/ 	.word	0xffffffff


	//   ....[16]....
        /*0220*/ 	.word	0xffffffff


	//   ....[17]....
        /*0224*/ 	.word	0xffffffff


	//   ....[18]....
        /*0228*/ 	.word	0xffffffff


	//   ....[19]....
        /*022c*/ 	.word	0xffffffff


	//   ....[20]....
        /*0230*/ 	.word	0xffffffff


	//   ....[21]....
        /*0234*/ 	.word	0xffffffff


	//   ....[22]....
        /*0238*/ 	.word	0xffffffff


	//   ....[23]....
        /*023c*/ 	.word	0xffffffff


	//   ....[24]....
        /*0240*/ 	.word	0xffffffff


	//   ....[25]....
        /*0244*/ 	.word	0xffffffff


	//   ....[26]....
        /*0248*/ 	.word	0xffffffff


	//   ....[27]....
        /*024c*/ 	.word	0xffffffff


	//   ....[28]....
        /*0250*/ 	.word	0xffffffff


	//   ....[29]....
        /*0254*/ 	.word	0xffffffff


	//   ....[30]....
        /*0258*/ 	.word	0xffffffff


	//   ....[31]....
        /*025c*/ 	.word	0xffffffff


	//   ....[32]....
        /*0260*/ 	.word	0xffffffff


	//   ....[33]....
        /*0264*/ 	.word	0xffffffff


	//   ....[34]....
        /*0268*/ 	.word	0xffffffff


	//   ....[35]....
        /*026c*/ 	.word	0xffffffff


	//   ....[36]....
        /*0270*/ 	.word	0xffffffff


	//   ....[37]....
        /*0274*/ 	.word	0xffffffff


	//   ....[38]....
        /*0278*/ 	.word	0xffffffff


	//   ....[39]....
        /*027c*/ 	.word	0xffffffff


	//   ....[40]....
        /*0280*/ 	.word	0xffffffff


	//   ....[41]....
        /*0284*/ 	.word	0xffffffff


	//   ....[42]....
        /*0288*/ 	.word	0xffffffff


	//   ....[43]....
        /*028c*/ 	.word	0xffffffff


	//   ....[44]....
        /*0290*/ 	.word	0xffffffff


	//   ....[45]....
        /*0294*/ 	.word	0xffffffff


	//   ....[46]....
        /*0298*/ 	.word	0xffffffff


	//   ....[47]....
        /*029c*/ 	.word	0xffffffff


	//   ....[48]....
        /*02a0*/ 	.word	0xffffffff


	//   ....[49]....
        /*02a4*/ 	.word	0xffffffff


	//   ....[50]....
        /*02a8*/ 	.word	0xffffffff


	//   ....[51]....
        /*02ac*/ 	.word	0xffffffff


	//   ....[52]....
        /*02b0*/ 	.word	0xffffffff


	//   ....[53]....
        /*02b4*/ 	.word	0xffffffff


	//   ....[54]....
        /*02b8*/ 	.word	0xffffffff


	//   ....[55]....
        /*02bc*/ 	.word	0xffffffff


	//   ....[56]....
        /*02c0*/ 	.word	0xffffffff


	//   ....[57]....
        /*02c4*/ 	.word	0xffffffff


	//   ....[58]....
        /*02c8*/ 	.word	0xffffffff


	//   ....[59]....
        /*02cc*/ 	.word	0xffffffff


	//   ....[60]....
        /*02d0*/ 	.word	0xffffffff


	//   ....[61]....
        /*02d4*/ 	.word	0xffffffff


	//   ....[62]....
        /*02d8*/ 	.word	0xffffffff


	//   ....[63]....
        /*02dc*/ 	.word	0xffffffff


	//   ....[64]....
        /*02e0*/ 	.word	0xffffffff


	//   ....[65]....
        /*02e4*/ 	.word	0xffffffff


	//   ....[66]....
        /*02e8*/ 	.word	0xffffffff


	//   ....[67]....
        /*02ec*/ 	.word	0xffffffff


	//   ....[68]....
        /*02f0*/ 	.word	0xffffffff


	//----- nvinfo : EIATTR_COOP_GROUP_INSTR_OFFSETS
	.align		4
.L_236:
        /*02f4*/ 	.byte	0x04, 0x28
        /*02f6*/ 	.short	(.L_238 - .L_237)


	//   ....[0]....
.L_237:
        /*02f8*/ 	.word	0x00000060


	//   ....[1]....
        /*02fc*/ 	.word	0x00000ce0


	//   ....[2]....
        /*0300*/ 	.word	0x00000d10


	//   ....[3]....
        /*0304*/ 	.word	0x00000ec0


	//   ....[4]....
        /*0308*/ 	.word	0x00000ef0


	//   ....[5]....
        /*030c*/ 	.word	0x00001010


	//   ....[6]....
        /*0310*/ 	.word	0x00001040


	//   ....[7]....
        /*0314*/ 	.word	0x00001160


	//   ....[8]....
        /*0318*/ 	.word	0x000011a0


	//   ....[9]....
        /*031c*/ 	.word	0x000016e0


	//   ....[10]....
        /*0320*/ 	.word	0x00001710


	//   ....[11]....
        /*0324*/ 	.word	0x000017f0


	//   ....[12]....
        /*0328*/ 	.word	0x00001830


	//   ....[13]....
        /*032c*/ 	.word	0x00001860


	//   ....[14]....
        /*0330*/ 	.word	0x00001870


	//   ....[15]....
        /*0334*/ 	.word	0x00001930


	//   ....[16]....
        /*0338*/ 	.word	0x00001960


	//   ....[17]....
        /*033c*/ 	.word	0x00003070


	//   ....[18]....
        /*0340*/ 	.word	0x00003080


	//   ....[19]....
        /*0344*/ 	.word	0x00003090


	//   ....[20]....
        /*0348*/ 	.word	0x000030a0


	//   ....[21]....
        /*034c*/ 	.word	0x00003940


	//   ....[22]....
        /*0350*/ 	.word	0x00003a40


	//   ....[23]....
        /*0354*/ 	.word	0x00003aa0


	//   ....[24]....
        /*0358*/ 	.word	0x00003b80


	//   ....[25]....
        /*035c*/ 	.word	0x00003bb0


	//   ....[26]....
        /*0360*/ 	.word	0x00003cf0


	//   ....[27]....
        /*0364*/ 	.word	0x00003d10


	//   ....[28]....
        /*0368*/ 	.word	0x00003e40


	//   ....[29]....
        /*036c*/ 	.word	0x000057c0


	//   ....[30]....
        /*0370*/ 	.word	0x000057d0


	//   ....[31]....
        /*0374*/ 	.word	0x000057e0


	//   ....[32]....
        /*0378*/ 	.word	0x000057f0


	//   ....[33]....
        /*037c*/ 	.word	0x00005d20


	//   ....[34]....
        /*0380*/ 	.word	0x00005d40


	//   ....[35]....
        /*0384*/ 	.word	0x00005d60


	//   ....[36]....
        /*0388*/ 	.word	0x00005d80


	//   ....[37]....
        /*038c*/ 	.word	0x00006f00


	//   ....[38]....
        /*0390*/ 	.word	0x00007010


	//   ....[39]....
        /*0394*/ 	.word	0x00007050


	//   ....[40]....
        /*0398*/ 	.word	0x000070d0


	//   ....[41]....
        /*039c*/ 	.word	0x00007100


	//   ....[42]....
        /*03a0*/ 	.word	0x00007120


	//   ....[43]....
        /*03a4*/ 	.word	0x00007260


	//   ....[44]....
        /*03a8*/ 	.word	0x000076d0


	//   ....[45]....
        /*03ac*/ 	.word	0x00009240


	//   ....[46]....
        /*03b0*/ 	.word	0x00009250


	//   ....[47]....
        /*03b4*/ 	.word	0x00009260


	//   ....[48]....
        /*03b8*/ 	.word	0x00009270


	//   ....[49]....
        /*03bc*/ 	.word	0x000092a0


	//   ....[50]....
        /*03c0*/ 	.word	0x000092c0


	//   ....[51]....
        /*03c4*/ 	.word	0x000092e0


	//   ....[52]....
        /*03c8*/ 	.word	0x000092f0


	//   ....[53]....
        /*03cc*/ 	.word	0x0000a0d0


	//   ....[54]....
        /*03d0*/ 	.word	0x0000a120


	//   ....[55]....
        /*03d4*/ 	.word	0x0000a150


	//   ....[56]....
        /*03d8*/ 	.word	0x0000a180


	//   ....[57]....
        /*03dc*/ 	.word	0x0000a1b0


	//   ....[58]....
        /*03e0*/ 	.word	0x0000a1e0


	//   ....[59]....
        /*03e4*/ 	.word	0x0000a210


	//   ....[60]....
        /*03e8*/ 	.word	0x0000a230


	//   ....[61]....
        /*03ec*/ 	.word	0x0000a250


	//   ....[62]....
        /*03f0*/ 	.word	0x0000a260


	//   ....[63]....
        /*03f4*/ 	.word	0x0000a790


	//   ....[64]....
        /*03f8*/ 	.word	0x0000a7b0


	//   ....[65]....
        /*03fc*/ 	.word	0x0000ac30


	//   ....[66]....
        /*0400*/ 	.word	0x0000ac50


	//   ....[67]....
        /*0404*/ 	.word	0x0000b0d0


	//   ....[68]....
        /*0408*/ 	.word	0x0000b0e0


	//----- nvinfo : EIATTR_EXIT_INSTR_OFFSETS
	.align		4
.L_238:
        /*040c*/ 	.byte	0x04, 0x1c
        /*040e*/ 	.short	(.L_240 - .L_239)


	//   ....[0]....
.L_239:
        /*0410*/ 	.word	0x000001b0


	//   ....[1]....
        /*0414*/ 	.word	0x0000b0f0


	//   ....[2]....
        /*0418*/ 	.word	0x0000b510


	//   ....[3]....
        /*041c*/ 	.word	0x0000b560


	//   ....[4]....
        /*0420*/ 	.word	0x0000b590


	//   ....[5]....
        /*0424*/ 	.word	0x0000b5f0


	//   ....[6]....
        /*0428*/ 	.word	0x0000b850


	//----- nvinfo : EIATTR_CTAIDZ_USED
	.align		4
.L_240:
        /*042c*/ 	.byte	0x01, 0x04
	.zero		2


	//----- nvinfo : EIATTR_MAX_THREADS
	.align		4
        /*0430*/ 	.byte	0x04, 0x05
        /*0432*/ 	.short	(.L_242 - .L_241)
.L_241:
        /*0434*/ 	.word	0x00000080
        /*0438*/ 	.word	0x00000001
        /*043c*/ 	.word	0x00000001


	//----- nvinfo : EIATTR_CRS_STACK_SIZE
	.align		4
.L_242:
        /*0440*/ 	.byte	0x04, 0x1e
        /*0442*/ 	.short	(.L_244 - .L_243)
.L_243:
        /*0444*/ 	.word	0x00000000
.L_244:


//--------------------- .nv.info._ZN7cutlass13device_kernelIN5flash19enable_sm80_to_sm89INS1_16FlashAttnFwdSm80INS1_25CollectiveMainloopFwdSm80ILi4ELi1ELb0EN4cute5tupleIJNS5_1CILi128EEENS7_ILi48EEENS7_ILi96EEEEEELi96ENS_10bfloat16_tEfNS_4arch4Sm80ELb0ELb0ELb1ELb1ELb1ELb0ELb1ELb1EEENS1_21CollectiveEpilogueFwdINS6_IJS8_SA_S9_EEENS6_IJNS7_ILi1EEESI_SI_EEESC_SE_Li128ELb1ELb1ELb1ELb0EEENS1_36VarlenDynamicPersistentTileSchedulerILi128ELi48ELi128ELi128ELb1ELb1ELb0ELb0ELb1ELb1EEEEEEEEEvNT_6ParamsE --------------------------
	.section	.nv.info._ZN7cutlass13device_kernelIN5flash19enable_sm80_to_sm89INS1_16FlashAttnFwdSm80INS1_25CollectiveMainloopFwdSm80ILi4ELi1ELb0EN4cute5tupleIJNS5_1CILi128EEENS7_ILi48EEENS7_ILi96EEEEEELi96ENS_10bfloat16_tEfNS_4arch4Sm80ELb0ELb0ELb1ELb1ELb1ELb0ELb1ELb1EEENS1_21CollectiveEpilogueFwdINS6_IJS8_SA_S9_EEENS6_IJNS7_ILi1EEESI_SI_EEESC_SE_Li128ELb1ELb1ELb1ELb0EEENS1_36VarlenDynamicPersistentTileSchedulerILi128ELi48ELi128ELi128ELb1ELb1ELb0ELb0ELb1ELb1EEEEEEEEEvNT_6ParamsE,"",@"SHT_CUDA_INFO"
	.sectionflags	@""
	.align	4


	//----- nvinfo : EIATTR_CUDA_API_VERSION
	.align		4
        /*0000*/ 	.byte	0x04, 0x37
        /*0002*/ 	.short	(.L_246 - .L_245)
.L_245:
        /*0004*/ 	.word	0x00000082


	//----- nvinfo : EIATTR_SW2861232_WAR
	.align		4
.L_246:
        /*0008*/ 	.byte	0x01, 0x35
	.zero		2


	//----- nvinfo : EIATTR_PARAM_CBANK
	.align		4
        /*000c*/ 	.byte	0x04, 0x0a
        /*000e*/ 	.short	(.L_248 - .L_247)
	.align		4
.L_247:
        /*0010*/ 	.word	index@(.nv.constant0._ZN7cutlass13device_kernelIN5flash19enable_sm80_to_sm89INS1_16FlashAttnFwdSm80INS1_25CollectiveMainloopFwdSm80ILi4ELi1ELb0EN4cute5tupleIJNS5_1CILi128EEENS7_ILi48EEENS7_ILi96EEEEEELi96ENS_10bfloat16_tEfNS_4arch4Sm80ELb0ELb0ELb1ELb1ELb1ELb0ELb1ELb1EEENS1_21CollectiveEpilogueFwdINS6_IJS8_SA_S9_EEENS6_IJNS7_ILi1EEESI_SI_EEESC_SE_Li128ELb1ELb1ELb1ELb0EEENS1_36VarlenDynamicPersistentTileSchedulerILi128ELi48ELi128ELi128ELb1ELb1ELb0ELb0ELb1ELb1EEEEEEEEEvNT_6ParamsE)
        /*0014*/ 	.short	0x0160
        /*0016*/ 	.short	0x0438


	//----- nvinfo : EIATTR_CBANK_PARAM_SIZE
	.align		4
.L_248:
        /*0018*/ 	.byte	0x03, 0x19
        /*001a*/ 	.short	0x0438


	//----- nvinfo : EIATTR_KPARAM_INFO
	.align		4
        /*001c*/ 	.byte	0x04, 0x17
        /*001e*/ 	.short	(.L_250 - .L_249)
.L_249:
        /*0020*/ 	.word	0x00000000
        /*0024*/ 	.short	0x0000
        /*0026*/ 	.short	0x0000
        /*0028*/ 	.byte	0x00, 0xf0, 0xe1, 0x10


	//----- nvinfo : EIATTR_MAXREG_COUNT
	.align		4
.L_250:
        /*002c*/ 	.byte	0x03, 0x1b
        /*002e*/ 	.short	0x00ff


	//----- nvinfo : EIATTR_NUM_BARRIERS
	.align		4
        /*0030*/ 	.byte	0x02, 0x4c
        /*0032*/ 	.byte	0x06
	.zero		1


	//----- nvinfo : EIATTR_ANNOTATIONS
	.align		4
        /*0034*/ 	.byte	0x04, 0x55
        /*0036*/ 	.short	(.L_252 - .L_251)


	//   ....[0]....
.L_251:
        /* <DEDUP_REMOVED lines=98> */
        /*064c*/ 	.byte	0x00, 0xde, 0x00, 0x00


	//----- nvinfo : EIATTR_MERCURY_ISA_VERSION
	.align		4
.L_252:
        /*0650*/ 	.byte	0x03, 0x5f
        /*0652*/ 	.short	0x0000


	//----- nvinfo : EIATTR_INT_WARP_WIDE_INSTR_OFFSETS
	.align		4
        /*0654*/ 	.byte	0x04, 0x31
        /*0656*/ 	.short	(.L_254 - .L_253)


	//   ....[0]....
.L_253:
        /*0658*/ 	.word	0x00009830


	//   ....[1]....
        /*065c*/ 	.word	0x000098b0


	//----- nvinfo : EIATTR_COOP_GROUP_MASK_REGIDS
	.align		4
.L_254:
        /*0660*/ 	.byte	0x04, 0x29
        /*0662*/ 	.short	(.L_256 - .L_255)


	//   ....[0]....
.L_255:
        /*0664*/ 	.word	0xffffffff


	//   ....[1]....
        /*0668*/ 	.word	0xffffffff


	//   ....[2]....
        /*066c*/ 	.word	0xffffffff


	//   ....[3]....
        /*0670*/ 	.word	0xffffffff


	//   ....[4]....
        /*0674*/ 	.word	0xffffffff


	//   ....[5]....
        /*0678*/ 	.word	0xffffffff


	//   ....[6]....
        /*067c*/ 	.word	0xffffffff


	//   ....[7]....
        /*0680*/ 	.word	0xffffffff


	//   ....[8]....
        /*0684*/ 	.word	0xffffffff


	//   ....[9]....
        /*0688*/ 	.word	0xffffffff


	//   ....[10]....
        /*068c*/ 	.word	0xffffffff


	//   ....[11]....
        /*0690*/ 	.word	0xffffffff


	//   ....[12]....
        /*0694*/ 	.word	0xffffffff


	//   ....[13]....
        /*0698*/ 	.word	0xffffffff


	//   ....[14]....
        /*069c*/ 	.word	0xffffffff


	//   ....[15]....
        /*06a0*/ 	.word	0xffffffff


	//   ....[16]....
        /*06a4*/ 	.word	0xffffffff


	//   ....[17]....
        /*06a8*/ 	.word	0xffffffff


	//   ....[18]....
        /*06ac*/ 	.word	0xffffffff


	//   ....[19]....
        /*06b0*/ 	.word	0xffffffff


	//   ....[20]....
        /*06b4*/ 	.word	0xffffffff


	//   ....[21]....
        /*06b8*/ 	.word	0xffffffff


	//   ....[22]....
        /*06bc*/ 	.word	0xffffffff


	//   ....[23]....
        /*06c0*/ 	.word	0xffffffff


	//   ....[24]....
        /*06c4*/ 	.word	0xffffffff


	//   ....[25]....
        /*06c8*/ 	.word	0xffffffff


	//   ....[26]....
        /*06cc*/ 	.word	0xffffffff


	//   ....[27]....
        /*06d0*/ 	.word	0xffffffff


	//   ....[28]....
        /*06d4*/ 	.word	0xffffffff


	//   ....[29]....
        /*06d8*/ 	.word	0xffffffff


	//   ....[30]....
        /*06dc*/ 	.word	0xffffffff


	//   ....[31]....
        /*06e0*/ 	.word	0xffffffff


	//   ....[32]....
        /*06e4*/ 	.word	0xffffffff


	//   ....[33]....
        /*06e8*/ 	.word	0xffffffff


	//   ....[34]....
        /*06ec*/ 	.word	0xffffffff


	//   ....[35]....
        /*06f0*/ 	.word	0xffffffff


	//   ....[36]....
        /*06f4*/ 	.word	0xffffffff


	//   ....[37]....
        /*06f8*/ 	.word	0xffffffff


	//   ....[38]....
        /*06fc*/ 	.word	0xffffffff


	//   ....[39]....
        /*0700*/ 	.word	0xffffffff


	//   ....[40]....
        /*0704*/ 	.word	0xffffffff


	//   ....[41]....
        /*0708*/ 	.word	0xffffffff


	//   ....[42]....
        /*070c*/ 	.word	0xffffffff


	//   ....[43]....
        /*0710*/ 	.word	0xffffffff


	//   ....[44]....
        /*0714*/ 	.word	0xffffffff


	//   ....[45]....
        /*0718*/ 	.word	0xffffffff


	//   ....[46]....
        /*071c*/ 	.word	0xffffffff


	//   ....[47]....
        /*0720*/ 	.word	0xffffffff


	//   ....[48]....
        /*0724*/ 	.word	0xffffffff


	//   ....[49]....
        /*0728*/ 	.word	0xffffffff


	//   ....[50]....
        /*072c*/ 	.word	0xffffffff


	//   ....[51]....
        /*0730*/ 	.word	0xffffffff


	//   ....[52]....
        /*0734*/ 	.word	0xffffffff


	//   ....[53]....
        /*0738*/ 	.word	0xffffffff


	//   ....[54]....
        /*073c*/ 	.word	0xffffffff


	//   ....[55]....
        /*0740*/ 	.word	0xffffffff


	//   ....[56]....
        /*0744*/ 	.word	0xffffffff


	//   ....[57]....
        /*0748*/ 	.word	0xffffffff


	//   ....[58]....
        /*074c*/ 	.word	0xffffffff


	//   ....[59]....
        /*0750*/ 	.word	0xffffffff


	//   ....[60]....
        /*0754*/ 	.word	0xffffffff


	//   ....[61]....
        /*0758*/ 	.word	0xffffffff


	//   ....[62]....
        /*075c*/ 	.word	0xffffffff


	//   ....[63]....
        /*0760*/ 	.word	0xffffffff


	//   ....[64]....
        /*0764*/ 	.word	0xffffffff


	//   ....[65]....
        /*0768*/ 	.word	0xffffffff


	//   ....[66]....
        /*076c*/ 	.word	0xffffffff


	//   ....[67]....
        /*0770*/ 	.word	0xffffffff


	//   ....[68]....
        /*0774*/ 	.word	0xffffffff


	//   ....[69]....
        /*0778*/ 	.word	0xffffffff


	//   ....[70]....
        /*077c*/ 	.word	0xffffffff


	//   ....[71]....
        /*0780*/ 	.word	0xffffffff


	//   ....[72]....
        /*0784*/ 	.word	0xffffffff


	//   ....[73]....
        /*0788*/ 	.word	0xffffffff


	//   ....[74]....
        /*078c*/ 	.word	0xffffffff


	//   ....[75]....
        /*0790*/ 	.word	0xffffffff


	//   ....[76]....
        /*0794*/ 	.word	0xffffffff


	//   ....[77]....
        /*0798*/ 	.word	0xffffffff


	//   ....[78]....
        /*079c*/ 	.word	0xffffffff


	//   ....[79]....
        /*07a0*/ 	.word	0xffffffff


	//   ....[80]....
        /*07a4*/ 	.word	0xffffffff


	//   ....[81]....
        /*07a8*/ 	.word	0xffffffff


	//   ....[82]....
        /*07ac*/ 	.word	0xffffffff


	//   ....[83]....
        /*07b0*/ 	.word	0xffffffff


	//   ....[84]....
        /*07b4*/ 	.word	0xffffffff


	//   ....[85]....
        /*07b8*/ 	.word	0xffffffff


	//   ....[86]....
        /*07bc*/ 	.word	0xffffffff


	//   ....[87]....
        /*07c0*/ 	.word	0xffffffff


	//   ....[88]....
        /*07c4*/ 	.word	0xffffffff


	//   ....[89]....
        /*07c8*/ 	.word	0xffffffff


	//   ....[90]....
        /*07cc*/ 	.word	0xffffffff


	//   ....[91]....
        /*07d0*/ 	.word	0xffffffff


	//   ....[92]....
        /*07d4*/ 	.word	0xffffffff


	//   ....[93]....
        /*07d8*/ 	.word	0xffffffff


	//   ....[94]....
        /*07dc*/ 	.word	0xffffffff


	//   ....[95]....
        /*07e0*/ 	.word	0xffffffff


	//   ....[96]....
        /*07e4*/ 	.word	0xffffffff


	//   ....[97]....
        /*07e8*/ 	.word	0xffffffff


	//   ....[98]....
        /*07ec*/ 	.word	0xffffffff


	//   ....[99]....
        /*07f0*/ 	.word	0xffffffff


	//   ....[100]....
        /*07f4*/ 	.word	0xffffffff


	//   ....[101]....
        /*07f8*/ 	.word	0xffffffff


	//   ....[102]....
        /*07fc*/ 	.word	0xffffffff


	//   ....[103]....
        /*0800*/ 	.word	0xffffffff


	//   ....[104]....
        /*0804*/ 	.word	0xffffffff


	//   ....[105]....
        /*0808*/ 	.word	0xffffffff


	//   ....[106]....
        /*080c*/ 	.word	0xffffffff


	//   ....[107]....
        /*0810*/ 	.word	0xffffffff


	//   ....[108]....
        /*0814*/ 	.word	0xffffffff


	//   ....[109]....
        /*0818*/ 	.word	0xffffffff


	//   ....[110]....
        /*081c*/ 	.word	0xffffffff


	//   ....[111]....
        /*0820*/ 	.word	0xffffffff


	//   ....[112]....
        /*0824*/ 	.word	0xffffffff


	//   ....[113]....
        /*0828*/ 	.word	0xffffffff


	//   ....[114]....
        /*082c*/ 	.word	0xffffffff


	//   ....[115]....
        /*0830*/ 	.word	0xffffffff


	//   ....[116]....
        /*0834*/ 	.word	0xffffffff


	//   ....[117]....
        /*0838*/ 	.word	0xffffffff


	//   ....[118]....
        /*083c*/ 	.word	0xffffffff


	//   ....[119]....
        /*0840*/ 	.word	0xffffffff


	//   ....[120]....
        /*0844*/ 	.word	0xffffffff


	//   ....[121]....
        /*0848*/ 	.word	0xffffffff


	//   ....[122]....
        /*084c*/ 	.word	0xffffffff


	//   ....[123]....
        /*0850*/ 	.word	0xffffffff


	//   ....[124]....
        /*0854*/ 	.word	0xffffffff


	//   ....[125]....
        /*0858*/ 	.word	0xffffffff


	//   ....[126]....
        /*085c*/ 	.word	0xffffffff


	//   ....[127]....
        /*0860*/ 	.word	0xffffffff


	//   ....[128]....
        /*0864*/ 	.word	0xffffffff


	//   ....[129]....
        /*0868*/ 	.word	0xffffffff


	//   ....[130]....
        /*086c*/ 	.word	0xffffffff


	//   ....[131]....
        /*0870*/ 	.word	0xffffffff


	//   ....[132]....
        /*0874*/ 	.word	0xffffffff


	//   ....[133]....
        /*0878*/ 	.word	0xffffffff


	//   ....[134]....
        /*087c*/ 	.word	0xffffffff


	//   ....[135]....
        /*0880*/ 	.word	0xffffffff


	//   ....[136]....
        /*0884*/ 	.word	0xffffffff


	//   ....[137]....
        /*0888*/ 	.word	0xffffffff


	//   ....[138]....
        /*088c*/ 	.word	0xffffffff


	//   ....[139]....
        /*0890*/ 	.word	0xffffffff


	//   ....[140]....
        /*0894*/ 	.word	0xffffffff


	//   ....[141]....
        /*0898*/ 	.word	0xffffffff


	//   ....[142]....
        /*089c*/ 	.word	0xffffffff


	//   ....[143]....
        /*08a0*/ 	.word	0xffffffff


	//   ....[144]....
        /*08a4*/ 	.word	0xffffffff


	//   ....[145]....
        /*08a8*/ 	.word	0xffffffff


	//   ....[146]....
        /*08ac*/ 	.word	0xffffffff


	//   ....[147]....
        /*08b0*/ 	.word	0xffffffff


	//   ....[148]....
        /*08b4*/ 	.word	0xffffffff


	//   ....[149]....
        /*08b8*/ 	.word	0xffffffff


	//   ....[150]....
        /*08bc*/ 	.word	0xffffffff


	//   ....[151]....
        /*08c0*/ 	.word	0xffffffff


	//   ....[152]....
        /*08c4*/ 	.word	0xffffffff


	//   ....[153]....
        /*08c8*/ 	.word	0xffffffff


	//   ....[154]....
        /*08cc*/ 	.word	0xffffffff


	//   ....[155]....
        /*08d0*/ 	.word	0xffffffff


	//   ....[156]....
        /*08d4*/ 	.word	0xffffffff


	//   ....[157]....
        /*08d8*/ 	.word	0xffffffff


	//   ....[158]....
        /*08dc*/ 	.word	0xffffffff


	//   ....[159]....
        /*08e0*/ 	.word	0xffffffff


	//   ....[160]....
        /*08e4*/ 	.word	0xffffffff


	//   ....[161]....
        /*08e8*/ 	.word	0xffffffff


	//   ....[162]....
        /*08ec*/ 	.word	0xffffffff


	//   ....[163]....
        /*08f0*/ 	.word	0xffffffff


	//   ....[164]....
        /*08f4*/ 	.word	0xffffffff


	//   ....[165]....
        /*08f8*/ 	.word	0xffffffff


	//   ....[166]....
        /*08fc*/ 	.word	0xffffffff


	//   ....[167]....
        /*0900*/ 	.word	0xffffffff


	//   ....[168]....
        /*0904*/ 	.word	0xffffffff


	//   ....[169]....
        /*0908*/ 	.word	0xffffffff


	//   ....[170]....
        /*090c*/ 	.word	0xffffffff


	//   ....[171]....
        /*0910*/ 	.word	0xffffffff


	//   ....[172]....
        /*0914*/ 	.word	0xffffffff


	//   ....[173]....
        /*0918*/ 	.word	0xffffffff


	//   ....[174]....
        /*091c*/ 	.word	0xffffffff


	//   ....[175]....
        /*0920*/ 	.word	0xffffffff


	//   ....[176]....
        /*0924*/ 	.word	0xffffffff


	//   ....[177]....
        /*0928*/ 	.word	0xffffffff


	//   ....[178]....
        /*092c*/ 	.word	0xffffffff


	//   ....[179]....
        /*0930*/ 	.word	0xffffffff


	//   ....[180]....
        /*0934*/ 	.word	0xffffffff


	//   ....[181]....
        /*0938*/ 	.word	0xffffffff


	//   ....[182]....
        /*093c*/ 	.word	0xffffffff


	//   ....[183]....
        /*0940*/ 	.word	0xffffffff


	//   ....[184]....
        /*0944*/ 	.word	0xffffffff


	//   ....[185]....
        /*0948*/ 	.word	0xffffffff


	//   ....[186]....
        /*094c*/ 	.word	0xffffffff


	//   ....[187]....
        /*0950*/ 	.word	0xffffffff


	//   ....[188]....
        /*0954*/ 	.word	0xffffffff


	//   ....[189]....
        /*0958*/ 	.word	0xffffffff


	//   ....[190]....
        /*095c*/ 	.word	0xffffffff


	//   ....[191]....
        /*0960*/ 	.word	0xffffffff


	//   ....[192]....
        /*0964*/ 	.word	0xffffffff


	//   ....[193]....
        /*0968*/ 	.word	0xffffffff


	//   ....[194]....
        /*096c*/ 	.word	0xffffffff


	//   ....[195]....
        /*0970*/ 	.word	0xffffffff


	//   ....[196]....
        /*0974*/ 	.word	0xffffffff


	//   ....[197]....
        /*0978*/ 	.word	0xffffffff


	//   ....[198]....
        /*097c*/ 	.word	0xffffffff


	//   ....[199]....
        /*0980*/ 	.word	0xffffffff


	//   ....[200]....
        /*0984*/ 	.word	0xffffffff


	//   ....[201]....
        /*0988*/ 	.word	0xffffffff


	//   ....[202]....
        /*098c*/ 	.word	0xffffffff


	//   ....[203]....
        /*0990*/ 	.word	0xffffffff


	//   ....[204]....
        /*0994*/ 	.word	0xffffffff


	//   ....[205]....
        /*0998*/ 	.word	0xffffffff


	//   ....[206]....
        /*099c*/ 	.word	0xffffffff


	//   ....[207]....
        /*09a0*/ 	.word	0xffffffff


	//   ....[208]....
        /*09a4*/ 	.word	0xffffffff


	//   ....[209]....
        /*09a8*/ 	.word	0xffffffff


	//   ....[210]....
        /*09ac*/ 	.word	0xffffffff


	//   ....[211]....
        /*09b0*/ 	.word	0xffffffff


	//   ....[212]....
        /*09b4*/ 	.word	0xffffffff


	//   ....[213]....
        /*09b8*/ 	.word	0xffffffff


	//   ....[214]....
        /*09bc*/ 	.word	0xffffffff


	//   ....[215]....
        /*09c0*/ 	.word	0xffffffff


	//----- nvinfo : EIATTR_COOP_GROUP_INSTR_OFFSETS
	.align		4
.L_256:
        /*09c4*/ 	.byte	0x04, 0x28
        /*09c6*/ 	.short	(.L_258 - .L_257)


	//   ....[0]....
.L_257:
        /*09c8*/ 	.word	0x00000050


	//   ....[1]....
        /*09cc*/ 	.word	0x00000200


	//   ....[2]....
        /*09d0*/ 	.word	0x00000230


	//   ....[3]....
        /*09d4*/ 	.word	0x00000260


	//   ....[4]....
        /*09d8*/ 	.word	0x00000290


	//   ....[5]....
        /*09dc*/ 	.word	0x000002c0


	//   ....[6]....
        /*09e0*/ 	.word	0x000002f0


	//   ....[7]....
        /*09e4*/ 	.word	0x00000460


	//   ....[8]....
        /*09e8*/ 	.word	0x000004a0


	//   ....[9]....
        /*09ec*/ 	.word	0x000004d0


	//   ....[10]....
        /*09f0*/ 	.word	0x00000500


	//   ....[11]....
        /*09f4*/ 	.word	0x00000530


	//   ....[12]....
        /*09f8*/ 	.word	0x00000560


	//   ....[13]....
        /*09fc*/ 	.word	0x000005f0


	//   ....[14]....
        /*0a00*/ 	.word	0x00000620


	//   ....[15]....
        /*0a04*/ 	.word	0x00000640


	//   ....[16]....
        /*0a08*/ 	.word	0x000006a0


	//   ....[17]....
        /*0a0c*/ 	.word	0x00002460


	//   ....[18]....
        /*0a10*/ 	.word	0x00002480


	//   ....[19]....
        /*0a14*/ 	.word	0x00002620


	//   ....[20]....
        /*0a18*/ 	.word	0x00002630


	//   ....[21]....
        /*0a1c*/ 	.word	0x000027b0


	//   ....[22]....
        /*0a20*/ 	.word	0x000027d0


	//   ....[23]....
        /*0a24*/ 	.word	0x00002950


	//   ....[24]....
        /*0a28*/ 	.word	0x00002960


	//   ....[25]....
        /*0a2c*/ 	.word	0x00002df0


	//   ....[26]....
        /*0a30*/ 	.word	0x00002e20


	//   ....[27]....
        /*0a34*/ 	.word	0x00002e40


	//   ....[28]....
        /*0a38*/ 	.word	0x00002e60


	//   ....[29]....
        /*0a3c*/ 	.word	0x00002ee0


	//   ....[30]....
        /*0a40*/ 	.word	0x00002f30


	//   ....[31]....
        /*0a44*/ 	.word	0x00003290


	//   ....[32]....
        /*0a48*/ 	.word	0x000032a0


	//   ....[33]....
        /*0a4c*/ 	.word	0x00004230


	//   ....[34]....
        /*0a50*/ 	.word	0x00004250


	//   ....[35]....
        /*0a54*/ 	.word	0x000043a0


	//   ....[36]....
        /*0a58*/ 	.word	0x000043b0


	//   ....[37]....
        /*0a5c*/ 	.word	0x00004b90


	//   ....[38]....
        /*0a60*/ 	.word	0x00004bc0


	//   ....[39]....
        /*0a64*/ 	.word	0x00004bd0


	//   ....[40]....
        /*0a68*/ 	.word	0x00004be0


	//   ....[41]....
        /*0a6c*/ 	.word	0x00004bf0


	//   ....[42]....
        /*0a70*/ 	.word	0x00004c20


	//   ....[43]....
        /*0a74*/ 	.word	0x00004c40


	//   ....[44]....
        /*0a78*/ 	.word	0x00004c60


	//   ....[45]....
        /*0a7c*/ 	.word	0x00005f90


	//   ....[46]....
        /*0a80*/ 	.word	0x00005fb0


	//   ....[47]....
        /*0a84*/ 	.word	0x000060f0


	//   ....[48]....
        /*0a88*/ 	.word	0x00006100


	//   ....[49]....
        /*0a8c*/ 	.word	0x00007060


	//   ....[50]....
        /*0a90*/ 	.word	0x00007080


	//   ....[51]....
        /*0a94*/ 	.word	0x000071a0


	//   ....[52]....
        /*0a98*/ 	.word	0x000071b0


	//   ....[53]....
        /*0a9c*/ 	.word	0x000075e0


	//   ....[54]....
        /*0aa0*/ 	.word	0x00007610


	//   ....[55]....
        /*0aa4*/ 	.word	0x00007620


	//   ....[56]....
        /*0aa8*/ 	.word	0x00007630


	//   ....[57]....
        /*0aac*/ 	.word	0x00007670


	//   ....[58]....
        /*0ab0*/ 	.word	0x00007680


	//   ....[59]....
        /*0ab4*/ 	.word	0x00007690


	//   ....[60]....
        /*0ab8*/ 	.word	0x000076a0


	//   ....[61]....
        /*0abc*/ 	.word	0x00008e80


	//   ....[62]....
        /*0ac0*/ 	.word	0x00008e90


	//   ....[63]....
        /*0ac4*/ 	.word	0x00008ea0


	//   ....[64]....
        /*0ac8*/ 	.word	0x00008eb0


	//   ....[65]....
        /*0acc*/ 	.word	0x00008ee0


	//   ....[66]....
        /*0ad0*/ 	.word	0x00008f00


	//   ....[67]....
        /*0ad4*/ 	.word	0x00008f20


	//   ....[68]....
        /*0ad8*/ 	.word	0x00008f30


	//   ....[69]....
        /*0adc*/ 	.word	0x0000a4c0


	//   ....[70]....
        /*0ae0*/ 	.word	0x0000a4d0


	//   ....[71]....
        /*0ae4*/ 	.word	0x0000a4e0


	//   ....[72]....
        /*0ae8*/ 	.word	0x0000a4f0


	//   ....[73]....
        /*0aec*/ 	.word	0x0000a500


	//   ....[74]....
        /*0af0*/ 	.word	0x0000a510


	//   ....[75]....
        /*0af4*/ 	.word	0x0000a520


	//   ....[76]....
        /*0af8*/ 	.word	0x0000a540


	//   ....[77]....
        /*0afc*/ 	.word	0x0000a940


	//   ....[78]....
        /*0b00*/ 	.word	0x0000a960


	//   ....[79]....
        /*0b04*/ 	.word	0x0000aad0


	//   ....[80]....
        /*0b08*/ 	.word	0x0000aae0


	//   ....[81]....
        /*0b0c*/ 	.word	0x0000ac40


	//   ....[82]....
        /*0b10*/ 	.word	0x0000ac60


	//   ....[83]....
        /*0b14*/ 	.word	0x0000adc0


	//   ....[84]....
        /*0b18*/ 	.word	0x0000add0


	//   ....[85]....
        /*0b1c*/ 	.word	0x0000b120


	//   ....[86]....
        /*0b20*/ 	.word	0x0000b140


	//   ....[87]....
        /*0b24*/ 	.word	0x0000b610


	//   ....[88]....
        /*0b28*/ 	.word	0x0000b620


	//   ....[89]....
        /*0b2c*/ 	.word	0x0000baf0


	//   ....[90]....
        /*0b30*/ 	.word	0x0000bb10


	//   ....[91]....
        /*0b34*/ 	.word	0x0000bfe0


	//   ....[92]....
        /*0b38*/ 	.word	0x0000bff0


	//   ....[93]....
        /*0b3c*/ 	.word	0x0000cc00


	//   ....[94]....
        /*0b40*/ 	.word	0x0000cc20


	//   ....[95]....
        /*0b44*/ 	.word	0x0000cda0


	//   ....[96]....
        /*0b48*/ 	.word	0x0000cdb0


	//   ....[97]....
        /*0b4c*/ 	.word	0x0000cf10


	//   ....[98]....
        /*0b50*/ 	.word	0x0000cf30


	//   ....[99]....
        /*0b54*/ 	.word	0x0000d090


	//   ....[100]....
        /*0b58*/ 	.word	0x0000d0a0


	//   ....[101]....
        /*0b5c*/ 	.word	0x0000d2c0


	//   ....[102]....
        /*0b60*/ 	.word	0x0000d2e0


	//   ....[103]....
        /*0b64*/ 	.word	0x0000d410


	//   ....[104]....
        /*0b68*/ 	.word	0x0000d450


	//   ....[105]....
        /*0b6c*/ 	.word	0x0000d480


	//   ....[106]....
        /*0b70*/ 	.word	0x0000d4b0


	//   ....[107]....
        /*0b74*/ 	.word	0x0000d4e0


	//   ....[108]....
        /*0b78*/ 	.word	0x0000d510


	//   ....[109]....
        /*0b7c*/ 	.word	0x0000d670


	//   ....[110]....
        /*0b80*/ 	.word	0x0000d6b0


	//   ....[111]....
        /*0b84*/ 	.word	0x0000d6e0


	//   ....[112]....
        /*0b88*/ 	.word	0x0000d710


	//   ....[113]....
        /*0b8c*/ 	.word	0x0000d740


	//   ....[114]....
        /*0b90*/ 	.word	0x0000d770


	//   ....[115]....
        /*0b94*/ 	.word	0x0000d800


	//   ....[116]....
        /*0b98*/ 	.word	0x0000d830


	//   ....[117]....
        /*0b9c*/ 	.word	0x0000d840


	//   ....[118]....
        /*0ba0*/ 	.word	0x0000d8a0


	//   ....[119]....
        /*0ba4*/ 	.word	0x0000de80


	//   ....[120]....
        /*0ba8*/ 	.word	0x0000dee0


	//   ....[121]....
        /*0bac*/ 	.word	0x0000df30


	//   ....[122]....
        /*0bb0*/ 	.word	0x0000df80


	//   ....[123]....
        /*0bb4*/ 	.word	0x0000dfd0


	//   ....[124]....
        /*0bb8*/ 	.word	0x0000e040


	//   ....[125]....
        /*0bbc*/ 	.word	0x0000e090


	//   ....[126]....
        /*0bc0*/ 	.word	0x0000e0f0


	//   ....[127]....
        /*0bc4*/ 	.word	0x0000e160


	//   ....[128]....
        /*0bc8*/ 	.word	0x0000e1c0


	//   ....[129]....
        /*0bcc*/ 	.word	0x0000e230


	//   ....[130]....
        /*0bd0*/ 	.word	0x0000e2a0


	//   ....[131]....
        /*0bd4*/ 	.word	0x0000e310


	//   ....[132]....
        /*0bd8*/ 	.word	0x0000e370


	//   ....[133]....
        /*0bdc*/ 	.word	0x0000e3e0


	//   ....[134]....
        /*0be0*/ 	.word	0x0000e450


	//   ....[135]....
        /*0be4*/ 	.word	0x0000e4c0


	//   ....[136]....
        /*0be8*/ 	.word	0x0000e520


	//   ....[137]....
        /*0bec*/ 	.word	0x0000e590


	//   ....[138]....
        /*0bf0*/ 	.word	0x0000e5f0


	//   ....[139]....
        /*0bf4*/ 	.word	0x0000e660


	//   ....[140]....
        /*0bf8*/ 	.word	0x0000e6d0


	//   ....[141]....
        /*0bfc*/ 	.word	0x0000e740


	//   ....[142]....
        /*0c00*/ 	.word	0x0000e7a0


	//   ....[143]....
        /*0c04*/ 	.word	0x0000e800


	//   ....[144]....
        /*0c08*/ 	.word	0x0000e850


	//   ....[145]....
        /*0c0c*/ 	.word	0x0000e8a0


	//   ....[146]....
        /*0c10*/ 	.word	0x0000e8f0


	//   ....[147]....
        /*0c14*/ 	.word	0x0000e940


	//   ....[148]....
        /*0c18*/ 	.word	0x0000e990


	//   ....[149]....
        /*0c1c*/ 	.word	0x0000e9e0


	//   ....[150]....
        /*0c20*/ 	.word	0x0000ea30


	//   ....[151]....
        /*0c24*/ 	.word	0x0000ea90


	//   ....[152]....
        /*0c28*/ 	.word	0x0000eb00


	//   ....[153]....
        /*0c2c*/ 	.word	0x0000eb60


	//   ....[154]....
        /*0c30*/ 	.word	0x0000ebd0


	//   ....[155]....
        /*0c34*/ 	.word	0x0000ec40


	//   ....[156]....
        /*0c38*/ 	.word	0x0000ecb0


	//   ....[157]....
        /*0c3c*/ 	.word	0x0000ed10


	//   ....[158]....
        /*0c40*/ 	.word	0x0000ed60


	//   ....[159]....
        /*0c44*/ 	.word	0x0000edc0


	//   ....[160]....
        /*0c48*/ 	.word	0x0000ee10


	//   ....[161]....
        /*0c4c*/ 	.word	0x0000ee50


	//   ....[162]....
        /*0c50*/ 	.word	0x0000eea0


	//   ....[163]....
        /*0c54*/ 	.word	0x0000eee0


	//   ....[164]....
        /*0c58*/ 	.word	0x0000ef30


	//   ....[165]....
        /*0c5c*/ 	.word	0x0000ef70


	//   ....[166]....
        /*0c60*/ 	.word	0x0000efd0


	//   ....[167]....
        /*0c64*/ 	.word	0x0000f010


	//   ....[168]....
        /*0c68*/ 	.word	0x0000f060


	//   ....[169]....
        /*0c6c*/ 	.word	0x0000f0b0


	//   ....[170]....
        /*0c70*/ 	.word	0x0000f100


	//   ....[171]....
        /*0c74*/ 	.word	0x0000f150


	//   ....[172]....
        /*0c78*/ 	.word	0x0000f1a0


	//   ....[173]....
        /*0c7c*/ 	.word	0x0000f1e0


	//   ....[174]....
        /*0c80*/ 	.word	0x0000f240


	//   ....[175]....
        /*0c84*/ 	.word	0x0000f2b0


	//   ....[176]....
        /*0c88*/ 	.word	0x0000f320


	//   ....[177]....
        /*0c8c*/ 	.word	0x0000f380


	//   ....[178]....
        /*0c90*/ 	.word	0x0000f3f0


	//   ....[179]....
        /*0c94*/ 	.word	0x0000f460


	//   ....[180]....
        /*0c98*/ 	.word	0x0000f4d0


	//   ....[181]....
        /*0c9c*/ 	.word	0x0000f530


	//   ....[182]....
        /*0ca0*/ 	.word	0x0000f5a0


	//   ....[183]....
        /*0ca4*/ 	.word	0x0000f610


	//   ....[184]....
        /*0ca8*/ 	.word	0x0000f680


	//   ....[185]....
        /*0cac*/ 	.word	0x0000f6e0


	//   ....[186]....
        /*0cb0*/ 	.word	0x0000f750


	//   ....[187]....
        /*0cb4*/ 	.word	0x0000f7c0


	//   ....[188]....
        /*0cb8*/ 	.word	0x0000f830


	//   ....[189]....
        /*0cbc*/ 	.word	0x0000f890


	//   ....[190]....
        /*0cc0*/ 	.word	0x0000f900


	//   ....[191]....
        /*0cc4*/ 	.word	0x0000f970


	//   ....[192]....
        /*0cc8*/ 	.word	0x0000f9e0


	//   ....[193]....
        /*0ccc*/ 	.word	0x0000fa40


	//   ....[194]....
        /*0cd0*/ 	.word	0x0000fab0


	//   ....[195]....
        /*0cd4*/ 	.word	0x0000fb20


	//   ....[196]....
        /*0cd8*/ 	.word	0x0000fb90


	//   ....[197]....
        /*0cdc*/ 	.word	0x0000fbf0


	//   ....[198]....
        /*0ce0*/ 	.word	0x0000fc60


	//   ....[199]....
        /*0ce4*/ 	.word	0x0000fcd0


	//   ....[200]....
        /*0ce8*/ 	.word	0x0000fd20


	//   ....[201]....
        /*0cec*/ 	.word	0x0000fd60


	//   ....[202]....
        /*0cf0*/ 	.word	0x0000fdb0


	//   ....[203]....
        /*0cf4*/ 	.word	0x0000fe00


	//   ....[204]....
        /*0cf8*/ 	.word	0x0000fe50


	//   ....[205]....
        /*0cfc*/ 	.word	0x0000fec0


	//   ....[206]....
        /*0d00*/ 	.word	0x0000ff10


	//   ....[207]....
        /*0d04*/ 	.word	0x0000ff60


	//   ....[208]....
        /*0d08*/ 	.word	0x0000ffb0


	//   ....[209]....
        /*0d0c*/ 	.word	0x00010000


	//   ....[210]....
        /*0d10*/ 	.word	0x00010050


	//   ....[211]....
        /*0d14*/ 	.word	0x000100c0


	//   ....[212]....
        /*0d18*/ 	.word	0x00010110


	//   ....[213]....
        /*0d1c*/ 	.word	0x00010170


	//   ....[214]....
        /*0d20*/ 	.word	0x000101d0


	//   ....[215]....
        /*0d24*/ 	.word	0x00010240


	//----- nvinfo : EIATTR_EXIT_INSTR_OFFSETS
	.align		4
.L_258:
        /*0d28*/ 	.byte	0x04, 0x1c
        /*0d2a*/ 	.short	(.L_260 - .L_259)


	//   ....[0]....
.L_259:
        /*0d2c*/ 	.word	0x00000c10


	//   ....[1]....
        /*0d30*/ 	.word	0x0000de40


	//----- nvinfo : EIATTR_MAX_THREADS
	.align		4
.L_260:
        /*0d34*/ 	.byte	0x04, 0x05
        /*0d36*/ 	.short	(.L_262 - .L_261)
.L_261:
        /*0d38*/ 	.word	0x00000080
        /*0d3c*/ 	.word	0x00000001
        /*0d40*/ 	.word	0x00000001


	//----- nvinfo : EIATTR_CRS_STACK_SIZE
	.align		4
.L_262:
        /*0d44*/ 	.byte	0x04, 0x1e
        /*0d46*/ 	.short	(.L_264 - .L_263)
.L_263:
        /*0d48*/ 	.word	0x00000000
.L_264:


//--------------------- .nv.info._ZN7cutlass13device_kernelIN5flash19enable_sm80_to_sm89INS1_16FlashAttnFwdSm80INS1_25CollectiveMainloopFwdSm80ILi4ELi1ELb0EN4cute5tupleIJNS5_1CILi128EEENS7_ILi48EEENS7_ILi96EEEEEELi96ENS_10bfloat16_tEfNS_4arch4Sm80ELb0ELb0ELb1ELb1ELb1ELb1ELb1ELb1EEENS1_21CollectiveEpilogueFwdINS6_IJS8_SA_S9_EEENS6_IJNS7_ILi1EEESI_SI_EEESC_SE_Li128ELb1ELb1ELb1ELb0EEENS1_36VarlenDynamicPersistentTileSchedulerILi128ELi48ELi128ELi128ELb1ELb1ELb0ELb0ELb1ELb1EEEEEEEEEvNT_6ParamsE --------------------------
	.section	.nv.info._ZN7cutlass13device_kernelIN5flash19enable_sm80_to_sm89INS1_16FlashAttnFwdSm80INS1_25CollectiveMainloopFwdSm80ILi4ELi1ELb0EN4cute5tupleIJNS5_1CILi128EEENS7_ILi48EEENS7_ILi96EEEEEELi96ENS_10bfloat16_tEfNS_4arch4Sm80ELb0ELb0ELb1ELb1ELb1ELb1ELb1ELb1EEENS1_21CollectiveEpilogueFwdINS6_IJS8_SA_S9_EEENS6_IJNS7_ILi1EEESI_SI_EEESC_SE_Li128ELb1ELb1ELb1ELb0EEENS1_36VarlenDynamicPersistentTileSchedulerILi128ELi48ELi128ELi128ELb1ELb1ELb0ELb0ELb1ELb1EEEEEEEEEvNT_6ParamsE,"",@"SHT_CUDA_INFO"
	.sectionflags	@""
	.align	4


	//----- nvinfo : EIATTR_CUDA_API_VERSION
	.align		4
        /*0000*/ 	.byte	0x04, 0x37
        /*0002*/ 	.short	(.L_266 - .L_265)
.L_265:
        /*0004*/ 	.word	0x00000082


	//----- nvinfo : EIATTR_SW2861232_WAR
	.align		4
.L_266:
        /*0008*/ 	.byte	0x01, 0x35
	.zero		2


	//----- nvinfo : EIATTR_PARAM_CBANK
	.align		4
        /*000c*/ 	.byte	0x04, 0x0a
        /*000e*/ 	.short	(.L_268 - .L_267)
	.align		4
.L_267:
        /*0010*/ 	.word	index@(.nv.constant0._ZN7cutlass13device_kernelIN5flash19enable_sm80_to_sm89INS1_16FlashAttnFwdSm80INS1_25CollectiveMainloopFwdSm80ILi4ELi1ELb0EN4cute5tupleIJNS5_1CILi128EEENS7_ILi48EEENS7_ILi96EEEEEELi96ENS_10bfloat16_tEfNS_4arch4Sm80ELb0ELb0ELb1ELb1ELb1ELb1ELb1ELb1EEENS1_21CollectiveEpilogueFwdINS6_IJS8_SA_S9_EEENS6_IJNS7_ILi1EEESI_SI_EEESC_SE_Li128ELb1ELb1ELb1ELb0EEENS1_36VarlenDynamicPersistentTileSchedulerILi128ELi48ELi128ELi128ELb1ELb1ELb0ELb0ELb1ELb1EEEEEEEEEvNT_6ParamsE)
        /*0014*/ 	.short	0x0160
        /*0016*/ 	.short	0x0438


	//----- nvinfo : EIATTR_CBANK_PARAM_SIZE
	.align		4
.L_268:
        /*0018*/ 	.byte	0x03, 0x19
        /*001a*/ 	.short	0x0438


	//----- nvinfo : EIATTR_KPARAM_INFO
	.align		4
        /*001c*/ 	.byte	0x04, 0x17
        /*001e*/ 	.short	(.L_270 - .L_269)
.L_269:
        /*0020*/ 	.word	0x00000000
        /*0024*/ 	.short	0x0000
        /*0026*/ 	.short	0x0000
        /*0028*/ 	.byte	0x00, 0xf0, 0xe1, 0x10


	//----- nvinfo : EIATTR_MAXREG_COUNT
	.align		4
.L_270:
        /*002c*/ 	.byte	0x03, 0x1b
        /*002e*/ 	.short	0x00ff


	//----- nvinfo : EIATTR_NUM_BARRIERS
	.align		4
        /*0030*/ 	.byte	0x02, 0x4c
        /*0032*/ 	.byte	0x06
	.zero		1


	//----- nvinfo : EIATTR_ANNOTATIONS
	.align		4
        /*0034*/ 	.byte	0x04, 0x55
        /*0036*/ 	.short	(.L_272 - .L_271)


	//   ....[0]....
.L_271:
        /* <DEDUP_REMOVED lines=144> */


	//----- nvinfo : EIATTR_MERCURY_ISA_VERSION
	.align		4
.L_272:
        /*0920*/ 	.byte	0x03, 0x5f
        /*0922*/ 	.short	0x0000


	//----- nvinfo : EIATTR_INT_WARP_WIDE_INSTR_OFFSETS
	.align		4
        /*0924*/ 	.byte	0x04, 0x31
        /*0926*/ 	.short	(.L_274 - .L_273)


	//   ....[0]....
.L_273:
        /*0928*/ 	.word	0x00014ff0


	//   ....[1]....
        /*092c*/ 	.word	0x00015070


	//----- nvinfo : EIATTR_COOP_GROUP_MASK_REGIDS
	.align		4
.L_274:
        /*0930*/ 	.byte	0x04, 0x29
        /*0932*/ 	.short	(.L_276 - .L_275)


	//   ....[0]....
.L_275:
        /*0934*/ 	.word	0xffffffff


	//   ....[1]....
        /*0938*/ 	.word	0xffffffff


	//   ....[2]....
        /*093c*/ 	.word	0xffffffff


	//   ....[3]....
        /*0940*/ 	.word	0xffffffff


	//   ....[4]....
        /*0944*/ 	.word	0xffffffff


	//   ....[5]....
        /*0948*/ 	.word	0xffffffff


	//   ....[6]....
        /*094c*/ 	.word	0xffffffff


	//   ....[7]....
        /*0950*/ 	.word	0xffffffff


	//   ....[8]....
        /*0954*/ 	.word	0xffffffff


	//   ....[9]....
        /*0958*/ 	.word	0xffffffff


	//   ....[10]....
        /*095c*/ 	.word	0xffffffff


	//   ....[11]....
        /*0960*/ 	.word	0xffffffff


	//   ....[12]....
        /*0964*/ 	.word	0xffffffff


	//   ....[13]....
        /*0968*/ 	.word	0xffffffff


	//   ....[14]....
        /*096c*/ 	.word	0xffffffff


	//   ....[15]....
        /*0970*/ 	.word	0xffffffff


	//   ....[16]....
        /*0974*/ 	.word	0xffffffff


	//   ....[17]....
        /*0978*/ 	.word	0xffffffff


	//   ....[18]....
        /*097c*/ 	.word	0xffffffff


	//   ....[19]....
        /*0980*/ 	.word	0xffffffff


	//   ....[20]....
        /*0984*/ 	.word	0xffffffff


	//   ....[21]....
        /*0988*/ 	.word	0xffffffff


	//   ....[22]....
        /*098c*/ 	.word	0xffffffff


	//   ....[23]....
        /*0990*/ 	.word	0xffffffff


	//   ....[24]....
        /*0994*/ 	.word	0xffffffff


	//   ....[25]....
        /*0998*/ 	.word	0xffffffff


	//   ....[26]....
        /*099c*/ 	.word	0xffffffff


	//   ....[27]....
        /*09a0*/ 	.word	0xffffffff


	//   ....[28]....
        /*09a4*/ 	.word	0xffffffff


	//   ....[29]....
        /*09a8*/ 	.word	0xffffffff


	//   ....[30]....
        /*09ac*/ 	.word	0xffffffff


	//   ....[31]....
        /*09b0*/ 	.word	0xffffffff


	//   ....[32]....
        /*09b4*/ 	.word	0xffffffff


	//   ....[33]....
        /*09b8*/ 	.word	0xffffffff


	//   ....[34]....
        /*09bc*/ 	.word	0xffffffff


	//   ....[35]....
        /*09c0*/ 	.word	0xffffffff


	//   ....[36]....
        /*09c4*/ 	.word	0xffffffff


	//   ....[37]....
        /*09c8*/ 	.word	0xffffffff


	//   ....[38]....
        /*09cc*/ 	.word	0xffffffff


	//   ....[39]....
        /*09d0*/ 	.word	0xffffffff


	//   ....[40]....
        /*09d4*/ 	.word	0xffffffff


	//   ....[41]....
        /*09d8*/ 	.word	0xffffffff


	//   ....[42]....
        /*09dc*/ 	.word	0xffffffff


	//   ....[43]....
        /*09e0*/ 	.word	0xffffffff


	//   ....[44]....
        /*09e4*/ 	.word	0xffffffff


	//   ....[45]....
        /*09e8*/ 	.word	0xffffffff


	//   ....[46]....
        /*09ec*/ 	.word	0xffffffff


	//   ....[47]....
        /*09f0*/ 	.word	0xffffffff


	//   ....[48]....
        /*09f4*/ 	.word	0xffffffff


	//   ....[49]....
        /*09f8*/ 	.word	0xffffffff


	//   ....[50]....
        /*09fc*/ 	.word	0xffffffff


	//   ....[51]....
        /*0a00*/ 	.word	0xffffffff


	//   ....[52]....
        /*0a04*/ 	.word	0xffffffff


	//   ....[53]....
        /*0a08*/ 	.word	0xffffffff


	//   ....[54]....
        /*0a0c*/ 	.word	0xffffffff


	//   ....[55]....
        /*0a10*/ 	.word	0xffffffff


	//   ....[56]....
        /*0a14*/ 	.word	0xffffffff


	//   ....[57]....
        /*0a18*/ 	.word	0xffffffff


	//   ....[58]....
        /*0a1c*/ 	.word	0xffffffff


	//   ....[59]....
        /*0a20*/ 	.word	0xffffffff


	//   ....[60]....
        /*0a24*/ 	.word	0xffffffff


	//   ....[61]....
        /*0a28*/ 	.word	0xffffffff


	//   ....[62]....
        /*0a2c*/ 	.word	0xffffffff


	//   ....[63]....
        /*0a30*/ 	.word	0xffffffff


	//   ....[64]....
        /*0a34*/ 	.word	0xffffffff


	//   ....[65]....
        /*0a38*/ 	.word	0xffffffff


	//   ....[66]....
        /*0a3c*/ 	.word	0xffffffff


	//   ....[67]....
        /*0a40*/ 	.word	0xffffffff


	//   ....[68]....
        /*0a44*/ 	.word	0xffffffff


	//   ....[69]....
        /*0a48*/ 	.word	0xffffffff


	//   ....[70]....
        /*0a4c*/ 	.word	0xffffffff


	//   ....[71]....
        /*0a50*/ 	.word	0xffffffff


	//   ....[72]....
        /*0a54*/ 	.word	0xffffffff


	//   ....[73]....
        /*0a58*/ 	.word	0xffffffff


	//   ....[74]....
        /*0a5c*/ 	.word	0xffffffff


	//   ....[75]....
        /*0a60*/ 	.word	0xffffffff


	//   ....[76]....
        /*0a64*/ 	.word	0xffffffff


	//   ....[77]....
        /*0a68*/ 	.word	0xffffffff


	//   ....[78]....
        /*0a6c*/ 	.word	0xffffffff


	//   ....[79]....
        /*0a70*/ 	.word	0xffffffff


	//   ....[80]....
        /*0a74*/ 	.word	0xffffffff


	//   ....[81]....
        /*0a78*/ 	.word	0xffffffff


	//   ....[82]....
        /*0a7c*/ 	.word	0xffffffff


	//   ....[83]....
        /*0a80*/ 	.word	0xffffffff


	//   ....[84]....
        /*0a84*/ 	.word	0xffffffff


	//   ....[85]....
        /*0a88*/ 	.word	0xffffffff


	//   ....[86]....
        /*0a8c*/ 	.word	0xffffffff


	//   ....[87]....
        /*0a90*/ 	.word	0xffffffff


	//   ....[88]....
        /*0a94*/ 	.word	0xffffffff


	//   ....[89]....
        /*0a98*/ 	.word	0xffffffff


	//   ....[90]....
        /*0a9c*/ 	.word	0xffffffff


	//   ....[91]....
        /*0aa0*/ 	.word	0xffffffff


	//   ....[92]....
        /*0aa4*/ 	.word	0xffffffff


	//   ....[93]....
        /*0aa8*/ 	.word	0xffffffff


	//   ....[94]....
        /*0aac*/ 	.word	0xffffffff


	//   ....[95]....
        /*0ab0*/ 	.word	0xffffffff


	//   ....[96]....
        /*0ab4*/ 	.word	0xffffffff


	//   ....[97]....
        /*0ab8*/ 	.word	0xffffffff


	//   ....[98]....
        /*0abc*/ 	.word	0xffffffff


	//   ....[99]....
        /*0ac0*/ 	.word	0xffffffff


	//   ....[100]....
        /*0ac4*/ 	.word	0xffffffff


	//   ....[101]....
        /*0ac8*/ 	.word	0xffffffff


	//   ....[102]....
        /*0acc*/ 	.word	0xffffffff


	//   ....[103]....
        /*0ad0*/ 	.word	0xffffffff


	//   ....[104]....
        /*0ad4*/ 	.word	0xffffffff


	//   ....[105]....
        /*0ad8*/ 	.word	0xffffffff


	//   ....[106]....
        /*0adc*/ 	.word	0xffffffff


	//   ....[107]....
        /*0ae0*/ 	.word	0xffffffff


	//   ....[108]....
        /*0ae4*/ 	.word	0xffffffff


	//   ....[109]....
        /*0ae8*/ 	.word	0xffffffff


	//   ....[110]....
        /*0aec*/ 	.word	0xffffffff


	//   ....[111]....
        /*0af0*/ 	.word	0xffffffff


	//   ....[112]....
        /*0af4*/ 	.word	0xffffffff


	//   ....[113]....
        /*0af8*/ 	.word	0xffffffff


	//   ....[114]....
        /*0afc*/ 	.word	0xffffffff


	//   ....[115]....
        /*0b00*/ 	.word	0xffffffff


	//   ....[116]....
        /*0b04*/ 	.word	0xffffffff


	//   ....[117]....
        /*0b08*/ 	.word	0xffffffff


	//   ....[118]....
        /*0b0c*/ 	.word	0xffffffff


	//   ....[119]....
        /*0b10*/ 	.word	0xffffffff


	//   ....[120]....
        /*0b14*/ 	.word	0xffffffff


	//   ....[121]....
        /*0b18*/ 	.word	0xffffffff


	//   ....[122]....
        /*0b1c*/ 	.word	0xffffffff


	//   ....[123]....
        /*0b20*/ 	.word	0xffffffff


	//   ....[124]....
        /*0b24*/ 	.word	0xffffffff


	//   ....[125]....
        /*0b28*/ 	.word	0xffffffff


	//   ....[126]....
        /*0b2c*/ 	.word	0xffffffff


	//   ....[127]....
        /*0b30*/ 	.word	0xffffffff


	//   ....[128]....
        /*0b34*/ 	.word	0xffffffff


	//   ....[129]....
        /*0b38*/ 	.word	0xffffffff


	//   ....[130]....
        /*0b3c*/ 	.word	0xffffffff


	//   ....[131]....
        /*0b40*/ 	.word	0xffffffff


	//   ....[132]....
        /*0b44*/ 	.word	0xffffffff


	//   ....[133]....
        /*0b48*/ 	.word	0xffffffff


	//   ....[134]....
        /*0b4c*/ 	.word	0xffffffff


	//   ....[135]....
        /*0b50*/ 	.word	0xffffffff


	//   ....[136]....
        /*0b54*/ 	.word	0xffffffff


	//   ....[137]....
        /*0b58*/ 	.word	0xffffffff


	//   ....[138]....
        /*0b5c*/ 	.word	0xffffffff


	//   ....[139]....
        /*0b60*/ 	.word	0xffffffff


	//   ....[140]....
        /*0b64*/ 	.word	0xffffffff


	//   ....[141]....
        /*0b68*/ 	.word	0xffffffff


	//   ....[142]....
        /*0b6c*/ 	.word	0xffffffff


	//   ....[143]....
        /*0b70*/ 	.word	0xffffffff


	//   ....[144]....
        /*0b74*/ 	.word	0xffffffff


	//   ....[145]....
        /*0b78*/ 	.word	0xffffffff


	//   ....[146]....
        /*0b7c*/ 	.word	0xffffffff


	//   ....[147]....
        /*0b80*/ 	.word	0xffffffff


	//   ....[148]....
        /*0b84*/ 	.word	0xffffffff


	//   ....[149]....
        /*0b88*/ 	.word	0xffffffff


	//   ....[150]....
        /*0b8c*/ 	.word	0xffffffff


	//   ....[151]....
        /*0b90*/ 	.word	0xffffffff


	//   ....[152]....
        /*0b94*/ 	.word	0xffffffff


	//   ....[153]....
        /*0b98*/ 	.word	0xffffffff


	//   ....[154]....
        /*0b9c*/ 	.word	0xffffffff


	//   ....[155]....
        /*0ba0*/ 	.word	0xffffffff


	//   ....[156]....
        /*0ba4*/ 	.word	0xffffffff


	//   ....[157]....
        /*0ba8*/ 	.word	0xffffffff


	//   ....[158]....
        /*0bac*/ 	.word	0xffffffff


	//   ....[159]....
        /*0bb0*/ 	.word	0xffffffff


	//   ....[160]....
        /*0bb4*/ 	.word	0xffffffff


	//   ....[161]....
        /*0bb8*/ 	.word	0xffffffff


	//   ....[162]....
        /*0bbc*/ 	.word	0xffffffff


	//   ....[163]....
        /*0bc0*/ 	.word	0xffffffff


	//   ....[164]....
        /*0bc4*/ 	.word	0xffffffff


	//   ....[165]....
        /*0bc8*/ 	.word	0xffffffff


	//   ....[166]....
        /*0bcc*/ 	.word	0xffffffff


	//   ....[167]....
        /*0bd0*/ 	.word	0xffffffff


	//   ....[168]....
        /*0bd4*/ 	.word	0xffffffff


	//   ....[169]....
        /*0bd8*/ 	.word	0xffffffff


	//   ....[170]....
        /*0bdc*/ 	.word	0xffffffff


	//   ....[171]....
        /*0be0*/ 	.word	0xffffffff


	//   ....[172]....
        /*0be4*/ 	.word	0xffffffff


	//   ....[173]....
        /*0be8*/ 	.word	0xffffffff


	//   ....[174]....
        /*0bec*/ 	.word	0xffffffff


	//   ....[175]....
        /*0bf0*/ 	.word	0xffffffff


	//   ....[176]....
        /*0bf4*/ 	.word	0xffffffff


	//   ....[177]....
        /*0bf8*/ 	.word	0xffffffff


	//   ....[178]....
        /*0bfc*/ 	.word	0xffffffff


	//   ....[179]....
        /*0c00*/ 	.word	0xffffffff


	//   ....[180]....
        /*0c04*/ 	.word	0xffffffff


	//   ....[181]....
        /*0c08*/ 	.word	0xffffffff


	//   ....[182]....
        /*0c0c*/ 	.word	0xffffffff


	//   ....[183]....
        /*0c10*/ 	.word	0xffffffff


	//   ....[184]....
        /*0c14*/ 	.word	0xffffffff


	//   ....[185]....
        /*0c18*/ 	.word	0xffffffff


	//   ....[186]....
        /*0c1c*/ 	.word	0xffffffff


	//   ....[187]....
        /*0c20*/ 	.word	0xffffffff


	//   ....[188]....
        /*0c24*/ 	.word	0xffffffff


	//   ....[189]....
        /*0c28*/ 	.word	0xffffffff


	//   ....[190]....
        /*0c2c*/ 	.word	0xffffffff


	//   ....[191]....
        /*0c30*/ 	.word	0xffffffff


	//   ....[192]....
        /*0c34*/ 	.word	0xffffffff


	//   ....[193]....
        /*0c38*/ 	.word	0xffffffff


	//   ....[194]....
        /*0c3c*/ 	.word	0xffffffff


	//   ....[195]....
        /*0c40*/ 	.word	0xffffffff


	//   ....[196]....
        /*0c44*/ 	.word	0xffffffff


	//   ....[197]....
        /*0c48*/ 	.word	0xffffffff


	//   ....[198]....
        /*0c4c*/ 	.word	0xffffffff


	//   ....[199]....
        /*0c50*/ 	.word	0xffffffff


	//   ....[200]....
        /*0c54*/ 	.word	0xffffffff


	//   ....[201]....
        /*0c58*/ 	.word	0xffffffff


	//   ....[202]....
        /*0c5c*/ 	.word	0xffffffff


	//   ....[203]....
        /*0c60*/ 	.word	0xffffffff


	//   ....[204]....
        /*0c64*/ 	.word	0xffffffff


	//   ....[205]....
        /*0c68*/ 	.word	0xffffffff


	//   ....[206]....
        /*0c6c*/ 	.word	0xffffffff


	//   ....[207]....
        /*0c70*/ 	.word	0xffffffff


	//   ....[208]....
        /*0c74*/ 	.word	0xffffffff


	//   ....[209]....
        /*0c78*/ 	.word	0xffffffff


	//   ....[210]....
        /*0c7c*/ 	.word	0xffffffff


	//   ....[211]....
        /*0c80*/ 	.word	0xffffffff


	//   ....[212]....
        /*0c84*/ 	.word	0xffffffff


	//   ....[213]....
        /*0c88*/ 	.word	0xffffffff


	//   ....[214]....
        /*0c8c*/ 	.word	0xffffffff


	//   ....[215]....
        /*0c90*/ 	.word	0xffffffff


	//   ....[216]....
        /*0c94*/ 	.word	0xffffffff


	//   ....[217]....
        /*0c98*/ 	.word	0xffffffff


	//   ....[218]....
        /*0c9c*/ 	.word	0xffffffff


	//   ....[219]....
        /*0ca0*/ 	.word	0xffffffff


	//   ....[220]....
        /*0ca4*/ 	.word	0xffffffff


	//   ....[221]....
        /*0ca8*/ 	.word	0xffffffff


	//   ....[222]....
        /*0cac*/ 	.word	0xffffffff


	//   ....[223]....
        /*0cb0*/ 	.word	0xffffffff


	//   ....[224]....
        /*0cb4*/ 	.word	0xffffffff


	//   ....[225]....
        /*0cb8*/ 	.word	0xffffffff


	//   ....[226]....
        /*0cbc*/ 	.word	0xffffffff


	//   ....[227]....
        /*0cc0*/ 	.word	0xffffffff


	//   ....[228]....
        /*0cc4*/ 	.word	0xffffffff


	//   ....[229]....
        /*0cc8*/ 	.word	0xffffffff


	//   ....[230]....
        /*0ccc*/ 	.word	0xffffffff


	//   ....[231]....
        /*0cd0*/ 	.word	0xffffffff


	//----- nvinfo : EIATTR_COOP_GROUP_INSTR_OFFSETS
	.align		4
.L_276:
        /*0cd4*/ 	.byte	0x04, 0x28
        /*0cd6*/ 	.short	(.L_278 - .L_277)


	//   ....[0]....
.L_277:
        /*0cd8*/ 	.word	0x00000050


	//   ....[1]....
        /*0cdc*/ 	.word	0x00000200


	//   ....[2]....
        /*0ce0*/ 	.word	0x00000230


	//   ....[3]....
        /*0ce4*/ 	.word	0x00000260


	//   ....[4]....
        /*0ce8*/ 	.word	0x00000290


	//   ....[5]....
        /*0cec*/ 	.word	0x000002c0


	//   ....[6]....
        /*0cf0*/ 	.word	0x000002f0


	//   ....[7]....
        /*0cf4*/ 	.word	0x00000460


	//   ....[8]....
        /*0cf8*/ 	.word	0x000004a0


	//   ....[9]....
        /*0cfc*/ 	.word	0x000004d0


	//   ....[10]....
        /*0d00*/ 	.word	0x00000500


	//   ....[11]....
        /*0d04*/ 	.word	0x00000530


	//   ....[12]....
        /*0d08*/ 	.word	0x00000560


	//   ....[13]....
        /*0d0c*/ 	.word	0x000005f0


	//   ....[14]....
        /*0d10*/ 	.word	0x00000620


	//   ....[15]....
        /*0d14*/ 	.word	0x00000640


	//   ....[16]....
        /*0d18*/ 	.word	0x000006a0


	//   ....[17]....
        /*0d1c*/ 	.word	0x00003ab0


	//   ....[18]....
        /*0d20*/ 	.word	0x00003ac0


	//   ....[19]....
        /*0d24*/ 	.word	0x00005680


	//   ....[20]....
        /*0d28*/ 	.word	0x00005690


	//   ....[21]....
        /*0d2c*/ 	.word	0x00007000


	//   ....[22]....
        /*0d30*/ 	.word	0x00007020


	//   ....[23]....
        /*0d34*/ 	.word	0x00007610


	//   ....[24]....
        /*0d38*/ 	.word	0x00007630


	//   ....[25]....
        /*0d3c*/ 	.word	0x00008530


	//   ....[26]....
        /*0d40*/ 	.word	0x00008550


	//   ....[27]....
        /*0d44*/ 	.word	0x00008690


	//   ....[28]....
        /*0d48*/ 	.word	0x000086a0


	//   ....[29]....
        /*0d4c*/ 	.word	0x000087e0


	//   ....[30]....
        /*0d50*/ 	.word	0x00008800


	//   ....[31]....
        /*0d54*/ 	.word	0x00008940


	//   ....[32]....
        /*0d58*/ 	.word	0x00008950


	//   ....[33]....
        /*0d5c*/ 	.word	0x00008e20


	//   ....[34]....
        /*0d60*/ 	.word	0x00008e30


	//   ....[35]....
        /*0d64*/ 	.word	0x00008e40


	//   ....[36]....
        /*0d68*/ 	.word	0x00008e50


	//   ....[37]....
        /*0d6c*/ 	.word	0x00009160


	//   ....[38]....
        /*0d70*/ 	.word	0x000091a0


	//   ....[39]....
        /*0d74*/ 	.word	0x000091e0


	//   ....[40]....
        /*0d78*/ 	.word	0x00009220


	//   ....[41]....
        /*0d7c*/ 	.word	0x0000bb00


	//   ....[42]....
        /*0d80*/ 	.word	0x0000bb40


	//   ....[43]....
        /*0d84*/ 	.word	0x0000bb80


	//   ....[44]....
        /*0d88*/ 	.word	0x0000bbc0


	//   ....[45]....
        /*0d8c*/ 	.word	0x0000e820


	//   ....[46]....
        /*0d90*/ 	.word	0x0000e830


	//   ....[47]....
        /*0d94*/ 	.word	0x0000ea00


	//   ....[48]....
        /*0d98*/ 	.word	0x0000ea10


	//   ....[49]....
        /*0d9c*/ 	.word	0x0000fa10


	//   ....[50]....
        /*0da0*/ 	.word	0x0000fa30


	//   ....[51]....
        /*0da4*/ 	.word	0x0000fb60


	//   ....[52]....
        /*0da8*/ 	.word	0x0000fb70


	//   ....[53]....
        /*0dac*/ 	.word	0x00010330


	//   ....[54]....
        /*0db0*/ 	.word	0x00010360


	//   ....[55]....
        /*0db4*/ 	.word	0x00010370


	//   ....[56]....
        /*0db8*/ 	.word	0x00010380


	//   ....[57]....
        /*0dbc*/ 	.word	0x00010390


	//   ....[58]....
        /*0dc0*/ 	.word	0x000103c0


	//   ....[59]....
        /*0dc4*/ 	.word	0x000103e0


	//   ....[60]....
        /*0dc8*/ 	.word	0x00010400


	//   ....[61]....
        /*0dcc*/ 	.word	0x00011760


	//   ....[62]....
        /*0dd0*/ 	.word	0x00011770


	//   ....[63]....
        /*0dd4*/ 	.word	0x00011880


	//   ....[64]....
        /*0dd8*/ 	.word	0x00011890


	//   ....[65]....
        /*0ddc*/ 	.word	0x00012870


	//   ....[66]....
        /*0de0*/ 	.word	0x00012890


	//   ....[67]....
        /*0de4*/ 	.word	0x00012980


	//   ....[68]....
        /*0de8*/ 	.word	0x00012990


	//   ....[69]....
        /*0dec*/ 	.word	0x00012d90


	//   ....[70]....
        /*0df0*/ 	.word	0x00012dc0


	//   ....[71]....
        /*0df4*/ 	.word	0x00012de0


	//   ....[72]....
        /*0df8*/ 	.word	0x00012e00


	//   ....[73]....
        /*0dfc*/ 	.word	0x00012e20


	//   ....[74]....
        /*0e00*/ 	.word	0x00012e40


	//   ....[75]....
        /*0e04*/ 	.word	0x00012e60


	//   ....[76]....
        /*0e08*/ 	.word	0x00012e80


	//   ....[77]....
        /*0e0c*/ 	.word	0x00014640


	//   ....[78]....
        /*0e10*/ 	.word	0x00014650


	//   ....[79]....
        /*0e14*/ 	.word	0x00014660


	//   ....[80]....
        /*0e18*/ 	.word	0x00014670


	//   ....[81]....
        /*0e1c*/ 	.word	0x000146a0


	//   ....[82]....
        /*0e20*/ 	.word	0x000146c0


	//   ....[83]....
        /*0e24*/ 	.word	0x000146e0


	//   ....[84]....
        /*0e28*/ 	.word	0x000146f0


	//   ....[85]....
        /*0e2c*/ 	.word	0x00015cd0


	//   ....[86]....
        /*0e30*/ 	.word	0x00015ce0


	//   ....[87]....
        /*0e34*/ 	.word	0x00015d00


	//   ....[88]....
        /*0e38*/ 	.word	0x00015d10


	//   ....[89]....
        /*0e3c*/ 	.word	0x00015d20


	//   ....[90]....
        /*0e40*/ 	.word	0x00015d30


	//   ....[91]....
        /*0e44*/ 	.word	0x00015d50


	//   ....[92]....
        /*0e48*/ 	.word	0x00015d60


	//   ....[93]....
        /*0e4c*/ 	.word	0x000161d0


	//   ....[94]....
        /*0e50*/ 	.word	0x000161f0


	//   ....[95]....
        /*0e54*/ 	.word	0x00016310


	//   ....[96]....
        /*0e58*/ 	.word	0x00016320


	//   ....[97]....
        /*0e5c*/ 	.word	0x00016450


	//   ....[98]....
        /*0e60*/ 	.word	0x00016470


	//   ....[99]....
        /*0e64*/ 	.word	0x000165a0


	//   ....[100]....
        /*0e68*/ 	.word	0x000165b0


	//   ....[101]....
        /*0e6c*/ 	.word	0x000168e0


	//   ....[102]....
        /*0e70*/ 	.word	0x00016900


	//   ....[103]....
        /*0e74*/ 	.word	0x00016dd0


	//   ....[104]....
        /*0e78*/ 	.word	0x00016de0


	//   ....[105]....
        /*0e7c*/ 	.word	0x000172b0


	//   ....[106]....
        /*0e80*/ 	.word	0x000172d0


	//   ....[107]....
        /*0e84*/ 	.word	0x000177b0


	//   ....[108]....
        /*0e88*/ 	.word	0x000177c0


	//   ....[109]....
        /*0e8c*/ 	.word	0x000184a0


	//   ....[110]....
        /*0e90*/ 	.word	0x000184c0


	//   ....[111]....
        /*0e94*/ 	.word	0x000185f0


	//   ....[112]....
        /*0e98*/ 	.word	0x00018600


	//   ....[113]....
        /*0e9c*/ 	.word	0x00018730


	//   ....[114]....
        /*0ea0*/ 	.word	0x00018750


	//   ....[115]....
        /*0ea4*/ 	.word	0x00018880


	//   ....[116]....
        /*0ea8*/ 	.word	0x00018890


	//   ....[117]....
        /*0eac*/ 	.word	0x00018a80


	//   ....[118]....
        /*0eb0*/ 	.word	0x00018aa0


	//   ....[119]....
        /*0eb4*/ 	.word	0x00018bd0


	//   ....[120]....
        /*0eb8*/ 	.word	0x00018c10


	//   ....[121]....
        /*0ebc*/ 	.word	0x00018c40


	//   ....[122]....
        /*0ec0*/ 	.word	0x00018c70


	//   ....[123]....
        /*0ec4*/ 	.word	0x00018ca0


	//   ....[124]....
        /*0ec8*/ 	.word	0x00018cd0


	//   ....[125]....
        /*0ecc*/ 	.word	0x00018e40


	//   ....[126]....
        /*0ed0*/ 	.word	0x00018e80


	//   ....[127]....
        /*0ed4*/ 	.word	0x00018eb0


	//   ....[128]....
        /*0ed8*/ 	.word	0x00018ee0


	//   ....[129]....
        /*0edc*/ 	.word	0x00018f10


	//   ....[130]....
        /*0ee0*/ 	.word	0x00018f40


	//   ....[131]....
        /*0ee4*/ 	.word	0x00018fd0


	//   ....[132]....
        /*0ee8*/ 	.word	0x00019000


	//   ....[133]....
        /*0eec*/ 	.word	0x00019010


	//   ....[134]....
        /*0ef0*/ 	.word	0x00019070


	//   ....[135]....
        /*0ef4*/ 	.word	0x00019650


	//   ....[136]....
        /*0ef8*/ 	.word	0x000196b0


	//   ....[137]....
        /*0efc*/ 	.word	0x00019700


	//   ....[138]....
        /*0f00*/ 	.word	0x00019750


	//   ....[139]....
        /*0f04*/ 	.word	0x000197a0


	//   ....[140]....
        /*0f08*/ 	.word	0x00019810


	//   ....[141]....
        /*0f0c*/ 	.word	0x00019850


	//   ....[142]....
        /*0f10*/ 	.word	0x000198c0


	//   ....[143]....
        /*0f14*/ 	.word	0x00019930


	//   ....[144]....
        /*0f18*/ 	.word	0x00019990


	//   ....[145]....
        /*0f1c*/ 	.word	0x00019a00


	//   ....[146]....
        /*0f20*/ 	.word	0x00019a70


	//   ....[147]....
        /*0f24*/ 	.word	0x00019ad0


	//   ....[148]....
        /*0f28*/ 	.word	0x00019b30


	//   ....[149]....
        /*0f2c*/ 	.word	0x00019b90


	//   ....[150]....
        /*0f30*/ 	.word	0x00019c00


	//   ....[151]....
        /*0f34*/ 	.word	0x00019c60


	//   ....[152]....
        /*0f38*/ 	.word	0x00019cc0


	//   ....[153]....
        /*0f3c*/ 	.word	0x00019d30


	//   ....[154]....
        /*0f40*/ 	.word	0x00019d90


	//   ....[155]....
        /*0f44*/ 	.word	0x00019df0


	//   ....[156]....
        /*0f48*/ 	.word	0x00019e60


	//   ....[157]....
        /*0f4c*/ 	.word	0x00019ec0


	//   ....[158]....
        /*0f50*/ 	.word	0x00019f20


	//   ....[159]....
        /*0f54*/ 	.word	0x00019f60


	//   ....[160]....
        /*0f58*/ 	.word	0x00019fa0


	//   ....[161]....
        /*0f5c*/ 	.word	0x00019ff0


	//   ....[162]....
        /*0f60*/ 	.word	0x0001a040


	//   ....[163]....
        /*0f64*/ 	.word	0x0001a090


	//   ....[164]....
        /*0f68*/ 	.word	0x0001a0e0


	//   ....[165]....
        /*0f6c*/ 	.word	0x0001a130


	//   ....[166]....
        /*0f70*/ 	.word	0x0001a180


	//   ....[167]....
        /*0f74*/ 	.word	0x0001a1f0


	//   ....[168]....
        /*0f78*/ 	.word	0x0001a250


	//   ....[169]....
        /*0f7c*/ 	.word	0x0001a2b0


	//   ....[170]....
        /*0f80*/ 	.word	0x0001a310


	//   ....[171]....
        /*0f84*/ 	.word	0x0001a380


	//   ....[172]....
        /*0f88*/ 	.word	0x0001a3e0


	//   ....[173]....
        /*0f8c*/ 	.word	0x0001a440


	//   ....[174]....
        /*0f90*/ 	.word	0x0001a480


	//   ....[175]....
        /*0f94*/ 	.word	0x0001a4c0


	//   ....[176]....
        /*0f98*/ 	.word	0x0001a510


	//   ....[177]....
        /*0f9c*/ 	.word	0x0001a550


	//   ....[178]....
        /*0fa0*/ 	.word	0x0001a5a0


	//   ....[179]....
        /*0fa4*/ 	.word	0x0001a5e0


	//   ....[180]....
        /*0fa8*/ 	.word	0x0001a630


	//   ....[181]....
        /*0fac*/ 	.word	0x0001a670


	//   ....[182]....
        /*0fb0*/ 	.word	0x0001a6c0


	//   ....[183]....
        /*0fb4*/ 	.word	0x0001a700


	//   ....[184]....
        /*0fb8*/ 	.word	0x0001a750


	//   ....[185]....
        /*0fbc*/ 	.word	0x0001a7a0


	//   ....[186]....
        /*0fc0*/ 	.word	0x0001a7f0


	//   ....[187]....
        /*0fc4*/ 	.word	0x0001a840


	//   ....[188]....
        /*0fc8*/ 	.word	0x0001a890


	//   ....[189]....
        /*0fcc*/ 	.word	0x0001a8d0


	//   ....[190]....
        /*0fd0*/ 	.word	0x0001a940


	//   ....[191]....
        /*0fd4*/ 	.word	0x0001a9b0


	//   ....[192]....
        /*0fd8*/ 	.word	0x0001aa10


	//   ....[193]....
        /*0fdc*/ 	.word	0x0001aa70


	//   ....[194]....
        /*0fe0*/ 	.word	0x0001aad0


	//   ....[195]....
        /*0fe4*/ 	.word	0x0001ab40


	//   ....[196]....
        /*0fe8*/ 	.word	0x0001aba0


	//   ....[197]....
        /*0fec*/ 	.word	0x0001ac00


	//   ....[198]....
        /*0ff0*/ 	.word	0x0001ac60


	//   ....[199]....
        /*0ff4*/ 	.word	0x0001acd0


	//   ....[200]....
        /*0ff8*/ 	.word	0x0001ad30


	//   ....[201]....
        /*0ffc*/ 	.word	0x0001ad90


	//   ....[202]....
        /*1000*/ 	.word	0x0001adf0


	//   ....[203]....
        /*1004*/ 	.word	0x0001ae60


	//   ....[204]....
        /*1008*/ 	.word	0x0001aec0


	//   ....[205]....
        /*100c*/ 	.word	0x0001af20


	//   ....[206]....
        /*1010*/ 	.word	0x0001af80


	//   ....[207]....
        /*1014*/ 	.word	0x0001aff0


	//   ....[208]....
        /*1018*/ 	.word	0x0001b050


	//   ....[209]....
        /*101c*/ 	.word	0x0001b0b0


	//   ....[210]....
        /*1020*/ 	.word	0x0001b110


	//   ....[211]....
        /*1024*/ 	.word	0x0001b180


	//   ....[212]....
        /*1028*/ 	.word	0x0001b1e0


	//   ....[213]....
        /*102c*/ 	.word	0x0001b240


	//   ....[214]....
        /*1030*/ 	.word	0x0001b2a0


	//   ....[215]....
        /*1034*/ 	.word	0x0001b310


	//   ....[216]....
        /*1038*/ 	.word	0x0001b360


	//   ....[217]....
        /*103c*/ 	.word	0x0001b3a0


	//   ....[218]....
        /*1040*/ 	.word	0x0001b3f0


	//   ....[219]....
        /*1044*/ 	.word	0x0001b440


	//   ....[220]....
        /*1048*/ 	.word	0x0001b490


	//   ....[221]....
        /*104c*/ 	.word	0x0001b500


	//   ....[222]....
        /*1050*/ 	.word	0x0001b540


	//   ....[223]....
        /*1054*/ 	.word	0x0001b590


	//   ....[224]....
        /*1058*/ 	.word	0x0001b5e0


	//   ....[225]....
        /*105c*/ 	.word	0x0001b630


	//   ....[226]....
        /*1060*/ 	.word	0x0001b680


	//   ....[227]....
        /*1064*/ 	.word	0x0001b6f0


	//   ....[228]....
        /*1068*/ 	.word	0x0001b730


	//   ....[229]....
        /*106c*/ 	.word	0x0001b7a0


	//   ....[230]....
        /*1070*/ 	.word	0x0001b800


	//   ....[231]....
        /*1074*/ 	.word	0x0001b870


	//----- nvinfo : EIATTR_EXIT_INSTR_OFFSETS
	.align		4
.L_278:
        /*1078*/ 	.byte	0x04, 0x1c
        /*107a*/ 	.short	(.L_280 - .L_279)


	//   ....[0]....
.L_279:
        /*107c*/ 	.word	0x00000c10


	//   ....[1]....
        /*1080*/ 	.word	0x00019610


	//----- nvinfo : EIATTR_MAX_THREADS
	.align		4
.L_280:
        /*1084*/ 	.byte	0x04, 0x05
        /*1086*/ 	.short	(.L_282 - .L_281)
.L_281:
        /*1088*/ 	.word	0x00000080
        /*108c*/ 	.word	0x00000001
        /*1090*/ 	.word	0x00000001


	//----- nvinfo : EIATTR_CRS_STACK_SIZE
	.align		4
.L_282:
        /*1094*/ 	.byte	0x04, 0x1e
        /*1096*/ 	.short	(.L_284 - .L_283)
.L_283:
        /*1098*/ 	.word	0x00000000
.L_284:


//--------------------- .nv.info._ZN7cutlass13device_kernelIN5flash19enable_sm80_to_sm89INS1_16FlashAttnFwdSm80INS1_25CollectiveMainloopFwdSm80ILi4ELi1ELb0EN4cute5tupleIJNS5_1CILi128EEENS7_ILi48EEENS7_ILi96EEEEEELi96ENS_10bfloat16_tEfNS_4arch4Sm80ELb0ELb1ELb1ELb0ELb1ELb0ELb1ELb1EEENS1_21CollectiveEpilogueFwdINS6_IJS8_SA_S9_EEENS6_IJNS7_ILi1EEESI_SI_EEESC_SE_Li128ELb0ELb1ELb1ELb0EEENS1_19SingleTileSchedulerILb0ELb1ELb1ELi128EEEEEEEEEvNT_6ParamsE --------------------------
	.section	.nv.info._ZN7cutlass13device_kernelIN5flash19enable_sm80_to_sm89INS1_16FlashAttnFwdSm80INS1_25CollectiveMainloopFwdSm80ILi4ELi1ELb0EN4cute5tupleIJNS5_1CILi128EEENS7_ILi48EEENS7_ILi96EEEEEELi96ENS_10bfloat16_tEfNS_4arch4Sm80ELb0ELb1ELb1ELb0ELb1ELb0ELb1ELb1EEENS1_21CollectiveEpilogueFwdINS6_IJS8_SA_S9_EEENS6_IJNS7_ILi1EEESI_SI_EEESC_SE_Li128ELb0ELb1ELb1ELb0EEENS1_19SingleTileSchedulerILb0ELb1ELb1ELi128EEEEEEEEEvNT_6ParamsE,"",@"SHT_CUDA_INFO"
	.sectionflags	@""
	.align	4


	//----- nvinfo : EIATTR_CUDA_API_VERSION
	.align		4
        /*0000*/ 	.byte	0x04, 0x37
        /*0002*/ 	.short	(.L_286 - .L_285)
.L_285:
        /*0004*/ 	.word	0x00000082


	//----- nvinfo : EIATTR_SW2861232_WAR
	.align		4
.L_286:
        /*0008*/ 	.byte	0x01, 0x35
	.zero		2


	//----- nvinfo : EIATTR_PARAM_CBANK
	.align		4
        /*000c*/ 	.byte	0x04, 0x0a
        /*000e*/ 	.short	(.L_288 - .L_287)
	.align		4
.L_287:
        /*0010*/ 	.word	index@(.nv.constant0._ZN7cutlass13device_kernelIN5flash19enable_sm80_to_sm89INS1_16FlashAttnFwdSm80INS1_25CollectiveMainloopFwdSm80ILi4ELi1ELb0EN4cute5tupleIJNS5_1CILi128EEENS7_ILi48EEENS7_ILi96EEEEEELi96ENS_10bfloat16_tEfNS_4arch4Sm80ELb0ELb1ELb1ELb0ELb1ELb0ELb1ELb1EEENS1_21CollectiveEpilogueFwdINS6_IJS8_SA_S9_EEENS6_IJNS7_ILi1EEESI_SI_EEESC_SE_Li128ELb0ELb1ELb1ELb0EEENS1_19SingleTileSchedulerILb0ELb1ELb1ELi128EEEEEEEEEvNT_6ParamsE)
        /*0014*/ 	.short	0x0160
        /*0016*/ 	.short	0x0418


	//----- nvinfo : EIATTR_CBANK_PARAM_SIZE
	.align		4
.L_288:
        /*0018*/ 	.byte	0x03, 0x19
        /*001a*/ 	.short	0x0418


	//----- nvinfo : EIATTR_KPARAM_INFO
	.align		4
        /*001c*/ 	.byte	0x04, 0x17
        /*001e*/ 	.short	(.L_290 - .L_289)
.L_289:
        /*0020*/ 	.word	0x00000000
        /*0024*/ 	.short	0x0000
        /*0026*/ 	.short	0x0000
        /*0028*/ 	.byte	0x00, 0xf0, 0x61, 0x10


	//----- nvinfo : EIATTR_MAXREG_COUNT
	.align		4
.L_290:
        /*002c*/ 	.byte	0x03, 0x1b
        /*002e*/ 	.short	0x00ff


	//----- nvinfo : EIATTR_NUM_BARRIERS
	.align		4
        /*0030*/ 	.byte	0x02, 0x4c
        /*0032*/ 	.byte	0x02
	.zero		1


	//----- nvinfo : EIATTR_MERCURY_ISA_VERSION
	.align		4
        /*0034*/ 	.byte	0x03, 0x5f
        /*0036*/ 	.short	0x0000


	//----- nvinfo : EIATTR_COOP_GROUP_MASK_REGIDS
	.align		4
        /*0038*/ 	.byte	0x04, 0x29
        /*003a*/ 	.short	(.L_292 - .L_291)


	//   ....[0]....
.L_291:
        /*003c*/ 	.word	0xffffffff


	//   ....[1]....
        /*0040*/ 	.word	0xffffffff


	//   ....[2]....
        /*0044*/ 	.word	0xffffffff


	//   ....[3]....
        /*0048*/ 	.word	0xffffffff


	//   ....[4]....
        /*004c*/ 	.word	0xffffffff


	//   ....[5]....
        /*0050*/ 	.word	0xffffffff


	//   ....[6]....
        /*0054*/ 	.word	0xffffffff


	//   ....[7]....
        /*0058*/ 	.word	0xffffffff


	//   ....[8]....
        /*005c*/ 	.word	0xffffffff


	//   ....[9]....
        /*0060*/ 	.word	0xffffffff


	//   ....[10]....
        /*0064*/ 	.word	0xffffffff


	//   ....[11]....
        /*0068*/ 	.word	0xffffffff


	//   ....[12]....
        /*006c*/ 	.word	0xffffffff


	//   ....[13]....
        /*0070*/ 	.word	0xffffffff


	//   ....[14]....
        /*0074*/ 	.word	0xffffffff


	//   ....[15]....
        /*0078*/ 	.word	0xffffffff


	//   ....[16]....
        /*007c*/ 	.word	0xffffffff


	//   ....[17]....
        /*0080*/ 	.word	0xffffffff


	//   ....[18]....
        /*0084*/ 	.word	0xffffffff


	//   ....[19]....
        /*0088*/ 	.word	0xffffffff


	//   ....[20]....
        /*008c*/ 	.word	0xffffffff


	//   ....[21]....
        /*0090*/ 	.word	0xffffffff


	//   ....[22]....
        /*0094*/ 	.word	0xffffffff


	//   ....[23]....
        /*0098*/ 	.word	0xffffffff


	//   ....[24]....
        /*009c*/ 	.word	0xffffffff


	//   ....[25]....
        /*00a0*/ 	.word	0xffffffff


	//   ....[26]....
        /*00a4*/ 	.word	0xffffffff


	//   ....[27]....
        /*00a8*/ 	.word	0xffffffff


	//   ....[28]....
        /*00ac*/ 	.word	0xffffffff


	//   ....[29]....
        /*00b0*/ 	.word	0xffffffff


	//   ....[30]....
        /*00b4*/ 	.word	0xffffffff


	//   ....[31]....
        /*00b8*/ 	.word	0xffffffff


	//   ....[32]....
        /*00bc*/ 	.word	0xffffffff


	//   ....[33]....
        /*00c0*/ 	.word	0xffffffff


	//   ....[34]....
        /*00c4*/ 	.word	0xffffffff


	//   ....[35]....
        /*00c8*/ 	.word	0xffffffff


	//   ....[36]....
        /*00cc*/ 	.word	0xffffffff


	//   ....[37]....
        /*00d0*/ 	.word	0xffffffff


	//   ....[38]....
        /*00d4*/ 	.word	0xffffffff


	//   ....[39]....
        /*00d8*/ 	.word	0xffffffff


	//   ....[40]....
        /*00dc*/ 	.word	0xffffffff


	//   ....[41]....
        /*00e0*/ 	.word	0xffffffff


	//   ....[42]....
        /*00e4*/ 	.word	0xffffffff


	//   ....[43]....
        /*00e8*/ 	.word	0xffffffff


	//   ....[44]....
        /*00ec*/ 	.word	0xffffffff


	//   ....[45]....
        /*00f0*/ 	.word	0xffffffff


	//   ....[46]....
        /*00f4*/ 	.word	0xffffffff


	//   ....[47]....
        /*00f8*/ 	.word	0xffffffff


	//   ....[48]....
        /*00fc*/ 	.word	0xffffffff


	//   ....[49]....
        /*0100*/ 	.word	0xffffffff


	//   ....[50]....
        /*0104*/ 	.word	0xffffffff


	//   ....[51]....
        /*0108*/ 	.word	0xffffffff


	//   ....[52]....
        /*010c*/ 	.word	0xffffffff


	//   ....[53]....
        /*0110*/ 	.word	0xffffffff


	//   ....[54]....
        /*0114*/ 	.word	0xffffffff


	//   ....[55]....
        /*0118*/ 	.word	0xffffffff


	//   ....[56]....
        /*011c*/ 	.word	0xffffffff


	//   ....[57]....
        /*0120*/ 	.word	0xffffffff


	//   ....[58]....
        /*0124*/ 	.word	0xffffffff


	//   ....[59]....
        /*0128*/ 	.word	0xffffffff


	//   ....[60]....
        /*012c*/ 	.word	0xffffffff


	//   ....[61]....
        /*0130*/ 	.word	0xffffffff


	//   ....[62]....
        /*0134*/ 	.word	0xffffffff


	//   ....[63]....
        /*0138*/ 	.word	0xffffffff


	//   ....[64]....
        /*013c*/ 	.word	0xffffffff


	//   ....[65]....
        /*0140*/ 	.word	0xffffffff


	//   ....[66]....
        /*0144*/ 	.word	0xffffffff


	//   ....[67]....
        /*0148*/ 	.word	0xffffffff


	//   ....[68]....
        /*014c*/ 	.word	0xffffffff


	//   ....[69]....
        /*0150*/ 	.word	0xffffffff


	//   ....[70]....
        /*0154*/ 	.word	0xffffffff


	//   ....[71]....
        /*0158*/ 	.word	0xffffffff


	//   ....[72]....
        /*015c*/ 	.word	0xffffffff


	//   ....[73]....
        /*0160*/ 	.word	0xffffffff


	//   ....[74]....
        /*0164*/ 	.word	0xffffffff


	//   ....[75]....
        /*0168*/ 	.word	0xffffffff


	//   ....[76]....
        /*016c*/ 	.word	0xffffffff


	//   ....[77]....
        /*0170*/ 	.word	0xffffffff


	//   ....[78]....
        /*0174*/ 	.word	0xffffffff


	//   ....[79]....
        /*0178*/ 	.word	0xffffffff


	//   ....[80]....
        /*017c*/ 	.word	0xffffffff


	//   ....[81]....
        /*0180*/ 	.word	0xffffffff


	//   ....[82]....
        /*0184*/ 	.word	0xffffffff


	//   ....[83]....
        /*0188*/ 	.word	0xffffffff


	//   ....[84]....
        /*018c*/ 	.word	0xffffffff


	//   ....[85]....
        /*0190*/ 	.word	0xffffffff


	//   ....[86]....
        /*0194*/ 	.word	0xffffffff


	//   ....[87]....
        /*0198*/ 	.word	0xffffffff


	//   ....[88]....
        /*019c*/ 	.word	0xffffffff


	//   ....[89]....
        /*01a0*/ 	.word	0xffffffff


	//   ....[90]....
        /*01a4*/ 	.word	0xffffffff


	//   ....[91]....
        /*01a8*/ 	.word	0xffffffff


	//   ....[92]....
        /*01ac*/ 	.word	0xffffffff


	//   ....[93]....
        /*01b0*/ 	.word	0xffffffff


	//   ....[94]....
        /*01b4*/ 	.word	0xffffffff


	//   ....[95]....
        /*01b8*/ 	.word	0xffffffff


	//   ....[96]....
        /*01bc*/ 	.word	0xffffffff


	//   ....[97]....
        /*01c0*/ 	.word	0xffffffff


	//   ....[98]....
        /*01c4*/ 	.word	0xffffffff


	//   ....[99]....
        /*01c8*/ 	.word	0xffffffff


	//   ....[100]....
        /*01cc*/ 	.word	0xffffffff


	//   ....[101]....
        /*01d0*/ 	.word	0xffffffff


	//   ....[102]....
        /*01d4*/ 	.word	0xffffffff


	//   ....[103]....
        /*01d8*/ 	.word	0xffffffff


	//   ....[104]....
        /*01dc*/ 	.word	0xffffffff


	//   ....[105]....
        /*01e0*/ 	.word	0xffffffff


	//   ....[106]....
        /*01e4*/ 	.word	0xffffffff


	//   ....[107]....
        /*01e8*/ 	.word	0xffffffff


	//   ....[108]....
        /*01ec*/ 	.word	0xffffffff


	//   ....[109]....
        /*01f0*/ 	.word	0xffffffff


	//   ....[110]....
        /*01f4*/ 	.word	0xffffffff


	//   ....[111]....
        /*01f8*/ 	.word	0xffffffff


	//   ....[112]....
        /*01fc*/ 	.word	0xffffffff


	//   ....[113]....
        /*0200*/ 	.word	0xffffffff


	//   ....[114]....
        /*0204*/ 	.word	0xffffffff


	//   ....[115]....
        /*0208*/ 	.word	0xffffffff


	//   ....[116]....
        /*020c*/ 	.word	0xffffffff


	//   ....[117]....
        /*0210*/ 	.word	0xffffffff


	//   ....[118]....
        /*0214*/ 	.word	0xffffffff


	//   ....[119]....
        /*0218*/ 	.word	0xffffffff


	//   ....[120]....
        /*021c*/ 	.word	0xffffffff


	//----- nvinfo : EIATTR_COOP_GROUP_INSTR_OFFSETS
	.align		4
.L_292:
        /*0220*/ 	.byte	0x04, 0x28
        /*0222*/ 	.short	(.L_294 - .L_293)


	//   ....[0]....
.L_293:
        /*0224*/ 	.word	0x00000050


	//   ....[1]....
        /*0228*/ 	.word	0x00001270


	//   ....[2]....
        /*022c*/ 	.word	0x000012a0


	//   ....[3]....
        /*0230*/ 	.word	0x000014b0


	//   ....[4]....
        /*0234*/ 	.word	0x000014e0


	//   ....[5]....
        /*0238*/ 	.word	0x00001600


	//   ....[6]....
        /*023c*/ 	.word	0x00001630


	//   ....[7]....
        /*0240*/ 	.word	0x00001750


	//   ....[8]....
        /*0244*/ 	.word	0x00001790


	//   ....[9]....
        /*0248*/ 	.word	0x00001d90


	//   ....[10]....
        /*024c*/ 	.word	0x00001dd0


	//   ....[11]....
        /*0250*/ 	.word	0x00001e00


	//   ....[12]....
        /*0254*/ 	.word	0x00001e40


	//   ....[13]....
        /*0258*/ 	.word	0x000020b0


	//   ....[14]....
        /*025c*/ 	.word	0x00002170


	//   ....[15]....
        /*0260*/ 	.word	0x00002330


	//   ....[16]....
        /*0264*/ 	.word	0x00002340


	//   ....[17]....
        /*0268*/ 	.word	0x00002ce0


	//   ....[18]....
        /*026c*/ 	.word	0x00002d00


	//   ....[19]....
        /*0270*/ 	.word	0x00002de0


	//   ....[20]....
        /*0274*/ 	.word	0x00002e00


	//   ....[21]....
        /*0278*/ 	.word	0x00003210


	//   ....[22]....
        /*027c*/ 	.word	0x00003470


	//   ....[23]....
        /*0280*/ 	.word	0x00003af0


	//   ....[24]....
        /*0284*/ 	.word	0x000044a0


	//   ....[25]....
        /*0288*/ 	.word	0x00004b90


	//   ....[26]....
        /*028c*/ 	.word	0x00004c70


	//   ....[27]....
        /*0290*/ 	.word	0x00004ca0


	//   ....[28]....
        /*0294*/ 	.word	0x00004cd0


	//   ....[29]....
        /*0298*/ 	.word	0x00004d10


	//   ....[30]....
        /*029c*/ 	.word	0x00004e20


	//   ....[31]....
        /*02a0*/ 	.word	0x00005060


	//   ....[32]....
        /*02a4*/ 	.word	0x000051f0


	//   ....[33]....
        /*02a8*/ 	.word	0x00006230


	//   ....[34]....
        /*02ac*/ 	.word	0x00006250


	//   ....[35]....
        /*02b0*/ 	.word	0x00006330


	//   ....[36]....
        /*02b4*/ 	.word	0x00006340


	//   ....[37]....
        /*02b8*/ 	.word	0x00007260


	//   ....[38]....
        /*02bc*/ 	.word	0x00007280


	//   ....[39]....
        /*02c0*/ 	.word	0x000072a0


	//   ....[40]....
        /*02c4*/ 	.word	0x00007340


	//   ....[41]....
        /*02c8*/ 	.word	0x000074a0


	//   ....[42]....
        /*02cc*/ 	.word	0x00007a10


	//   ....[43]....
        /*02d0*/ 	.word	0x00007e90


	//   ....[44]....
        /*02d4*/ 	.word	0x000080b0


	//   ....[45]....
        /*02d8*/ 	.word	0x00008890


	//   ....[46]....
        /*02dc*/ 	.word	0x00008920


	//   ....[47]....
        /*02e0*/ 	.word	0x00008a20


	//   ....[48]....
        /*02e4*/ 	.word	0x00008a70


	//   ....[49]....
        /*02e8*/ 	.word	0x00008ab0


	//   ....[50]....
        /*02ec*/ 	.word	0x00008bf0


	//   ....[51]....
        /*02f0*/ 	.word	0x00008d90


	//   ....[52]....
        /*02f4*/ 	.word	0x00008ed0


	//   ....[53]....
        /*02f8*/ 	.word	0x0000a970


	//   ....[54]....
        /*02fc*/ 	.word	0x0000a9a0


	//   ....[55]....
        /*0300*/ 	.word	0x0000aa80


	//   ....[56]....
        /*0304*/ 	.word	0x0000aa90


	//   ....[57]....
        /*0308*/ 	.word	0x0000b9b0


	//   ....[58]....
        /*030c*/ 	.word	0x0000b9d0


	//   ....[59]....
        /*0310*/ 	.word	0x0000b9f0


	//   ....[60]....
        /*0314*/ 	.word	0x0000ba90


	//   ....[61]....
        /*0318*/ 	.word	0x0000bd40


	//   ....[62]....
        /*031c*/ 	.word	0x0000bdd0


	//   ....[63]....
        /*0320*/ 	.word	0x0000be20


	//   ....[64]....
        /*0324*/ 	.word	0x0000bea0


	//   ....[65]....
        /*0328*/ 	.word	0x0000beb0


	//   ....[66]....
        /*032c*/ 	.word	0x0000bec0


	//   ....[67]....
        /*0330*/ 	.word	0x0000bff0


	//   ....[68]....
        /*0334*/ 	.word	0x0000c120


	//   ....[69]....
        /*0338*/ 	.word	0x0000d990


	//   ....[70]....
        /*033c*/ 	.word	0x0000d9b0


	//   ....[71]....
        /*0340*/ 	.word	0x0000db20


	//   ....[72]....
        /*0344*/ 	.word	0x0000db30


	//   ....[73]....
        /*0348*/ 	.word	0x0000ea60


	//   ....[74]....
        /*034c*/ 	.word	0x0000ea70


	//   ....[75]....
        /*0350*/ 	.word	0x0000ea80


	//   ....[76]....
        /*0354*/ 	.word	0x0000eb20


	//   ....[77]....
        /*0358*/ 	.word	0x0000ecb0


	//   ....[78]....
        /*035c*/ 	.word	0x0000f1d0


	//   ....[79]....
        /*0360*/ 	.word	0x0000f640


	//   ....[80]....
        /*0364*/ 	.word	0x0000fa80


	//   ....[81]....
        /*0368*/ 	.word	0x0000ffd0


	//   ....[82]....
        /*036c*/ 	.word	0x00010100


	//   ....[83]....
        /*0370*/ 	.word	0x00010150


	//   ....[84]....
        /*0374*/ 	.word	0x00010230


	//   ....[85]....
        /*0378*/ 	.word	0x00010280


	//   ....[86]....
        /*037c*/ 	.word	0x00010400


	//   ....[87]....
        /*0380*/ 	.word	0x00010510


	//   ....[88]....
        /*0384*/ 	.word	0x00010690


	//   ....[89]....
        /*0388*/ 	.word	0x00011c30


	//   ....[90]....
        /*038c*/ 	.word	0x00011c50


	//   ....[91]....
        /*0390*/ 	.word	0x00011c60


	//   ....[92]....
        /*0394*/ 	.word	0x00011c80


	//   ....[93]....
        /*0398*/ 	.word	0x00011ca0


	//   ....[94]....
        /*039c*/ 	.word	0x00011cc0


	//   ....[95]....
        /*03a0*/ 	.word	0x00011cd0


	//   ....[96]....
        /*03a4*/ 	.word	0x00011d00


	//   ....[97]....
        /*03a8*/ 	.word	0x00012b60


	//   ....[98]....
        /*03ac*/ 	.word	0x00012bb0


	//   ....[99]....
        /*03b0*/ 	.word	0x00012bf0


	//   ....[100]....
        /*03b4*/ 	.word	0x00012c30


	//   ....[101]....
        /*03b8*/ 	.word	0x00012c70


	//   ....[102]....
        /*03bc*/ 	.word	0x00012cb0


	//   ....[103]....
        /*03c0*/ 	.word	0x00012ce0


	//   ....[104]....
        /*03c4*/ 	.word	0x00012d10


	//   ....[105]....
        /*03c8*/ 	.word	0x00012d60


	//   ....[106]....
        /*03cc*/ 	.word	0x00012d80


	//   ....[107]....
        /*03d0*/ 	.word	0x00013250


	//   ....[108]....
        /*03d4*/ 	.word	0x00013270


	//   ....[109]....
        /*03d8*/ 	.word	0x000136f0


	//   ....[110]....
        /*03dc*/ 	.word	0x00013710


	//   ....[111]....
        /*03e0*/ 	.word	0x00013ba0


	//   ....[112]....
        /*03e4*/ 	.word	0x00013bb0


	//   ....[113]....
        /*03e8*/ 	.word	0x00014390


	//   ....[114]....
        /*03ec*/ 	.word	0x000143f0


	//   ....[115]....
        /*03f0*/ 	.word	0x00014440


	//   ....[116]....
        /*03f4*/ 	.word	0x000144a0


	//   ....[117]....
        /*03f8*/ 	.word	0x000144f0


	//   ....[118]....
        /*03fc*/ 	.word	0x00014550


	//   ....[119]....
        /*0400*/ 	.word	0x000145a0


	//   ....[120]....
        /*0404*/ 	.word	0x00014600


	//----- nvinfo : EIATTR_EXIT_INSTR_OFFSETS
	.align		4
.L_294:
        /*0408*/ 	.byte	0x04, 0x1c
        /*040a*/ 	.short	(.L_296 - .L_295)


	//   ....[0]....
.L_295:
        /*040c*/ 	.word	0x000001b0


	//   ....[1]....
        /*0410*/ 	.word	0x00013bc0


	//   ....[2]....
        /*0414*/ 	.word	0x00013fe0


	//   ....[3]....
        /*0418*/ 	.word	0x00014030


	//   ....[4]....
        /*041c*/ 	.word	0x00014060


	//   ....[5]....
        /*0420*/ 	.word	0x000140c0


	//   ....[6]....
        /*0424*/ 	.word	0x00014350


	//----- nvinfo : EIATTR_CTAIDZ_USED
	.align		4
.L_296:
        /*0428*/ 	.byte	0x01, 0x04
	.zero		2


	//----- nvinfo : EIATTR_MAX_THREADS
	.align		4
        /*042c*/ 	.byte	0x04, 0x05
        /*042e*/ 	.short	(.L_298 - .L_297)
.L_297:
        /*0430*/ 	.word	0x00000080
        /*0434*/ 	.word	0x00000001
        /*0438*/ 	.word	0x00000001


	//----- nvinfo : EIATTR_CRS_STACK_SIZE
	.align		4
.L_298:
        /*043c*/ 	.byte	0x04, 0x1e
        /*043e*/ 	.short	(.L_300 - .L_299)
.L_299:
        /*0440*/ 	.word	0x00000000
.L_300:


//--------------------- .nv.info._ZN7cutlass13device_kernelIN5flash19enable_sm80_to_sm89INS1_16FlashAttnFwdSm80INS1_25CollectiveMainloopFwdSm80ILi4ELi1ELb0EN4cute5tupleIJNS5_1CILi128EEENS7_ILi48EEENS7_ILi96EEEEEELi96ENS_10bfloat16_tEfNS_4arch4Sm80ELb0ELb1ELb1ELb1ELb1ELb0ELb1ELb1EEENS1_21CollectiveEpilogueFwdINS6_IJS8_SA_S9_EEENS6_IJNS7_ILi1EEESI_SI_EEESC_SE_Li128ELb1ELb1ELb1ELb0EEENS1_36VarlenDynamicPersistentTileSchedulerILi128ELi48ELi128ELi128ELb1ELb1ELb0ELb1ELb0ELb1EEEEEEEEEvNT_6ParamsE --------------------------
	.section	.nv.info._ZN7cutlass13device_kernelIN5flash19enable_sm80_to_sm89INS1_16FlashAttnFwdSm80INS1_25CollectiveMainloopFwdSm80ILi4ELi1ELb0EN4cute5tupleIJNS5_1CILi128EEENS7_ILi48EEENS7_ILi96EEEEEELi96ENS_10bfloat16_tEfNS_4arch4Sm80ELb0ELb1ELb1ELb1ELb1ELb0ELb1ELb1EEENS1_21CollectiveEpilogueFwdINS6_IJS8_SA_S9_EEENS6_IJNS7_ILi1EEESI_SI_EEESC_SE_Li128ELb1ELb1ELb1ELb0EEENS1_36VarlenDynamicPersistentTileSchedulerILi128ELi48ELi128ELi128ELb1ELb1ELb0ELb1ELb0ELb1EEEEEEEEEvNT_6ParamsE,"",@"SHT_CUDA_INFO"
	.sectionflags	@""
	.align	4


	//----- nvinfo : EIATTR_CUDA_API_VERSION
	.align		4
        /*0000*/ 	.byte	0x04, 0x37
        /*0002*/ 	.short	(.L_302 - .L_301)
.L_301:
        /*0004*/ 	.word	0x00000082


	//----- nvinfo : EIATTR_SW2861232_WAR
	.align		4
.L_302:
        /*0008*/ 	.byte	0x01, 0x35
	.zero		2


	//----- nvinfo : EIATTR_PARAM_CBANK
	.align		4
        /*000c*/ 	.byte	0x04, 0x0a
        /*000e*/ 	.short	(.L_304 - .L_303)
	.align		4
.L_303:
        /*0010*/ 	.word	index@(.nv.constant0._ZN7cutlass13device_kernelIN5flash19enable_sm80_to_sm89INS1_16FlashAttnFwdSm80INS1_25CollectiveMainloopFwdSm80ILi4ELi1ELb0EN4cute5tupleIJNS5_1CILi128EEENS7_ILi48EEENS7_ILi96EEEEEELi96ENS_10bfloat16_tEfNS_4arch4Sm80ELb0ELb1ELb1ELb1ELb1ELb0ELb1ELb1EEENS1_21CollectiveEpilogueFwdINS6_IJS8_SA_S9_EEENS6_IJNS7_ILi1EEESI_SI_EEESC_SE_Li128ELb1ELb1ELb1ELb0EEENS1_36VarlenDynamicPersistentTileSchedulerILi128ELi48ELi128ELi128ELb1ELb1ELb0ELb1ELb0ELb1EEEEEEEEEvNT_6ParamsE)
        /*0014*/ 	.short	0x0160
        /*0016*/ 	.short	0x0438


	//----- nvinfo : EIATTR_CBANK_PARAM_SIZE
	.align		4
.L_304:
        /*0018*/ 	.byte	0x03, 0x19
        /*001a*/ 	.short	0x0438


	//----- nvinfo : EIATTR_KPARAM_INFO
	.align		4
        /*001c*/ 	.byte	0x04, 0x17
        /*001e*/ 	.short	(.L_306 - .L_305)
.L_305:
        /*0020*/ 	.word	0x00000000
        /*0024*/ 	.short	0x0000
        /*0026*/ 	.short	0x0000
        /*0028*/ 	.byte	0x00, 0xf0, 0xe1, 0x10


	//----- nvinfo : EIATTR_MAXREG_COUNT
	.align		4
.L_306:
        /*002c*/ 	.byte	0x03, 0x1b
        /*002e*/ 	.short	0x00ff


	//----- nvinfo : EIATTR_NUM_BARRIERS
	.align		4
        /*0030*/ 	.byte	0x02, 0x4c
        /*0032*/ 	.byte	0x06
	.zero		1


	//----- nvinfo : EIATTR_ANNOTATIONS
	.align		4
        /*0034*/ 	.byte	0x04, 0x55
        /*0036*/ 	.short	(.L_308 - .L_307)


	//   ....[0]....
.L_307:
        /* <DEDUP_REMOVED lines=38> */


	//----- nvinfo : EIATTR_MERCURY_ISA_VERSION
	.align		4
.L_308:
        /*0288*/ 	.byte	0x03, 0x5f
        /*028a*/ 	.short	0x0000


	//----- nvinfo : EIATTR_INT_WARP_WIDE_INSTR_OFFSETS
	.align		4
        /*028c*/ 	.byte	0x04, 0x31
        /*028e*/ 	.short	(.L_310 - .L_309)


	//   ....[0]....
.L_309:
        /*0290*/ 	.word	0x000143b0


	//   ....[1]....
        /*0294*/ 	.word	0x00014430


	//----- nvinfo : EIATTR_COOP_GROUP_MASK_REGIDS
	.align		4
.L_310:
        /*0298*/ 	.byte	0x04, 0x29
        /*029a*/ 	.short	(.L_312 - .L_311)


	//   ....[0]....
.L_311:
        /*029c*/ 	.word	0xffffffff


	//   ....[1]....
        /*02a0*/ 	.word	0xffffffff


	//   ....[2]....
        /*02a4*/ 	.word	0xffffffff


	//   ....[3]....
        /*02a8*/ 	.word	0xffffffff


	//   ....[4]....
        /*02ac*/ 	.word	0xffffffff


	//   ....[5]....
        /*02b0*/ 	.word	0xffffffff


	//   ....[6]....
        /*02b4*/ 	.word	0xffffffff


	//   ....[7]....
        /*02b8*/ 	.word	0xffffffff


	//   ....[8]....
        /*02bc*/ 	.word	0xffffffff


	//   ....[9]....
        /*02c0*/ 	.word	0xffffffff


	//   ....[10]....
        /*02c4*/ 	.word	0xffffffff


	//   ....[11]....
        /*02c8*/ 	.word	0xffffffff


	//   ....[12]....
        /*02cc*/ 	.word	0xffffffff


	//   ....[13]....
        /*02d0*/ 	.word	0xffffffff


	//   ....[14]....
        /*02d4*/ 	.word	0xffffffff


	//   ....[15]....
        /*02d8*/ 	.word	0xffffffff


	//   ....[16]....
        /*02dc*/ 	.word	0xffffffff


	//   ....[17]....
        /*02e0*/ 	.word	0xffffffff


	//   ....[18]....
        /*02e4*/ 	.word	0xffffffff


	//   ....[19]....
        /*02e8*/ 	.word	0xffffffff


	//   ....[20]....
        /*02ec*/ 	.word	0xffffffff


	//   ....[21]....
        /*02f0*/ 	.word	0xffffffff


	//   ....[22]....
        /*02f4*/ 	.word	0xffffffff


	//   ....[23]....
        /*02f8*/ 	.word	0xffffffff


	//   ....[24]....
        /*02fc*/ 	.word	0xffffffff


	//   ....[25]....
        /*0300*/ 	.word	0xffffffff


	//   ....[26]....
        /*0304*/ 	.word	0xffffffff


	//   ....[27]....
        /*0308*/ 	.word	0xffffffff


	//   ....[28]....
        /*030c*/ 	.word	0xffffffff


	//   ....[29]....
        /*0310*/ 	.word	0xffffffff


	//   ....[30]....
        /*0314*/ 	.word	0xffffffff


	//   ....[31]....
        /*0318*/ 	.word	0xffffffff


	//   ....[32]....
        /*031c*/ 	.word	0xffffffff


	//   ....[33]....
        /*0320*/ 	.word	0xffffffff


	//   ....[34]....
        /*0324*/ 	.word	0xffffffff


	//   ....[35]....
        /*0328*/ 	.word	0xffffffff


	//   ....[36]....
        /*032c*/ 	.word	0xffffffff


	//   ....[37]....
        /*0330*/ 	.word	0xffffffff


	//   ....[38]....
        /*0334*/ 	.word	0xffffffff


	//   ....[39]....
        /*0338*/ 	.word	0xffffffff


	//   ....[40]....
        /*033c*/ 	.word	0xffffffff


	//   ....[41]....
        /*0340*/ 	.word	0xffffffff


	//   ....[42]....
        /*0344*/ 	.word	0xffffffff


	//   ....[43]....
        /*0348*/ 	.word	0xffffffff


	//   ....[44]....
        /*034c*/ 	.word	0xffffffff


	//   ....[45]....
        /*0350*/ 	.word	0xffffffff


	//   ....[46]....
        /*0354*/ 	.word	0xffffffff


	//   ....[47]....
        /*0358*/ 	.word	0xffffffff


	//   ....[48]....
        /*035c*/ 	.word	0xffffffff


	//   ....[49]....
        /*0360*/ 	.word	0xffffffff


	//   ....[50]....
        /*0364*/ 	.word	0xffffffff


	//   ....[51]....
        /*0368*/ 	.word	0xffffffff


	//   ....[52]....
        /*036c*/ 	.word	0xffffffff


	//   ....[53]....
        /*0370*/ 	.word	0xffffffff


	//   ....[54]....
        /*0374*/ 	.word	0xffffffff


	//   ....[55]....
        /*0378*/ 	.word	0xffffffff


	//   ....[56]....
        /*037c*/ 	.word	0xffffffff


	//   ....[57]....
        /*0380*/ 	.word	0xffffffff


	//   ....[58]....
        /*0384*/ 	.word	0xffffffff


	//   ....[59]....
        /*0388*/ 	.word	0xffffffff


	//   ....[60]....
        /*038c*/ 	.word	0xffffffff


	//   ....[61]....
        /*0390*/ 	.word	0xffffffff


	//   ....[62]....
        /*0394*/ 	.word	0xffffffff


	//   ....[63]....
        /*0398*/ 	.word	0xffffffff


	//   ....[64]....
        /*039c*/ 	.word	0xffffffff


	//   ....[65]....
        /*03a0*/ 	.word	0xffffffff


	//   ....[66]....
        /*03a4*/ 	.word	0xffffffff


	//   ....[67]....
        /*03a8*/ 	.word	0xffffffff


	//   ....[68]....
        /*03ac*/ 	.word	0xffffffff


	//   ....[69]....
        /*03b0*/ 	.word	0xffffffff


	//   ....[70]....
        /*03b4*/ 	.word	0xffffffff


	//   ....[71]....
        /*03b8*/ 	.word	0xffffffff


	//   ....[72]....
        /*03bc*/ 	.word	0xffffffff


	//   ....[73]....
        /*03c0*/ 	.word	0xffffffff


	//   ....[74]....
        /*03c4*/ 	.word	0xffffffff


	//   ....[75]....
        /*03c8*/ 	.word	0xffffffff


	//   ....[76]....
        /*03cc*/ 	.word	0xffffffff


	//   ....[77]....
        /*03d0*/ 	.word	0xffffffff


	//   ....[78]....
        /*03d4*/ 	.word	0xffffffff


	//   ....[79]....
        /*03d8*/ 	.word	0xffffffff


	//   ....[80]....
        /*03dc*/ 	.word	0xffffffff


	//   ....[81]....
        /*03e0*/ 	.word	0xffffffff


	//   ....[82]....
        /*03e4*/ 	.word	0xffffffff


	//   ....[83]....
        /*03e8*/ 	.word	0xffffffff


	//   ....[84]....
        /*03ec*/ 	.word	0xffffffff


	//   ....[85]....
        /*03f0*/ 	.word	0xffffffff


	//   ....[86]....
        /*03f4*/ 	.word	0xffffffff


	//   ....[87]....
        /*03f8*/ 	.word	0xffffffff


	//   ....[88]....
        /*03fc*/ 	.word	0xffffffff


	//   ....[89]....
        /*0400*/ 	.word	0xffffffff


	//   ....[90]....
        /*0404*/ 	.word	0xffffffff


	//   ....[91]....
        /*0408*/ 	.word	0xffffffff


	//   ....[92]....
        /*040c*/ 	.word	0xffffffff


	//   ....[93]....
        /*0410*/ 	.word	0xffffffff


	//   ....[94]....
        /*0414*/ 	.word	0xffffffff


	//   ....[95]....
        /*0418*/ 	.word	0xffffffff


	//   ....[96]....
        /*041c*/ 	.word	0xffffffff


	//   ....[97]....
        /*0420*/ 	.word	0xffffffff


	//   ....[98]....
        /*0424*/ 	.word	0xffffffff


	//   ....[99]....
        /*0428*/ 	.word	0xffffffff


	//   ....[100]....
        /*042c*/ 	.word	0xffffffff


	//   ....[101]....
        /*0430*/ 	.word	0xffffffff


	//   ....[102]....
        /*0434*/ 	.word	0xffffffff


	//   ....[103]....
        /*0438*/ 	.word	0xffffffff


	//   ....[104]....
        /*043c*/ 	.word	0xffffffff


	//   ....[105]....
        /*0440*/ 	.word	0xffffffff


	//   ....[106]....
        /*0444*/ 	.word	0xffffffff


	//   ....[107]....
        /*0448*/ 	.word	0xffffffff


	//   ....[108]....
        /*044c*/ 	.word	0xffffffff


	//   ....[109]....
        /*0450*/ 	.word	0xffffffff


	//   ....[110]....
        /*0454*/ 	.word	0xffffffff


	//   ....[111]....
        /*0458*/ 	.word	0xffffffff


	//   ....[112]....
        /*045c*/ 	.word	0xffffffff


	//   ....[113]....
        /*0460*/ 	.word	0xffffffff


	//   ....[114]....
        /*0464*/ 	.word	0xffffffff


	//   ....[115]....
        /*0468*/ 	.word	0xffffffff


	//   ....[116]....
        /*046c*/ 	.word	0xffffffff


	//   ....[117]....
        /*0470*/ 	.word	0xffffffff


	//   ....[118]....
        /*0474*/ 	.word	0xffffffff


	//   ....[119]....
        /*0478*/ 	.word	0xffffffff


	//   ....[120]....
        /*047c*/ 	.word	0xffffffff


	//   ....[121]....
        /*0480*/ 	.word	0xffffffff


	//   ....[122]....
        /*0484*/ 	.word	0xffffffff


	//   ....[123]....
        /*0488*/ 	.word	0xffffffff


	//   ....[124]....
        /*048c*/ 	.word	0xffffffff


	//   ....[125]....
        /*0490*/ 	.word	0xffffffff


	//   ....[126]....
        /*0494*/ 	.word	0xffffffff


	//   ....[127]....
        /*0498*/ 	.word	0xffffffff


	//   ....[128]....
        /*049c*/ 	.word	0xffffffff


	//   ....[129]....
        /*04a0*/ 	.word	0xffffffff


	//   ....[130]....
        /*04a4*/ 	.word	0xffffffff


	//   ....[131]....
        /*04a8*/ 	.word	0xffffffff


	//   ....[132]....
        /*04ac*/ 	.word	0xffffffff


	//   ....[133]....
        /*04b0*/ 	.word	0xffffffff


	//   ....[134]....
        /*04b4*/ 	.word	0xffffffff


	//   ....[135]....
        /*04b8*/ 	.word	0xffffffff


	//   ....[136]....
        /*04bc*/ 	.word	0xffffffff


	//   ....[137]....
        /*04c0*/ 	.word	0xffffffff


	//   ....[138]....
        /*04c4*/ 	.word	0xffffffff


	//   ....[139]....
        /*04c8*/ 	.word	0xffffffff


	//   ....[140]....
        /*04cc*/ 	.word	0xffffffff


	//   ....[141]....
        /*04d0*/ 	.word	0xffffffff


	//   ....[142]....
        /*04d4*/ 	.word	0xffffffff


	//   ....[143]....
        /*04d8*/ 	.word	0xffffffff


	//   ....[144]....
        /*04dc*/ 	.word	0xffffffff


	//   ....[145]....
        /*04e0*/ 	.word	0xffffffff


	//   ....[146]....
        /*04e4*/ 	.word	0xffffffff


	//   ....[147]....
        /*04e8*/ 	.word	0xffffffff


	//   ....[148]....
        /*04ec*/ 	.word	0xffffffff


	//   ....[149]....
        /*04f0*/ 	.word	0xffffffff


	//   ....[150]....
        /*04f4*/ 	.word	0xffffffff


	//   ....[151]....
        /*04f8*/ 	.word	0xffffffff


	//   ....[152]....
        /*04fc*/ 	.word	0xffffffff


	//   ....[153]....
        /*0500*/ 	.word	0xffffffff


	//   ....[154]....
        /*0504*/ 	.word	0xffffffff


	//   ....[155]....
        /*0508*/ 	.word	0xffffffff


	//   ....[156]....
        /*050c*/ 	.word	0xffffffff


	//   ....[157]....
        /*0510*/ 	.word	0xffffffff


	//   ....[158]....
        /*0514*/ 	.word	0xffffffff


	//   ....[159]....
        /*0518*/ 	.word	0xffffffff


	//   ....[160]....
        /*051c*/ 	.word	0xffffffff


	//   ....[161]....
        /*0520*/ 	.word	0xffffffff


	//   ....[162]....
        /*0524*/ 	.word	0xffffffff


	//   ....[163]....
        /*0528*/ 	.word	0xffffffff


	//   ....[164]....
        /*052c*/ 	.word	0xffffffff


	//   ....[165]....
        /*0530*/ 	.word	0xffffffff


	//   ....[166]....
        /*0534*/ 	.word	0xffffffff


	//   ....[167]....
        /*0538*/ 	.word	0xffffffff


	//   ....[168]....
        /*053c*/ 	.word	0xffffffff


	//   ....[169]....
        /*0540*/ 	.word	0xffffffff


	//   ....[170]....
        /*0544*/ 	.word	0xffffffff


	//   ....[171]....
        /*0548*/ 	.word	0xffffffff


	//   ....[172]....
        /*054c*/ 	.word	0xffffffff


	//   ....[173]....
        /*0550*/ 	.word	0xffffffff


	//   ....[174]....
        /*0554*/ 	.word	0xffffffff


	//   ....[175]....
        /*0558*/ 	.word	0xffffffff


	//   ....[176]....
        /*055c*/ 	.word	0xffffffff


	//   ....[177]....
        /*0560*/ 	.word	0xffffffff


	//   ....[178]....
        /*0564*/ 	.word	0xffffffff


	//   ....[179]....
        /*0568*/ 	.word	0xffffffff


	//   ....[180]....
        /*056c*/ 	.word	0xffffffff


	//   ....[181]....
        /*0570*/ 	.word	0xffffffff


	//   ....[182]....
        /*0574*/ 	.word	0xffffffff


	//   ....[183]....
        /*0578*/ 	.word	0xffffffff


	//   ....[184]....
        /*057c*/ 	.word	0xffffffff


	//   ....[185]....
        /*0580*/ 	.word	0xffffffff


	//   ....[186]....
        /*0584*/ 	.word	0xffffffff


	//   ....[187]....
        /*0588*/ 	.word	0xffffffff


	//   ....[188]....
        /*058c*/ 	.word	0xffffffff


	//   ....[189]....
        /*0590*/ 	.word	0xffffffff


	//   ....[190]....
        /*0594*/ 	.word	0xffffffff


	//   ....[191]....
        /*0598*/ 	.word	0xffffffff


	//   ....[192]....
        /*059c*/ 	.word	0xffffffff


	//   ....[193]....
        /*05a0*/ 	.word	0xffffffff


	//   ....[194]....
        /*05a4*/ 	.word	0xffffffff


	//   ....[195]....
        /*05a8*/ 	.word	0xffffffff


	//   ....[196]....
        /*05ac*/ 	.word	0xffffffff


	//   ....[197]....
        /*05b0*/ 	.word	0xffffffff


	//   ....[198]....
        /*05b4*/ 	.word	0xffffffff


	//   ....[199]....
        /*05b8*/ 	.word	0xffffffff


	//   ....[200]....
        /*05bc*/ 	.word	0xffffffff


	//   ....[201]....
        /*05c0*/ 	.word	0xffffffff


	//   ....[202]....
        /*05c4*/ 	.word	0xffffffff


	//   ....[203]....
        /*05c8*/ 	.word	0xffffffff


	//   ....[204]....
        /*05cc*/ 	.word	0xffffffff


	//   ....[205]....
        /*05d0*/ 	.word	0xffffffff


	//   ....[206]....
        /*05d4*/ 	.word	0xffffffff


	//   ....[207]....
        /*05d8*/ 	.word	0xffffffff


	//   ....[208]....
        /*05dc*/ 	.word	0xffffffff


	//   ....[209]....
        /*05e0*/ 	.word	0xffffffff


	//   ....[210]....
        /*05e4*/ 	.word	0xffffffff


	//   ....[211]....
        /*05e8*/ 	.word	0xffffffff


	//   ....[212]....
        /*05ec*/ 	.word	0xffffffff


	//   ....[213]....
        /*05f0*/ 	.word	0xffffffff


	//   ....[214]....
        /*05f4*/ 	.word	0xffffffff


	//   ....[215]....
        /*05f8*/ 	.word	0xffffffff


	//   ....[216]....
        /*05fc*/ 	.word	0xffffffff


	//   ....[217]....
        /*0600*/ 	.word	0xffffffff


	//   ....[218]....
        /*0604*/ 	.word	0xffffffff


	//   ....[219]....
        /*0608*/ 	.word	0xffffffff


	//   ....[220]....
        /*060c*/ 	.word	0xffffffff


	//   ....[221]....
        /*0610*/ 	.word	0xffffffff


	//   ....[222]....
        /*0614*/ 	.word	0xffffffff


	//   ....[223]....
        /*0618*/ 	.word	0xffffffff


	//   ....[224]....
        /*061c*/ 	.word	0xffffffff


	//   ....[225]....
        /*0620*/ 	.word	0xffffffff


	//   ....[226]....
        /*0624*/ 	.word	0xffffffff


	//   ....[227]....
        /*0628*/ 	.word	0xffffffff


	//   ....[228]....
        /*062c*/ 	.word	0xffffffff


	//   ....[229]....
        /*0630*/ 	.word	0xffffffff


	//   ....[230]....
        /*0634*/ 	.word	0xffffffff


	//   ....[231]....
        /*0638*/ 	.word	0xffffffff


	//   ....[232]....
        /*063c*/ 	.word	0xffffffff


	//   ....[233]....
        /*0640*/ 	.word	0xffffffff


	//   ....[234]....
        /*0644*/ 	.word	0xffffffff


	//   ....[235]....
        /*0648*/ 	.word	0xffffffff


	//   ....[236]....
        /*064c*/ 	.word	0xffffffff


	//   ....[237]....
        /*0650*/ 	.word	0xffffffff


	//   ....[238]....
        /*0654*/ 	.word	0xffffffff


	//   ....[239]....
        /*0658*/ 	.word	0xffffffff


	//   ....[240]....
        /*065c*/ 	.word	0xffffffff


	//   ....[241]....
        /*0660*/ 	.word	0xffffffff


	//   ....[242]....
        /*0664*/ 	.word	0xffffffff


	//   ....[243]....
        /*0668*/ 	.word	0xffffffff


	//   ....[244]....
        /*066c*/ 	.word	0xffffffff


	//   ....[245]....
        /*0670*/ 	.word	0xffffffff


	//   ....[246]....
        /*0674*/ 	.word	0xffffffff


	//   ....[247]....
        /*0678*/ 	.word	0xffffffff


	//   ....[248]....
        /*067c*/ 	.word	0xffffffff


	//   ....[249]....
        /*0680*/ 	.word	0xffffffff


	//   ....[250]....
        /*0684*/ 	.word	0xffffffff


	//   ....[251]....
        /*0688*/ 	.word	0xffffffff


	//   ....[252]....
        /*068c*/ 	.word	0xffffffff


	//   ....[253]....
        /*0690*/ 	.word	0xffffffff


	//   ....[254]....
        /*0694*/ 	.word	0xffffffff


	//   ....[255]....
        /*0698*/ 	.word	0xffffffff


	//   ....[0]....
        /*069c*/ 	.word	0xffffffff


	//   ....[1]....
        /*06a0*/ 	.word	0xffffffff


	//   ....[2]....
        /*06a4*/ 	.word	0xffffffff


	//   ....[3]....
        /*06a8*/ 	.word	0xffffffff


	//   ....[4]....
        /*06ac*/ 	.word	0xffffffff


	//   ....[5]....
        /*06b0*/ 	.word	0xffffffff


	//   ....[6]....
        /*06b4*/ 	.word	0xffffffff


	//   ....[7]....
        /*06b8*/ 	.word	0xffffffff


	//   ....[8]....
        /*06bc*/ 	.word	0xffffffff


	//   ....[9]....
        /*06c0*/ 	.word	0xffffffff


	//   ....[10]....
        /*06c4*/ 	.word	0xffffffff


	//   ....[11]....
        /*06c8*/ 	.word	0xffffffff


	//   ....[12]....
        /*06cc*/ 	.word	0xffffffff


	//   ....[13]....
        /*06d0*/ 	.word	0xffffffff


	//   ....[14]....
        /*06d4*/ 	.word	0xffffffff


	//   ....[15]....
        /*06d8*/ 	.word	0xffffffff


	//   ....[16]....
        /*06dc*/ 	.word	0xffffffff


	//   ....[17]....
        /*06e0*/ 	.word	0xffffffff


	//   ....[18]....
        /*06e4*/ 	.word	0xffffffff


	//   ....[19]....
        /*06e8*/ 	.word	0xffffffff


	//   ....[20]....
        /*06ec*/ 	.word	0xffffffff


	//   ....[21]....
        /*06f0*/ 	.word	0xffffffff


	//   ....[22]....
        /*06f4*/ 	.word	0xffffffff


	//   ....[23]....
        /*06f8*/ 	.word	0xffffffff


	//   ....[24]....
        /*06fc*/ 	.word	0xffffffff


	//   ....[25]....
        /*0700*/ 	.word	0xffffffff


	//   ....[26]....
        /*0704*/ 	.word	0xffffffff


	//   ....[27]....
        /*0708*/ 	.word	0xffffffff


	//   ....[28]....
        /*070c*/ 	.word	0xffffffff


	//   ....[29]....
        /*0710*/ 	.word	0xffffffff


	//   ....[30]....
        /*0714*/ 	.word	0xffffffff


	//   ....[31]....
        /*0718*/ 	.word	0xffffffff


	//   ....[32]....
        /*071c*/ 	.word	0xffffffff


	//   ....[33]....
        /*0720*/ 	.word	0xffffffff


	//   ....[34]....
        /*0724*/ 	.word	0xffffffff


	//   ....[35]....
        /*0728*/ 	.word	0xffffffff


	//   ....[36]....
        /*072c*/ 	.word	0xffffffff


	//   ....[37]....
        /*0730*/ 	.word	0xffffffff


	//   ....[38]....
        /*0734*/ 	.word	0xffffffff


	//   ....[39]....
        /*0738*/ 	.word	0xffffffff


	//   ....[40]....
        /*073c*/ 	.word	0xffffffff


	//   ....[41]....
        /*0740*/ 	.word	0xffffffff


	//   ....[42]....
        /*0744*/ 	.word	0xffffffff


	//   ....[43]....
        /*0748*/ 	.word	0xffffffff


	//   ....[44]....
        /*074c*/ 	.word	0xffffffff


	//   ....[45]....
        /*0750*/ 	.word	0xffffffff


	//   ....[46]....
        /*0754*/ 	.word	0xffffffff


	//   ....[47]....
        /*0758*/ 	.word	0xffffffff


	//----- nvinfo : EIATTR_COOP_GROUP_INSTR_OFFSETS
	.align		4
.L_312:
        /*075c*/ 	.byte	0x04, 0x28
        /*075e*/ 	.short	(.L_314 - .L_313)


	//   ....[0]....
.L_313:
        /*0760*/ 	.word	0x00000050


	//   ....[1]....
        /*0764*/ 	.word	0x00000200


	//   ....[2]....
        /*0768*/ 	.word	0x00000230


	//   ....[3]....
        /*076c*/ 	.word	0x00000260


	//   ....[4]....
        /*0770*/ 	.word	0x00000290


	//   ....[5]....
        /*0774*/ 	.word	0x000002c0


	//   ....[6]....
        /*0778*/ 	.word	0x000002f0


	//   ....[7]....
        /*077c*/ 	.word	0x00000450


	//   ....[8]....
        /*0780*/ 	.word	0x00000490


	//   ....[9]....
        /*0784*/ 	.word	0x000004c0


	//   ....[10]....
        /*0788*/ 	.word	0x000004f0


	//   ....[11]....
        /*078c*/ 	.word	0x00000520


	//   ....[12]....
        /*0790*/ 	.word	0x00000550


	//   ....[13]....
        /*0794*/ 	.word	0x000005e0


	//   ....[14]....
        /*0798*/ 	.word	0x00000630


	//   ....[15]....
        /*079c*/ 	.word	0x00000650


	//   ....[16]....
        /*07a0*/ 	.word	0x000006b0


	//   ....[17]....
        /*07a4*/ 	.word	0x00002b00


	//   ....[18]....
        /*07a8*/ 	.word	0x00002b20


	//   ....[19]....
        /*07ac*/ 	.word	0x00002cb0


	//   ....[20]....
        /*07b0*/ 	.word	0x00002cc0


	//   ....[21]....
        /*07b4*/ 	.word	0x00002e40


	//   ....[22]....
        /*07b8*/ 	.word	0x00002e60


	//   ....[23]....
        /*07bc*/ 	.word	0x00002fe0


	//   ....[24]....
        /*07c0*/ 	.word	0x00002ff0


	//   ....[25]....
        /*07c4*/ 	.word	0x00003510


	//   ....[26]....
        /*07c8*/ 	.word	0x00003520


	//   ....[27]....
        /*07cc*/ 	.word	0x00003530


	//   ....[28]....
        /*07d0*/ 	.word	0x00003540


	//   ....[29]....
        /*07d4*/ 	.word	0x000036e0


	//   ....[30]....
        /*07d8*/ 	.word	0x00003710


	//   ....[31]....
        /*07dc*/ 	.word	0x00003a30


	//   ....[32]....
        /*07e0*/ 	.word	0x00003a40


	//   ....[33]....
        /*07e4*/ 	.word	0x000049b0


	//   ....[34]....
        /*07e8*/ 	.word	0x000049d0


	//   ....[35]....
        /*07ec*/ 	.word	0x00004b50


	//   ....[36]....
        /*07f0*/ 	.word	0x00004b60


	//   ....[37]....
        /*07f4*/ 	.word	0x00004db0


	//   ....[38]....
        /*07f8*/ 	.word	0x00005330


	//   ....[39]....
        /*07fc*/ 	.word	0x00005790


	//   ....[40]....
        /*0800*/ 	.word	0x00005bf0


	//   ....[41]....
        /*0804*/ 	.word	0x00006310


	//   ....[42]....
        /*0808*/ 	.word	0x00006340


	//   ....[43]....
        /*080c*/ 	.word	0x00006350


	//   ....[44]....
        /*0810*/ 	.word	0x00006360


	//   ....[45]....
        /*0814*/ 	.word	0x00006370


	//   ....[46]....
        /*0818*/ 	.word	0x000063a0


	//   ....[47]....
        /*081c*/ 	.word	0x000063c0


	//   ....[48]....
        /*0820*/ 	.word	0x000063e0


	//   ....[49]....
        /*0824*/ 	.word	0x00007a40


	//   ....[50]....
        /*0828*/ 	.word	0x00007a60


	//   ....[51]....
        /*082c*/ 	.word	0x00007be0


	//   ....[52]....
        /*0830*/ 	.word	0x00007bf0


	//   ....[53]....
        /*0834*/ 	.word	0x00008b50


	//   ....[54]....
        /*0838*/ 	.word	0x00008b70


	//   ....[55]....
        /*083c*/ 	.word	0x00008cf0


	//   ....[56]....
        /*0840*/ 	.word	0x00008d00


	//   ....[57]....
        /*0844*/ 	.word	0x00008f30


	//   ....[58]....
        /*0848*/ 	.word	0x00009500


	//   ....[59]....
        /*084c*/ 	.word	0x000099a0


	//   ....[60]....
        /*0850*/ 	.word	0x00009e40


	//   ....[61]....
        /*0854*/ 	.word	0x0000a5e0


	//   ....[62]....
        /*0858*/ 	.word	0x0000a610


	//   ....[63]....
        /*085c*/ 	.word	0x0000a630


	//   ....[64]....
        /*0860*/ 	.word	0x0000a650


	//   ....[65]....
        /*0864*/ 	.word	0x0000a670


	//   ....[66]....
        /*0868*/ 	.word	0x0000a690


	//   ....[67]....
        /*086c*/ 	.word	0x0000a6b0


	//   ....[68]....
        /*0870*/ 	.word	0x0000a6d0


	//   ....[69]....
        /*0874*/ 	.word	0x0000c390


	//   ....[70]....
        /*0878*/ 	.word	0x0000c3b0


	//   ....[71]....
        /*087c*/ 	.word	0x0000c530


	//   ....[72]....
        /*0880*/ 	.word	0x0000c540


	//   ....[73]....
        /*0884*/ 	.word	0x0000d4b0


	//   ....[74]....
        /*0888*/ 	.word	0x0000d4d0


	//   ....[75]....
        /*088c*/ 	.word	0x0000d650


	//   ....[76]....
        /*0890*/ 	.word	0x0000d660


	//   ....[77]....
        /*0894*/ 	.word	0x0000daf0


	//   ....[78]....
        /*0898*/ 	.word	0x0000db20


	//   ....[79]....
        /*089c*/ 	.word	0x0000db40


	//   ....[80]....
        /*08a0*/ 	.word	0x0000db60


	//   ....[81]....
        /*08a4*/ 	.word	0x0000db80


	//   ....[82]....
        /*08a8*/ 	.word	0x0000dba0


	//   ....[83]....
        /*08ac*/ 	.word	0x0000dbc0


	//   ....[84]....
        /*08b0*/ 	.word	0x0000dbe0


	//   ....[85]....
        /*08b4*/ 	.word	0x0000f590


	//   ....[86]....
        /*08b8*/ 	.word	0x0000f5a0


	//   ....[87]....
        /*08bc*/ 	.word	0x0000f720


	//   ....[88]....
        /*08c0*/ 	.word	0x0000f730


	//   ....[89]....
        /*08c4*/ 	.word	0x00010690


	//   ....[90]....
        /*08c8*/ 	.word	0x000106b0


	//   ....[91]....
        /*08cc*/ 	.word	0x000107d0


	//   ....[92]....
        /*08d0*/ 	.word	0x000107e0


	//   ....[93]....
        /*08d4*/ 	.word	0x000109b0


	//   ....[94]....
        /*08d8*/ 	.word	0x00010f80


	//   ....[95]....
        /*08dc*/ 	.word	0x00011420


	//   ....[96]....
        /*08e0*/ 	.word	0x000118c0


	//   ....[97]....
        /*08e4*/ 	.word	0x00012060


	//   ....[98]....
        /*08e8*/ 	.word	0x00012090


	//   ....[99]....
        /*08ec*/ 	.word	0x000120a0


	//   ....[100]....
        /*08f0*/ 	.word	0x000120b0


	//   ....[101]....
        /*08f4*/ 	.word	0x000120f0


	//   ....[102]....
        /*08f8*/ 	.word	0x00012100


	//   ....[103]....
        /*08fc*/ 	.word	0x00012110


	//   ....[104]....
        /*0900*/ 	.word	0x00012150


	//   ....[105]....
        /*0904*/ 	.word	0x000139f0


	//   ....[106]....
        /*0908*/ 	.word	0x00013a20


	//   ....[107]....
        /*090c*/ 	.word	0x00013a30


	//   ....[108]....
        /*0910*/ 	.word	0x00013a40


	//   ....[109]....
        /*0914*/ 	.word	0x00013a50


	//   ....[110]....
        /*0918*/ 	.word	0x00013a80


	//   ....[111]....
        /*091c*/ 	.word	0x00013aa0


	//   ....[112]....
        /*0920*/ 	.word	0x00013ac0


	//   ....[113]....
        /*0924*/ 	.word	0x00015030


	//   ....[114]....
        /*0928*/ 	.word	0x00015050


	//   ....[115]....
        /*092c*/ 	.word	0x00015070


	//   ....[116]....
        /*0930*/ 	.word	0x00015080


	//   ....[117]....
        /*0934*/ 	.word	0x00015090


	//   ....[118]....
        /*0938*/ 	.word	0x000150a0


	//   ....[119]....
        /*093c*/ 	.word	0x000150c0


	//   ....[120]....
        /*0940*/ 	.word	0x000150d0


	//   ....[121]....
        /*0944*/ 	.word	0x000154d0


	//   ....[122]....
        /*0948*/ 	.word	0x000154f0


	//   ....[123]....
        /*094c*/ 	.word	0x00015650


	//   ....[124]....
        /*0950*/ 	.word	0x00015660


	//   ....[125]....
        /*0954*/ 	.word	0x000157c0


	//   ....[126]....
        /*0958*/ 	.word	0x000157e0


	//   ....[127]....
        /*095c*/ 	.word	0x00015940


	//   ....[128]....
        /*0960*/ 	.word	0x00015950


	//   ....[129]....
        /*0964*/ 	.word	0x00015ca0


	//   ....[130]....
        /*0968*/ 	.word	0x00015cc0


	//   ....[131]....
        /*096c*/ 	.word	0x00016230


	//   ....[132]....
        /*0970*/ 	.word	0x00016240


	//   ....[133]....
        /*0974*/ 	.word	0x000167b0


	//   ....[134]....
        /*0978*/ 	.word	0x000167d0


	//   ....[135]....
        /*097c*/ 	.word	0x00016d50


	//   ....[136]....
        /*0980*/ 	.word	0x00016d60


	//   ....[137]....
        /*0984*/ 	.word	0x00017a10


	//   ....[138]....
        /*0988*/ 	.word	0x00017a30


	//   ....[139]....
        /*098c*/ 	.word	0x00017ba0


	//   ....[140]....
        /*0990*/ 	.word	0x00017bb0


	//   ....[141]....
        /*0994*/ 	.word	0x00017d10


	//   ....[142]....
        /*0998*/ 	.word	0x00017d30


	//   ....[143]....
        /*099c*/ 	.word	0x00017e90


	//   ....[144]....
        /*09a0*/ 	.word	0x00017ea0


	//   ....[145]....
        /*09a4*/ 	.word	0x000180c0


	//   ....[146]....
        /*09a8*/ 	.word	0x000180e0


	//   ....[147]....
        /*09ac*/ 	.word	0x00018210


	//   ....[148]....
        /*09b0*/ 	.word	0x00018250


	//   ....[149]....
        /*09b4*/ 	.word	0x00018280


	//   ....[150]....
        /*09b8*/ 	.word	0x000182b0


	//   ....[151]....
        /*09bc*/ 	.word	0x000182e0


	//   ....[152]....
        /*09c0*/ 	.word	0x00018310


	//   ....[153]....
        /*09c4*/ 	.word	0x00018470


	//   ....[154]....
        /*09c8*/ 	.word	0x000184b0


	//   ....[155]....
        /*09cc*/ 	.word	0x000184e0


	//   ....[156]....
        /*09d0*/ 	.word	0x00018510


	//   ....[157]....
        /*09d4*/ 	.word	0x00018540


	//   ....[158]....
        /*09d8*/ 	.word	0x00018570


	//   ....[159]....
        /*09dc*/ 	.word	0x00018600


	//   ....[160]....
        /*09e0*/ 	.word	0x00018660


	//   ....[161]....
        /*09e4*/ 	.word	0x00018670


	//   ....[162]....
        /*09e8*/ 	.word	0x000186d0


	//   ....[163]....
        /*09ec*/ 	.word	0x00019130


	//   ....[164]....
        /*09f0*/ 	.word	0x00019190


	//   ....[165]....
        /*09f4*/ 	.word	0x000191e0


	//   ....[166]....
        /*09f8*/ 	.word	0x00019230


	//   ....[167]....
        /*09fc*/ 	.word	0x00019280


	//   ....[168]....
        /*0a00*/ 	.word	0x000192f0


	//   ....[169]....
        /*0a04*/ 	.word	0x00019340


	//   ....[170]....
        /*0a08*/ 	.word	0x000193b0


	//   ....[171]....
        /*0a0c*/ 	.word	0x00019420


	//   ....[172]....
        /*0a10*/ 	.word	0x00019490


	//   ....[173]....
        /*0a14*/ 	.word	0x00019500


	//   ....[174]....
        /*0a18*/ 	.word	0x00019570


	//   ....[175]....
        /*0a1c*/ 	.word	0x000195e0


	//   ....[176]....
        /*0a20*/ 	.word	0x00019640


	//   ....[177]....
        /*0a24*/ 	.word	0x000196b0


	//   ....[178]....
        /*0a28*/ 	.word	0x00019720


	//   ....[179]....
        /*0a2c*/ 	.word	0x00019790


	//   ....[180]....
        /*0a30*/ 	.word	0x000197f0


	//   ....[181]....
        /*0a34*/ 	.word	0x00019860


	//   ....[182]....
        /*0a38*/ 	.word	0x000198c0


	//   ....[183]....
        /*0a3c*/ 	.word	0x00019930


	//   ....[184]....
        /*0a40*/ 	.word	0x000199a0


	//   ....[185]....
        /*0a44*/ 	.word	0x00019a10


	//   ....[186]....
        /*0a48*/ 	.word	0x00019a70


	//   ....[187]....
        /*0a4c*/ 	.word	0x00019ad0


	//   ....[188]....
        /*0a50*/ 	.word	0x00019b30


	//   ....[189]....
        /*0a54*/ 	.word	0x00019b90


	//   ....[190]....
        /*0a58*/ 	.word	0x00019bf0


	//   ....[191]....
        /*0a5c*/ 	.word	0x00019c40


	//   ....[192]....
        /*0a60*/ 	.word	0x00019c80


	//   ....[193]....
        /*0a64*/ 	.word	0x00019cd0


	//   ....[194]....
        /*0a68*/ 	.word	0x00019d20


	//   ....[195]....
        /*0a6c*/ 	.word	0x00019d70


	//   ....[196]....
        /*0a70*/ 	.word	0x00019dc0


	//   ....[197]....
        /*0a74*/ 	.word	0x00019e10


	//   ....[198]....
        /*0a78*/ 	.word	0x00019e60


	//   ....[199]....
        /*0a7c*/ 	.word	0x00019ed0


	//   ....[200]....
        /*0a80*/ 	.word	0x00019f40


	//   ....[201]....
        /*0a84*/ 	.word	0x00019fb0


	//   ....[202]....
        /*0a88*/ 	.word	0x0001a010


	//   ....[203]....
        /*0a8c*/ 	.word	0x0001a080


	//   ....[204]....
        /*0a90*/ 	.word	0x0001a0f0


	//   ....[205]....
        /*0a94*/ 	.word	0x0001a160


	//   ....[206]....
        /*0a98*/ 	.word	0x0001a1c0


	//   ....[207]....
        /*0a9c*/ 	.word	0x0001a220


	//   ....[208]....
        /*0aa0*/ 	.word	0x0001a280


	//   ....[209]....
        /*0aa4*/ 	.word	0x0001a2e0


	//   ....[210]....
        /*0aa8*/ 	.word	0x0001a340


	//   ....[211]....
        /*0aac*/ 	.word	0x0001a390


	//   ....[212]....
        /*0ab0*/ 	.word	0x0001a3d0


	//   ....[213]....
        /*0ab4*/ 	.word	0x0001a420


	//   ....[214]....
        /*0ab8*/ 	.word	0x0001a460


	//   ....[215]....
        /*0abc*/ 	.word	0x0001a4b0


	//   ....[216]....
        /*0ac0*/ 	.word	0x0001a4f0


	//   ....[217]....
        /*0ac4*/ 	.word	0x0001a540


	//   ....[218]....
        /*0ac8*/ 	.word	0x0001a580


	//   ....[219]....
        /*0acc*/ 	.word	0x0001a5e0


	//   ....[220]....
        /*0ad0*/ 	.word	0x0001a650


	//   ....[221]....
        /*0ad4*/ 	.word	0x0001a6c0


	//   ....[222]....
        /*0ad8*/ 	.word	0x0001a720


	//   ....[223]....
        /*0adc*/ 	.word	0x0001a790


	//   ....[224]....
        /*0ae0*/ 	.word	0x0001a800


	//   ....[225]....
        /*0ae4*/ 	.word	0x0001a870


	//   ....[226]....
        /*0ae8*/ 	.word	0x0001a8d0


	//   ....[227]....
        /*0aec*/ 	.word	0x0001a920


	//   ....[228]....
        /*0af0*/ 	.word	0x0001a960


	//   ....[229]....
        /*0af4*/ 	.word	0x0001a9b0


	//   ....[230]....
        /*0af8*/ 	.word	0x0001a9f0


	//   ....[231]....
        /*0afc*/ 	.word	0x0001aa40


	//   ....[232]....
        /*0b00*/ 	.word	0x0001aa80


	//   ....[233]....
        /*0b04*/ 	.word	0x0001aad0


	//   ....[234]....
        /*0b08*/ 	.word	0x0001ab10


	//   ....[235]....
        /*0b0c*/ 	.word	0x0001ab60


	//   ....[236]....
        /*0b10*/ 	.word	0x0001abc0


	//   ....[237]....
        /*0b14*/ 	.word	0x0001ac20


	//   ....[238]....
        /*0b18*/ 	.word	0x0001ac90


	//   ....[239]....
        /*0b1c*/ 	.word	0x0001ad00


	//   ....[240]....
        /*0b20*/ 	.word	0x0001ad70


	//   ....[241]....
        /*0b24*/ 	.word	0x0001add0


	//   ....[242]....
        /*0b28*/ 	.word	0x0001ae30


	//   ....[243]....
        /*0b2c*/ 	.word	0x0001ae90


	//   ....[244]....
        /*0b30*/ 	.word	0x0001aef0


	//   ....[245]....
        /*0b34*/ 	.word	0x0001af50


	//   ....[246]....
        /*0b38*/ 	.word	0x0001afa0


	//   ....[247]....
        /*0b3c*/ 	.word	0x0001afe0


	//   ....[248]....
        /*0b40*/ 	.word	0x0001b030


	//   ....[249]....
        /*0b44*/ 	.word	0x0001b070


	//   ....[250]....
        /*0b48*/ 	.word	0x0001b0c0


	//   ....[251]....
        /*0b4c*/ 	.word	0x0001b100


	//   ....[252]....
        /*0b50*/ 	.word	0x0001b150


	//   ....[253]....
        /*0b54*/ 	.word	0x0001b190


	//   ....[254]....
        /*0b58*/ 	.word	0x0001b1e0


	//   ....[255]....
        /*0b5c*/ 	.word	0x0001b230


	//   ....[0]....
        /*0b60*/ 	.word	0x0001b280


	//   ....[1]....
        /*0b64*/ 	.word	0x0001b2c0


	//   ....[2]....
        /*0b68*/ 	.word	0x0001b310


	//   ....[3]....
        /*0b6c*/ 	.word	0x0001b360


	//   ....[4]....
        /*0b70*/ 	.word	0x0001b3b0


	//   ....[5]....
        /*0b74*/ 	.word	0x0001b3f0


	//   ....[6]....
        /*0b78*/ 	.word	0x0001b460


	//   ....[7]....
        /*0b7c*/ 	.word	0x0001b4d0


	//   ....[8]....
        /*0b80*/ 	.word	0x0001b540


	//   ....[9]....
        /*0b84*/ 	.word	0x0001b5a0


	//   ....[10]....
        /*0b88*/ 	.word	0x0001b610


	//   ....[11]....
        /*0b8c*/ 	.word	0x0001b680


	//   ....[12]....
        /*0b90*/ 	.word	0x0001b6f0


	//   ....[13]....
        /*0b94*/ 	.word	0x0001b750


	//   ....[14]....
        /*0b98*/ 	.word	0x0001b7c0


	//   ....[15]....
        /*0b9c*/ 	.word	0x0001b830


	//   ....[16]....
        /*0ba0*/ 	.word	0x0001b8a0


	//   ....[17]....
        /*0ba4*/ 	.word	0x0001b900


	//   ....[18]....
        /*0ba8*/ 	.word	0x0001b970


	//   ....[19]....
        /*0bac*/ 	.word	0x0001b9e0


	//   ....[20]....
        /*0bb0*/ 	.word	0x0001ba50


	//   ....[21]....
        /*0bb4*/ 	.word	0x0001bab0


	//   ....[22]....
        /*0bb8*/ 	.word	0x0001bb20


	//   ....[23]....
        /*0bbc*/ 	.word	0x0001bb90


	//   ....[24]....
        /*0bc0*/ 	.word	0x0001bc00


	//   ....[25]....
        /*0bc4*/ 	.word	0x0001bc60


	//   ....[26]....
        /*0bc8*/ 	.word	0x0001bcd0


	//   ....[27]....
        /*0bcc*/ 	.word	0x0001bd40


	//   ....[28]....
        /*0bd0*/ 	.word	0x0001bdb0


	//   ....[29]....
        /*0bd4*/ 	.word	0x0001be10


	//   ....[30]....
        /*0bd8*/ 	.word	0x0001be80


	//   ....[31]....
        /*0bdc*/ 	.word	0x0001bef0


	//   ....[32]....
        /*0be0*/ 	.word	0x0001bf40


	//   ....[33]....
        /*0be4*/ 	.word	0x0001bf80


	//   ....[34]....
        /*0be8*/ 	.word	0x0001bfd0


	//   ....[35]....
        /*0bec*/ 	.word	0x0001c020


	//   ....[36]....
        /*0bf0*/ 	.word	0x0001c070


	//   ....[37]....
        /*0bf4*/ 	.word	0x0001c0e0


	//   ....[38]....
        /*0bf8*/ 	.word	0x0001c130


	//   ....[39]....
        /*0bfc*/ 	.word	0x0001c180


	//   ....[40]....
        /*0c00*/ 	.word	0x0001c1d0


	//   ....[41]....
        /*0c04*/ 	.word	0x0001c220


	//   ....[42]....
        /*0c08*/ 	.word	0x0001c270


	//   ....[43]....
        /*0c0c*/ 	.word	0x0001c2e0


	//   ....[44]....
        /*0c10*/ 	.word	0x0001c330


	//   ....[45]....
        /*0c14*/ 	.word	0x0001c3a0


	//   ....[46]....
        /*0c18*/ 	.word	0x0001c400


	//   ....[47]....
        /*0c1c*/ 	.word	0x0001c470


	//----- nvinfo : EIATTR_EXIT_INSTR_OFFSETS
	.align		4
.L_314:
        /*0c20*/ 	.byte	0x04, 0x1c
        /*0c22*/ 	.short	(.L_316 - .L_315)


	//   ....[0]....
.L_315:
        /*0c24*/ 	.word	0x000010d0


	//   ....[1]....
        /*0c28*/ 	.word	0x000190f0


	//----- nvinfo : EIATTR_MAX_THREADS
	.align		4
.L_316:
        /*0c2c*/ 	.byte	0x04, 0x05
        /*0c2e*/ 	.short	(.L_318 - .L_317)
.L_317:
        /*0c30*/ 	.word	0x00000080
        /*0c34*/ 	.word	0x00000001
        /*0c38*/ 	.word	0x00000001


	//----- nvinfo : EIATTR_CRS_STACK_SIZE
	.align		4
.L_318:
        /*0c3c*/ 	.byte	0x04, 0x1e
        /*0c3e*/ 	.short	(.L_320 - .L_319)
.L_319:
        /*0c40*/ 	.word	0x00000000
.L_320:


//--------------------- .nv.info._ZN7cutlass13device_kernelIN5flash19enable_sm80_to_sm89INS1_16FlashAttnFwdSm80INS1_25CollectiveMainloopFwdSm80ILi4ELi1ELb0EN4cute5tupleIJNS5_1CILi128EEENS7_ILi48EEENS7_ILi96EEEEEELi96ENS_10bfloat16_tEfNS_4arch4Sm80ELb0ELb1ELb1ELb1ELb1ELb1ELb1ELb1EEENS1_21CollectiveEpilogueFwdINS6_IJS8_SA_S9_EEENS6_IJNS7_ILi1EEESI_SI_EEESC_SE_Li128ELb1ELb1ELb1ELb0EEENS1_36VarlenDynamicPersistentTileSchedulerILi128ELi48ELi128ELi128ELb1ELb1ELb0ELb1ELb0ELb1EEEEEEEEEvNT_6ParamsE --------------------------
	.section	.nv.info._ZN7cutlass13device_kernelIN5flash19enable_sm80_to_sm89INS1_16FlashAttnFwdSm80INS1_25CollectiveMainloopFwdSm80ILi4ELi1ELb0EN4cute5tupleIJNS5_1CILi128EEENS7_ILi48EEENS7_ILi96EEEEEELi96ENS_10bfloat16_tEfNS_4arch4Sm80ELb0ELb1ELb1ELb1ELb1ELb1ELb1ELb1EEENS1_21CollectiveEpilogueFwdINS6_IJS8_SA_S9_EEENS6_IJNS7_ILi1EEESI_SI_EEESC_SE_Li128ELb1ELb1ELb1ELb0EEENS1_36VarlenDynamicPersistentTileSchedulerILi128ELi48ELi128ELi128ELb1ELb1ELb0ELb1ELb0ELb1EEEEEEEEEvNT_6ParamsE,"",@"SHT_CUDA_INFO"
	.sectionflags	@""
	.align	4


	//----- nvinfo : EIATTR_CUDA_API_VERSION
	.align		4
        /*0000*/ 	.byte	0x04, 0x37
        /*0002*/ 	.short	(.L_322 - .L_321)
.L_321:
        /*0004*/ 	.word	0x00000082


	//----- nvinfo : EIATTR_SW2861232_WAR
	.align		4
.L_322:
        /*0008*/ 	.byte	0x01, 0x35
	.zero		2


	//----- nvinfo : EIATTR_PARAM_CBANK
	.align		4
        /*000c*/ 	.byte	0x04, 0x0a
        /*000e*/ 	.short	(.L_324 - .L_323)
	.align		4
.L_323:
        /*0010*/ 	.word	index@(.nv.constant0._ZN7cutlass13device_kernelIN5flash19enable_sm80_to_sm89INS1_16FlashAttnFwdSm80INS1_25CollectiveMainloopFwdSm80ILi4ELi1ELb0EN4cute5tupleIJNS5_1CILi128EEENS7_ILi48EEENS7_ILi96EEEEEELi96ENS_10bfloat16_tEfNS_4arch4Sm80ELb0ELb1ELb1ELb1ELb1ELb1ELb1ELb1EEENS1_21CollectiveEpilogueFwdINS6_IJS8_SA_S9_EEENS6_IJNS7_ILi1EEESI_SI_EEESC_SE_Li128ELb1ELb1ELb1ELb0EEENS1_36VarlenDynamicPersistentTileSchedulerILi128ELi48ELi128ELi128ELb1ELb1ELb0ELb1ELb0ELb1EEEEEEEEEvNT_6ParamsE)
        /*0014*/ 	.short	0x0160
        /*0016*/ 	.short	0x0438


	//----- nvinfo : EIATTR_CBANK_PARAM_SIZE
	.align		4
.L_324:
        /*0018*/ 	.byte	0x03, 0x19
        /*001a*/ 	.short	0x0438


	//----- nvinfo : EIATTR_KPARAM_INFO
	.align		4
        /*001c*/ 	.byte	0x04, 0x17
        /*001e*/ 	.short	(.L_326 - .L_325)
.L_325:
        /*0020*/ 	.word	0x00000000
        /*0024*/ 	.short	0x0000
        /*0026*/ 	.short	0x0000
        /*0028*/ 	.byte	0x00, 0xf0, 0xe1, 0x10


	//----- nvinfo : EIATTR_MAXREG_COUNT
	.align		4
.L_326:
        /*002c*/ 	.byte	0x03, 0x1b
        /*002e*/ 	.short	0x00ff


	//----- nvinfo : EIATTR_NUM_BARRIERS
	.align		4
        /*0030*/ 	.byte	0x02, 0x4c
        /*0032*/ 	.byte	0x06
	.zero		1


	//----- nvinfo : EIATTR_ANNOTATIONS
	.align		4
        /*0034*/ 	.byte	0x04, 0x55
        /*0036*/ 	.short	(.L_328 - .L_327)


	//   ....[0]....
.L_327:
        /* <DEDUP_REMOVED lines=162> */


	//----- nvinfo : EIATTR_MERCURY_ISA_VERSION
	.align		4
.L_328:
        /*0a40*/ 	.byte	0x03, 0x5f
        /*0a42*/ 	.short	0x0000


	//----- nvinfo : EIATTR_INT_WARP_WIDE_INSTR_OFFSETS
	.align		4
        /*0a44*/ 	.byte	0x04, 0x31
        /*0a46*/ 	.short	(.L_330 - .L_329)


	//   ....[0]....
.L_329:
        /*0a48*/ 	.word	0x00021bd0


	//   ....[1]....
        /*0a4c*/ 	.word	0x00021c50


	//----- nvinfo : EIATTR_COOP_GROUP_MASK_REGIDS
	.align		4
.L_330:
        /*0a50*/ 	.byte	0x04, 0x29
        /*0a52*/ 	.short	(.L_332 - .L_331)


	//   ....[0]....
.L_331:
        /*0a54*/ 	.word	0xffffffff


	//   ....[1]....
        /*0a58*/ 	.word	0xffffffff


	//   ....[2]....
        /*0a5c*/ 	.word	0xffffffff


	//   ....[3]....
        /*0a60*/ 	.word	0xffffffff


	//   ....[4]....
        /*0a64*/ 	.word	0xffffffff


	//   ....[5]....
        /*0a68*/ 	.word	0xffffffff


	//   ....[6]....
        /*0a6c*/ 	.word	0xffffffff


	//   ....[7]....
        /*0a70*/ 	.word	0xffffffff


	//   ....[8]....
        /*0a74*/ 	.word	0xffffffff


	//   ....[9]....
        /*0a78*/ 	.word	0xffffffff


	//   ....[10]....
        /*0a7c*/ 	.word	0xffffffff


	//   ....[11]....
        /*0a80*/ 	.word	0xffffffff


	//   ....[12]....
        /*0a84*/ 	.word	0xffffffff


	//   ....[13]....
        /*0a88*/ 	.word	0xffffffff


	//   ....[14]....
        /*0a8c*/ 	.word	0xffffffff


	//   ....[15]....
        /*0a90*/ 	.word	0xffffffff


	//   ....[16]....
        /*0a94*/ 	.word	0xffffffff


	//   ....[17]....
        /*0a98*/ 	.word	0xffffffff


	//   ....[18]....
        /*0a9c*/ 	.word	0xffffffff


	//   ....[19]....
        /*0aa0*/ 	.word	0xffffffff


	//   ....[20]....
        /*0aa4*/ 	.word	0xffffffff


	//   ....[21]....
        /*0aa8*/ 	.word	0xffffffff


	//   ....[22]....
        /*0aac*/ 	.word	0xffffffff


	//   ....[23]....
        /*0ab0*/ 	.word	0xffffffff


	//   ....[24]....
        /*0ab4*/ 	.word	0xffffffff


	//   ....[25]....
        /*0ab8*/ 	.word	0xffffffff


	//   ....[26]....
        /*0abc*/ 	.word	0xffffffff


	//   ....[27]....
        /*0ac0*/ 	.word	0xffffffff


	//   ....[28]....
        /*0ac4*/ 	.word	0xffffffff


	//   ....[29]....
        /*0ac8*/ 	.word	0xffffffff


	//   ....[30]....
        /*0acc*/ 	.word	0xffffffff


	//   ....[31]....
        /*0ad0*/ 	.word	0xffffffff


	//   ....[32]....
        /*0ad4*/ 	.word	0xffffffff


	//   ....[33]....
        /*0ad8*/ 	.word	0xffffffff


	//   ....[34]....
        /*0adc*/ 	.word	0xffffffff


	//   ....[35]....
        /*0ae0*/ 	.word	0xffffffff


	//   ....[36]....
        /*0ae4*/ 	.word	0xffffffff


	//   ....[37]....
        /*0ae8*/ 	.word	0xffffffff


	//   ....[38]....
        /*0aec*/ 	.word	0xffffffff


	//   ....[39]....
        /*0af0*/ 	.word	0xffffffff


	//   ....[40]....
        /*0af4*/ 	.word	0xffffffff


	//   ....[41]....
        /*0af8*/ 	.word	0xffffffff


	//   ....[42]....
        /*0afc*/ 	.word	0xffffffff


	//   ....[43]....
        /*0b00*/ 	.word	0xffffffff


	//   ....[44]....
        /*0b04*/ 	.word	0xffffffff


	//   ....[45]....
        /*0b08*/ 	.word	0xffffffff


	//   ....[46]....
        /*0b0c*/ 	.word	0xffffffff


	//   ....[47]....
        /*0b10*/ 	.word	0xffffffff


	//   ....[48]....
        /*0b14*/ 	.word	0xffffffff


	//   ....[49]....
        /*0b18*/ 	.word	0xffffffff


	//   ....[50]....
        /*0b1c*/ 	.word	0xffffffff


	//   ....[51]....
        /*0b20*/ 	.word	0xffffffff


	//   ....[52]....
        /*0b24*/ 	.word	0xffffffff


	//   ....[53]....
        /*0b28*/ 	.word	0xffffffff


	//   ....[54]....
        /*0b2c*/ 	.word	0xffffffff


	//   ....[55]....
        /*0b30*/ 	.word	0xffffffff


	//   ....[56]....
        /*0b34*/ 	.word	0xffffffff


	//   ....[57]....
        /*0b38*/ 	.word	0xffffffff


	//   ....[58]....
        /*0b3c*/ 	.word	0xffffffff


	//   ....[59]....
        /*0b40*/ 	.word	0xffffffff


	//   ....[60]....
        /*0b44*/ 	.word	0xffffffff


	//   ....[61]....
        /*0b48*/ 	.word	0xffffffff


	//   ....[62]....
        /*0b4c*/ 	.word	0xffffffff


	//   ....[63]....
        /*0b50*/ 	.word	0xffffffff


	//   ....[64]....
        /*0b54*/ 	.word	0xffffffff


	//   ....[65]....
        /*0b58*/ 	.word	0xffffffff


	//   ....[66]....
        /*0b5c*/ 	.word	0xffffffff


	//   ....[67]....
        /*0b60*/ 	.word	0xffffffff


	//   ....[68]....
        /*0b64*/ 	.word	0xffffffff


	//   ....[69]....
        /*0b68*/ 	.word	0xffffffff


	//   ....[70]....
        /*0b6c*/ 	.word	0xffffffff


	//   ....[71]....
        /*0b70*/ 	.word	0xffffffff


	//   ....[72]....
        /*0b74*/ 	.word	0xffffffff


	//   ....[73]....
        /*0b78*/ 	.word	0xffffffff


	//   ....[74]....
        /*0b7c*/ 	.word	0xffffffff


	//   ....[75]....
        /*0b80*/ 	.word	0xffffffff


	//   ....[76]....
        /*0b84*/ 	.word	0xffffffff


	//   ....[77]....
        /*0b88*/ 	.word	0xffffffff


	//   ....[78]....
        /*0b8c*/ 	.word	0xffffffff


	//   ....[79]....
        /*0b90*/ 	.word	0xffffffff


	//   ....[80]....
        /*0b94*/ 	.word	0xffffffff


	//   ....[81]....
        /*0b98*/ 	.word	0xffffffff


	//   ....[82]....
        /*0b9c*/ 	.word	0xffffffff


	//   ....[83]....
        /*0ba0*/ 	.word	0xffffffff


	//   ....[84]....
        /*0ba4*/ 	.word	0xffffffff


	//   ....[85]....
        /*0ba8*/ 	.word	0xffffffff


	//   ....[86]....
        /*0bac*/ 	.word	0xffffffff


	//   ....[87]....
        /*0bb0*/ 	.word	0xffffffff


	//   ....[88]....
        /*0bb4*/ 	.word	0xffffffff


	//   ....[89]....
        /*0bb8*/ 	.word	0xffffffff


	//   ....[90]....
        /*0bbc*/ 	.word	0xffffffff


	//   ....[91]....
        /*0bc0*/ 	.word	0xffffffff


	//   ....[92]....
        /*0bc4*/ 	.word	0xffffffff


	//   ....[93]....
        /*0bc8*/ 	.word	0xffffffff


	//   ....[94]....
        /*0bcc*/ 	.word	0xffffffff


	//   ....[95]....
        /*0bd0*/ 	.word	0xffffffff


	//   ....[96]....
        /*0bd4*/ 	.word	0xffffffff


	//   ....[97]....
        /*0bd8*/ 	.word	0xffffffff


	//   ....[98]....
        /*0bdc*/ 	.word	0xffffffff


	//   ....[99]....
        /*0be0*/ 	.word	0xffffffff


	//   ....[100]....
        /*0be4*/ 	.word	0xffffffff


	//   ....[101]....
        /*0be8*/ 	.word	0xffffffff


	//   ....[102]....
        /*0bec*/ 	.word	0xffffffff


	//   ....[103]....
        /*0bf0*/ 	.word	0xffffffff


	//   ....[104]....
        /*0bf4*/ 	.word	0xffffffff


	//   ....[105]....
        /*0bf8*/ 	.word	0xffffffff


	//   ....[106]....
        /*0bfc*/ 	.word	0xffffffff


	//   ....[107]....
        /*0c00*/ 	.word	0xffffffff


	//   ....[108]....
        /*0c04*/ 	.word	0xffffffff


	//   ....[109]....
        /*0c08*/ 	.word	0xffffffff


	//   ....[110]....
        /*0c0c*/ 	.word	0xffffffff


	//   ....[111]....
        /*0c10*/ 	.word	0xffffffff


	//   ....[112]....
        /*0c14*/ 	.word	0xffffffff


	//   ....[113]....
        /*0c18*/ 	.word	0xffffffff


	//   ....[114]....
        /*0c1c*/ 	.word	0xffffffff


	//   ....[115]....
        /*0c20*/ 	.word	0xffffffff


	//   ....[116]....
        /*0c24*/ 	.word	0xffffffff


	//   ....[117]....
        /*0c28*/ 	.word	0xffffffff


	//   ....[118]....
        /*0c2c*/ 	.word	0xffffffff


	//   ....[119]....
        /*0c30*/ 	.word	0xffffffff


	//   ....[120]....
        /*0c34*/ 	.word	0xffffffff


	//   ....[121]....
        /*0c38*/ 	.word	0xffffffff


	//   ....[122]....
        /*0c3c*/ 	.word	0xffffffff


	//   ....[123]....
        /*0c40*/ 	.word	0xffffffff


	//   ....[124]....
        /*0c44*/ 	.word	0xffffffff


	//   ....[125]....
        /*0c48*/ 	.word	0xffffffff


	//   ....[126]....
        /*0c4c*/ 	.word	0xffffffff


	//   ....[127]....
        /*0c50*/ 	.word	0xffffffff


	//   ....[128]....
        /*0c54*/ 	.word	0xffffffff


	//   ....[129]....
        /*0c58*/ 	.word	0xffffffff


	//   ....[130]....
        /*0c5c*/ 	.word	0xffffffff


	//   ....[131]....
        /*0c60*/ 	.word	0xffffffff


	//   ....[132]....
        /*0c64*/ 	.word	0xffffffff


	//   ....[133]....
        /*0c68*/ 	.word	0xffffffff


	//   ....[134]....
        /*0c6c*/ 	.word	0xffffffff


	//   ....[135]....
        /*0c70*/ 	.word	0xffffffff


	//   ....[136]....
        /*0c74*/ 	.word	0xffffffff


	//   ....[137]....
        /*0c78*/ 	.word	0xffffffff


	//   ....[138]....
        /*0c7c*/ 	.word	0xffffffff


	//   ....[139]....
        /*0c80*/ 	.word	0xffffffff


	//   ....[140]....
        /*0c84*/ 	.word	0xffffffff


	//   ....[141]....
        /*0c88*/ 	.word	0xffffffff


	//   ....[142]....
        /*0c8c*/ 	.word	0xffffffff


	//   ....[143]....
        /*0c90*/ 	.word	0xffffffff


	//   ....[144]....
        /*0c94*/ 	.word	0xffffffff


	//   ....[145]....
        /*0c98*/ 	.word	0xffffffff


	//   ....[146]....
        /*0c9c*/ 	.word	0xffffffff


	//   ....[147]....
        /*0ca0*/ 	.word	0xffffffff


	//   ....[148]....
        /*0ca4*/ 	.word	0xffffffff


	//   ....[149]....
        /*0ca8*/ 	.word	0xffffffff


	//   ....[150]....
        /*0cac*/ 	.word	0xffffffff


	//   ....[151]....
        /*0cb0*/ 	.word	0xffffffff


	//   ....[152]....
        /*0cb4*/ 	.word	0xffffffff


	//   ....[153]....
        /*0cb8*/ 	.word	0xffffffff


	//   ....[154]....
        /*0cbc*/ 	.word	0xffffffff


	//   ....[155]....
        /*0cc0*/ 	.word	0xffffffff


	//   ....[156]....
        /*0cc4*/ 	.word	0xffffffff


	//   ....[157]....
        /*0cc8*/ 	.word	0xffffffff


	//   ....[158]....
        /*0ccc*/ 	.word	0xffffffff


	//   ....[159]....
        /*0cd0*/ 	.word	0xffffffff


	//   ....[160]....
        /*0cd4*/ 	.word	0xffffffff


	//   ....[161]....
        /*0cd8*/ 	.word	0xffffffff


	//   ....[162]....
        /*0cdc*/ 	.word	0xffffffff


	//   ....[163]....
        /*0ce0*/ 	.word	0xffffffff


	//   ....[164]....
        /*0ce4*/ 	.word	0xffffffff


	//   ....[165]....
        /*0ce8*/ 	.word	0xffffffff


	//   ....[166]....
        /*0cec*/ 	.word	0xffffffff


	//   ....[167]....
        /*0cf0*/ 	.word	0xffffffff


	//   ....[168]....
        /*0cf4*/ 	.word	0xffffffff


	//   ....[169]....
        /*0cf8*/ 	.word	0xffffffff


	//   ....[170]....
        /*0cfc*/ 	.word	0xffffffff


	//   ....[171]....
        /*0d00*/ 	.word	0xffffffff


	//   ....[172]....
        /*0d04*/ 	.word	0xffffffff


	//   ....[173]....
        /*0d08*/ 	.word	0xffffffff


	//   ....[174]....
        /*0d0c*/ 	.word	0xffffffff


	//   ....[175]....
        /*0d10*/ 	.word	0xffffffff


	//   ....[176]....
        /*0d14*/ 	.word	0xffffffff


	//   ....[177]....
        /*0d18*/ 	.word	0xffffffff


	//   ....[178]....
        /*0d1c*/ 	.word	0xffffffff


	//   ....[179]....
        /*0d20*/ 	.word	0xffffffff


	//   ....[180]....
        /*0d24*/ 	.word	0xffffffff


	//   ....[181]....
        /*0d28*/ 	.word	0xffffffff


	//   ....[182]....
        /*0d2c*/ 	.word	0xffffffff


	//   ....[183]....
        /*0d30*/ 	.word	0xffffffff


	//   ....[184]....
        /*0d34*/ 	.word	0xffffffff


	//   ....[185]....
        /*0d38*/ 	.word	0xffffffff


	//   ....[186]....
        /*0d3c*/ 	.word	0xffffffff


	//   ....[187]....
        /*0d40*/ 	.word	0xffffffff


	//   ....[188]....
        /*0d44*/ 	.word	0xffffffff


	//   ....[189]....
        /*0d48*/ 	.word	0xffffffff


	//   ....[190]....
        /*0d4c*/ 	.word	0xffffffff


	//   ....[191]....
        /*0d50*/ 	.word	0xffffffff


	//   ....[192]....
        /*0d54*/ 	.word	0xffffffff


	//   ....[193]....
        /*0d58*/ 	.word	0xffffffff


	//   ....[194]....
        /*0d5c*/ 	.word	0xffffffff


	//   ....[195]....
        /*0d60*/ 	.word	0xffffffff


	//   ....[196]....
        /*0d64*/ 	.word	0xffffffff


	//   ....[197]....
        /*0d68*/ 	.word	0xffffffff


	//   ....[198]....
        /*0d6c*/ 	.word	0xffffffff


	//   ....[199]....
        /*0d70*/ 	.word	0xffffffff


	//   ....[200]....
        /*0d74*/ 	.word	0xffffffff


	//   ....[201]....
        /*0d78*/ 	.word	0xffffffff


	//   ....[202]....
        /*0d7c*/ 	.word	0xffffffff


	//   ....[203]....
        /*0d80*/ 	.word	0xffffffff


	//   ....[204]....
        /*0d84*/ 	.word	0xffffffff


	//   ....[205]....
        /*0d88*/ 	.word	0xffffffff


	//   ....[206]....
        /*0d8c*/ 	.word	0xffffffff


	//   ....[207]....
        /*0d90*/ 	.word	0xffffffff


	//   ....[208]....
        /*0d94*/ 	.word	0xffffffff


	//   ....[209]....
        /*0d98*/ 	.word	0xffffffff


	//   ....[210]....
        /*0d9c*/ 	.word	0xffffffff


	//   ....[211]....
        /*0da0*/ 	.word	0xffffffff


	//   ....[212]....
        /*0da4*/ 	.word	0xffffffff


	//   ....[213]....
        /*0da8*/ 	.word	0xffffffff


	//   ....[214]....
        /*0dac*/ 	.word	0xffffffff


	//   ....[215]....
        /*0db0*/ 	.word	0xffffffff


	//   ....[216]....
        /*0db4*/ 	.word	0xffffffff


	//   ....[217]....
        /*0db8*/ 	.word	0xffffffff


	//   ....[218]....
        /*0dbc*/ 	.word	0xffffffff


	//   ....[219]....
        /*0dc0*/ 	.word	0xffffffff


	//   ....[220]....
        /*0dc4*/ 	.word	0xffffffff


	//   ....[221]....
        /*0dc8*/ 	.word	0xffffffff


	//   ....[222]....
        /*0dcc*/ 	.word	0xffffffff


	//   ....[223]....
        /*0dd0*/ 	.word	0xffffffff


	//   ....[224]....
        /*0dd4*/ 	.word	0xffffffff


	//   ....[225]....
        /*0dd8*/ 	.word	0xffffffff


	//   ....[226]....
        /*0ddc*/ 	.word	0xffffffff


	//   ....[227]....
        /*0de0*/ 	.word	0xffffffff


	//   ....[228]....
        /*0de4*/ 	.word	0xffffffff


	//   ....[229]....
        /*0de8*/ 	.word	0xffffffff


	//   ....[230]....
        /*0dec*/ 	.word	0xffffffff


	//   ....[231]....
        /*0df0*/ 	.word	0xffffffff


	//   ....[232]....
        /*0df4*/ 	.word	0xffffffff


	//   ....[233]....
        /*0df8*/ 	.word	0xffffffff


	//   ....[234]....
        /*0dfc*/ 	.word	0xffffffff


	//   ....[235]....
        /*0e00*/ 	.word	0xffffffff


	//   ....[236]....
        /*0e04*/ 	.word	0xffffffff


	//   ....[237]....
        /*0e08*/ 	.word	0xffffffff


	//   ....[238]....
        /*0e0c*/ 	.word	0xffffffff


	//   ....[239]....
        /*0e10*/ 	.word	0xffffffff


	//   ....[240]....
        /*0e14*/ 	.word	0xffffffff


	//   ....[241]....
        /*0e18*/ 	.word	0xffffffff


	//   ....[242]....
        /*0e1c*/ 	.word	0xffffffff


	//   ....[243]....
        /*0e20*/ 	.word	0xffffffff


	//   ....[244]....
        /*0e24*/ 	.word	0xffffffff


	//   ....[245]....
        /*0e28*/ 	.word	0xffffffff


	//   ....[246]....
        /*0e2c*/ 	.word	0xffffffff


	//   ....[247]....
        /*0e30*/ 	.word	0xffffffff


	//   ....[248]....
        /*0e34*/ 	.word	0xffffffff


	//   ....[249]....
        /*0e38*/ 	.word	0xffffffff


	//   ....[250]....
        /*0e3c*/ 	.word	0xffffffff


	//   ....[251]....
        /*0e40*/ 	.word	0xffffffff


	//   ....[252]....
        /*0e44*/ 	.word	0xffffffff


	//   ....[253]....
        /*0e48*/ 	.word	0xffffffff


	//   ....[254]....
        /*0e4c*/ 	.word	0xffffffff


	//   ....[255]....
        /*0e50*/ 	.word	0xffffffff


	//   ....[0]....
        /*0e54*/ 	.word	0xffffffff


	//   ....[1]....
        /*0e58*/ 	.word	0xffffffff


	//   ....[2]....
        /*0e5c*/ 	.word	0xffffffff


	//   ....[3]....
        /*0e60*/ 	.word	0xffffffff


	//   ....[4]....
        /*0e64*/ 	.word	0xffffffff


	//   ....[5]....
        /*0e68*/ 	.word	0xffffffff


	//   ....[6]....
        /*0e6c*/ 	.word	0xffffffff


	//   ....[7]....
        /*0e70*/ 	.word	0xffffffff


	//   ....[8]....
        /*0e74*/ 	.word	0xffffffff


	//   ....[9]....
        /*0e78*/ 	.word	0xffffffff


	//   ....[10]....
        /*0e7c*/ 	.word	0xffffffff


	//   ....[11]....
        /*0e80*/ 	.word	0xffffffff


	//   ....[12]....
        /*0e84*/ 	.word	0xffffffff


	//   ....[13]....
        /*0e88*/ 	.word	0xffffffff


	//   ....[14]....
        /*0e8c*/ 	.word	0xffffffff


	//   ....[15]....
        /*0e90*/ 	.word	0xffffffff


	//   ....[16]....
        /*0e94*/ 	.word	0xffffffff


	//   ....[17]....
        /*0e98*/ 	.word	0xffffffff


	//   ....[18]....
        /*0e9c*/ 	.word	0xffffffff


	//   ....[19]....
        /*0ea0*/ 	.word	0xffffffff


	//   ....[20]....
        /*0ea4*/ 	.word	0xffffffff


	//   ....[21]....
        /*0ea8*/ 	.word	0xffffffff


	//   ....[22]....
        /*0eac*/ 	.word	0xffffffff


	//   ....[23]....
        /*0eb0*/ 	.word	0xffffffff


	//   ....[24]....
        /*0eb4*/ 	.word	0xffffffff


	//   ....[25]....
        /*0eb8*/ 	.word	0xffffffff


	//   ....[26]....
        /*0ebc*/ 	.word	0xffffffff


	//   ....[27]....
        /*0ec0*/ 	.word	0xffffffff


	//   ....[28]....
        /*0ec4*/ 	.word	0xffffffff


	//   ....[29]....
        /*0ec8*/ 	.word	0xffffffff


	//   ....[30]....
        /*0ecc*/ 	.word	0xffffffff


	//   ....[31]....
        /*0ed0*/ 	.word	0xffffffff


	//   ....[32]....
        /*0ed4*/ 	.word	0xffffffff


	//   ....[33]....
        /*0ed8*/ 	.word	0xffffffff


	//   ....[34]....
        /*0edc*/ 	.word	0xffffffff


	//   ....[35]....
        /*0ee0*/ 	.word	0xffffffff


	//   ....[36]....
        /*0ee4*/ 	.word	0xffffffff


	//   ....[37]....
        /*0ee8*/ 	.word	0xffffffff


	//   ....[38]....
        /*0eec*/ 	.word	0xffffffff


	//   ....[39]....
        /*0ef0*/ 	.word	0xffffffff


	//   ....[40]....
        /*0ef4*/ 	.word	0xffffffff


	//   ....[41]....
        /*0ef8*/ 	.word	0xffffffff


	//   ....[42]....
        /*0efc*/ 	.word	0xffffffff


	//   ....[43]....
        /*0f00*/ 	.word	0xffffffff


	//   ....[44]....
        /*0f04*/ 	.word	0xffffffff


	//   ....[45]....
        /*0f08*/ 	.word	0xffffffff


	//   ....[46]....
        /*0f0c*/ 	.word	0xffffffff


	//   ....[47]....
        /*0f10*/ 	.word	0xffffffff


	//   ....[48]....
        /*0f14*/ 	.word	0xffffffff


	//   ....[49]....
        /*0f18*/ 	.word	0xffffffff


	//   ....[50]....
        /*0f1c*/ 	.word	0xffffffff


	//   ....[51]....
        /*0f20*/ 	.word	0xffffffff


	//   ....[52]....
        /*0f24*/ 	.word	0xffffffff


	//   ....[53]....
        /*0f28*/ 	.word	0xffffffff


	//   ....[54]....
        /*0f2c*/ 	.word	0xffffffff


	//   ....[55]....
        /*0f30*/ 	.word	0xffffffff


	//   ....[56]....
        /*0f34*/ 	.word	0xffffffff


	//   ....[57]....
        /*0f38*/ 	.word	0xffffffff


	//   ....[58]....
        /*0f3c*/ 	.word	0xffffffff


	//   ....[59]....
        /*0f40*/ 	.word	0xffffffff


	//   ....[60]....
        /*0f44*/ 	.word	0xffffffff


	//   ....[61]....
        /*0f48*/ 	.word	0xffffffff


	//   ....[62]....
        /*0f4c*/ 	.word	0xffffffff


	//   ....[63]....
        /*0f50*/ 	.word	0xffffffff


	//   ....[64]....
        /*0f54*/ 	.word	0xffffffff


	//   ....[65]....
        /*0f58*/ 	.word	0xffffffff


	//   ....[66]....
        /*0f5c*/ 	.word	0xffffffff


	//   ....[67]....
        /*0f60*/ 	.word	0xffffffff


	//   ....[68]....
        /*0f64*/ 	.word	0xffffffff


	//   ....[69]....
        /*0f68*/ 	.word	0xffffffff


	//   ....[70]....
        /*0f6c*/ 	.word	0xffffffff


	//   ....[71]....
        /*0f70*/ 	.word	0xffffffff


	//----- nvinfo : EIATTR_COOP_GROUP_INSTR_OFFSETS
	.align		4
.L_332:
        /*0f74*/ 	.byte	0x04, 0x28
        /*0f76*/ 	.short	(.L_334 - .L_333)


	//   ....[0]....
.L_333:
        /*0f78*/ 	.word	0x00000050


	//   ....[1]....
        /*0f7c*/ 	.word	0x00000200


	//   ....[2]....
        /*0f80*/ 	.word	0x00000230


	//   ....[3]....
        /*0f84*/ 	.word	0x00000260


	//   ....[4]....
        /*0f88*/ 	.word	0x00000290


	//   ....[5]....
        /*0f8c*/ 	.word	0x000002c0


	//   ....[6]....
        /*0f90*/ 	.word	0x000002f0


	//   ....[7]....
        /*0f94*/ 	.word	0x00000450


	//   ....[8]....
        /*0f98*/ 	.word	0x00000490


	//   ....[9]....
        /*0f9c*/ 	.word	0x000004c0


	//   ....[10]....
        /*0fa0*/ 	.word	0x000004f0


	//   ....[11]....
        /*0fa4*/ 	.word	0x00000520


	//   ....[12]....
        /*0fa8*/ 	.word	0x00000550


	//   ....[13]....
        /*0fac*/ 	.word	0x000005e0


	//   ....[14]....
        /*0fb0*/ 	.word	0x00000630


	//   ....[15]....
        /*0fb4*/ 	.word	0x00000650


	//   ....[16]....
        /*0fb8*/ 	.word	0x000006b0


	//   ....[17]....
        /*0fbc*/ 	.word	0x00004140


	//   ....[18]....
        /*0fc0*/ 	.word	0x00004150


	//   ....[19]....
        /*0fc4*/ 	.word	0x00005dc0


	//   ....[20]....
        /*0fc8*/ 	.word	0x00005dd0


	//   ....[21]....
        /*0fcc*/ 	.word	0x00007740


	//   ....[22]....
        /*0fd0*/ 	.word	0x00007760


	//   ....[23]....
        /*0fd4*/ 	.word	0x00007e50


	//   ....[24]....
        /*0fd8*/ 	.word	0x00007e70


	//   ....[25]....
        /*0fdc*/ 	.word	0x00009190


	//   ....[26]....
        /*0fe0*/ 	.word	0x000091b0


	//   ....[27]....
        /*0fe4*/ 	.word	0x00009340


	//   ....[28]....
        /*0fe8*/ 	.word	0x00009350


	//   ....[29]....
        /*0fec*/ 	.word	0x000094e0


	//   ....[30]....
        /*0ff0*/ 	.word	0x00009500


	//   ....[31]....
        /*0ff4*/ 	.word	0x00009690


	//   ....[32]....
        /*0ff8*/ 	.word	0x000096a0


	//   ....[33]....
        /*0ffc*/ 	.word	0x00009bd0


	//   ....[34]....
        /*1000*/ 	.word	0x00009be0


	//   ....[35]....
        /*1004*/ 	.word	0x00009bf0


	//   ....[36]....
        /*1008*/ 	.word	0x00009c00


	//   ....[37]....
        /*100c*/ 	.word	0x0000a0b0


	//   ....[38]....
        /*1010*/ 	.word	0x0000a0d0


	//   ....[39]....
        /*1014*/ 	.word	0x0000a0f0


	//   ....[40]....
        /*1018*/ 	.word	0x0000a110


	//   ....[41]....
        /*101c*/ 	.word	0x0000a630


	//   ....[42]....
        /*1020*/ 	.word	0x0000a8a0


	//   ....[43]....
        /*1024*/ 	.word	0x0000a8e0


	//   ....[44]....
        /*1028*/ 	.word	0x0000a900


	//   ....[45]....
        /*102c*/ 	.word	0x0000d7e0


	//   ....[46]....
        /*1030*/ 	.word	0x0000d800


	//   ....[47]....
        /*1034*/ 	.word	0x0000d820


	//   ....[48]....
        /*1038*/ 	.word	0x0000d840


	//   ....[49]....
        /*103c*/ 	.word	0x0000db90


	//   ....[50]....
        /*1040*/ 	.word	0x0000de00


	//   ....[51]....
        /*1044*/ 	.word	0x0000de40


	//   ....[52]....
        /*1048*/ 	.word	0x0000de80


	//   ....[53]....
        /*104c*/ 	.word	0x00010ed0


	//   ....[54]....
        /*1050*/ 	.word	0x00010ef0


	//   ....[55]....
        /*1054*/ 	.word	0x000110d0


	//   ....[56]....
        /*1058*/ 	.word	0x000110e0


	//   ....[57]....
        /*105c*/ 	.word	0x000120f0


	//   ....[58]....
        /*1060*/ 	.word	0x00012110


	//   ....[59]....
        /*1064*/ 	.word	0x00012280


	//   ....[60]....
        /*1068*/ 	.word	0x00012290


	//   ....[61]....
        /*106c*/ 	.word	0x000124f0


	//   ....[62]....
        /*1070*/ 	.word	0x00012a70


	//   ....[63]....
        /*1074*/ 	.word	0x00012ed0


	//   ....[64]....
        /*1078*/ 	.word	0x00013330


	//   ....[65]....
        /*107c*/ 	.word	0x00013a50


	//   ....[66]....
        /*1080*/ 	.word	0x00013a80


	//   ....[67]....
        /*1084*/ 	.word	0x00013a90


	//   ....[68]....
        /*1088*/ 	.word	0x00013aa0


	//   ....[69]....
        /*108c*/ 	.word	0x00013ab0


	//   ....[70]....
        /*1090*/ 	.word	0x00013ae0


	//   ....[71]....
        /*1094*/ 	.word	0x00013b00


	//   ....[72]....
        /*1098*/ 	.word	0x00013b20


	//   ....[73]....
        /*109c*/ 	.word	0x000150e0


	//   ....[74]....
        /*10a0*/ 	.word	0x00015100


	//   ....[75]....
        /*10a4*/ 	.word	0x00015260


	//   ....[76]....
        /*10a8*/ 	.word	0x00015270


	//   ....[77]....
        /*10ac*/ 	.word	0x00016250


	//   ....[78]....
        /*10b0*/ 	.word	0x00016270


	//   ....[79]....
        /*10b4*/ 	.word	0x000163e0


	//   ....[80]....
        /*10b8*/ 	.word	0x000163f0


	//   ....[81]....
        /*10bc*/ 	.word	0x00016630


	//   ....[82]....
        /*10c0*/ 	.word	0x00016c00


	//   ....[83]....
        /*10c4*/ 	.word	0x000170a0


	//   ....[84]....
        /*10c8*/ 	.word	0x00017540


	//   ....[85]....
        /*10cc*/ 	.word	0x00017ce0


	//   ....[86]....
        /*10d0*/ 	.word	0x00017d10


	//   ....[87]....
        /*10d4*/ 	.word	0x00017d30


	//   ....[88]....
        /*10d8*/ 	.word	0x00017d50


	//   ....[89]....
        /*10dc*/ 	.word	0x00017d70


	//   ....[90]....
        /*10e0*/ 	.word	0x00017d90


	//   ....[91]....
        /*10e4*/ 	.word	0x00017db0


	//   ....[92]....
        /*10e8*/ 	.word	0x00017dd0


	//   ....[93]....
        /*10ec*/ 	.word	0x00019b00


	//   ....[94]....
        /*10f0*/ 	.word	0x00019b20


	//   ....[95]....
        /*10f4*/ 	.word	0x00019c80


	//   ....[96]....
        /*10f8*/ 	.word	0x00019c90


	//   ....[97]....
        /*10fc*/ 	.word	0x0001ac80


	//   ....[98]....
        /*1100*/ 	.word	0x0001aca0


	//   ....[99]....
        /*1104*/ 	.word	0x0001ae10


	//   ....[100]....
        /*1108*/ 	.word	0x0001ae20


	//   ....[101]....
        /*110c*/ 	.word	0x0001b2a0


	//   ....[102]....
        /*1110*/ 	.word	0x0001b2d0


	//   ....[103]....
        /*1114*/ 	.word	0x0001b2f0


	//   ....[104]....
        /*1118*/ 	.word	0x0001b310


	//   ....[105]....
        /*111c*/ 	.word	0x0001b330


	//   ....[106]....
        /*1120*/ 	.word	0x0001b350


	//   ....[107]....
        /*1124*/ 	.word	0x0001b370


	//   ....[108]....
        /*1128*/ 	.word	0x0001b390


	//   ....[109]....
        /*112c*/ 	.word	0x0001cd70


	//   ....[110]....
        /*1130*/ 	.word	0x0001cdc0


	//   ....[111]....
        /*1134*/ 	.word	0x0001cee0


	//   ....[112]....
        /*1138*/ 	.word	0x0001cef0


	//   ....[113]....
        /*113c*/ 	.word	0x0001ded0


	//   ....[114]....
        /*1140*/ 	.word	0x0001def0


	//   ....[115]....
        /*1144*/ 	.word	0x0001dfe0


	//   ....[116]....
        /*1148*/ 	.word	0x0001dff0


	//   ....[117]....
        /*114c*/ 	.word	0x0001e1b0


	//   ....[118]....
        /*1150*/ 	.word	0x0001e780


	//   ....[119]....
        /*1154*/ 	.word	0x0001ec20


	//   ....[120]....
        /*1158*/ 	.word	0x0001f0c0


	//   ....[121]....
        /*115c*/ 	.word	0x0001f860


	//   ....[122]....
        /*1160*/ 	.word	0x0001f890


	//   ....[123]....
        /*1164*/ 	.word	0x0001f8b0


	//   ....[124]....
        /*1168*/ 	.word	0x0001f8d0


	//   ....[125]....
        /*116c*/ 	.word	0x0001f8f0


	//   ....[126]....
        /*1170*/ 	.word	0x0001f910


	//   ....[127]....
        /*1174*/ 	.word	0x0001f930


	//   ....[128]....
        /*1178*/ 	.word	0x0001f950


	//   ....[129]....
        /*117c*/ 	.word	0x00021210


	//   ....[130]....
        /*1180*/ 	.word	0x00021240


	//   ....[131]....
        /*1184*/ 	.word	0x00021250


	//   ....[132]....
        /*1188*/ 	.word	0x00021260


	//   ....[133]....
        /*118c*/ 	.word	0x00021270


	//   ....[134]....
        /*1190*/ 	.word	0x000212a0


	//   ....[135]....
        /*1194*/ 	.word	0x000212c0


	//   ....[136]....
        /*1198*/ 	.word	0x000212e0


	//   ....[137]....
        /*119c*/ 	.word	0x00022880


	//   ....[138]....
        /*11a0*/ 	.word	0x00022890


	//   ....[139]....
        /*11a4*/ 	.word	0x000228b0


	//   ....[140]....
        /*11a8*/ 	.word	0x000228c0


	//   ....[141]....
        /*11ac*/ 	.word	0x000228d0


	//   ....[142]....
        /*11b0*/ 	.word	0x000228e0


	//   ....[143]....
        /*11b4*/ 	.word	0x00022900


	//   ....[144]....
        /*11b8*/ 	.word	0x00022910


	//   ....[145]....
        /*11bc*/ 	.word	0x00022d80


	//   ....[146]....
        /*11c0*/ 	.word	0x00022da0


	//   ....[147]....
        /*11c4*/ 	.word	0x00022f00


	//   ....[148]....
        /*11c8*/ 	.word	0x00022f10


	//   ....[149]....
        /*11cc*/ 	.word	0x00023080


	//   ....[150]....
        /*11d0*/ 	.word	0x000230a0


	//   ....[151]....
        /*11d4*/ 	.word	0x00023210


	//   ....[152]....
        /*11d8*/ 	.word	0x00023220


	//   ....[153]....
        /*11dc*/ 	.word	0x00023580


	//   ....[154]....
        /*11e0*/ 	.word	0x000235a0


	//   ....[155]....
        /*11e4*/ 	.word	0x00023b10


	//   ....[156]....
        /*11e8*/ 	.word	0x00023b20


	//   ....[157]....
        /*11ec*/ 	.word	0x00024090


	//   ....[158]....
        /*11f0*/ 	.word	0x000240b0


	//   ....[159]....
        /*11f4*/ 	.word	0x00024630


	//   ....[160]....
        /*11f8*/ 	.word	0x00024640


	//   ....[161]....
        /*11fc*/ 	.word	0x00025390


	//   ....[162]....
        /*1200*/ 	.word	0x000253b0


	//   ....[163]....
        /*1204*/ 	.word	0x00025520


	//   ....[164]....
        /*1208*/ 	.word	0x00025530


	//   ....[165]....
        /*120c*/ 	.word	0x000256a0


	//   ....[166]....
        /*1210*/ 	.word	0x000256c0


	//   ....[167]....
        /*1214*/ 	.word	0x00025830


	//   ....[168]....
        /*1218*/ 	.word	0x00025840


	//   ....[169]....
        /*121c*/ 	.word	0x00025a70


	//   ....[170]....
        /*1220*/ 	.word	0x00025a90


	//   ....[171]....
        /*1224*/ 	.word	0x00025bc0


	//   ....[172]....
        /*1228*/ 	.word	0x00025c00


	//   ....[173]....
        /*122c*/ 	.word	0x00025c30


	//   ....[174]....
        /*1230*/ 	.word	0x00025c60


	//   ....[175]....
        /*1234*/ 	.word	0x00025c90


	//   ....[176]....
        /*1238*/ 	.word	0x00025cc0


	//   ....[177]....
        /*123c*/ 	.word	0x00025e30


	//   ....[178]....
        /*1240*/ 	.word	0x00025e70


	//   ....[179]....
        /*1244*/ 	.word	0x00025ea0


	//   ....[180]....
        /*1248*/ 	.word	0x00025ed0


	//   ....[181]....
        /*124c*/ 	.word	0x00025f00


	//   ....[182]....
        /*1250*/ 	.word	0x00025f30


	//   ....[183]....
        /*1254*/ 	.word	0x00025fc0


	//   ....[184]....
        /*1258*/ 	.word	0x00026020


	//   ....[185]....
        /*125c*/ 	.word	0x00026030


	//   ....[186]....
        /*1260*/ 	.word	0x00026090


	//   ....[187]....
        /*1264*/ 	.word	0x00026af0


	//   ....[188]....
        /*1268*/ 	.word	0x00026b50


	//   ....[189]....
        /*126c*/ 	.word	0x00026ba0


	//   ....[190]....
        /*1270*/ 	.word	0x00026bf0


	//   ....[191]....
        /*1274*/ 	.word	0x00026c40


	//   ....[192]....
        /*1278*/ 	.word	0x00026cb0


	//   ....[193]....
        /*127c*/ 	.word	0x00026d00


	//   ....[194]....
        /*1280*/ 	.word	0x00026d70


	//   ....[195]....
        /*1284*/ 	.word	0x00026de0


	//   ....[196]....
        /*1288*/ 	.word	0x00026e50


	//   ....[197]....
        /*128c*/ 	.word	0x00026ec0


	//   ....[198]....
        /*1290*/ 	.word	0x00026f30


	//   ....[199]....
        /*1294*/ 	.word	0x00026fa0


	//   ....[200]....
        /*1298*/ 	.word	0x00027000


	//   ....[201]....
        /*129c*/ 	.word	0x00027070


	//   ....[202]....
        /*12a0*/ 	.word	0x000270e0


	//   ....[203]....
        /*12a4*/ 	.word	0x00027150


	//   ....[204]....
        /*12a8*/ 	.word	0x000271b0


	//   ....[205]....
        /*12ac*/ 	.word	0x00027220


	//   ....[206]....
        /*12b0*/ 	.word	0x00027280


	//   ....[207]....
        /*12b4*/ 	.word	0x000272f0


	//   ....[208]....
        /*12b8*/ 	.word	0x00027360


	//   ....[209]....
        /*12bc*/ 	.word	0x000273d0


	//   ....[210]....
        /*12c0*/ 	.word	0x00027430


	//   ....[211]....
        /*12c4*/ 	.word	0x000274a0


	//   ....[212]....
        /*12c8*/ 	.word	0x00027510


	//   ....[213]....
        /*12cc*/ 	.word	0x00027580


	//   ....[214]....
        /*12d0*/ 	.word	0x000275f0


	//   ....[215]....
        /*12d4*/ 	.word	0x00027640


	//   ....[216]....
        /*12d8*/ 	.word	0x00027680


	//   ....[217]....
        /*12dc*/ 	.word	0x000276d0


	//   ....[218]....
        /*12e0*/ 	.word	0x00027720


	//   ....[219]....
        /*12e4*/ 	.word	0x00027770


	//   ....[220]....
        /*12e8*/ 	.word	0x000277c0


	//   ....[221]....
        /*12ec*/ 	.word	0x00027810


	//   ....[222]....
        /*12f0*/ 	.word	0x00027860


	//   ....[223]....
        /*12f4*/ 	.word	0x000278d0


	//   ....[224]....
        /*12f8*/ 	.word	0x00027940


	//   ....[225]....
        /*12fc*/ 	.word	0x000279b0


	//   ....[226]....
        /*1300*/ 	.word	0x00027a10


	//   ....[227]....
        /*1304*/ 	.word	0x00027a80


	//   ....[228]....
        /*1308*/ 	.word	0x00027af0


	//   ....[229]....
        /*130c*/ 	.word	0x00027b60


	//   ....[230]....
        /*1310*/ 	.word	0x00027bc0


	//   ....[231]....
        /*1314*/ 	.word	0x00027c30


	//   ....[232]....
        /*1318*/ 	.word	0x00027ca0


	//   ....[233]....
        /*131c*/ 	.word	0x00027d10


	//   ....[234]....
        /*1320*/ 	.word	0x00027d80


	//   ....[235]....
        /*1324*/ 	.word	0x00027dd0


	//   ....[236]....
        /*1328*/ 	.word	0x00027e10


	//   ....[237]....
        /*132c*/ 	.word	0x00027e60


	//   ....[238]....
        /*1330*/ 	.word	0x00027ea0


	//   ....[239]....
        /*1334*/ 	.word	0x00027ef0


	//   ....[240]....
        /*1338*/ 	.word	0x00027f30


	//   ....[241]....
        /*133c*/ 	.word	0x00027f80


	//   ....[242]....
        /*1340*/ 	.word	0x00027fc0


	//   ....[243]....
        /*1344*/ 	.word	0x00028020


	//   ....[244]....
        /*1348*/ 	.word	0x00028090


	//   ....[245]....
        /*134c*/ 	.word	0x00028100


	//   ....[246]....
        /*1350*/ 	.word	0x00028160


	//   ....[247]....
        /*1354*/ 	.word	0x000281d0


	//   ....[248]....
        /*1358*/ 	.word	0x00028240


	//   ....[249]....
        /*135c*/ 	.word	0x000282b0


	//   ....[250]....
        /*1360*/ 	.word	0x00028310


	//   ....[251]....
        /*1364*/ 	.word	0x00028360


	//   ....[252]....
        /*1368*/ 	.word	0x000283a0


	//   ....[253]....
        /*136c*/ 	.word	0x000283f0


	//   ....[254]....
        /*1370*/ 	.word	0x00028430


	//   ....[255]....
        /*1374*/ 	.word	0x00028480


	//   ....[0]....
        /*1378*/ 	.word	0x000284c0


	//   ....[1]....
        /*137c*/ 	.word	0x00028510


	//   ....[2]....
        /*1380*/ 	.word	0x00028550


	//   ....[3]....
        /*1384*/ 	.word	0x000285b0


	//   ....[4]....
        /*1388*/ 	.word	0x00028620


	//   ....[5]....
        /*138c*/ 	.word	0x00028680


	//   ....[6]....
        /*1390*/ 	.word	0x000286f0


	//   ....[7]....
        /*1394*/ 	.word	0x00028760


	//   ....[8]....
        /*1398*/ 	.word	0x000287d0


	//   ....[9]....
        /*139c*/ 	.word	0x00028830


	//   ....[10]....
        /*13a0*/ 	.word	0x000288a0


	//   ....[11]....
        /*13a4*/ 	.word	0x00028910


	//   ....[12]....
        /*13a8*/ 	.word	0x00028980


	//   ....[13]....
        /*13ac*/ 	.word	0x000289f0


	//   ....[14]....
        /*13b0*/ 	.word	0x00028a40


	//   ....[15]....
        /*13b4*/ 	.word	0x00028a80


	//   ....[16]....
        /*13b8*/ 	.word	0x00028ad0


	//   ....[17]....
        /*13bc*/ 	.word	0x00028b10


	//   ....[18]....
        /*13c0*/ 	.word	0x00028b60


	//   ....[19]....
        /*13c4*/ 	.word	0x00028ba0


	//   ....[20]....
        /*13c8*/ 	.word	0x00028bf0


	//   ....[21]....
        /*13cc*/ 	.word	0x00028c30


	//   ....[22]....
        /*13d0*/ 	.word	0x00028c80


	//   ....[23]....
        /*13d4*/ 	.word	0x00028cc0


	//   ....[24]....
        /*13d8*/ 	.word	0x00028d10


	//   ....[25]....
        /*13dc*/ 	.word	0x00028d50


	//   ....[26]....
        /*13e0*/ 	.word	0x00028da0


	//   ....[27]....
        /*13e4*/ 	.word	0x00028df0


	//   ....[28]....
        /*13e8*/ 	.word	0x00028e40


	//   ....[29]....
        /*13ec*/ 	.word	0x00028e90


	//   ....[30]....
        /*13f0*/ 	.word	0x00028f00


	//   ....[31]....
        /*13f4*/ 	.word	0x00028f70


	//   ....[32]....
        /*13f8*/ 	.word	0x00028fe0


	//   ....[33]....
        /*13fc*/ 	.word	0x00029040


	//   ....[34]....
        /*1400*/ 	.word	0x000290b0


	//   ....[35]....
        /*1404*/ 	.word	0x00029120


	//   ....[36]....
        /*1408*/ 	.word	0x00029190


	//   ....[37]....
        /*140c*/ 	.word	0x000291f0


	//   ....[38]....
        /*1410*/ 	.word	0x00029260


	//   ....[39]....
        /*1414*/ 	.word	0x000292d0


	//   ....[40]....
        /*1418*/ 	.word	0x00029340


	//   ....[41]....
        /*141c*/ 	.word	0x000293a0


	//   ....[42]....
        /*1420*/ 	.word	0x00029410


	//   ....[43]....
        /*1424*/ 	.word	0x00029480


	//   ....[44]....
        /*1428*/ 	.word	0x000294f0


	//   ....[45]....
        /*142c*/ 	.word	0x00029550


	//   ....[46]....
        /*1430*/ 	.word	0x000295c0


	//   ....[47]....
        /*1434*/ 	.word	0x00029630


	//   ....[48]....
        /*1438*/ 	.word	0x000296a0


	//   ....[49]....
        /*143c*/ 	.word	0x00029700


	//   ....[50]....
        /*1440*/ 	.word	0x00029770


	//   ....[51]....
        /*1444*/ 	.word	0x000297e0


	//   ....[52]....
        /*1448*/ 	.word	0x00029850


	//   ....[53]....
        /*144c*/ 	.word	0x000298b0


	//   ....[54]....
        /*1450*/ 	.word	0x00029920


	//   ....[55]....
        /*1454*/ 	.word	0x00029990


	//   ....[56]....
        /*1458*/ 	.word	0x000299e0


	//   ....[57]....
        /*145c*/ 	.word	0x00029a20


	//   ....[58]....
        /*1460*/ 	.word	0x00029a70


	//   ....[59]....
        /*1464*/ 	.word	0x00029ac0


	//   ....[60]....
        /*1468*/ 	.word	0x00029b10


	//   ....[61]....
        /*146c*/ 	.word	0x00029b80


	//   ....[62]....
        /*1470*/ 	.word	0x00029bd0


	//   ....[63]....
        /*1474*/ 	.word	0x00029c20


	//   ....[64]....
        /*1478*/ 	.word	0x00029c70


	//   ....[65]....
        /*147c*/ 	.word	0x00029cc0


	//   ....[66]....
        /*1480*/ 	.word	0x00029d10


	//   ....[67]....
        /*1484*/ 	.word	0x00029d80


	//   ....[68]....
        /*1488*/ 	.word	0x00029dd0


	//   ....[69]....
        /*148c*/ 	.word	0x00029e40


	//   ....[70]....
        /*1490*/ 	.word	0x00029ea0


	//   ....[71]....
        /*1494*/ 	.word	0x00029f10


	//----- nvinfo : EIATTR_EXIT_INSTR_OFFSETS
	.align		4
.L_334:
        /*1498*/ 	.byte	0x04, 0x1c
        /*149a*/ 	.short	(.L_336 - .L_335)


	//   ....[0]....
.L_335:
        /*149c*/ 	.word	0x000010d0


	//   ....[1]....
        /*14a0*/ 	.word	0x00026ab0


	//----- nvinfo : EIATTR_MAX_THREADS
	.align		4
.L_336:
        /*14a4*/ 	.byte	0x04, 0x05
        /*14a6*/ 	.short	(.L_338 - .L_337)
.L_337:
        /*14a8*/ 	.word	0x00000080
        /*14ac*/ 	.word	0x00000001
        /*14b0*/ 	.word	0x00000001


	//----- nvinfo : EIATTR_CRS_STACK_SIZE
	.align		4
.L_338:
        /*14b4*/ 	.byte	0x04, 0x1e
        /*14b6*/ 	.short	(.L_340 - .L_339)
.L_339:
        /*14b8*/ 	.word	0x00000000
.L_340:


//--------------------- .nv.info._ZN7cutlass13device_kernelIN5flash19enable_sm80_to_sm89INS1_16FlashAttnFwdSm80INS1_25CollectiveMainloopFwdSm80ILi4ELi1ELb0EN4cute5tupleIJNS5_1CILi128EEENS7_ILi64EEENS7_ILi96EEEEEELi96ENS_10bfloat16_tEfNS_4arch4Sm80ELb1ELb0ELb1ELb0ELb1ELb0ELb1ELb1EEENS1_21CollectiveEpilogueFwdINS6_IJS8_SA_S9_EEENS6_IJNS7_ILi1EEESI_SI_EEESC_SE_Li128ELb0ELb1ELb1ELb0EEENS1_30DynamicPersistentTileSchedulerILi128ELi128ELb1ELb1ELb0EEEEEEEEEvNT_6ParamsE --------------------------
	.section	.nv.info._ZN7cutlass13device_kernelIN5flash19enable_sm80_to_sm89INS1_16FlashAttnFwdSm80INS1_25CollectiveMainloopFwdSm80ILi4ELi1ELb0EN4cute5tupleIJNS5_1CILi128EEENS7_ILi64EEENS7_ILi96EEEEEELi96ENS_10bfloat16_tEfNS_4arch4Sm80ELb1ELb0ELb1ELb0ELb1ELb0ELb1ELb1EEENS1_21CollectiveEpilogueFwdINS6_IJS8_SA_S9_EEENS6_IJNS7_ILi1EEESI_SI_EEESC_SE_Li128ELb0ELb1ELb1ELb0EEENS1_30DynamicPersistentTileSchedulerILi128ELi128ELb1ELb1ELb0EEEEEEEEEvNT_6ParamsE,"",@"SHT_CUDA_INFO"
	.sectionflags	@""
	.align	4


	//----- nvinfo : EIATTR_CUDA_API_VERSION
	.align		4
        /*0000*/ 	.byte	0x04, 0x37
        /*0002*/ 	.short	(.L_342 - .L_341)
.L_341:
        /*0004*/ 	.word	0x00000082


	//----- nvinfo : EIATTR_SW2861232_WAR
	.align		4
.L_342:
        /*0008*/ 	.byte	0x01, 0x35
	.zero		2


	//----- nvinfo : EIATTR_PARAM_CBANK
	.align		4
        /*000c*/ 	.byte	0x04, 0x0a
        /*000e*/ 	.short	(.L_344 - .L_343)
	.align		4
.L_343:
        /*0010*/ 	.word	index@(.nv.constant0._ZN7cutlass13device_kernelIN5flash19enable_sm80_to_sm89INS1_16FlashAttnFwdSm80INS1_25CollectiveMainloopFwdSm80ILi4ELi1ELb0EN4cute5tupleIJNS5_1CILi128EEENS7_ILi64EEENS7_ILi96EEEEEELi96ENS_10bfloat16_tEfNS_4arch4Sm80ELb1ELb0ELb1ELb0ELb1ELb0ELb1ELb1EEENS1_21CollectiveEpilogueFwdINS6_IJS8_SA_S9_EEENS6_IJNS7_ILi1EEESI_SI_EEESC_SE_Li128ELb0ELb1ELb1ELb0EEENS1_30DynamicPersistentTileSchedulerILi128ELi128ELb1ELb1ELb0EEEEEEEEEvNT_6ParamsE)
        /*0014*/ 	.short	0x0160
        /*0016*/ 	.short	0x0428


	//----- nvinfo : EIATTR_CBANK_PARAM_SIZE
	.align		4
.L_344:
        /*0018*/ 	.byte	0x03, 0x19
        /*001a*/ 	.short	0x0428


	//----- nvinfo : EIATTR_KPARAM_INFO
	.align		4
        /*001c*/ 	.byte	0x04, 0x17
        /*001e*/ 	.short	(.L_346 - .L_345)
.L_345:
        /*0020*/ 	.word	0x00000000
        /*0024*/ 	.short	0x0000
        /*0026*/ 	.short	0x0000
        /*0028*/ 	.byte	0x00, 0xf0, 0xa1, 0x10


	//----- nvinfo : EIATTR_MAXREG_COUNT
	.align		4
.L_346:
        /*002c*/ 	.byte	0x03, 0x1b
        /*002e*/ 	.short	0x00ff


	//----- nvinfo : EIATTR_NUM_BARRIERS
	.align		4
        /*0030*/ 	.byte	0x02, 0x4c
        /*0032*/ 	.byte	0x06
	.zero		1


	//----- nvinfo : EIATTR_ANNOTATIONS
	.align		4
        /*0034*/ 	.byte	0x04, 0x55
        /*0036*/ 	.short	(.L_348 - .L_347)


	//   ....[0]....
.L_347:
        /* <DEDUP_REMOVED lines=63> */


	//----- nvinfo : EIATTR_MERCURY_ISA_VERSION
	.align		4
.L_348:
        /*0410*/ 	.byte	0x03, 0x5f
        /*0412*/ 	.short	0x0000


	//----- nvinfo : EIATTR_INT_WARP_WIDE_INSTR_OFFSETS
	.align		4
        /*0414*/ 	.byte	0x04, 0x31
        /*0416*/ 	.short	(.L_350 - .L_349)


	//   ....[0]....
.L_349:
        /*0418*/ 	.word	0x0000f320


	//   ....[1]....
        /*041c*/ 	.word	0x0000f3a0


	//----- nvinfo : EIATTR_COOP_GROUP_MASK_REGIDS
	.align		4
.L_350:
        /*0420*/ 	.byte	0x04, 0x29
        /*0422*/ 	.short	(.L_352 - .L_351)


	//   ....[0]....
.L_351:
        /*0424*/ 	.word	0xffffffff


	//   ....[1]....
        /*0428*/ 	.word	0xffffffff


	//   ....[2]....
        /*042c*/ 	.word	0xffffffff


	//   ....[3]....
        /*0430*/ 	.word	0xffffffff


	//   ....[4]....
        /*0434*/ 	.word	0xffffffff


	//   ....[5]....
        /*0438*/ 	.word	0xffffffff


	//   ....[6]....
        /*043c*/ 	.word	0xffffffff


	//   ....[7]....
        /*0440*/ 	.word	0xffffffff


	//   ....[8]....
        /*0444*/ 	.word	0xffffffff


	//   ....[9]....
        /*0448*/ 	.word	0xffffffff


	//   ....[10]....
        /*044c*/ 	.word	0xffffffff


	//   ....[11]....
        /*0450*/ 	.word	0xffffffff


	//   ....[12]....
        /*0454*/ 	.word	0xffffffff


	//   ....[13]....
        /*0458*/ 	.word	0xffffffff


	//   ....[14]....
        /*045c*/ 	.word	0xffffffff


	//   ....[15]....
        /*0460*/ 	.word	0xffffffff


	//   ....[16]....
        /*0464*/ 	.word	0xffffffff


	//   ....[17]....
        /*0468*/ 	.word	0xffffffff


	//   ....[18]....
        /*046c*/ 	.word	0xffffffff


	//   ....[19]....
        /*0470*/ 	.word	0xffffffff


	//   ....[20]....
        /*0474*/ 	.word	0xffffffff


	//   ....[21]....
        /*0478*/ 	.word	0xffffffff


	//   ....[22]....
        /*047c*/ 	.word	0xffffffff


	//   ....[23]....
        /*0480*/ 	.word	0xffffffff


	//   ....[24]....
        /*0484*/ 	.word	0xffffffff


	//   ....[25]....
        /*0488*/ 	.word	0xffffffff


	//   ....[26]....
        /*048c*/ 	.word	0xffffffff


	//   ....[27]....
        /*0490*/ 	.word	0xffffffff


	//   ....[28]....
        /*0494*/ 	.word	0xffffffff


	//   ....[29]....
        /*0498*/ 	.word	0xffffffff


	//   ....[30]....
        /*049c*/ 	.word	0xffffffff


	//   ....[31]....
        /*04a0*/ 	.word	0xffffffff


	//   ....[32]....
        /*04a4*/ 	.word	0xffffffff


	//   ....[33]....
        /*04a8*/ 	.word	0xffffffff


	//   ....[34]....
        /*04ac*/ 	.word	0xffffffff


	//   ....[35]....
        /*04b0*/ 	.word	0xffffffff


	//   ....[36]....
        /*04b4*/ 	.word	0xffffffff


	//   ....[37]....
        /*04b8*/ 	.word	0xffffffff


	//   ....[38]....
        /*04bc*/ 	.word	0xffffffff


	//   ....[39]....
        /*04c0*/ 	.word	0xffffffff


	//   ....[40]....
        /*04c4*/ 	.word	0xffffffff


	//   ....[41]....
        /*04c8*/ 	.word	0xffffffff


	//   ....[42]....
        /*04cc*/ 	.word	0xffffffff


	//   ....[43]....
        /*04d0*/ 	.word	0xffffffff


	//   ....[44]....
        /*04d4*/ 	.word	0xffffffff


	//   ....[45]....
        /*04d8*/ 	.word	0xffffffff


	//   ....[46]....
        /*04dc*/ 	.word	0xffffffff


	//   ....[47]....
        /*04e0*/ 	.word	0xffffffff


	//   ....[48]....
        /*04e4*/ 	.word	0xffffffff


	//   ....[49]....
        /*04e8*/ 	.word	0xffffffff


	//   ....[50]....
        /*04ec*/ 	.word	0xffffffff


	//   ....[51]....
        /*04f0*/ 	.word	0xffffffff


	//   ....[52]....
        /*04f4*/ 	.word	0xffffffff


	//   ....[53]....
        /*04f8*/ 	.word	0xffffffff


	//   ....[54]....
        /*04fc*/ 	.word	0xffffffff


	//   ....[55]....
        /*0500*/ 	.word	0xffffffff


	//   ....[56]....
        /*0504*/ 	.word	0xffffffff


	//   ....[57]....
        /*0508*/ 	.word	0xffffffff


	//   ....[58]....
        /*050c*/ 	.word	0xffffffff


	//   ....[59]....
        /*0510*/ 	.word	0xffffffff


	//   ....[60]....
        /*0514*/ 	.word	0xffffffff


	//   ....[61]....
        /*0518*/ 	.word	0xffffffff


	//   ....[62]....
        /*051c*/ 	.word	0xffffffff


	//   ....[63]....
        /*0520*/ 	.word	0xffffffff


	//   ....[64]....
        /*0524*/ 	.word	0xffffffff


	//   ....[65]....
        /*0528*/ 	.word	0xffffffff


	//   ....[66]....
        /*052c*/ 	.word	0xffffffff


	//   ....[67]....
        /*0530*/ 	.word	0xffffffff


	//   ....[68]....
        /*0534*/ 	.word	0xffffffff


	//   ....[69]....
        /*0538*/ 	.word	0xffffffff


	//   ....[70]....
        /*053c*/ 	.word	0xffffffff


	//   ....[71]....
        /*0540*/ 	.word	0xffffffff


	//   ....[72]....
        /*0544*/ 	.word	0xffffffff


	//   ....[73]....
        /*0548*/ 	.word	0xffffffff


	//   ....[74]....
        /*054c*/ 	.word	0xffffffff


	//   ....[75]....
        /*0550*/ 	.word	0xffffffff


	//   ....[76]....
        /*0554*/ 	.word	0xffffffff


	//   ....[77]....
        /*0558*/ 	.word	0xffffffff


	//   ....[78]....
        /*055c*/ 	.word	0xffffffff


	//   ....[79]....
        /*0560*/ 	.word	0xffffffff


	//   ....[80]....
        /*0564*/ 	.word	0xffffffff


	//   ....[81]....
        /*0568*/ 	.word	0xffffffff


	//   ....[82]....
        /*056c*/ 	.word	0xffffffff


	//   ....[83]....
        /*0570*/ 	.word	0xffffffff


	//   ....[84]....
        /*0574*/ 	.word	0xffffffff


	//   ....[85]....
        /*0578*/ 	.word	0xffffffff


	//   ....[86]....
        /*057c*/ 	.word	0xffffffff


	//   ....[87]....
        /*0580*/ 	.word	0xffffffff


	//   ....[88]....
        /*0584*/ 	.word	0xffffffff


	//   ....[89]....
        /*0588*/ 	.word	0xffffffff


	//   ....[90]....
        /*058c*/ 	.word	0xffffffff


	//   ....[91]....
        /*0590*/ 	.word	0xffffffff


	//   ....[92]....
        /*0594*/ 	.word	0xffffffff


	//   ....[93]....
        /*0598*/ 	.word	0xffffffff


	//   ....[94]....
        /*059c*/ 	.word	0xffffffff


	//   ....[95]....
        /*05a0*/ 	.word	0xffffffff


	//   ....[96]....
        /*05a4*/ 	.word	0xffffffff


	//   ....[97]....
        /*05a8*/ 	.word	0xffffffff


	//   ....[98]....
        /*05ac*/ 	.word	0xffffffff


	//   ....[99]....
        /*05b0*/ 	.word	0xffffffff


	//   ....[100]....
        /*05b4*/ 	.word	0xffffffff


	//   ....[101]....
        /*05b8*/ 	.word	0xffffffff


	//   ....[102]....
        /*05bc*/ 	.word	0xffffffff


	//   ....[103]....
        /*05c0*/ 	.word	0xffffffff


	//   ....[104]....
        /*05c4*/ 	.word	0xffffffff


	//   ....[105]....
        /*05c8*/ 	.word	0xffffffff


	//   ....[106]....
        /*05cc*/ 	.word	0xffffffff


	//   ....[107]....
        /*05d0*/ 	.word	0xffffffff


	//   ....[108]....
        /*05d4*/ 	.word	0xffffffff


	//   ....[109]....
        /*05d8*/ 	.word	0xffffffff


	//   ....[110]....
        /*05dc*/ 	.word	0xffffffff


	//   ....[111]....
        /*05e0*/ 	.word	0xffffffff


	//   ....[112]....
        /*05e4*/ 	.word	0xffffffff


	//   ....[113]....
        /*05e8*/ 	.word	0xffffffff


	//   ....[114]....
        /*05ec*/ 	.word	0xffffffff


	//   ....[115]....
        /*05f0*/ 	.word	0xffffffff


	//   ....[116]....
        /*05f4*/ 	.word	0xffffffff


	//   ....[117]....
        /*05f8*/ 	.word	0xffffffff


	//   ....[118]....
        /*05fc*/ 	.word	0xffffffff


	//   ....[119]....
        /*0600*/ 	.word	0xffffffff


	//   ....[120]....
        /*0604*/ 	.word	0xffffffff


	//   ....[121]....
        /*0608*/ 	.word	0xffffffff


	//   ....[122]....
        /*060c*/ 	.word	0xffffffff


	//   ....[123]....
        /*0610*/ 	.word	0xffffffff


	//   ....[124]....
        /*0614*/ 	.word	0xffffffff


	//   ....[125]....
        /*0618*/ 	.word	0xffffffff


	//   ....[126]....
        /*061c*/ 	.word	0xffffffff


	//   ....[127]....
        /*0620*/ 	.word	0xffffffff


	//   ....[128]....
        /*0624*/ 	.word	0xffffffff


	//   ....[129]....
        /*0628*/ 	.word	0xffffffff


	//   ....[130]....
        /*062c*/ 	.word	0xffffffff


	//   ....[131]....
        /*0630*/ 	.word	0xffffffff


	//   ....[132]....
        /*0634*/ 	.word	0xffffffff


	//   ....[133]....
        /*0638*/ 	.word	0xffffffff


	//   ....[134]....
        /*063c*/ 	.word	0xffffffff


	//   ....[135]....
        /*0640*/ 	.word	0xffffffff


	//   ....[136]....
        /*0644*/ 	.word	0xffffffff


	//   ....[137]....
        /*0648*/ 	.word	0xffffffff


	//   ....[138]....
        /*064c*/ 	.word	0xffffffff


	//   ....[139]....
        /*0650*/ 	.word	0xffffffff


	//   ....[140]....
        /*0654*/ 	.word	0xffffffff


	//   ....[141]....
        /*0658*/ 	.word	0xffffffff


	//   ....[142]....
        /*065c*/ 	.word	0xffffffff


	//   ....[143]....
        /*0660*/ 	.word	0xffffffff


	//   ....[144]....
        /*0664*/ 	.word	0xffffffff


	//   ....[145]....
        /*0668*/ 	.word	0xffffffff


	//   ....[146]....
        /*066c*/ 	.word	0xffffffff


	//   ....[147]....
        /*0670*/ 	.word	0xffffffff


	//   ....[148]....
        /*0674*/ 	.word	0xffffffff


	//   ....[149]....
        /*0678*/ 	.word	0xffffffff


	//   ....[150]....
        /*067c*/ 	.word	0xffffffff


	//   ....[151]....
        /*0680*/ 	.word	0xffffffff


	//   ....[152]....
        /*0684*/ 	.word	0xffffffff


	//   ....[153]....
        /*0688*/ 	.word	0xffffffff


	//   ....[154]....
        /*068c*/ 	.word	0xffffffff


	//   ....[155]....
        /*0690*/ 	.word	0xffffffff


	//   ....[156]....
        /*0694*/ 	.word	0xffffffff


	//   ....[157]....
        /*0698*/ 	.word	0xffffffff


	//   ....[158]....
        /*069c*/ 	.word	0xffffffff


	//   ....[159]....
        /*06a0*/ 	.word	0xffffffff


	//   ....[160]....
        /*06a4*/ 	.word	0xffffffff


	//----- nvinfo : EIATTR_COOP_GROUP_INSTR_OFFSETS
	.align		4
.L_352:
        /*06a8*/ 	.byte	0x04, 0x28
        /*06aa*/ 	.short	(.L_354 - .L_353)


	//   ....[0]....
.L_353:
        /*06ac*/ 	.word	0x00000050


	//   ....[1]....
        /*06b0*/ 	.word	0x000018a0


	//   ....[2]....
        /*06b4*/ 	.word	0x000018c0


	//   ....[3]....
        /*06b8*/ 	.word	0x00001af0


	//   ....[4]....
        /*06bc*/ 	.word	0x00001b00


	//   ....[5]....
        /*06c0*/ 	.word	0x00001cc0


	//   ....[6]....
        /*06c4*/ 	.word	0x00001ce0


	//   ....[7]....
        /*06c8*/ 	.word	0x00001ea0


	//   ....[8]....
        /*06cc*/ 	.word	0x00001eb0


	//   ....[9]....
        /*06d0*/ 	.word	0x00002440


	//   ....[10]....
        /*06d4*/ 	.word	0x00002450


	//   ....[11]....
        /*06d8*/ 	.word	0x00002460


	//   ....[12]....
        /*06dc*/ 	.word	0x00002470


	//   ....[13]....
        /*06e0*/ 	.word	0x00002740


	//   ....[14]....
        /*06e4*/ 	.word	0x00002750


	//   ....[15]....
        /*06e8*/ 	.word	0x00002760


	//   ....[16]....
        /*06ec*/ 	.word	0x00002770


	//   ....[17]....
        /*06f0*/ 	.word	0x00003be0


	//   ....[18]....
        /*06f4*/ 	.word	0x00003c00


	//   ....[19]....
        /*06f8*/ 	.word	0x00003d20


	//   ....[20]....
        /*06fc*/ 	.word	0x00003d40


	//   ....[21]....
        /*0700*/ 	.word	0x00003fb0


	//   ....[22]....
        /*0704*/ 	.word	0x000041f0


	//   ....[23]....
        /*0708*/ 	.word	0x00004200


	//   ....[24]....
        /*070c*/ 	.word	0x00004210


	//   ....[25]....
        /*0710*/ 	.word	0x00004c10


	//   ....[26]....
        /*0714*/ 	.word	0x00004c40


	//   ....[27]....
        /*0718*/ 	.word	0x00004c60


	//   ....[28]....
        /*071c*/ 	.word	0x00004c70


	//   ....[29]....
        /*0720*/ 	.word	0x00004ca0


	//   ....[30]....
        /*0724*/ 	.word	0x00004cc0


	//   ....[31]....
        /*0728*/ 	.word	0x00004ce0


	//   ....[32]....
        /*072c*/ 	.word	0x00004cf0


	//   ....[33]....
        /*0730*/ 	.word	0x00006770


	//   ....[34]....
        /*0734*/ 	.word	0x00006790


	//   ....[35]....
        /*0738*/ 	.word	0x000068b0


	//   ....[36]....
        /*073c*/ 	.word	0x000068c0


	//   ....[37]....
        /*0740*/ 	.word	0x00007d30


	//   ....[38]....
        /*0744*/ 	.word	0x00007d50


	//   ....[39]....
        /*0748*/ 	.word	0x00007e40


	//   ....[40]....
        /*074c*/ 	.word	0x00007e80


	//   ....[41]....
        /*0750*/ 	.word	0x000080e0


	//   ....[42]....
        /*0754*/ 	.word	0x00008320


	//   ....[43]....
        /*0758*/ 	.word	0x00008350


	//   ....[44]....
        /*075c*/ 	.word	0x00008380


	//   ....[45]....
        /*0760*/ 	.word	0x00008860


	//   ....[46]....
        /*0764*/ 	.word	0x00008960


	//   ....[47]....
        /*0768*/ 	.word	0x00008a50


	//   ....[48]....
        /*076c*/ 	.word	0x00008b50


	//   ....[49]....
        /*0770*/ 	.word	0x00008c40


	//   ....[50]....
        /*0774*/ 	.word	0x00008d10


	//   ....[51]....
        /*0778*/ 	.word	0x00008e30


	//   ....[52]....
        /*077c*/ 	.word	0x00008e50


	//   ....[53]....
        /*0780*/ 	.word	0x0000af90


	//   ....[54]....
        /*0784*/ 	.word	0x0000afb0


	//   ....[55]....
        /*0788*/ 	.word	0x0000b010


	//   ....[56]....
        /*078c*/ 	.word	0x0000b060


	//   ....[57]....
        /*0790*/ 	.word	0x0000c4b0


	//   ....[58]....
        /*0794*/ 	.word	0x0000c4d0


	//   ....[59]....
        /*0798*/ 	.word	0x0000c5a0


	//   ....[60]....
        /*079c*/ 	.word	0x0000c5c0


	//   ....[61]....
        /*07a0*/ 	.word	0x0000cb00


	//   ....[62]....
        /*07a4*/ 	.word	0x0000cb20


	//   ....[63]....
        /*07a8*/ 	.word	0x0000cb30


	//   ....[64]....
        /*07ac*/ 	.word	0x0000cb60


	//   ....[65]....
        /*07b0*/ 	.word	0x0000cb70


	//   ....[66]....
        /*07b4*/ 	.word	0x0000cb90


	//   ....[67]....
        /*07b8*/ 	.word	0x0000cbc0


	//   ....[68]....
        /*07bc*/ 	.word	0x0000cbe0


	//   ....[69]....
        /*07c0*/ 	.word	0x0000e960


	//   ....[70]....
        /*07c4*/ 	.word	0x0000e990


	//   ....[71]....
        /*07c8*/ 	.word	0x0000e9a0


	//   ....[72]....
        /*07cc*/ 	.word	0x0000e9b0


	//   ....[73]....
        /*07d0*/ 	.word	0x0000e9c0


	//   ....[74]....
        /*07d4*/ 	.word	0x0000e9f0


	//   ....[75]....
        /*07d8*/ 	.word	0x0000ea10


	//   ....[76]....
        /*07dc*/ 	.word	0x0000ea30


	//   ....[77]....
        /*07e0*/ 	.word	0x0000f4f0


	//   ....[78]....
        /*07e4*/ 	.word	0x0000faa0


	//   ....[79]....
        /*07e8*/ 	.word	0x0000fab0


	//   ....[80]....
        /*07ec*/ 	.word	0x0000fac0


	//   ....[81]....
        /*07f0*/ 	.word	0x0000faf0


	//   ....[82]....
        /*07f4*/ 	.word	0x0000fb50


	//   ....[83]....
        /*07f8*/ 	.word	0x0000fb80


	//   ....[84]....
        /*07fc*/ 	.word	0x0000fba0


	//   ....[85]....
        /*0800*/ 	.word	0x0000fbb0


	//   ....[86]....
        /*0804*/ 	.word	0x0000fca0


	//   ....[87]....
        /*0808*/ 	.word	0x0000fcd0


	//   ....[88]....
        /*080c*/ 	.word	0x00010030


	//   ....[89]....
        /*0810*/ 	.word	0x00010050


	//   ....[90]....
        /*0814*/ 	.word	0x00010380


	//   ....[91]....
        /*0818*/ 	.word	0x000103a0


	//   ....[92]....
        /*081c*/ 	.word	0x000106d0


	//   ....[93]....
        /*0820*/ 	.word	0x000106e0


	//   ....[94]....
        /*0824*/ 	.word	0x00010d80


	//   ....[95]....
        /*0828*/ 	.word	0x00010e90


	//   ....[96]....
        /*082c*/ 	.word	0x00010f00


	//   ....[97]....
        /*0830*/ 	.word	0x00010f60


	//   ....[98]....
        /*0834*/ 	.word	0x00010fc0


	//   ....[99]....
        /*0838*/ 	.word	0x00011020


	//   ....[100]....
        /*083c*/ 	.word	0x00011090


	//   ....[101]....
        /*0840*/ 	.word	0x000110f0


	//   ....[102]....
        /*0844*/ 	.word	0x00011150


	//   ....[103]....
        /*0848*/ 	.word	0x000111b0


	//   ....[104]....
        /*084c*/ 	.word	0x00011220


	//   ....[105]....
        /*0850*/ 	.word	0x000113b0


	//   ....[106]....
        /*0854*/ 	.word	0x00011410


	//   ....[107]....
        /*0858*/ 	.word	0x00011470


	//   ....[108]....
        /*085c*/ 	.word	0x000114d0


	//   ....[109]....
        /*0860*/ 	.word	0x00011740


	//   ....[110]....
        /*0864*/ 	.word	0x000119b0


	//   ....[111]....
        /*0868*/ 	.word	0x00011fd0


	//   ....[112]....
        /*086c*/ 	.word	0x00012020


	//   ....[113]....
        /*0870*/ 	.word	0x00012070


	//   ....[114]....
        /*0874*/ 	.word	0x000120c0


	//   ....[115]....
        /*0878*/ 	.word	0x00012110


	//   ....[116]....
        /*087c*/ 	.word	0x00012160


	//   ....[117]....
        /*0880*/ 	.word	0x000121b0


	//   ....[118]....
        /*0884*/ 	.word	0x00012200


	//   ....[119]....
        /*0888*/ 	.word	0x00012270


	//   ....[120]....
        /*088c*/ 	.word	0x000122e0


	//   ....[121]....
        /*0890*/ 	.word	0x00012470


	//   ....[122]....
        /*0894*/ 	.word	0x000124d0


	//   ....[123]....
        /*0898*/ 	.word	0x00012530


	//   ....[124]....
        /*089c*/ 	.word	0x000125a0


	//   ....[125]....
        /*08a0*/ 	.word	0x00012730


	//   ....[126]....
        /*08a4*/ 	.word	0x00012790


	//   ....[127]....
        /*08a8*/ 	.word	0x000127e0


	//   ....[128]....
        /*08ac*/ 	.word	0x00012830


	//   ....[129]....
        /*08b0*/ 	.word	0x00012a80


	//   ....[130]....
        /*08b4*/ 	.word	0x00012cd0


	//   ....[131]....
        /*08b8*/ 	.word	0x00013310


	//   ....[132]....
        /*08bc*/ 	.word	0x00013350


	//   ....[133]....
        /*08c0*/ 	.word	0x000133a0


	//   ....[134]....
        /*08c4*/ 	.word	0x000133e0


	//   ....[135]....
        /*08c8*/ 	.word	0x00013430


	//   ....[136]....
        /*08cc*/ 	.word	0x00013470


	//   ....[137]....
        /*08d0*/ 	.word	0x000134c0


	//   ....[138]....
        /*08d4*/ 	.word	0x00013500


	//   ....[139]....
        /*08d8*/ 	.word	0x00013560


	//   ....[140]....
        /*08dc*/ 	.word	0x000135c0


	//   ....[141]....
        /*08e0*/ 	.word	0x00013630


	//   ....[142]....
        /*08e4*/ 	.word	0x00013770


	//   ....[143]....
        /*08e8*/ 	.word	0x000137d0


	//   ....[144]....
        /*08ec*/ 	.word	0x00013810


	//   ....[145]....
        /*08f0*/ 	.word	0x00013850


	//   ....[146]....
        /*08f4*/ 	.word	0x000138a0


	//   ....[147]....
        /*08f8*/ 	.word	0x000138e0


	//   ....[148]....
        /*08fc*/ 	.word	0x00013930


	//   ....[149]....
        /*0900*/ 	.word	0x00013970


	//   ....[150]....
        /*0904*/ 	.word	0x000139c0


	//   ....[151]....
        /*0908*/ 	.word	0x00013a00


	//   ....[152]....
        /*090c*/ 	.word	0x00013a50


	//   ....[153]....
        /*0910*/ 	.word	0x00013ab0


	//   ....[154]....
        /*0914*/ 	.word	0x00013b00


	//   ....[155]....
        /*0918*/ 	.word	0x00013b50


	//   ....[156]....
        /*091c*/ 	.word	0x00013ba0


	//   ....[157]....
        /*0920*/ 	.word	0x00013bf0


	//   ....[158]....
        /*0924*/ 	.word	0x00013c40


	//   ....[159]....
        /*0928*/ 	.word	0x00013c90


	//   ....[160]....
        /*092c*/ 	.word	0x00013d00


	//----- nvinfo : EIATTR_EXIT_INSTR_OFFSETS
	.align		4
.L_354:
        /*0930*/ 	.byte	0x04, 0x1c
        /*0932*/ 	.short	(.L_356 - .L_355)


	//   ....[0]....
.L_355:
        /*0934*/ 	.word	0x000000a0


	//   ....[1]....
        /*0938*/ 	.word	0x00010e40


	//----- nvinfo : EIATTR_MAX_THREADS
	.align		4
.L_356:
        /*093c*/ 	.byte	0x04, 0x05
        /*093e*/ 	.short	(.L_358 - .L_357)
.L_357:
        /*0940*/ 	.word	0x00000080
        /*0944*/ 	.word	0x00000001
        /*0948*/ 	.word	0x00000001


	//----- nvinfo : EIATTR_CRS_STACK_SIZE
	.align		4
.L_358:
        /*094c*/ 	.byte	0x04, 0x1e
        /*094e*/ 	.short	(.L_360 - .L_359)
.L_359:
        /*0950*/ 	.word	0x00000000
.L_360:


//--------------------- .nv.info._ZN7cutlass13device_kernelIN5flash19enable_sm80_to_sm89INS1_16FlashAttnFwdSm80INS1_25CollectiveMainloopFwdSm80ILi4ELi1ELb0EN4cute5tupleIJNS5_1CILi128EEENS7_ILi48EEENS7_ILi96EEEEEELi96ENS_10bfloat16_tEfNS_4arch4Sm80ELb1ELb0ELb1ELb1ELb1ELb0ELb1ELb1EEENS1_21CollectiveEpilogueFwdINS6_IJS8_SA_S9_EEENS6_IJNS7_ILi1EEESI_SI_EEESC_SE_Li128ELb1ELb1ELb1ELb0EEENS1_36VarlenDynamicPersistentTileSchedulerILi128ELi48ELi128ELi128ELb1ELb1ELb0ELb1ELb1ELb1EEEEEEEEEvNT_6ParamsE --------------------------
	.section	.nv.info._ZN7cutlass13device_kernelIN5flash19enable_sm80_to_sm89INS1_16FlashAttnFwdSm80INS1_25CollectiveMainloopFwdSm80ILi4ELi1ELb0EN4cute5tupleIJNS5_1CILi128EEENS7_ILi48EEENS7_ILi96EEEEEELi96ENS_10bfloat16_tEfNS_4arch4Sm80ELb1ELb0ELb1ELb1ELb1ELb0ELb1ELb1EEENS1_21CollectiveEpilogueFwdINS6_IJS8_SA_S9_EEENS6_IJNS7_ILi1EEESI_SI_EEESC_SE_Li128ELb1ELb1ELb1ELb0EEENS1_36VarlenDynamicPersistentTileSchedulerILi128ELi48ELi128ELi128ELb1ELb1ELb0ELb1ELb1ELb1EEEEEEEEEvNT_6ParamsE,"",@"SHT_CUDA_INFO"
	.sectionflags	@""
	.align	4


	//----- nvinfo : EIATTR_CUDA_API_VERSION
	.align		4
        /*0000*/ 	.byte	0x04, 0x37
        /*0002*/ 	.short	(.L_362 - .L_361)
.L_361:
        /*0004*/ 	.word	0x00000082


	//----- nvinfo : EIATTR_SW2861232_WAR
	.align		4
.L_362:
        /*0008*/ 	.byte	0x01, 0x35
	.zero		2


	//----- nvinfo : EIATTR_PARAM_CBANK
	.align		4
        /*000c*/ 	.byte	0x04, 0x0a
        /*000e*/ 	.short	(.L_364 - .L_363)
	.align		4
.L_363:
        /*0010*/ 	.word	index@(.nv.constant0._ZN7cutlass13device_kernelIN5flash19enable_sm80_to_sm89INS1_16FlashAttnFwdSm80INS1_25CollectiveMainloopFwdSm80ILi4ELi1ELb0EN4cute5tupleIJNS5_1CILi128EEENS7_ILi48EEENS7_ILi96EEEEEELi96ENS_10bfloat16_tEfNS_4arch4Sm80ELb1ELb0ELb1ELb1ELb1ELb0ELb1ELb1EEENS1_21CollectiveEpilogueFwdINS6_IJS8_SA_S9_EEENS6_IJNS7_ILi1EEESI_SI_EEESC_SE_Li128ELb1ELb1ELb1ELb0EEENS1_36VarlenDynamicPersistentTileSchedulerILi128ELi48ELi128ELi128ELb1ELb1ELb0ELb1ELb1ELb1EEEEEEEEEvNT_6ParamsE)
        /*0014*/ 	.short	0x0160
        /*0016*/ 	.short	0x0438


	//----- nvinfo : EIATTR_CBANK_PARAM_SIZE
	.align		4
.L_364:
        /*0018*/ 	.byte	0x03, 0x19
        /*001a*/ 	.short	0x0438


	//----- nvinfo : EIATTR_KPARAM_INFO
	.align		4
        /*001c*/ 	.byte	0x04, 0x17
        /*001e*/ 	.short	(.L_366 - .L_365)
.L_365:
        /*0020*/ 	.word	0x00000000
        /*0024*/ 	.short	0x0000
        /*0026*/ 	.short	0x0000
        /*0028*/ 	.byte	0x00, 0xf0, 0xe1, 0x10


	//----- nvinfo : EIATTR_MAXREG_COUNT
	.align		4
.L_366:
        /*002c*/ 	.byte	0x03, 0x1b
        /*002e*/ 	.short	0x00ff


	//----- nvinfo : EIATTR_NUM_BARRIERS
	.align		4
        /*0030*/ 	.byte	0x02, 0x4c
        /*0032*/ 	.byte	0x06
	.zero		1


	//----- nvinfo : EIATTR_ANNOTATIONS
	.align		4
        /*0034*/ 	.byte	0x04, 0x55
        /*0036*/ 	.short	(.L_368 - .L_367)


	//   ....[0]....
.L_367:
        /* <DEDUP_REMOVED lines=41> */


	//----- nvinfo : EIATTR_MERCURY_ISA_VERSION
	.align		4
.L_368:
        /*02b0*/ 	.byte	0x03, 0x5f
        /*02b2*/ 	.short	0x0000


	//----- nvinfo : EIATTR_INT_WARP_WIDE_INSTR_OFFSETS
	.align		4
        /*02b4*/ 	.byte	0x04, 0x31
        /*02b6*/ 	.short	(.L_370 - .L_369)


	//   ....[0]....
.L_369:
        /*02b8*/ 	.word	0x0000daa0


	//   ....[1]....
        /*02bc*/ 	.word	0x0000db20


	//----- nvinfo : EIATTR_COOP_GROUP_MASK_REGIDS
	.align		4
.L_370:
        /*02c0*/ 	.byte	0x04, 0x29
        /*02c2*/ 	.short	(.L_372 - .L_371)


	//   ....[0]....
.L_371:
        /*02c4*/ 	.word	0xffffffff


	//   ....[1]....
        /*02c8*/ 	.word	0xffffffff


	//   ....[2]....
        /*02cc*/ 	.word	0xffffffff


	//   ....[3]....
        /*02d0*/ 	.word	0xffffffff


	//   ....[4]....
        /*02d4*/ 	.word	0xffffffff


	//   ....[5]....
        /*02d8*/ 	.word	0xffffffff


	//   ....[6]....
        /*02dc*/ 	.word	0xffffffff


	//   ....[7]....
        /*02e0*/ 	.word	0xffffffff


	//   ....[8]....
        /*02e4*/ 	.word	0xffffffff


	//   ....[9]....
        /*02e8*/ 	.word	0xffffffff


	//   ....[10]....
        /*02ec*/ 	.word	0xffffffff


	//   ....[11]....
        /*02f0*/ 	.word	0xffffffff


	//   ....[12]....
        /*02f4*/ 	.word	0xffffffff


	//   ....[13]....
        /*02f8*/ 	.word	0xffffffff


	//   ....[14]....
        /*02fc*/ 	.word	0xffffffff


	//   ....[15]....
        /*0300*/ 	.word	0xffffffff


	//   ....[16]....
        /*0304*/ 	.word	0xffffffff


	//   ....[17]....
        /*0308*/ 	.word	0xffffffff


	//   ....[18]....
        /*030c*/ 	.word	0xffffffff


	//   ....[19]....
        /*0310*/ 	.word	0xffffffff


	//   ....[20]....
        /*0314*/ 	.word	0xffffffff


	//   ....[21]....
        /*0318*/ 	.word	0xffffffff


	//   ....[22]....
        /*031c*/ 	.word	0xffffffff


	//   ....[23]....
        /*0320*/ 	.word	0xffffffff


	//   ....[24]....
        /*0324*/ 	.word	0xffffffff


	//   ....[25]....
        /*0328*/ 	.word	0xffffffff


	//   ....[26]....
        /*032c*/ 	.word	0xffffffff


	//   ....[27]....
        /*0330*/ 	.word	0xffffffff


	//   ....[28]....
        /*0334*/ 	.word	0xffffffff


	//   ....[29]....
        /*0338*/ 	.word	0xffffffff


	//   ....[30]....
        /*033c*/ 	.word	0xffffffff


	//   ....[31]....
        /*0340*/ 	.word	0xffffffff


	//   ....[32]....
        /*0344*/ 	.word	0xffffffff


	//   ....[33]....
        /*0348*/ 	.word	0xffffffff


	//   ....[34]....
        /*034c*/ 	.word	0xffffffff


	//   ....[35]....
        /*0350*/ 	.word	0xffffffff


	//   ....[36]....
        /*0354*/ 	.word	0xffffffff


	//   ....[37]....
        /*0358*/ 	.word	0xffffffff


	//   ....[38]....
        /*035c*/ 	.word	0xffffffff


	//   ....[39]....
        /*0360*/ 	.word	0xffffffff


	//   ....[40]....
        /*0364*/ 	.word	0xffffffff


	//   ....[41]....
        /*0368*/ 	.word	0xffffffff


	//   ....[42]....
        /*036c*/ 	.word	0xffffffff


	//   ....[43]....
        /*0370*/ 	.word	0xffffffff


	//   ....[44]....
        /*0374*/ 	.word	0xffffffff


	//   ....[45]....
        /*0378*/ 	.word	0xffffffff


	//   ....[46]....
        /*037c*/ 	.word	0xffffffff


	//   ....[47]....
        /*0380*/ 	.word	0xffffffff


	//   ....[48]....
        /*0384*/ 	.word	0xffffffff


	//   ....[49]....
        /*0388*/ 	.word	0xffffffff


	//   ....[50]....
        /*038c*/ 	.word	0xffffffff


	//   ....[51]....
        /*0390*/ 	.word	0xffffffff


	//   ....[52]....
        /*0394*/ 	.word	0xffffffff


	//   ....[53]....
        /*0398*/ 	.word	0xffffffff


	//   ....[54]....
        /*039c*/ 	.word	0xffffffff


	//   ....[55]....
        /*03a0*/ 	.word	0xffffffff


	//   ....[56]....
        /*03a4*/ 	.word	0xffffffff


	//   ....[57]....
        /*03a8*/ 	.word	0xffffffff


	//   ....[58]....
        /*03ac*/ 	.word	0xffffffff


	//   ....[59]....
        /*03b0*/ 	.word	0xffffffff


	//   ....[60]....
        /*03b4*/ 	.word	0xffffffff


	//   ....[61]....
        /*03b8*/ 	.word	0xffffffff


	//   ....[62]....
        /*03bc*/ 	.word	0xffffffff


	//   ....[63]....
        /*03c0*/ 	.word	0xffffffff


	//   ....[64]....
        /*03c4*/ 	.word	0xffffffff


	//   ....[65]....
        /*03c8*/ 	.word	0xffffffff


	//   ....[66]....
        /*03cc*/ 	.word	0xffffffff


	//   ....[67]....
        /*03d0*/ 	.word	0xffffffff


	//   ....[68]....
        /*03d4*/ 	.word	0xffffffff


	//   ....[69]....
        /*03d8*/ 	.word	0xffffffff


	//   ....[70]....
        /*03dc*/ 	.word	0xffffffff


	//   ....[71]....
        /*03e0*/ 	.word	0xffffffff


	//   ....[72]....
        /*03e4*/ 	.word	0xffffffff


	//   ....[73]....
        /*03e8*/ 	.word	0xffffffff


	//   ....[74]....
        /*03ec*/ 	.word	0xffffffff


	//   ....[75]....
        /*03f0*/ 	.word	0xffffffff


	//   ....[76]....
        /*03f4*/ 	.word	0xffffffff


	//   ....[77]....
        /*03f8*/ 	.word	0xffffffff


	//   ....[78]....
        /*03fc*/ 	.word	0xffffffff


	//   ....[79]....
        /*0400*/ 	.word	0xffffffff


	//   ....[80]....
        /*0404*/ 	.word	0xffffffff


	//   ....[81]....
        /*0408*/ 	.word	0xffffffff


	//   ....[82]....
        /*040c*/ 	.word	0xffffffff


	//   ....[83]....
        /*0410*/ 	.word	0xffffffff


	//   ....[84]....
        /*0414*/ 	.word	0xffffffff


	//   ....[85]....
        /*0418*/ 	.word	0xffffffff


	//   ....[86]....
        /*041c*/ 	.word	0xffffffff


	//   ....[87]....
        /*0420*/ 	.word	0xffffffff


	//   ....[88]....
        /*0424*/ 	.word	0xffffffff


	//   ....[89]....
        /*0428*/ 	.word	0xffffffff


	//   ....[90]....
        /*042c*/ 	.word	0xffffffff


	//   ....[91]....
        /*0430*/ 	.word	0xffffffff


	//   ....[92]....
        /*0434*/ 	.word	0xffffffff


	//   ....[93]....
        /*0438*/ 	.word	0xffffffff


	//   ....[94]....
        /*043c*/ 	.word	0xffffffff


	//   ....[95]....
        /*0440*/ 	.word	0xffffffff


	//   ....[96]....
        /*0444*/ 	.word	0xffffffff


	//   ....[97]....
        /*0448*/ 	.word	0xffffffff


	//   ....[98]....
        /*044c*/ 	.word	0xffffffff


	//   ....[99]....
        /*0450*/ 	.word	0xffffffff


	//   ....[100]....
        /*0454*/ 	.word	0xffffffff


	//   ....[101]....
        /*0458*/ 	.word	0xffffffff


	//   ....[102]....
        /*045c*/ 	.word	0xffffffff


	//   ....[103]....
        /*0460*/ 	.word	0xffffffff


	//   ....[104]....
        /*0464*/ 	.word	0xffffffff


	//   ....[105]....
        /*0468*/ 	.word	0xffffffff


	//   ....[106]....
        /*046c*/ 	.word	0xffffffff


	//   ....[107]....
        /*0470*/ 	.word	0xffffffff


	//   ....[108]....
        /*0474*/ 	.word	0xffffffff


	//   ....[109]....
        /*0478*/ 	.word	0xffffffff


	//   ....[110]....
        /*047c*/ 	.word	0xffffffff


	//   ....[111]....
        /*0480*/ 	.word	0xffffffff


	//   ....[112]....
        /*0484*/ 	.word	0xffffffff


	//   ....[113]....
        /*0488*/ 	.word	0xffffffff


	//   ....[114]....
        /*048c*/ 	.word	0xffffffff


	//   ....[115]....
        /*0490*/ 	.word	0xffffffff


	//   ....[116]....
        /*0494*/ 	.word	0xffffffff


	//   ....[117]....
        /*0498*/ 	.word	0xffffffff


	//   ....[118]....
        /*049c*/ 	.word	0xffffffff


	//   ....[119]....
        /*04a0*/ 	.word	0xffffffff


	//   ....[120]....
        /*04a4*/ 	.word	0xffffffff


	//   ....[121]....
        /*04a8*/ 	.word	0xffffffff


	//   ....[122]....
        /*04ac*/ 	.word	0xffffffff


	//   ....[123]....
        /*04b0*/ 	.word	0xffffffff


	//   ....[124]....
        /*04b4*/ 	.word	0xffffffff


	//   ....[125]....
        /*04b8*/ 	.word	0xffffffff


	//   ....[126]....
        /*04bc*/ 	.word	0xffffffff


	//   ....[127]....
        /*04c0*/ 	.word	0xffffffff


	//   ....[128]....
        /*04c4*/ 	.word	0xffffffff


	//   ....[129]....
        /*04c8*/ 	.word	0xffffffff


	//   ....[130]....
        /*04cc*/ 	.word	0xffffffff


	//   ....[131]....
        /*04d0*/ 	.word	0xffffffff


	//   ....[132]....
        /*04d4*/ 	.word	0xffffffff


	//   ....[133]....
        /*04d8*/ 	.word	0xffffffff


	//   ....[134]....
        /*04dc*/ 	.word	0xffffffff


	//   ....[135]....
        /*04e0*/ 	.word	0xffffffff


	//   ....[136]....
        /*04e4*/ 	.word	0xffffffff


	//   ....[137]....
        /*04e8*/ 	.word	0xffffffff


	//   ....[138]....
        /*04ec*/ 	.word	0xffffffff


	//   ....[139]....
        /*04f0*/ 	.word	0xffffffff


	//   ....[140]....
        /*04f4*/ 	.word	0xffffffff


	//   ....[141]....
        /*04f8*/ 	.word	0xffffffff


	//   ....[142]....
        /*04fc*/ 	.word	0xffffffff


	//   ....[143]....
        /*0500*/ 	.word	0xffffffff


	//   ....[144]....
        /*0504*/ 	.word	0xffffffff


	//   ....[145]....
        /*0508*/ 	.word	0xffffffff


	//   ....[146]....
        /*050c*/ 	.word	0xffffffff


	//   ....[147]....
        /*0510*/ 	.word	0xffffffff


	//   ....[148]....
        /*0514*/ 	.word	0xffffffff


	//   ....[149]....
        /*0518*/ 	.word	0xffffffff


	//   ....[150]....
        /*051c*/ 	.word	0xffffffff


	//   ....[151]....
        /*0520*/ 	.word	0xffffffff


	//   ....[152]....
        /*0524*/ 	.word	0xffffffff


	//   ....[153]....
        /*0528*/ 	.word	0xffffffff


	//   ....[154]....
        /*052c*/ 	.word	0xffffffff


	//   ....[155]....
        /*0530*/ 	.word	0xffffffff


	//   ....[156]....
        /*0534*/ 	.word	0xffffffff


	//   ....[157]....
        /*0538*/ 	.word	0xffffffff


	//   ....[158]....
        /*053c*/ 	.word	0xffffffff


	//   ....[159]....
        /*0540*/ 	.word	0xffffffff


	//   ....[160]....
        /*0544*/ 	.word	0xffffffff


	//   ....[161]....
        /*0548*/ 	.word	0xffffffff


	//   ....[162]....
        /*054c*/ 	.word	0xffffffff


	//   ....[163]....
        /*0550*/ 	.word	0xffffffff


	//   ....[164]....
        /*0554*/ 	.word	0xffffffff


	//   ....[165]....
        /*0558*/ 	.word	0xffffffff


	//   ....[166]....
        /*055c*/ 	.word	0xffffffff


	//   ....[167]....
        /*0560*/ 	.word	0xffffffff


	//   ....[168]....
        /*0564*/ 	.word	0xffffffff


	//   ....[169]....
        /*0568*/ 	.word	0xffffffff


	//   ....[170]....
        /*056c*/ 	.word	0xffffffff


	//   ....[171]....
        /*0570*/ 	.word	0xffffffff


	//   ....[172]....
        /*0574*/ 	.word	0xffffffff


	//   ....[173]....
        /*0578*/ 	.word	0xffffffff


	//   ....[174]....
        /*057c*/ 	.word	0xffffffff


	//   ....[175]....
        /*0580*/ 	.word	0xffffffff


	//   ....[176]....
        /*0584*/ 	.word	0xffffffff


	//   ....[177]....
        /*0588*/ 	.word	0xffffffff


	//   ....[178]....
        /*058c*/ 	.word	0xffffffff


	//   ....[179]....
        /*0590*/ 	.word	0xffffffff


	//   ....[180]....
        /*0594*/ 	.word	0xffffffff


	//   ....[181]....
        /*0598*/ 	.word	0xffffffff


	//   ....[182]....
        /*059c*/ 	.word	0xffffffff


	//   ....[183]....
        /*05a0*/ 	.word	0xffffffff


	//   ....[184]....
        /*05a4*/ 	.word	0xffffffff


	//   ....[185]....
        /*05a8*/ 	.word	0xffffffff


	//   ....[186]....
        /*05ac*/ 	.word	0xffffffff


	//   ....[187]....
        /*05b0*/ 	.word	0xffffffff


	//   ....[188]....
        /*05b4*/ 	.word	0xffffffff


	//   ....[189]....
        /*05b8*/ 	.word	0xffffffff


	//   ....[190]....
        /*05bc*/ 	.word	0xffffffff


	//   ....[191]....
        /*05c0*/ 	.word	0xffffffff


	//   ....[192]....
        /*05c4*/ 	.word	0xffffffff


	//   ....[193]....
        /*05c8*/ 	.word	0xffffffff


	//   ....[194]....
        /*05cc*/ 	.word	0xffffffff


	//   ....[195]....
        /*05d0*/ 	.word	0xffffffff


	//   ....[196]....
        /*05d4*/ 	.word	0xffffffff


	//   ....[197]....
        /*05d8*/ 	.word	0xffffffff


	//   ....[198]....
        /*05dc*/ 	.word	0xffffffff


	//   ....[199]....
        /*05e0*/ 	.word	0xffffffff


	//   ....[200]....
        /*05e4*/ 	.word	0xffffffff


	//   ....[201]....
        /*05e8*/ 	.word	0xffffffff


	//   ....[202]....
        /*05ec*/ 	.word	0xffffffff


	//   ....[203]....
        /*05f0*/ 	.word	0xffffffff


	//   ....[204]....
        /*05f4*/ 	.word	0xffffffff


	//   ....[205]....
        /*05f8*/ 	.word	0xffffffff


	//   ....[206]....
        /*05fc*/ 	.word	0xffffffff


	//   ....[207]....
        /*0600*/ 	.word	0xffffffff


	//   ....[208]....
        /*0604*/ 	.word	0xffffffff


	//   ....[209]....
        /*0608*/ 	.word	0xffffffff


	//   ....[210]....
        /*060c*/ 	.word	0xffffffff


	//   ....[211]....
        /*0610*/ 	.word	0xffffffff


	//   ....[212]....
        /*0614*/ 	.word	0xffffffff


	//   ....[213]....
        /*0618*/ 	.word	0xffffffff


	//   ....[214]....
        /*061c*/ 	.word	0xffffffff


	//   ....[215]....
        /*0620*/ 	.word	0xffffffff


	//   ....[216]....
        /*0624*/ 	.word	0xffffffff


	//   ....[217]....
        /*0628*/ 	.word	0xffffffff


	//   ....[218]....
        /*062c*/ 	.word	0xffffffff


	//   ....[219]....
        /*0630*/ 	.word	0xffffffff


	//   ....[220]....
        /*0634*/ 	.word	0xffffffff


	//   ....[221]....
        /*0638*/ 	.word	0xffffffff


	//   ....[222]....
        /*063c*/ 	.word	0xffffffff


	//   ....[223]....
        /*0640*/ 	.word	0xffffffff


	//   ....[224]....
        /*0644*/ 	.word	0xffffffff


	//   ....[225]....
        /*0648*/ 	.word	0xffffffff


	//   ....[226]....
        /*064c*/ 	.word	0xffffffff


	//   ....[227]....
        /*0650*/ 	.word	0xffffffff


	//   ....[228]....
        /*0654*/ 	.word	0xffffffff


	//   ....[229]....
        /*0658*/ 	.word	0xffffffff


	//   ....[230]....
        /*065c*/ 	.word	0xffffffff


	//   ....[231]....
        /*0660*/ 	.word	0xffffffff


	//   ....[232]....
        /*0664*/ 	.word	0xffffffff


	//   ....[233]....
        /*0668*/ 	.word	0xffffffff


	//   ....[234]....
        /*066c*/ 	.word	0xffffffff


	//   ....[235]....
        /*0670*/ 	.word	0xffffffff


	//   ....[236]....
        /*0674*/ 	.word	0xffffffff


	//   ....[237]....
        /*0678*/ 	.word	0xffffffff


	//   ....[238]....
        /*067c*/ 	.word	0xffffffff


	//   ....[239]....
        /*0680*/ 	.word	0xffffffff


	//   ....[240]....
        /*0684*/ 	.word	0xffffffff


	//   ....[241]....
        /*0688*/ 	.word	0xffffffff


	//   ....[242]....
        /*068c*/ 	.word	0xffffffff


	//   ....[243]....
        /*0690*/ 	.word	0xffffffff


	//   ....[244]....
        /*0694*/ 	.word	0xffffffff


	//   ....[245]....
        /*0698*/ 	.word	0xffffffff


	//   ....[246]....
        /*069c*/ 	.word	0xffffffff


	//   ....[247]....
        /*06a0*/ 	.word	0xffffffff


	//   ....[248]....
        /*06a4*/ 	.word	0xffffffff


	//   ....[249]....
        /*06a8*/ 	.word	0xffffffff


	//   ....[250]....
        /*06ac*/ 	.word	0xffffffff


	//   ....[251]....
        /*06b0*/ 	.word	0xffffffff


	//   ....[252]....
        /*06b4*/ 	.word	0xffffffff


	//   ....[253]....
        /*06b8*/ 	.word	0xffffffff


	//   ....[254]....
        /*06bc*/ 	.word	0xffffffff


	//   ....[255]....
        /*06c0*/ 	.word	0xffffffff


	//   ....[0]....
        /*06c4*/ 	.word	0xffffffff


	//   ....[1]....
        /*06c8*/ 	.word	0xffffffff


	//   ....[2]....
        /*06cc*/ 	.word	0xffffffff


	//   ....[3]....
        /*06d0*/ 	.word	0xffffffff


	//   ....[4]....
        /*06d4*/ 	.word	0xffffffff


	//   ....[5]....
        /*06d8*/ 	.word	0xffffffff


	//   ....[6]....
        /*06dc*/ 	.word	0xffffffff


	//   ....[7]....
        /*06e0*/ 	.word	0xffffffff


	//----- nvinfo : EIATTR_COOP_GROUP_INSTR_OFFSETS
	.align		4
.L_372:
        /*06e4*/ 	.byte	0x04, 0x28
        /*06e6*/ 	.short	(.L_374 - .L_373)


	//   ....[0]....
.L_373:
        /*06e8*/ 	.word	0x00000050


	//   ....[1]....
        /*06ec*/ 	.word	0x00000200


	//   ....[2]....
        /*06f0*/ 	.word	0x00000230


	//   ....[3]....
        /*06f4*/ 	.word	0x00000260


	//   ....[4]....
        /*06f8*/ 	.word	0x00000290


	//   ....[5]....
        /*06fc*/ 	.word	0x000002c0


	//   ....[6]....
        /*0700*/ 	.word	0x000002f0


	//   ....[7]....
        /*0704*/ 	.word	0x00000450


	//   ....[8]....
        /*0708*/ 	.word	0x00000490


	//   ....[9]....
        /*070c*/ 	.word	0x000004c0


	//   ....[10]....
        /*0710*/ 	.word	0x000004f0


	//   ....[11]....
        /*0714*/ 	.word	0x00000520


	//   ....[12]....
        /*0718*/ 	.word	0x00000550


	//   ....[13]....
        /*071c*/ 	.word	0x000005e0


	//   ....[14]....
        /*0720*/ 	.word	0x00000630


	//   ....[15]....
        /*0724*/ 	.word	0x00000650


	//   ....[16]....
        /*0728*/ 	.word	0x000006b0


	//   ....[17]....
        /*072c*/ 	.word	0x00002880


	//   ....[18]....
        /*0730*/ 	.word	0x000028a0


	//   ....[19]....
        /*0734*/ 	.word	0x00002a30


	//   ....[20]....
        /*0738*/ 	.word	0x00002a40


	//   ....[21]....
        /*073c*/ 	.word	0x00002bc0


	//   ....[22]....
        /*0740*/ 	.word	0x00002be0


	//   ....[23]....
        /*0744*/ 	.word	0x00002d60


	//   ....[24]....
        /*0748*/ 	.word	0x00002d70


	//   ....[25]....
        /*074c*/ 	.word	0x000031f0


	//   ....[26]....
        /*0750*/ 	.word	0x00003210


	//   ....[27]....
        /*0754*/ 	.word	0x00003240


	//   ....[28]....
        /*0758*/ 	.word	0x00003340


	//   ....[29]....
        /*075c*/ 	.word	0x000033f0


	//   ....[30]....
        /*0760*/ 	.word	0x00003460


	//   ....[31]....
        /*0764*/ 	.word	0x00003740


	//   ....[32]....
        /*0768*/ 	.word	0x00003750


	//   ....[33]....
        /*076c*/ 	.word	0x00004690


	//   ....[34]....
        /*0770*/ 	.word	0x000046b0


	//   ....[35]....
        /*0774*/ 	.word	0x00004830


	//   ....[36]....
        /*0778*/ 	.word	0x00004840


	//   ....[37]....
        /*077c*/ 	.word	0x00004a20


	//   ....[38]....
        /*0780*/ 	.word	0x00004be0


	//   ....[39]....
        /*0784*/ 	.word	0x00004bf0


	//   ....[40]....
        /*0788*/ 	.word	0x00004c00


	//   ....[41]....
        /*078c*/ 	.word	0x00005390


	//   ....[42]....
        /*0790*/ 	.word	0x000053b0


	//   ....[43]....
        /*0794*/ 	.word	0x000053d0


	//   ....[44]....
        /*0798*/ 	.word	0x000053e0


	//   ....[45]....
        /*079c*/ 	.word	0x00005410


	//   ....[46]....
        /*07a0*/ 	.word	0x00005430


	//   ....[47]....
        /*07a4*/ 	.word	0x00005450


	//   ....[48]....
        /*07a8*/ 	.word	0x00005460


	//   ....[49]....
        /*07ac*/ 	.word	0x000068f0


	//   ....[50]....
        /*07b0*/ 	.word	0x00006910


	//   ....[51]....
        /*07b4*/ 	.word	0x00006a80


	//   ....[52]....
        /*07b8*/ 	.word	0x00006a90


	//   ....[53]....
        /*07bc*/ 	.word	0x000079c0


	//   ....[54]....
        /*07c0*/ 	.word	0x000079e0


	//   ....[55]....
        /*07c4*/ 	.word	0x00007b30


	//   ....[56]....
        /*07c8*/ 	.word	0x00007b40


	//   ....[57]....
        /*07cc*/ 	.word	0x00007d00


	//   ....[58]....
        /*07d0*/ 	.word	0x00007eb0


	//   ....[59]....
        /*07d4*/ 	.word	0x00007ec0


	//   ....[60]....
        /*07d8*/ 	.word	0x00007ed0


	//   ....[61]....
        /*07dc*/ 	.word	0x00008420


	//   ....[62]....
        /*07e0*/ 	.word	0x00008470


	//   ....[63]....
        /*07e4*/ 	.word	0x00008550


	//   ....[64]....
        /*07e8*/ 	.word	0x00008570


	//   ....[65]....
        /*07ec*/ 	.word	0x00008650


	//   ....[66]....
        /*07f0*/ 	.word	0x00008670


	//   ....[67]....
        /*07f4*/ 	.word	0x00008750


	//   ....[68]....
        /*07f8*/ 	.word	0x00008770


	//   ....[69]....
        /*07fc*/ 	.word	0x0000a1f0


	//   ....[70]....
        /*0800*/ 	.word	0x0000a200


	//   ....[71]....
        /*0804*/ 	.word	0x0000a370


	//   ....[72]....
        /*0808*/ 	.word	0x0000a380


	//   ....[73]....
        /*080c*/ 	.word	0x0000b2b0


	//   ....[74]....
        /*0810*/ 	.word	0x0000b2d0


	//   ....[75]....
        /*0814*/ 	.word	0x0000b3f0


	//   ....[76]....
        /*0818*/ 	.word	0x0000b400


	//   ....[77]....
        /*081c*/ 	.word	0x0000b830


	//   ....[78]....
        /*0820*/ 	.word	0x0000b860


	//   ....[79]....
        /*0824*/ 	.word	0x0000b880


	//   ....[80]....
        /*0828*/ 	.word	0x0000b8a0


	//   ....[81]....
        /*082c*/ 	.word	0x0000b8c0


	//   ....[82]....
        /*0830*/ 	.word	0x0000b8e0


	//   ....[83]....
        /*0834*/ 	.word	0x0000b900


	//   ....[84]....
        /*0838*/ 	.word	0x0000b920


	//   ....[85]....
        /*083c*/ 	.word	0x0000d0e0


	//   ....[86]....
        /*0840*/ 	.word	0x0000d110


	//   ....[87]....
        /*0844*/ 	.word	0x0000d120


	//   ....[88]....
        /*0848*/ 	.word	0x0000d130


	//   ....[89]....
        /*084c*/ 	.word	0x0000d140


	//   ....[90]....
        /*0850*/ 	.word	0x0000d170


	//   ....[91]....
        /*0854*/ 	.word	0x0000d190


	//   ....[92]....
        /*0858*/ 	.word	0x0000d1b0


	//   ....[93]....
        /*085c*/ 	.word	0x0000e730


	//   ....[94]....
        /*0860*/ 	.word	0x0000e740


	//   ....[95]....
        /*0864*/ 	.word	0x0000e750


	//   ....[96]....
        /*0868*/ 	.word	0x0000e760


	//   ....[97]....
        /*086c*/ 	.word	0x0000e770


	//   ....[98]....
        /*0870*/ 	.word	0x0000e780


	//   ....[99]....
        /*0874*/ 	.word	0x0000e790


	//   ....[100]....
        /*0878*/ 	.word	0x0000e7b0


	//   ....[101]....
        /*087c*/ 	.word	0x0000eba0


	//   ....[102]....
        /*0880*/ 	.word	0x0000ebc0


	//   ....[103]....
        /*0884*/ 	.word	0x0000ed20


	//   ....[104]....
        /*0888*/ 	.word	0x0000ed30


	//   ....[105]....
        /*088c*/ 	.word	0x0000ee90


	//   ....[106]....
        /*0890*/ 	.word	0x0000eeb0


	//   ....[107]....
        /*0894*/ 	.word	0x0000f010


	//   ....[108]....
        /*0898*/ 	.word	0x0000f020


	//   ....[109]....
        /*089c*/ 	.word	0x0000f370


	//   ....[110]....
        /*08a0*/ 	.word	0x0000f390


	//   ....[111]....
        /*08a4*/ 	.word	0x0000f900


	//   ....[112]....
        /*08a8*/ 	.word	0x0000f910


	//   ....[113]....
        /*08ac*/ 	.word	0x0000fe80


	//   ....[114]....
        /*08b0*/ 	.word	0x0000fea0


	//   ....[115]....
        /*08b4*/ 	.word	0x00010410


	//   ....[116]....
        /*08b8*/ 	.word	0x00010420


	//   ....[117]....
        /*08bc*/ 	.word	0x000110a0


	//   ....[118]....
        /*08c0*/ 	.word	0x000110c0


	//   ....[119]....
        /*08c4*/ 	.word	0x00011230


	//   ....[120]....
        /*08c8*/ 	.word	0x00011240


	//   ....[121]....
        /*08cc*/ 	.word	0x000113a0


	//   ....[122]....
        /*08d0*/ 	.word	0x000113c0


	//   ....[123]....
        /*08d4*/ 	.word	0x00011520


	//   ....[124]....
        /*08d8*/ 	.word	0x00011530


	//   ....[125]....
        /*08dc*/ 	.word	0x00011750


	//   ....[126]....
        /*08e0*/ 	.word	0x00011770


	//   ....[127]....
        /*08e4*/ 	.word	0x000118a0


	//   ....[128]....
        /*08e8*/ 	.word	0x000118e0


	//   ....[129]....
        /*08ec*/ 	.word	0x00011910


	//   ....[130]....
        /*08f0*/ 	.word	0x00011940


	//   ....[131]....
        /*08f4*/ 	.word	0x00011970


	//   ....[132]....
        /*08f8*/ 	.word	0x000119a0


	//   ....[133]....
        /*08fc*/ 	.word	0x00011b00


	//   ....[134]....
        /*0900*/ 	.word	0x00011b40


	//   ....[135]....
        /*0904*/ 	.word	0x00011b70


	//   ....[136]....
        /*0908*/ 	.word	0x00011ba0


	//   ....[137]....
        /*090c*/ 	.word	0x00011bd0


	//   ....[138]....
        /*0910*/ 	.word	0x00011c00


	//   ....[139]....
        /*0914*/ 	.word	0x00011c90


	//   ....[140]....
        /*0918*/ 	.word	0x00011cf0


	//   ....[141]....
        /*091c*/ 	.word	0x00011d00


	//   ....[142]....
        /*0920*/ 	.word	0x00011d60


	//   ....[143]....
        /*0924*/ 	.word	0x000127c0


	//   ....[144]....
        /*0928*/ 	.word	0x00012820


	//   ....[145]....
        /*092c*/ 	.word	0x00012870


	//   ....[146]....
        /*0930*/ 	.word	0x000128c0


	//   ....[147]....
        /*0934*/ 	.word	0x00012910


	//   ....[148]....
        /*0938*/ 	.word	0x00012980


	//   ....[149]....
        /*093c*/ 	.word	0x000129c0


	//   ....[150]....
        /*0940*/ 	.word	0x00012a30


	//   ....[151]....
        /*0944*/ 	.word	0x00012aa0


	//   ....[152]....
        /*0948*/ 	.word	0x00012b00


	//   ....[153]....
        /*094c*/ 	.word	0x00012b70


	//   ....[154]....
        /*0950*/ 	.word	0x00012be0


	//   ....[155]....
        /*0954*/ 	.word	0x00012c40


	//   ....[156]....
        /*0958*/ 	.word	0x00012ca0


	//   ....[157]....
        /*095c*/ 	.word	0x00012d00


	//   ....[158]....
        /*0960*/ 	.word	0x00012d70


	//   ....[159]....
        /*0964*/ 	.word	0x00012dd0


	//   ....[160]....
        /*0968*/ 	.word	0x00012e30


	//   ....[161]....
        /*096c*/ 	.word	0x00012e90


	//   ....[162]....
        /*0970*/ 	.word	0x00012ef0


	//   ....[163]....
        /*0974*/ 	.word	0x00012f50


	//   ....[164]....
        /*0978*/ 	.word	0x00012fc0


	//   ....[165]....
        /*097c*/ 	.word	0x00013020


	//   ....[166]....
        /*0980*/ 	.word	0x00013080


	//   ....[167]....
        /*0984*/ 	.word	0x000130e0


	//   ....[168]....
        /*0988*/ 	.word	0x00013140


	//   ....[169]....
        /*098c*/ 	.word	0x00013330


	//   ....[170]....
        /*0990*/ 	.word	0x00013520


	//   ....[171]....
        /*0994*/ 	.word	0x000139c0


	//   ....[172]....
        /*0998*/ 	.word	0x00013a10


	//   ....[173]....
        /*099c*/ 	.word	0x00013a60


	//   ....[174]....
        /*09a0*/ 	.word	0x00013ab0


	//   ....[175]....
        /*09a4*/ 	.word	0x00013b00


	//   ....[176]....
        /*09a8*/ 	.word	0x00013b50


	//   ....[177]....
        /*09ac*/ 	.word	0x00013ba0


	//   ....[178]....
        /*09b0*/ 	.word	0x00013bf0


	//   ....[179]....
        /*09b4*/ 	.word	0x00013c60


	//   ....[180]....
        /*09b8*/ 	.word	0x00013cd0


	//   ....[181]....
        /*09bc*/ 	.word	0x00013d30


	//   ....[182]....
        /*09c0*/ 	.word	0x00013d90


	//   ....[183]....
        /*09c4*/ 	.word	0x00013df0


	//   ....[184]....
        /*09c8*/ 	.word	0x00013e60


	//   ....[185]....
        /*09cc*/ 	.word	0x00013ec0


	//   ....[186]....
        /*09d0*/ 	.word	0x00013f20


	//   ....[187]....
        /*09d4*/ 	.word	0x00013f80


	//   ....[188]....
        /*09d8*/ 	.word	0x00013fe0


	//   ....[189]....
        /*09dc*/ 	.word	0x000141c0


	//   ....[190]....
        /*09e0*/ 	.word	0x000143a0


	//   ....[191]....
        /*09e4*/ 	.word	0x00014860


	//   ....[192]....
        /*09e8*/ 	.word	0x000148a0


	//   ....[193]....
        /*09ec*/ 	.word	0x000148f0


	//   ....[194]....
        /*09f0*/ 	.word	0x00014930


	//   ....[195]....
        /*09f4*/ 	.word	0x00014980


	//   ....[196]....
        /*09f8*/ 	.word	0x000149c0


	//   ....[197]....
        /*09fc*/ 	.word	0x00014a10


	//   ....[198]....
        /*0a00*/ 	.word	0x00014a50


	//   ....[199]....
        /*0a04*/ 	.word	0x00014ab0


	//   ....[200]....
        /*0a08*/ 	.word	0x00014b10


	//   ....[201]....
        /*0a0c*/ 	.word	0x00014b70


	//   ....[202]....
        /*0a10*/ 	.word	0x00014bd0


	//   ....[203]....
        /*0a14*/ 	.word	0x00014c40


	//   ....[204]....
        /*0a18*/ 	.word	0x00014ca0


	//   ....[205]....
        /*0a1c*/ 	.word	0x00014d00


	//   ....[206]....
        /*0a20*/ 	.word	0x00014d40


	//   ....[207]....
        /*0a24*/ 	.word	0x00014d80


	//   ....[208]....
        /*0a28*/ 	.word	0x00014dd0


	//   ....[209]....
        /*0a2c*/ 	.word	0x00014e10


	//   ....[210]....
        /*0a30*/ 	.word	0x00014e60


	//   ....[211]....
        /*0a34*/ 	.word	0x00014ea0


	//   ....[212]....
        /*0a38*/ 	.word	0x00014ef0


	//   ....[213]....
        /*0a3c*/ 	.word	0x00014f30


	//   ....[214]....
        /*0a40*/ 	.word	0x00014f80


	//   ....[215]....
        /*0a44*/ 	.word	0x00014fd0


	//   ....[216]....
        /*0a48*/ 	.word	0x00015020


	//   ....[217]....
        /*0a4c*/ 	.word	0x00015070


	//   ....[218]....
        /*0a50*/ 	.word	0x000150c0


	//   ....[219]....
        /*0a54*/ 	.word	0x00015110


	//   ....[220]....
        /*0a58*/ 	.word	0x00015160


	//   ....[221]....
        /*0a5c*/ 	.word	0x000151a0


	//   ....[222]....
        /*0a60*/ 	.word	0x00015210


	//   ....[223]....
        /*0a64*/ 	.word	0x00015280


	//   ....[224]....
        /*0a68*/ 	.word	0x000152e0


	//   ....[225]....
        /*0a6c*/ 	.word	0x00015340


	//   ....[226]....
        /*0a70*/ 	.word	0x000153a0


	//   ....[227]....
        /*0a74*/ 	.word	0x00015410


	//   ....[228]....
        /*0a78*/ 	.word	0x00015470


	//   ....[229]....
        /*0a7c*/ 	.word	0x000154d0


	//   ....[230]....
        /*0a80*/ 	.word	0x00015530


	//   ....[231]....
        /*0a84*/ 	.word	0x000155a0


	//   ....[232]....
        /*0a88*/ 	.word	0x00015600


	//   ....[233]....
        /*0a8c*/ 	.word	0x00015660


	//   ....[234]....
        /*0a90*/ 	.word	0x000156c0


	//   ....[235]....
        /*0a94*/ 	.word	0x00015730


	//   ....[236]....
        /*0a98*/ 	.word	0x00015790


	//   ....[237]....
        /*0a9c*/ 	.word	0x000157f0


	//   ....[238]....
        /*0aa0*/ 	.word	0x00015850


	//   ....[239]....
        /*0aa4*/ 	.word	0x000158c0


	//   ....[240]....
        /*0aa8*/ 	.word	0x00015920


	//   ....[241]....
        /*0aac*/ 	.word	0x00015980


	//   ....[242]....
        /*0ab0*/ 	.word	0x000159e0


	//   ....[243]....
        /*0ab4*/ 	.word	0x00015a50


	//   ....[244]....
        /*0ab8*/ 	.word	0x00015ab0


	//   ....[245]....
        /*0abc*/ 	.word	0x00015b10


	//   ....[246]....
        /*0ac0*/ 	.word	0x00015b70


	//   ....[247]....
        /*0ac4*/ 	.word	0x00015be0


	//   ....[248]....
        /*0ac8*/ 	.word	0x00015c30


	//   ....[249]....
        /*0acc*/ 	.word	0x00015c70


	//   ....[250]....
        /*0ad0*/ 	.word	0x00015cc0


	//   ....[251]....
        /*0ad4*/ 	.word	0x00015d10


	//   ....[252]....
        /*0ad8*/ 	.word	0x00015d60


	//   ....[253]....
        /*0adc*/ 	.word	0x00015dd0


	//   ....[254]....
        /*0ae0*/ 	.word	0x00015e10


	//   ....[255]....
        /*0ae4*/ 	.word	0x00015e60


	//   ....[0]....
        /*0ae8*/ 	.word	0x00015eb0


	//   ....[1]....
        /*0aec*/ 	.word	0x00015f00


	//   ....[2]....
        /*0af0*/ 	.word	0x00015f50


	//   ....[3]....
        /*0af4*/ 	.word	0x00015fc0


	//   ....[4]....
        /*0af8*/ 	.word	0x00016000


	//   ....[5]....
        /*0afc*/ 	.word	0x00016070


	//   ....[6]....
        /*0b00*/ 	.word	0x000160d0


	//   ....[7]....
        /*0b04*/ 	.word	0x00016140


	//----- nvinfo : EIATTR_EXIT_INSTR_OFFSETS
	.align		4
.L_374:
        /*0b08*/ 	.byte	0x04, 0x1c
        /*0b0a*/ 	.short	(.L_376 - .L_375)


	//   ....[0]....
.L_375:
        /*0b0c*/ 	.word	0x000010d0


	//   ....[1]....
        /*0b10*/ 	.word	0x00012780


	//----- nvinfo : EIATTR_MAX_THREADS
	.align		4
.L_376:
        /*0b14*/ 	.byte	0x04, 0x05
        /*0b16*/ 	.short	(.L_378 - .L_377)
.L_377:
        /*0b18*/ 	.word	0x00000080
        /*0b1c*/ 	.word	0x00000001
        /*0b20*/ 	.word	0x00000001


	//----- nvinfo : EIATTR_CRS_STACK_SIZE
	.align		4
.L_378:
        /*0b24*/ 	.byte	0x04, 0x1e
        /*0b26*/ 	.short	(.L_380 - .L_379)
.L_379:
        /*0b28*/ 	.word	0x00000000
.L_380:


//--------------------- .nv.info._ZN7cutlass13device_kernelIN5flash19enable_sm80_to_sm89INS1_16FlashAttnFwdSm80INS1_25CollectiveMainloopFwdSm80ILi4ELi1ELb0EN4cute5tupleIJNS5_1CILi128EEENS7_ILi48EEENS7_ILi96EEEEEELi96ENS_10bfloat16_tEfNS_4arch4Sm80ELb1ELb0ELb1ELb1ELb1ELb1ELb1ELb1EEENS1_21CollectiveEpilogueFwdINS6_IJS8_SA_S9_EEENS6_IJNS7_ILi1EEESI_SI_EEESC_SE_Li128ELb1ELb1ELb1ELb0EEENS1_36VarlenDynamicPersistentTileSchedulerILi128ELi48ELi128ELi128ELb1ELb1ELb0ELb1ELb1ELb1EEEEEEEEEvNT_6ParamsE --------------------------
	.section	.nv.info._ZN7cutlass13device_kernelIN5flash19enable_sm80_to_sm89INS1_16FlashAttnFwdSm80INS1_25CollectiveMainloopFwdSm80ILi4ELi1ELb0EN4cute5tupleIJNS5_1CILi128EEENS7_ILi48EEENS7_ILi96EEEEEELi96ENS_10bfloat16_tEfNS_4arch4Sm80ELb1ELb0ELb1ELb1ELb1ELb1ELb1ELb1EEENS1_21CollectiveEpilogueFwdINS6_IJS8_SA_S9_EEENS6_IJNS7_ILi1EEESI_SI_EEESC_SE_Li128ELb1ELb1ELb1ELb0EEENS1_36VarlenDynamicPersistentTileSchedulerILi128ELi48ELi128ELi128ELb1ELb1ELb0ELb1ELb1ELb1EEEEEEEEEvNT_6ParamsE,"",@"SHT_CUDA_INFO"
	.sectionflags	@""
	.align	4


	//----- nvinfo : EIATTR_CUDA_API_VERSION
	.align		4
        /*0000*/ 	.byte	0x04, 0x37
        /*0002*/ 	.short	(.L_382 - .L_381)
.L_381:
        /*0004*/ 	.word	0x00000082


	//----- nvinfo : EIATTR_SW2861232_WAR
	.align		4
.L_382:
        /*0008*/ 	.byte	0x01, 0x35
	.zero		2


	//----- nvinfo : EIATTR_PARAM_CBANK
	.align		4
        /*000c*/ 	.byte	0x04, 0x0a
        /*000e*/ 	.short	(.L_384 - .L_383)
	.align		4
.L_383:
        /*0010*/ 	.word	index@(.nv.constant0._ZN7cutlass13device_kernelIN5flash19enable_sm80_to_sm89INS1_16FlashAttnFwdSm80INS1_25CollectiveMainloopFwdSm80ILi4ELi1ELb0EN4cute5tupleIJNS5_1CILi128EEENS7_ILi48EEENS7_ILi96EEEEEELi96ENS_10bfloat16_tEfNS_4arch4Sm80ELb1ELb0ELb1ELb1ELb1ELb1ELb1ELb1EEENS1_21CollectiveEpilogueFwdINS6_IJS8_SA_S9_EEENS6_IJNS7_ILi1EEESI_SI_EEESC_SE_Li128ELb1ELb1ELb1ELb0EEENS1_36VarlenDynamicPersistentTileSchedulerILi128ELi48ELi128ELi128ELb1ELb1ELb0ELb1ELb1ELb1EEEEEEEEEvNT_6ParamsE)
        /*0014*/ 	.short	0x0160
        /*0016*/ 	.short	0x0438


	//----- nvinfo : EIATTR_CBANK_PARAM_SIZE
	.align		4
.L_384:
        /*0018*/ 	.byte	0x03, 0x19
        /*001a*/ 	.short	0x0438


	//----- nvinfo : EIATTR_KPARAM_INFO
	.align		4
        /*001c*/ 	.byte	0x04, 0x17
        /*001e*/ 	.short	(.L_386 - .L_385)
.L_385:
        /*0020*/ 	.word	0x00000000
        /*0024*/ 	.short	0x0000
        /*0026*/ 	.short	0x0000
        /*0028*/ 	.byte	0x00, 0xf0, 0xe1, 0x10


	//----- nvinfo : EIATTR_MAXREG_COUNT
	.align		4
.L_386:
        /*002c*/ 	.byte	0x03, 0x1b
        /*002e*/ 	.short	0x00ff


	//----- nvinfo : EIATTR_NUM_BARRIERS
	.align		4
        /*0030*/ 	.byte	0x02, 0x4c
        /*0032*/ 	.byte	0x06
	.zero		1


	//----- nvinfo : EIATTR_ANNOTATIONS
	.align		4
        /*0034*/ 	.byte	0x04, 0x55
        /*0036*/ 	.short	(.L_388 - .L_387)


	//   ....[0]....
.L_387:
        /* <DEDUP_REMOVED lines=203> */


	//----- nvinfo : EIATTR_MERCURY_ISA_VERSION
	.align		4
.L_388:
        /*0cd8*/ 	.byte	0x03, 0x5f
        /*0cda*/ 	.short	0x0000


	//----- nvinfo : EIATTR_INT_WARP_WIDE_INSTR_OFFSETS
	.align		4
        /*0cdc*/ 	.byte	0x04, 0x31
        /*0cde*/ 	.short	(.L_390 - .L_389)


	//   ....[0]....
.L_389:
        /*0ce0*/ 	.word	0x0001afa0


	//   ....[1]....
        /*0ce4*/ 	.word	0x0001b020


	//----- nvinfo : EIATTR_COOP_GROUP_MASK_REGIDS
	.align		4
.L_390:
        /*0ce8*/ 	.byte	0x04, 0x29
        /*0cea*/ 	.short	(.L_392 - .L_391)


	//   ....[0]....
.L_391:
        /*0cec*/ 	.word	0xffffffff


	//   ....[1]....
        /*0cf0*/ 	.word	0xffffffff


	//   ....[2]....
        /*0cf4*/ 	.word	0xffffffff


	//   ....[3]....
        /*0cf8*/ 	.word	0xffffffff


	//   ....[4]....
        /*0cfc*/ 	.word	0xffffffff


	//   ....[5]....
        /*0d00*/ 	.word	0xffffffff


	//   ....[6]....
        /*0d04*/ 	.word	0xffffffff


	//   ....[7]....
        /*0d08*/ 	.word	0xffffffff


	//   ....[8]....
        /*0d0c*/ 	.word	0xffffffff


	//   ....[9]....
        /*0d10*/ 	.word	0xffffffff


	//   ....[10]....
        /*0d14*/ 	.word	0xffffffff


	//   ....[11]....
        /*0d18*/ 	.word	0xffffffff


	//   ....[12]....
        /*0d1c*/ 	.word	0xffffffff


	//   ....[13]....
        /*0d20*/ 	.word	0xffffffff


	//   ....[14]....
        /*0d24*/ 	.word	0xffffffff


	//   ....[15]....
        /*0d28*/ 	.word	0xffffffff


	//   ....[16]....
        /*0d2c*/ 	.word	0xffffffff


	//   ....[17]....
        /*0d30*/ 	.word	0xffffffff


	//   ....[18]....
        /*0d34*/ 	.word	0xffffffff


	//   ....[19]....
        /*0d38*/ 	.word	0xffffffff


	//   ....[20]....
        /*0d3c*/ 	.word	0xffffffff


	//   ....[21]....
        /*0d40*/ 	.word	0xffffffff


	//   ....[22]....
        /*0d44*/ 	.word	0xffffffff


	//   ....[23]....
        /*0d48*/ 	.word	0xffffffff


	//   ....[24]....
        /*0d4c*/ 	.word	0xffffffff


	//   ....[25]....
        /*0d50*/ 	.word	0xffffffff


	//   ....[26]....
        /*0d54*/ 	.word	0xffffffff


	//   ....[27]....
        /*0d58*/ 	.word	0xffffffff


	//   ....[28]....
        /*0d5c*/ 	.word	0xffffffff


	//   ....[29]....
        /*0d60*/ 	.word	0xffffffff


	//   ....[30]....
        /*0d64*/ 	.word	0xffffffff


	//   ....[31]....
        /*0d68*/ 	.word	0xffffffff


	//   ....[32]....
        /*0d6c*/ 	.word	0xffffffff


	//   ....[33]....
        /*0d70*/ 	.word	0xffffffff


	//   ....[34]....
        /*0d74*/ 	.word	0xffffffff


	//   ....[35]....
        /*0d78*/ 	.word	0xffffffff


	//   ....[36]....
        /*0d7c*/ 	.word	0xffffffff


	//   ....[37]....
        /*0d80*/ 	.word	0xffffffff


	//   ....[38]....
        /*0d84*/ 	.word	0xffffffff


	//   ....[39]....
        /*0d88*/ 	.word	0xffffffff


	//   ....[40]....
        /*0d8c*/ 	.word	0xffffffff


	//   ....[41]....
        /*0d90*/ 	.word	0xffffffff


	//   ....[42]....
        /*0d94*/ 	.word	0xffffffff


	//   ....[43]....
        /*0d98*/ 	.word	0xffffffff


	//   ....[44]....
        /*0d9c*/ 	.word	0xffffffff


	//   ....[45]....
        /*0da0*/ 	.word	0xffffffff


	//   ....[46]....
        /*0da4*/ 	.word	0xffffffff


	//   ....[47]....
        /*0da8*/ 	.word	0xffffffff


	//   ....[48]....
        /*0dac*/ 	.word	0xffffffff


	//   ....[49]....
        /*0db0*/ 	.word	0xffffffff


	//   ....[50]....
        /*0db4*/ 	.word	0xffffffff


	//   ....[51]....
        /*0db8*/ 	.word	0xffffffff


	//   ....[52]....
        /*0dbc*/ 	.word	0xffffffff


	//   ....[53]....
        /*0dc0*/ 	.word	0xffffffff


	//   ....[54]....
        /*0dc4*/ 	.word	0xffffffff


	//   ....[55]....
        /*0dc8*/ 	.word	0xffffffff


	//   ....[56]....
        /*0dcc*/ 	.word	0xffffffff


	//   ....[57]....
        /*0dd0*/ 	.word	0xffffffff


	//   ....[58]....
        /*0dd4*/ 	.word	0xffffffff


	//   ....[59]....
        /*0dd8*/ 	.word	0xffffffff


	//   ....[60]....
        /*0ddc*/ 	.word	0xffffffff


	//   ....[61]....
        /*0de0*/ 	.word	0xffffffff


	//   ....[62]....
        /*0de4*/ 	.word	0xffffffff


	//   ....[63]....
        /*0de8*/ 	.word	0xffffffff


	//   ....[64]....
        /*0dec*/ 	.word	0xffffffff


	//   ....[65]....
        /*0df0*/ 	.word	0xffffffff


	//   ....[66]....
        /*0df4*/ 	.word	0xffffffff


	//   ....[67]....
        /*0df8*/ 	.word	0xffffffff


	//   ....[68]....
        /*0dfc*/ 	.word	0xffffffff


	//   ....[69]....
        /*0e00*/ 	.word	0xffffffff


	//   ....[70]....
        /*0e04*/ 	.word	0xffffffff


	//   ....[71]....
        /*0e08*/ 	.word	0xffffffff


	//   ....[72]....
        /*0e0c*/ 	.word	0xffffffff


	//   ....[73]....
        /*0e10*/ 	.word	0xffffffff


	//   ....[74]....
        /*0e14*/ 	.word	0xffffffff


	//   ....[75]....
        /*0e18*/ 	.word	0xffffffff


	//   ....[76]....
        /*0e1c*/ 	.word	0xffffffff


	//   ....[77]....
        /*0e20*/ 	.word	0xffffffff


	//   ....[78]....
        /*0e24*/ 	.word	0xffffffff


	//   ....[79]....
        /*0e28*/ 	.word	0xffffffff


	//   ....[80]....
        /*0e2c*/ 	.word	0xffffffff


	//   ....[81]....
        /*0e30*/ 	.word	0xffffffff


	//   ....[82]....
        /*0e34*/ 	.word	0xffffffff


	//   ....[83]....
        /*0e38*/ 	.word	0xffffffff


	//   ....[84]....
        /*0e3c*/ 	.word	0xffffffff


	//   ....[85]....
        /*0e40*/ 	.word	0xffffffff


	//   ....[86]....
        /*0e44*/ 	.word	0xffffffff


	//   ....[87]....
        /*0e48*/ 	.word	0xffffffff


	//   ....[88]....
        /*0e4c*/ 	.word	0xffffffff


	//   ....[89]....
        /*0e50*/ 	.word	0xffffffff


	//   ....[90]....
        /*0e54*/ 	.word	0xffffffff


	//   ....[91]....
        /*0e58*/ 	.word	0xffffffff


	//   ....[92]....
        /*0e5c*/ 	.word	0xffffffff


	//   ....[93]....
        /*0e60*/ 	.word	0xffffffff


	//   ....[94]....
        /*0e64*/ 	.word	0xffffffff


	//   ....[95]....
        /*0e68*/ 	.word	0xffffffff


	//   ....[96]....
        /*0e6c*/ 	.word	0xffffffff


	//   ....[97]....
        /*0e70*/ 	.word	0xffffffff


	//   ....[98]....
        /*0e74*/ 	.word	0xffffffff


	//   ....[99]....
        /*0e78*/ 	.word	0xffffffff


	//   ....[100]....
        /*0e7c*/ 	.word	0xffffffff


	//   ....[101]....
        /*0e80*/ 	.word	0xffffffff


	//   ....[102]....
        /*0e84*/ 	.word	0xffffffff


	//   ....[103]....
        /*0e88*/ 	.word	0xffffffff


	//   ....[104]....
        /*0e8c*/ 	.word	0xffffffff


	//   ....[105]....
        /*0e90*/ 	.word	0xffffffff


	//   ....[106]....
        /*0e94*/ 	.word	0xffffffff


	//   ....[107]....
        /*0e98*/ 	.word	0xffffffff


	//   ....[108]....
        /*0e9c*/ 	.word	0xffffffff


	//   ....[109]....
        /*0ea0*/ 	.word	0xffffffff


	//   ....[110]....
        /*0ea4*/ 	.word	0xffffffff


	//   ....[111]....
        /*0ea8*/ 	.word	0xffffffff


	//   ....[112]....
        /*0eac*/ 	.word	0xffffffff


	//   ....[113]....
        /*0eb0*/ 	.word	0xffffffff


	//   ....[114]....
        /*0eb4*/ 	.word	0xffffffff


	//   ....[115]....
        /*0eb8*/ 	.word	0xffffffff


	//   ....[116]....
        /*0ebc*/ 	.word	0xffffffff


	//   ....[117]....
        /*0ec0*/ 	.word	0xffffffff


	//   ....[118]....
        /*0ec4*/ 	.word	0xffffffff


	//   ....[119]....
        /*0ec8*/ 	.word	0xffffffff


	//   ....[120]....
        /*0ecc*/ 	.word	0xffffffff


	//   ....[121]....
        /*0ed0*/ 	.word	0xffffffff


	//   ....[122]....
        /*0ed4*/ 	.word	0xffffffff


	//   ....[123]....
        /*0ed8*/ 	.word	0xffffffff


	//   ....[124]....
        /*0edc*/ 	.word	0xffffffff


	//   ....[125]....
        /*0ee0*/ 	.word	0xffffffff


	//   ....[126]....
        /*0ee4*/ 	.word	0xffffffff


	//   ....[127]....
        /*0ee8*/ 	.word	0xffffffff


	//   ....[128]....
        /*0eec*/ 	.word	0xffffffff


	//   ....[129]....
        /*0ef0*/ 	.word	0xffffffff


	//   ....[130]....
        /*0ef4*/ 	.word	0xffffffff


	//   ....[131]....
        /*0ef8*/ 	.word	0xffffffff


	//   ....[132]....
        /*0efc*/ 	.word	0xffffffff


	//   ....[133]....
        /*0f00*/ 	.word	0xffffffff


	//   ....[134]....
        /*0f04*/ 	.word	0xffffffff


	//   ....[135]....
        /*0f08*/ 	.word	0xffffffff


	//   ....[136]....
        /*0f0c*/ 	.word	0xffffffff


	//   ....[137]....
        /*0f10*/ 	.word	0xffffffff


	//   ....[138]....
        /*0f14*/ 	.word	0xffffffff


	//   ....[139]....
        /*0f18*/ 	.word	0xffffffff


	//   ....[140]....
        /*0f1c*/ 	.word	0xffffffff


	//   ....[141]....
        /*0f20*/ 	.word	0xffffffff


	//   ....[142]....
        /*0f24*/ 	.word	0xffffffff


	//   ....[143]....
        /*0f28*/ 	.word	0xffffffff


	//   ....[144]....
        /*0f2c*/ 	.word	0xffffffff


	//   ....[145]....
        /*0f30*/ 	.word	0xffffffff


	//   ....[146]....
        /*0f34*/ 	.word	0xffffffff


	//   ....[147]....
        /*0f38*/ 	.word	0xffffffff


	//   ....[148]....
        /*0f3c*/ 	.word	0xffffffff


	//   ....[149]....
        /*0f40*/ 	.word	0xffffffff


	//   ....[150]....
        /*0f44*/ 	.word	0xffffffff


	//   ....[151]....
        /*0f48*/ 	.word	0xffffffff


	//   ....[152]....
        /*0f4c*/ 	.word	0xffffffff


	//   ....[153]....
        /*0f50*/ 	.word	0xffffffff


	//   ....[154]....
        /*0f54*/ 	.word	0xffffffff


	//   ....[155]....
        /*0f58*/ 	.word	0xffffffff


	//   ....[156]....
        /*0f5c*/ 	.word	0xffffffff


	//   ....[157]....
        /*0f60*/ 	.word	0xffffffff


	//   ....[158]....
        /*0f64*/ 	.word	0xffffffff


	//   ....[159]....
        /*0f68*/ 	.word	0xffffffff


	//   ....[160]....
        /*0f6c*/ 	.word	0xffffffff


	//   ....[161]....
        /*0f70*/ 	.word	0xffffffff


	//   ....[162]....
        /*0f74*/ 	.word	0xffffffff


	//   ....[163]....
        /*0f78*/ 	.word	0xffffffff


	//   ....[164]....
        /*0f7c*/ 	.word	0xffffffff


	//   ....[165]....
        /*0f80*/ 	.word	0xffffffff


	//   ....[166]....
        /*0f84*/ 	.word	0xffffffff


	//   ....[167]....
        /*0f88*/ 	.word	0xffffffff


	//   ....[168]....
        /*0f8c*/ 	.word	0xffffffff


	//   ....[169]....
        /*0f90*/ 	.word	0xffffffff


	//   ....[170]....
        /*0f94*/ 	.word	0xffffffff


	//   ....[171]....
        /*0f98*/ 	.word	0xffffffff


	//   ....[172]....
        /*0f9c*/ 	.word	0xffffffff


	//   ....[173]....
        /*0fa0*/ 	.word	0xffffffff


	//   ....[174]....
        /*0fa4*/ 	.word	0xffffffff


	//   ....[175]....
        /*0fa8*/ 	.word	0xffffffff


	//   ....[176]....
        /*0fac*/ 	.word	0xffffffff


	//   ....[177]....
        /*0fb0*/ 	.word	0xffffffff


	//   ....[178]....
        /*0fb4*/ 	.word	0xffffffff


	//   ....[179]....
        /*0fb8*/ 	.word	0xffffffff


	//   ....[180]....
        /*0fbc*/ 	.word	0xffffffff


	//   ....[181]....
        /*0fc0*/ 	.word	0xffffffff


	//   ....[182]....
        /*0fc4*/ 	.word	0xffffffff


	//   ....[183]....
        /*0fc8*/ 	.word	0xffffffff


	//   ....[184]....
        /*0fcc*/ 	.word	0xffffffff


	//   ....[185]....
        /*0fd0*/ 	.word	0xffffffff


	//   ....[186]....
        /*0fd4*/ 	.word	0xffffffff


	//   ....[187]....
        /*0fd8*/ 	.word	0xffffffff


	//   ....[188]....
        /*0fdc*/ 	.word	0xffffffff


	//   ....[189]....
        /*0fe0*/ 	.word	0xffffffff


	//   ....[190]....
        /*0fe4*/ 	.word	0xffffffff


	//   ....[191]....
        /*0fe8*/ 	.word	0xffffffff


	//   ....[192]....
        /*0fec*/ 	.word	0xffffffff


	//   ....[193]....
        /*0ff0*/ 	.word	0xffffffff


	//   ....[194]....
        /*0ff4*/ 	.word	0xffffffff


	//   ....[195]....
        /*0ff8*/ 	.word	0xffffffff


	//   ....[196]....
        /*0ffc*/ 	.word	0xffffffff


	//   ....[197]....
        /*1000*/ 	.word	0xffffffff


	//   ....[198]....
        /*1004*/ 	.word	0xffffffff


	//   ....[199]....
        /*1008*/ 	.word	0xffffffff


	//   ....[200]....
        /*100c*/ 	.word	0xffffffff


	//   ....[201]....
        /*1010*/ 	.word	0xffffffff


	//   ....[202]....
        /*1014*/ 	.word	0xffffffff


	//   ....[203]....
        /*1018*/ 	.word	0xffffffff


	//   ....[204]....
        /*101c*/ 	.word	0xffffffff


	//   ....[205]....
        /*1020*/ 	.word	0xffffffff


	//   ....[206]....
        /*1024*/ 	.word	0xffffffff


	//   ....[207]....
        /*1028*/ 	.word	0xffffffff


	//   ....[208]....
        /*102c*/ 	.word	0xffffffff


	//   ....[209]....
        /*1030*/ 	.word	0xffffffff


	//   ....[210]....
        /*1034*/ 	.word	0xffffffff


	//   ....[211]....
        /*1038*/ 	.word	0xffffffff


	//   ....[212]....
        /*103c*/ 	.word	0xffffffff


	//   ....[213]....
        /*1040*/ 	.word	0xffffffff


	//   ....[214]....
        /*1044*/ 	.word	0xffffffff


	//   ....[215]....
        /*1048*/ 	.word	0xffffffff


	//   ....[216]....
        /*104c*/ 	.word	0xffffffff


	//   ....[217]....
        /*1050*/ 	.word	0xffffffff


	//   ....[218]....
        /*1054*/ 	.word	0xffffffff


	//   ....[219]....
        /*1058*/ 	.word	0xffffffff


	//   ....[220]....
        /*105c*/ 	.word	0xffffffff


	//   ....[221]....
        /*1060*/ 	.word	0xffffffff


	//   ....[222]....
        /*1064*/ 	.word	0xffffffff


	//   ....[223]....
        /*1068*/ 	.word	0xffffffff


	//   ....[224]....
        /*106c*/ 	.word	0xffffffff


	//   ....[225]....
        /*1070*/ 	.word	0xffffffff


	//   ....[226]....
        /*1074*/ 	.word	0xffffffff


	//   ....[227]....
        /*1078*/ 	.word	0xffffffff


	//   ....[228]....
        /*107c*/ 	.word	0xffffffff


	//   ....[229]....
        /*1080*/ 	.word	0xffffffff


	//   ....[230]....
        /*1084*/ 	.word	0xffffffff


	//   ....[231]....
        /*1088*/ 	.word	0xffffffff


	//   ....[232]....
        /*108c*/ 	.word	0xffffffff


	//   ....[233]....
        /*1090*/ 	.word	0xffffffff


	//   ....[234]....
        /*1094*/ 	.word	0xffffffff


	//   ....[235]....
        /*1098*/ 	.word	0xffffffff


	//   ....[236]....
        /*109c*/ 	.word	0xffffffff


	//   ....[237]....
        /*10a0*/ 	.word	0xffffffff


	//   ....[238]....
        /*10a4*/ 	.word	0xffffffff


	//   ....[239]....
        /*10a8*/ 	.word	0xffffffff


	//   ....[240]....
        /*10ac*/ 	.word	0xffffffff


	//   ....[241]....
        /*10b0*/ 	.word	0xffffffff


	//   ....[242]....
        /*10b4*/ 	.word	0xffffffff


	//   ....[243]....
        /*10b8*/ 	.word	0xffffffff


	//   ....[244]....
        /*10bc*/ 	.word	0xffffffff


	//   ....[245]....
        /*10c0*/ 	.word	0xffffffff


	//   ....[246]....
        /*10c4*/ 	.word	0xffffffff


	//   ....[247]....
        /*10c8*/ 	.word	0xffffffff


	//   ....[248]....
        /*10cc*/ 	.word	0xffffffff


	//   ....[249]....
        /*10d0*/ 	.word	0xffffffff


	//   ....[250]....
        /*10d4*/ 	.word	0xffffffff


	//   ....[251]....
        /*10d8*/ 	.word	0xffffffff


	//   ....[252]....
        /*10dc*/ 	.word	0xffffffff


	//   ....[253]....
        /*10e0*/ 	.word	0xffffffff


	//   ....[254]....
        /*10e4*/ 	.word	0xffffffff


	//   ....[255]....
        /*10e8*/ 	.word	0xffffffff


	//   ....[0]....
        /*10ec*/ 	.word	0xffffffff


	//   ....[1]....
        /*10f0*/ 	.word	0xffffffff


	//   ....[2]....
        /*10f4*/ 	.word	0xffffffff


	//   ....[3]....
        /*10f8*/ 	.word	0xffffffff


	//   ....[4]....
        /*10fc*/ 	.word	0xffffffff


	//   ....[5]....
        /*1100*/ 	.word	0xffffffff


	//   ....[6]....
        /*1104*/ 	.word	0xffffffff


	//   ....[7]....
        /*1108*/ 	.word	0xffffffff


	//   ....[8]....
        /*110c*/ 	.word	0xffffffff


	//   ....[9]....
        /*1110*/ 	.word	0xffffffff


	//   ....[10]....
        /*1114*/ 	.word	0xffffffff


	//   ....[11]....
        /*1118*/ 	.word	0xffffffff


	//   ....[12]....
        /*111c*/ 	.word	0xffffffff


	//   ....[13]....
        /*1120*/ 	.word	0xffffffff


	//   ....[14]....
        /*1124*/ 	.word	0xffffffff


	//   ....[15]....
        /*1128*/ 	.word	0xffffffff


	//   ....[16]....
        /*112c*/ 	.word	0xffffffff


	//   ....[17]....
        /*1130*/ 	.word	0xffffffff


	//   ....[18]....
        /*1134*/ 	.word	0xffffffff


	//   ....[19]....
        /*1138*/ 	.word	0xffffffff


	//   ....[20]....
        /*113c*/ 	.word	0xffffffff


	//   ....[21]....
        /*1140*/ 	.word	0xffffffff


	//   ....[22]....
        /*1144*/ 	.word	0xffffffff


	//   ....[23]....
        /*1148*/ 	.word	0xffffffff


	//   ....[24]....
        /*114c*/ 	.word	0xffffffff


	//   ....[25]....
        /*1150*/ 	.word	0xffffffff


	//   ....[26]....
        /*1154*/ 	.word	0xffffffff


	//   ....[27]....
        /*1158*/ 	.word	0xffffffff


	//   ....[28]....
        /*115c*/ 	.word	0xffffffff


	//   ....[29]....
        /*1160*/ 	.word	0xffffffff


	//   ....[30]....
        /*1164*/ 	.word	0xffffffff


	//   ....[31]....
        /*1168*/ 	.word	0xffffffff


	//----- nvinfo : EIATTR_COOP_GROUP_INSTR_OFFSETS
	.align		4
.L_392:
        /*116c*/ 	.byte	0x04, 0x28
        /*116e*/ 	.short	(.L_394 - .L_393)


	//   ....[0]....
.L_393:
        /*1170*/ 	.word	0x00000050


	//   ....[1]....
        /*1174*/ 	.word	0x00000200


	//   ....[2]....
        /*1178*/ 	.word	0x00000230


	//   ....[3]....
        /*117c*/ 	.word	0x00000260


	//   ....[4]....
        /*1180*/ 	.word	0x00000290


	//   ....[5]....
        /*1184*/ 	.word	0x000002c0


	//   ....[6]....
        /*1188*/ 	.word	0x000002f0


	//   ....[7]....
        /*118c*/ 	.word	0x00000450


	//   ....[8]....
        /*1190*/ 	.word	0x00000490


	//   ....[9]....
        /*1194*/ 	.word	0x000004c0


	//   ....[10]....
        /*1198*/ 	.word	0x000004f0


	//   ....[11]....
        /*119c*/ 	.word	0x00000520


	//   ....[12]....
        /*11a0*/ 	.word	0x00000550


	//   ....[13]....
        /*11a4*/ 	.word	0x000005e0


	//   ....[14]....
        /*11a8*/ 	.word	0x00000630


	//   ....[15]....
        /*11ac*/ 	.word	0x00000650


	//   ....[16]....
        /*11b0*/ 	.word	0x000006b0


	//   ....[17]....
        /*11b4*/ 	.word	0x000040a0


	//   ....[18]....
        /*11b8*/ 	.word	0x000040b0


	//   ....[19]....
        /*11bc*/ 	.word	0x00005c80


	//   ....[20]....
        /*11c0*/ 	.word	0x00005c90


	//   ....[21]....
        /*11c4*/ 	.word	0x00007600


	//   ....[22]....
        /*11c8*/ 	.word	0x00007620


	//   ....[23]....
        /*11cc*/ 	.word	0x00007c40


	//   ....[24]....
        /*11d0*/ 	.word	0x00007c60


	//   ....[25]....
        /*11d4*/ 	.word	0x00008c60


	//   ....[26]....
        /*11d8*/ 	.word	0x00008c80


	//   ....[27]....
        /*11dc*/ 	.word	0x00008e20


	//   ....[28]....
        /*11e0*/ 	.word	0x00008e30


	//   ....[29]....
        /*11e4*/ 	.word	0x00008fc0


	//   ....[30]....
        /*11e8*/ 	.word	0x00008fe0


	//   ....[31]....
        /*11ec*/ 	.word	0x00009170


	//   ....[32]....
        /*11f0*/ 	.word	0x00009180


	//   ....[33]....
        /*11f4*/ 	.word	0x00009670


	//   ....[34]....
        /*11f8*/ 	.word	0x00009680


	//   ....[35]....
        /*11fc*/ 	.word	0x00009690


	//   ....[36]....
        /*1200*/ 	.word	0x000096a0


	//   ....[37]....
        /*1204*/ 	.word	0x00009b40


	//   ....[38]....
        /*1208*/ 	.word	0x00009b60


	//   ....[39]....
        /*120c*/ 	.word	0x00009b80


	//   ....[40]....
        /*1210*/ 	.word	0x00009ba0


	//   ....[41]....
        /*1214*/ 	.word	0x0000a0c0


	//   ....[42]....
        /*1218*/ 	.word	0x0000a330


	//   ....[43]....
        /*121c*/ 	.word	0x0000a370


	//   ....[44]....
        /*1220*/ 	.word	0x0000a390


	//   ....[45]....
        /*1224*/ 	.word	0x0000d1b0


	//   ....[46]....
        /*1228*/ 	.word	0x0000d1d0


	//   ....[47]....
        /*122c*/ 	.word	0x0000d1f0


	//   ....[48]....
        /*1230*/ 	.word	0x0000d210


	//   ....[49]....
        /*1234*/ 	.word	0x0000d560


	//   ....[50]....
        /*1238*/ 	.word	0x0000d7d0


	//   ....[51]....
        /*123c*/ 	.word	0x0000d810


	//   ....[52]....
        /*1240*/ 	.word	0x0000d850


	//   ....[53]....
        /*1244*/ 	.word	0x00010860


	//   ....[54]....
        /*1248*/ 	.word	0x00010890


	//   ....[55]....
        /*124c*/ 	.word	0x00010a60


	//   ....[56]....
        /*1250*/ 	.word	0x00010a70


	//   ....[57]....
        /*1254*/ 	.word	0x00011a40


	//   ....[58]....
        /*1258*/ 	.word	0x00011a60


	//   ....[59]....
        /*125c*/ 	.word	0x00011bd0


	//   ....[60]....
        /*1260*/ 	.word	0x00011be0


	//   ....[61]....
        /*1264*/ 	.word	0x00011e10


	//   ....[62]....
        /*1268*/ 	.word	0x00011fd0


	//   ....[63]....
        /*126c*/ 	.word	0x00011fe0


	//   ....[64]....
        /*1270*/ 	.word	0x00011ff0


	//   ....[65]....
        /*1274*/ 	.word	0x00012780


	//   ....[66]....
        /*1278*/ 	.word	0x000127a0


	//   ....[67]....
        /*127c*/ 	.word	0x000127c0


	//   ....[68]....
        /*1280*/ 	.word	0x000127d0


	//   ....[69]....
        /*1284*/ 	.word	0x00012800


	//   ....[70]....
        /*1288*/ 	.word	0x00012820


	//   ....[71]....
        /*128c*/ 	.word	0x00012840


	//   ....[72]....
        /*1290*/ 	.word	0x00012850


	//   ....[73]....
        /*1294*/ 	.word	0x00013ce0


	//   ....[74]....
        /*1298*/ 	.word	0x00013d00


	//   ....[75]....
        /*129c*/ 	.word	0x00013e60


	//   ....[76]....
        /*12a0*/ 	.word	0x00013e70


	//   ....[77]....
        /*12a4*/ 	.word	0x00014e10


	//   ....[78]....
        /*12a8*/ 	.word	0x00014e30


	//   ....[79]....
        /*12ac*/ 	.word	0x00014f70


	//   ....[80]....
        /*12b0*/ 	.word	0x00014f80


	//   ....[81]....
        /*12b4*/ 	.word	0x000151a0


	//   ....[82]....
        /*12b8*/ 	.word	0x00015350


	//   ....[83]....
        /*12bc*/ 	.word	0x00015360


	//   ....[84]....
        /*12c0*/ 	.word	0x00015370


	//   ....[85]....
        /*12c4*/ 	.word	0x000158b0


	//   ....[86]....
        /*12c8*/ 	.word	0x00015910


	//   ....[87]....
        /*12cc*/ 	.word	0x000159f0


	//   ....[88]....
        /*12d0*/ 	.word	0x00015a10


	//   ....[89]....
        /*12d4*/ 	.word	0x00015af0


	//   ....[90]....
        /*12d8*/ 	.word	0x00015b10


	//   ....[91]....
        /*12dc*/ 	.word	0x00015bf0


	//   ....[92]....
        /*12e0*/ 	.word	0x00015c10


	//   ....[93]....
        /*12e4*/ 	.word	0x000176d0


	//   ....[94]....
        /*12e8*/ 	.word	0x00017720


	//   ....[95]....
        /*12ec*/ 	.word	0x00017840


	//   ....[96]....
        /*12f0*/ 	.word	0x00017850


	//   ....[97]....
        /*12f4*/ 	.word	0x00018800


	//   ....[98]....
        /*12f8*/ 	.word	0x00018820


	//   ....[99]....
        /*12fc*/ 	.word	0x00018910


	//   ....[100]....
        /*1300*/ 	.word	0x00018920


	//   ....[101]....
        /*1304*/ 	.word	0x00018d20


	//   ....[102]....
        /*1308*/ 	.word	0x00018d50


	//   ....[103]....
        /*130c*/ 	.word	0x00018d70


	//   ....[104]....
        /*1310*/ 	.word	0x00018d90


	//   ....[105]....
        /*1314*/ 	.word	0x00018db0


	//   ....[106]....
        /*1318*/ 	.word	0x00018dd0


	//   ....[107]....
        /*131c*/ 	.word	0x00018df0


	//   ....[108]....
        /*1320*/ 	.word	0x00018e10


	//   ....[109]....
        /*1324*/ 	.word	0x0001a5e0


	//   ....[110]....
        /*1328*/ 	.word	0x0001a610


	//   ....[111]....
        /*132c*/ 	.word	0x0001a620


	//   ....[112]....
        /*1330*/ 	.word	0x0001a630


	//   ....[113]....
        /*1334*/ 	.word	0x0001a640


	//   ....[114]....
        /*1338*/ 	.word	0x0001a670


	//   ....[115]....
        /*133c*/ 	.word	0x0001a690


	//   ....[116]....
        /*1340*/ 	.word	0x0001a6b0


	//   ....[117]....
        /*1344*/ 	.word	0x0001bc80


	//   ....[118]....
        /*1348*/ 	.word	0x0001bc90


	//   ....[119]....
        /*134c*/ 	.word	0x0001bcb0


	//   ....[120]....
        /*1350*/ 	.word	0x0001bcc0


	//   ....[121]....
        /*1354*/ 	.word	0x0001bcd0


	//   ....[122]....
        /*1358*/ 	.word	0x0001bce0


	//   ....[123]....
        /*135c*/ 	.word	0x0001bd00


	//   ....[124]....
        /*1360*/ 	.word	0x0001bd10


	//   ....[125]....
        /*1364*/ 	.word	0x0001c170


	//   ....[126]....
        /*1368*/ 	.word	0x0001c190


	//   ....[127]....
        /*136c*/ 	.word	0x0001c2f0


	//   ....[128]....
        /*1370*/ 	.word	0x0001c300


	//   ....[129]....
        /*1374*/ 	.word	0x0001c470


	//   ....[130]....
        /*1378*/ 	.word	0x0001c490


	//   ....[131]....
        /*137c*/ 	.word	0x0001c600


	//   ....[132]....
        /*1380*/ 	.word	0x0001c610


	//   ....[133]....
        /*1384*/ 	.word	0x0001c980


	//   ....[134]....
        /*1388*/ 	.word	0x0001c9a0


	//   ....[135]....
        /*138c*/ 	.word	0x0001ce70


	//   ....[136]....
        /*1390*/ 	.word	0x0001ce80


	//   ....[137]....
        /*1394*/ 	.word	0x0001d350


	//   ....[138]....
        /*1398*/ 	.word	0x0001d370


	//   ....[139]....
        /*139c*/ 	.word	0x0001d850


	//   ....[140]....
        /*13a0*/ 	.word	0x0001d860


	//   ....[141]....
        /*13a4*/ 	.word	0x0001e510


	//   ....[142]....
        /*13a8*/ 	.word	0x0001e530


	//   ....[143]....
        /*13ac*/ 	.word	0x0001e6a0


	//   ....[144]....
        /*13b0*/ 	.word	0x0001e6b0


	//   ....[145]....
        /*13b4*/ 	.word	0x0001e820


	//   ....[146]....
        /*13b8*/ 	.word	0x0001e840


	//   ....[147]....
        /*13bc*/ 	.word	0x0001e9b0


	//   ....[148]....
        /*13c0*/ 	.word	0x0001e9c0


	//   ....[149]....
        /*13c4*/ 	.word	0x0001ebf0


	//   ....[150]....
        /*13c8*/ 	.word	0x0001ec10


	//   ....[151]....
        /*13cc*/ 	.word	0x0001ed40


	//   ....[152]....
        /*13d0*/ 	.word	0x0001ed80


	//   ....[153]....
        /*13d4*/ 	.word	0x0001edb0


	//   ....[154]....
        /*13d8*/ 	.word	0x0001ede0


	//   ....[155]....
        /*13dc*/ 	.word	0x0001ee10


	//   ....[156]....
        /*13e0*/ 	.word	0x0001ee40


	//   ....[157]....
        /*13e4*/ 	.word	0x0001efb0


	//   ....[158]....
        /*13e8*/ 	.word	0x0001eff0


	//   ....[159]....
        /*13ec*/ 	.word	0x0001f020


	//   ....[160]....
        /*13f0*/ 	.word	0x0001f050


	//   ....[161]....
        /*13f4*/ 	.word	0x0001f080


	//   ....[162]....
        /*13f8*/ 	.word	0x0001f0b0


	//   ....[163]....
        /*13fc*/ 	.word	0x0001f140


	//   ....[164]....
        /*1400*/ 	.word	0x0001f1a0


	//   ....[165]....
        /*1404*/ 	.word	0x0001f1b0


	//   ....[166]....
        /*1408*/ 	.word	0x0001f210


	//   ....[167]....
        /*140c*/ 	.word	0x0001fc70


	//   ....[168]....
        /*1410*/ 	.word	0x0001fcd0


	//   ....[169]....
        /*1414*/ 	.word	0x0001fd20


	//   ....[170]....
        /*1418*/ 	.word	0x0001fd70


	//   ....[171]....
        /*141c*/ 	.word	0x0001fdc0


	//   ....[172]....
        /*1420*/ 	.word	0x0001fe30


	//   ....[173]....
        /*1424*/ 	.word	0x0001fe70


	//   ....[174]....
        /*1428*/ 	.word	0x0001fee0


	//   ....[175]....
        /*142c*/ 	.word	0x0001ff50


	//   ....[176]....
        /*1430*/ 	.word	0x0001ffb0


	//   ....[177]....
        /*1434*/ 	.word	0x00020020


	//   ....[178]....
        /*1438*/ 	.word	0x00020090


	//   ....[179]....
        /*143c*/ 	.word	0x000200f0


	//   ....[180]....
        /*1440*/ 	.word	0x00020150


	//   ....[181]....
        /*1444*/ 	.word	0x000201b0


	//   ....[182]....
        /*1448*/ 	.word	0x00020220


	//   ....[183]....
        /*144c*/ 	.word	0x00020280


	//   ....[184]....
        /*1450*/ 	.word	0x000202e0


	//   ....[185]....
        /*1454*/ 	.word	0x00020340


	//   ....[186]....
        /*1458*/ 	.word	0x000203a0


	//   ....[187]....
        /*145c*/ 	.word	0x00020400


	//   ....[188]....
        /*1460*/ 	.word	0x00020470


	//   ....[189]....
        /*1464*/ 	.word	0x000204d0


	//   ....[190]....
        /*1468*/ 	.word	0x00020530


	//   ....[191]....
        /*146c*/ 	.word	0x00020590


	//   ....[192]....
        /*1470*/ 	.word	0x000205f0


	//   ....[193]....
        /*1474*/ 	.word	0x000207e0


	//   ....[194]....
        /*1478*/ 	.word	0x000209d0


	//   ....[195]....
        /*147c*/ 	.word	0x00020e70


	//   ....[196]....
        /*1480*/ 	.word	0x00020ec0


	//   ....[197]....
        /*1484*/ 	.word	0x00020f10


	//   ....[198]....
        /*1488*/ 	.word	0x00020f60


	//   ....[199]....
        /*148c*/ 	.word	0x00020fb0


	//   ....[200]....
        /*1490*/ 	.word	0x00021000


	//   ....[201]....
        /*1494*/ 	.word	0x00021050


	//   ....[202]....
        /*1498*/ 	.word	0x000210a0


	//   ....[203]....
        /*149c*/ 	.word	0x00021110


	//   ....[204]....
        /*14a0*/ 	.word	0x00021180


	//   ....[205]....
        /*14a4*/ 	.word	0x000211e0


	//   ....[206]....
        /*14a8*/ 	.word	0x00021240


	//   ....[207]....
        /*14ac*/ 	.word	0x000212a0


	//   ....[208]....
        /*14b0*/ 	.word	0x00021310


	//   ....[209]....
        /*14b4*/ 	.word	0x00021370


	//   ....[210]....
        /*14b8*/ 	.word	0x000213d0


	//   ....[211]....
        /*14bc*/ 	.word	0x00021430


	//   ....[212]....
        /*14c0*/ 	.word	0x00021490


	//   ....[213]....
        /*14c4*/ 	.word	0x00021670


	//   ....[214]....
        /*14c8*/ 	.word	0x00021850


	//   ....[215]....
        /*14cc*/ 	.word	0x00021d10


	//   ....[216]....
        /*14d0*/ 	.word	0x00021d50


	//   ....[217]....
        /*14d4*/ 	.word	0x00021da0


	//   ....[218]....
        /*14d8*/ 	.word	0x00021de0


	//   ....[219]....
        /*14dc*/ 	.word	0x00021e30


	//   ....[220]....
        /*14e0*/ 	.word	0x00021e70


	//   ....[221]....
        /*14e4*/ 	.word	0x00021ec0


	//   ....[222]....
        /*14e8*/ 	.word	0x00021f00


	//   ....[223]....
        /*14ec*/ 	.word	0x00021f60


	//   ....[224]....
        /*14f0*/ 	.word	0x00021fc0


	//   ....[225]....
        /*14f4*/ 	.word	0x00022020


	//   ....[226]....
        /*14f8*/ 	.word	0x00022080


	//   ....[227]....
        /*14fc*/ 	.word	0x000220f0


	//   ....[228]....
        /*1500*/ 	.word	0x00022150


	//   ....[229]....
        /*1504*/ 	.word	0x000221b0


	//   ....[230]....
        /*1508*/ 	.word	0x000221f0


	//   ....[231]....
        /*150c*/ 	.word	0x00022230


	//   ....[232]....
        /*1510*/ 	.word	0x00022280


	//   ....[233]....
        /*1514*/ 	.word	0x000222c0


	//   ....[234]....
        /*1518*/ 	.word	0x00022310


	//   ....[235]....
        /*151c*/ 	.word	0x00022350


	//   ....[236]....
        /*1520*/ 	.word	0x000223a0


	//   ....[237]....
        /*1524*/ 	.word	0x000223e0


	//   ....[238]....
        /*1528*/ 	.word	0x00022430


	//   ....[239]....
        /*152c*/ 	.word	0x00022470


	//   ....[240]....
        /*1530*/ 	.word	0x000224c0


	//   ....[241]....
        /*1534*/ 	.word	0x00022510


	//   ....[242]....
        /*1538*/ 	.word	0x00022560


	//   ....[243]....
        /*153c*/ 	.word	0x000225b0


	//   ....[244]....
        /*1540*/ 	.word	0x00022600


	//   ....[245]....
        /*1544*/ 	.word	0x00022650


	//   ....[246]....
        /*1548*/ 	.word	0x000226c0


	//   ....[247]....
        /*154c*/ 	.word	0x00022730


	//   ....[248]....
        /*1550*/ 	.word	0x00022790


	//   ....[249]....
        /*1554*/ 	.word	0x000227f0


	//   ....[250]....
        /*1558*/ 	.word	0x00022850


	//   ....[251]....
        /*155c*/ 	.word	0x000228c0


	//   ....[252]....
        /*1560*/ 	.word	0x00022920


	//   ....[253]....
        /*1564*/ 	.word	0x00022980


	//   ....[254]....
        /*1568*/ 	.word	0x000229e0


	//   ....[255]....
        /*156c*/ 	.word	0x00022a50


	//   ....[0]....
        /*1570*/ 	.word	0x00022ab0


	//   ....[1]....
        /*1574*/ 	.word	0x00022b10


	//   ....[2]....
        /*1578*/ 	.word	0x00022b70


	//   ....[3]....
        /*157c*/ 	.word	0x00022be0


	//   ....[4]....
        /*1580*/ 	.word	0x00022c40


	//   ....[5]....
        /*1584*/ 	.word	0x00022ca0


	//   ....[6]....
        /*1588*/ 	.word	0x00022d00


	//   ....[7]....
        /*158c*/ 	.word	0x00022d70


	//   ....[8]....
        /*1590*/ 	.word	0x00022dd0


	//   ....[9]....
        /*1594*/ 	.word	0x00022e30


	//   ....[10]....
        /*1598*/ 	.word	0x00022e90


	//   ....[11]....
        /*159c*/ 	.word	0x00022f00


	//   ....[12]....
        /*15a0*/ 	.word	0x00022f60


	//   ....[13]....
        /*15a4*/ 	.word	0x00022fc0


	//   ....[14]....
        /*15a8*/ 	.word	0x00023020


	//   ....[15]....
        /*15ac*/ 	.word	0x00023090


	//   ....[16]....
        /*15b0*/ 	.word	0x000230e0


	//   ....[17]....
        /*15b4*/ 	.word	0x00023120


	//   ....[18]....
        /*15b8*/ 	.word	0x00023170


	//   ....[19]....
        /*15bc*/ 	.word	0x000231c0


	//   ....[20]....
        /*15c0*/ 	.word	0x00023210


	//   ....[21]....
        /*15c4*/ 	.word	0x00023280


	//   ....[22]....
        /*15c8*/ 	.word	0x000232c0


	//   ....[23]....
        /*15cc*/ 	.word	0x00023310


	//   ....[24]....
        /*15d0*/ 	.word	0x00023360


	//   ....[25]....
        /*15d4*/ 	.word	0x000233b0


	//   ....[26]....
        /*15d8*/ 	.word	0x00023400


	//   ....[27]....
        /*15dc*/ 	.word	0x00023470


	//   ....[28]....
        /*15e0*/ 	.word	0x000234b0


	//   ....[29]....
        /*15e4*/ 	.word	0x00023520


	//   ....[30]....
        /*15e8*/ 	.word	0x00023580


	//   ....[31]....
        /*15ec*/ 	.word	0x000235f0


	//----- nvinfo : EIATTR_EXIT_INSTR_OFFSETS
	.align		4
.L_394:
        /*15f0*/ 	.byte	0x04, 0x1c
        /*15f2*/ 	.short	(.L_396 - .L_395)


	//   ....[0]....
.L_395:
        /*15f4*/ 	.word	0x000010d0


	//   ....[1]....
        /*15f8*/ 	.word	0x0001fc30


	//----- nvinfo : EIATTR_MAX_THREADS
	.align		4
.L_396:
        /*15fc*/ 	.byte	0x04, 0x05
        /*15fe*/ 	.short	(.L_398 - .L_397)
.L_397:
        /*1600*/ 	.word	0x00000080
        /*1604*/ 	.word	0x00000001
        /*1608*/ 	.word	0x00000001


	//----- nvinfo : EIATTR_CRS_STACK_SIZE
	.align		4
.L_398:
        /*160c*/ 	.byte	0x04, 0x1e
        /*160e*/ 	.short	(.L_400 - .L_399)
.L_399:
        /*1610*/ 	.word	0x00000000
.L_400:


//--------------------- .nv.info._ZN7cutlass13device_kernelIN5flash19enable_sm80_to_sm89INS1_16FlashAttnFwdSm80INS1_25CollectiveMainloopFwdSm80ILi4ELi1ELb0EN4cute5tupleIJNS5_1CILi128EEENS7_ILi64EEENS7_ILi96EEEEEELi96ENS_10bfloat16_tEfNS_4arch4Sm80ELb0ELb0ELb0ELb0ELb1ELb0ELb1ELb1EEENS1_21CollectiveEpilogueFwdINS6_IJS8_SA_S9_EEENS6_IJNS7_ILi1EEESI_SI_EEESC_SE_Li128ELb0ELb1ELb1ELb0EEENS1_19SingleTileSchedulerILb0ELb1ELb1ELi128EEEEEEEEEvNT_6ParamsE --------------------------
	.section	.nv.info._ZN7cutlass13device_kernelIN5flash19enable_sm80_to_sm89INS1_16FlashAttnFwdSm80INS1_25CollectiveMainloopFwdSm80ILi4ELi1ELb0EN4cute5tupleIJNS5_1CILi128EEENS7_ILi64EEENS7_ILi96EEEEEELi96ENS_10bfloat16_tEfNS_4arch4Sm80ELb0ELb0ELb0ELb0ELb1ELb0ELb1ELb1EEENS1_21CollectiveEpilogueFwdINS6_IJS8_SA_S9_EEENS6_IJNS7_ILi1EEESI_SI_EEESC_SE_Li128ELb0ELb1ELb1ELb0EEENS1_19SingleTileSchedulerILb0ELb1ELb1ELi128EEEEEEEEEvNT_6ParamsE,"",@"SHT_CUDA_INFO"
	.sectionflags	@""
	.align	4


	//----- nvinfo : EIATTR_CUDA_API_VERSION
	.align		4
        /*0000*/ 	.byte	0x04, 0x37
        /*0002*/ 	.short	(.L_402 - .L_401)
.L_401:
        /*0004*/ 	.word	0x00000082


	//----- nvinfo : EIATTR_SW2861232_WAR
	.align		4
.L_402:
        /*0008*/ 	.byte	0x01, 0x35
	.zero		2


	//----- nvinfo : EIATTR_PARAM_CBANK
	.align		4
        /*000c*/ 	.byte	0x04, 0x0a
        /*000e*/ 	.short	(.L_404 - .L_403)
	.align		4
.L_403:
        /*0010*/ 	.word	index@(.nv.constant0._ZN7cutlass13device_kernelIN5flash19enable_sm80_to_sm89INS1_16FlashAttnFwdSm80INS1_25CollectiveMainloopFwdSm80ILi4ELi1ELb0EN4cute5tupleIJNS5_1CILi128EEENS7_ILi64EEENS7_ILi96EEEEEELi96ENS_10bfloat16_tEfNS_4arch4Sm80ELb0ELb0ELb0ELb0ELb1ELb0ELb1ELb1EEENS1_21CollectiveEpilogueFwdINS6_IJS8_SA_S9_EEENS6_IJNS7_ILi1EEESI_SI_EEESC_SE_Li128ELb0ELb1ELb1ELb0EEENS1_19SingleTileSchedulerILb0ELb1ELb1ELi128EEEEEEEEEvNT_6ParamsE)
        /*0014*/ 	.short	0x0160
        /*0016*/ 	.short	0x0418


	//----- nvinfo : EIATTR_CBANK_PARAM_SIZE
	.align		4
.L_404:
        /*0018*/ 	.byte	0x03, 0x19
        /*001a*/ 	.short	0x0418


	//----- nvinfo : EIATTR_KPARAM_INFO
	.align		4
        /*001c*/ 	.byte	0x04, 0x17
        /*001e*/ 	.short	(.L_406 - .L_405)
.L_405:
        /*0020*/ 	.word	0x00000000
        /*0024*/ 	.short	0x0000
        /*0026*/ 	.short	0x0000
        /*0028*/ 	.byte	0x00, 0xf0, 0x61, 0x10


	//----- nvinfo : EIATTR_MAXREG_COUNT
	.align		4
.L_406:
        /*002c*/ 	.byte	0x03, 0x1b
        /*002e*/ 	.short	0x00ff


	//----- nvinfo : EIATTR_NUM_BARRIERS
	.align		4
        /*0030*/ 	.byte	0x02, 0x4c
        /*0032*/ 	.byte	0x02
	.zero		1


	//----- nvinfo : EIATTR_ANNOTATIONS
	.align		4
        /*0034*/ 	.byte	0x04, 0x55
        /*0036*/ 	.short	(.L_408 - .L_407)


	//   ....[0]....
.L_407:
        /*0038*/ 	.word	0x00000001
        /*003c*/ 	.byte	0x30, 0x12, 0x00, 0x00, 0x01, 0x00, 0x00, 0x00, 0xa0, 0x13, 0x00, 0x00, 0x01, 0x00, 0x00, 0x00
        /*004c*/ 	.byte	0xa0, 0x14, 0x00, 0x00, 0x01, 0x00, 0x00, 0x00, 0x80, 0x15, 0x00, 0x00, 0x01, 0x00, 0x00, 0x00
        /*005c*/ 	.byte	0x90, 0x15, 0x00, 0x00, 0x01, 0x00, 0x00, 0x00, 0x40, 0x17, 0x00, 0x00, 0x01, 0x00, 0x00, 0x00
        /*006c*/ 	.byte	0x60, 0x4e, 0x00, 0x00, 0x01, 0x00, 0x00, 0x00, 0x90, 0x4e, 0x00, 0x00, 0x01, 0x00, 0x00, 0x00
        /*007c*/ 	.byte	0xa0, 0x4e, 0x00, 0x00, 0x01, 0x00, 0x00, 0x00, 0xc0, 0x4e, 0x00, 0x00, 0x01, 0x00, 0x00, 0x00
        /*008c*/ 	.byte	0xb0, 0x51, 0x00, 0x00, 0x01, 0x00, 0x00, 0x00, 0xe0, 0x51, 0x00, 0x00


	//----- nvinfo : EIATTR_MERCURY_ISA_VERSION
	.align		4
.L_408:
        /*0098*/ 	.byte	0x03, 0x5f
        /*009a*/ 	.short	0x0000


	//----- nvinfo : EIATTR_COOP_GROUP_MASK_REGIDS
	.align		4
        /*009c*/ 	.byte	0x04, 0x29
        /*009e*/ 	.short	(.L_410 - .L_409)


	//   ....[0]....
.L_409:
        /*00a0*/ 	.word	0xffffffff


	//   ....[1]....
        /*00a4*/ 	.word	0xffffffff


	//   ....[2]....
        /*00a8*/ 	.word	0xffffffff


	//   ....[3]....
        /*00ac*/ 	.word	0xffffffff


	//   ....[4]....
        /*00b0*/ 	.word	0xffffffff


	//   ....[5]....
        /*00b4*/ 	.word	0xffffffff


	//   ....[6]....
        /*00b8*/ 	.word	0xffffffff


	//   ....[7]....
        /*00bc*/ 	.word	0xffffffff


	//   ....[8]....
        /*00c0*/ 	.word	0xffffffff


	//   ....[9]....
        /*00c4*/ 	.word	0xffffffff


	//   ....[10]....
        /*00c8*/ 	.word	0xffffffff


	//   ....[11]....
        /*00cc*/ 	.word	0xffffffff


	//   ....[12]....
        /*00d0*/ 	.word	0xffffffff


	//   ....[13]....
        /*00d4*/ 	.word	0xffffffff


	//   ....[14]....
        /*00d8*/ 	.word	0xffffffff


	//   ....[15]....
        /*00dc*/ 	.word	0xffffffff


	//   ....[16]....
        /*00e0*/ 	.word	0xffffffff


	//   ....[17]....
        /*00e4*/ 	.word	0xffffffff


	//   ....[18]....
        /*00e8*/ 	.word	0xffffffff


	//   ....[19]....
        /*00ec*/ 	.word	0xffffffff


	//   ....[20]....
        /*00f0*/ 	.word	0xffffffff


	//   ....[21]....
        /*00f4*/ 	.word	0xffffffff


	//   ....[22]....
        /*00f8*/ 	.word	0xffffffff


	//   ....[23]....
        /*00fc*/ 	.word	0xffffffff


	//   ....[24]....
        /*0100*/ 	.word	0xffffffff


	//   ....[25]....
        /*0104*/ 	.word	0xffffffff


	//   ....[26]....
        /*0108*/ 	.word	0xffffffff


	//   ....[27]....
        /*010c*/ 	.word	0xffffffff


	//   ....[28]....
        /*0110*/ 	.word	0xffffffff


	//   ....[29]....
        /*0114*/ 	.word	0xffffffff


	//   ....[30]....
        /*0118*/ 	.word	0xffffffff


	//   ....[31]....
        /*011c*/ 	.word	0xffffffff


	//   ....[32]....
        /*0120*/ 	.word	0xffffffff


	//   ....[33]....
        /*0124*/ 	.word	0xffffffff


	//   ....[34]....
        /*0128*/ 	.word	0xffffffff


	//   ....[35]....
        /*012c*/ 	.word	0xffffffff


	//   ....[36]....
        /*0130*/ 	.word	0xffffffff


	//   ....[37]....
        /*0134*/ 	.word	0xffffffff


	//   ....[38]....
        /*0138*/ 	.word	0xffffffff


	//   ....[39]....
        /*013c*/ 	.word	0xffffffff


	//   ....[40]....
        /*0140*/ 	.word	0xffffffff


	//   ....[41]....
        /*0144*/ 	.word	0xffffffff


	//   ....[42]....
        /*0148*/ 	.word	0xffffffff


	//   ....[43]....
        /*014c*/ 	.word	0xffffffff


	//   ....[44]....
        /*0150*/ 	.word	0xffffffff


	//   ....[45]....
        /*0154*/ 	.word	0xffffffff


	//   ....[46]....
        /*0158*/ 	.word	0xffffffff


	//   ....[47]....
        /*015c*/ 	.word	0xffffffff


	//   ....[48]....
        /*0160*/ 	.word	0xffffffff


	//   ....[49]....
        /*0164*/ 	.word	0xffffffff


	//   ....[50]....
        /*0168*/ 	.word	0xffffffff


	//   ....[51]....
        /*016c*/ 	.word	0xffffffff


	//   ....[52]....
        /*0170*/ 	.word	0xffffffff


	//   ....[53]....
        /*0174*/ 	.word	0xffffffff


	//   ....[54]....
        /*0178*/ 	.word	0xffffffff


	//   ....[55]....
        /*017c*/ 	.word	0xffffffff


	//   ....[56]....
        /*0180*/ 	.word	0xffffffff


	//   ....[57]....
        /*0184*/ 	.word	0xffffffff


	//   ....[58]....
        /*0188*/ 	.word	0xffffffff


	//   ....[59]....
        /*018c*/ 	.word	0xffffffff


	//   ....[60]....
        /*0190*/ 	.word	0xffffffff


	//   ....[61]....
        /*0194*/ 	.word	0xffffffff


	//   ....[62]....
        /*0198*/ 	.word	0xffffffff


	//   ....[63]....
        /*019c*/ 	.word	0xffffffff


	//   ....[64]....
        /*01a0*/ 	.word	0xffffffff


	//   ....[65]....
        /*01a4*/ 	.word	0xffffffff


	//   ....[66]....
        /*01a8*/ 	.word	0xffffffff


	//   ....[67]....
        /*01ac*/ 	.word	0xffffffff


	//   ....[68]....
        /*01b0*/ 	.word	0xffffffff


	//----- nvinfo : EIATTR_COOP_GROUP_INSTR_OFFSETS
	.align		4
.L_410:
        /*01b4*/ 	.byte	0x04, 0x28
        /*01b6*/ 	.short	(.L_412 - .L_411)


	//   ....[0]....
.L_411:
        /*01b8*/ 	.word	0x00000060


	//   ....[1]....
        /*01bc*/ 	.word	0x00000c80


	//   ....[2]....
        /*01c0*/ 	.word	0x00000cb0


	//   ....[3]....
        /*01c4*/ 	.word	0x00000e60


	//   ....[4]....
        /*01c8*/ 	.word	0x00000e90


	//   ....[5]....
        /*01cc*/ 	.word	0x00000fb0


	//   ....[6]....
        /*01d0*/ 	.word	0x00000fe0


	//   ....[7]....
        /*01d4*/ 	.word	0x00001110


	//   ....[8]....
        /*01d8*/ 	.word	0x00001150


	//   ....[9]....
        /*01dc*/ 	.word	0x00001690


	//   ....[10]....
        /*01e0*/ 	.word	0x000016c0


	//   ....[11]....
        /*01e4*/ 	.word	0x000017a0


	//   ....[12]....
        /*01e8*/ 	.word	0x000017d0


	//   ....[13]....
        /*01ec*/ 	.word	0x00001800


	//   ....[14]....
        /*01f0*/ 	.word	0x00001860


	//   ....[15]....
        /*01f4*/ 	.word	0x000018d0


	//   ....[16]....
        /*01f8*/ 	.word	0x00001900


	//   ....[17]....
        /*01fc*/ 	.word	0x000027d0


	//   ....[18]....
        /*0200*/ 	.word	0x000027e0


	//   ....[19]....
        /*0204*/ 	.word	0x000027f0


	//   ....[20]....
        /*0208*/ 	.word	0x00002800


	//   ....[21]....
        /*020c*/ 	.word	0x000030f0


	//   ....[22]....
        /*0210*/ 	.word	0x000031e0


	//   ....[23]....
        /*0214*/ 	.word	0x00003240


	//   ....[24]....
        /*0218*/ 	.word	0x00003330


	//   ....[25]....
        /*021c*/ 	.word	0x00003360


	//   ....[26]....
        /*0220*/ 	.word	0x00003480


	//   ....[27]....
        /*0224*/ 	.word	0x000034b0


	//   ....[28]....
        /*0228*/ 	.word	0x000035e0


	//   ....[29]....
        /*022c*/ 	.word	0x00005040


	//   ....[30]....
        /*0230*/ 	.word	0x00005050


	//   ....[31]....
        /*0234*/ 	.word	0x00005060


	//   ....[32]....
        /*0238*/ 	.word	0x00005070


	//   ....[33]....
        /*023c*/ 	.word	0x00005400


	//   ....[34]....
        /*0240*/ 	.word	0x00005420


	//   ....[35]....
        /*0244*/ 	.word	0x00005440


	//   ....[36]....
        /*0248*/ 	.word	0x00005460


	//   ....[37]....
        /*024c*/ 	.word	0x00005f40


	//   ....[38]....
        /*0250*/ 	.word	0x00005fa0


	//   ....[39]....
        /*0254*/ 	.word	0x000060a0


	//   ....[40]....
        /*0258*/ 	.word	0x000060f0


	//   ....[41]....
        /*025c*/ 	.word	0x00006120


	//   ....[42]....
        /*0260*/ 	.word	0x00006230


	//   ....[43]....
        /*0264*/ 	.word	0x000062f0


	//   ....[44]....
        /*0268*/ 	.word	0x00006620


	//   ....[45]....
        /*026c*/ 	.word	0x00007ef0


	//   ....[46]....
        /*0270*/ 	.word	0x00007f20


	//   ....[47]....
        /*0274*/ 	.word	0x00007f50


	//   ....[48]....
        /*0278*/ 	.word	0x00007f70


	//   ....[49]....
        /*027c*/ 	.word	0x00007fa0


	//   ....[50]....
        /*0280*/ 	.word	0x00007fc0


	//   ....[51]....
        /*0284*/ 	.word	0x00007fe0


	//   ....[52]....
        /*0288*/ 	.word	0x00007ff0


	//   ....[53]....
        /*028c*/ 	.word	0x00008dc0


	//   ....[54]....
        /*0290*/ 	.word	0x00008e10


	//   ....[55]....
        /*0294*/ 	.word	0x00008e40


	//   ....[56]....
        /*0298*/ 	.word	0x00008e70


	//   ....[57]....
        /*029c*/ 	.word	0x00008ea0


	//   ....[58]....
        /*02a0*/ 	.word	0x00008ed0


	//   ....[59]....
        /*02a4*/ 	.word	0x00008f00


	//   ....[60]....
        /*02a8*/ 	.word	0x00008f20


	//   ....[61]....
        /*02ac*/ 	.word	0x00008f40


	//   ....[62]....
        /*02b0*/ 	.word	0x00008f50


	//   ....[63]....
        /*02b4*/ 	.word	0x00009480


	//   ....[64]....
        /*02b8*/ 	.word	0x000094a0


	//   ....[65]....
        /*02bc*/ 	.word	0x00009920


	//   ....[66]....
        /*02c0*/ 	.word	0x00009940


	//   ....[67]....
        /*02c4*/ 	.word	0x00009dc0


	//   ....[68]....
        /*02c8*/ 	.word	0x00009dd0


	//----- nvinfo : EIATTR_EXIT_INSTR_OFFSETS
	.align		4
.L_412:
        /*02cc*/ 	.byte	0x04, 0x1c
        /*02ce*/ 	.short	(.L_414 - .L_413)


	//   ....[0]....
.L_413:
        /*02d0*/ 	.word	0x00000180


	//   ....[1]....
        /*02d4*/ 	.word	0x00009de0


	//   ....[2]....
        /*02d8*/ 	.word	0x0000a200


	//   ....[3]....
        /*02dc*/ 	.word	0x0000a250


	//   ....[4]....
        /*02e0*/ 	.word	0x0000a280


	//   ....[5]....
        /*02e4*/ 	.word	0x0000a2e0


	//   ....[6]....
        /*02e8*/ 	.word	0x0000a530


	//----- nvinfo : EIATTR_CTAIDZ_USED
	.align		4
.L_414:
        /*02ec*/ 	.byte	0x01, 0x04
	.zero		2


	//----- nvinfo : EIATTR_MAX_THREADS
	.align		4
        /*02f0*/ 	.byte	0x04, 0x05
        /*02f2*/ 	.short	(.L_416 - .L_415)
.L_415:
        /*02f4*/ 	.word	0x00000080
        /*02f8*/ 	.word	0x00000001
        /*02fc*/ 	.word	0x00000001


	//----- nvinfo : EIATTR_CRS_STACK_SIZE
	.align		4
.L_416:
        /*0300*/ 	.byte	0x04, 0x1e
        /*0302*/ 	.short	(.L_418 - .L_417)
.L_417:
        /*0304*/ 	.word	0x00000000
.L_418:


//--------------------- .nv.info._ZN7cutlass13device_kernelIN5flash19enable_sm80_to_sm89INS1_16FlashAttnFwdSm80INS1_25CollectiveMainloopFwdSm80ILi4ELi1ELb0EN4cute5tupleIJNS5_1CILi128EEENS7_ILi48EEENS7_ILi96EEEEEELi96ENS_10bfloat16_tEfNS_4arch4Sm80ELb0ELb0ELb0ELb1ELb1ELb0ELb1ELb1EEENS1_21CollectiveEpilogueFwdINS6_IJS8_SA_S9_EEENS6_IJNS7_ILi1EEESI_SI_EEESC_SE_Li128ELb1ELb1ELb1ELb0EEENS1_36VarlenDynamicPersistentTileSchedulerILi128ELi48ELi128ELi128ELb1ELb1ELb0ELb0ELb1ELb1EEEEEEEEEvNT_6ParamsE --------------------------
	.section	.nv.info._ZN7cutlass13device_kernelIN5flash19enable_sm80_to_sm89INS1_16FlashAttnFwdSm80INS1_25CollectiveMainloopFwdSm80ILi4ELi1ELb0EN4cute5tupleIJNS5_1CILi128EEENS7_ILi48EEENS7_ILi96EEEEEELi96ENS_10bfloat16_tEfNS_4arch4Sm80ELb0ELb0ELb0ELb1ELb1ELb0ELb1ELb1EEENS1_21CollectiveEpilogueFwdINS6_IJS8_SA_S9_EEENS6_IJNS7_ILi1EEESI_SI_EEESC_SE_Li128ELb1ELb1ELb1ELb0EEENS1_36VarlenDynamicPersistentTileSchedulerILi128ELi48ELi128ELi128ELb1ELb1ELb0ELb0ELb1ELb1EEEEEEEEEvNT_6ParamsE,"",@"SHT_CUDA_INFO"
	.sectionflags	@""
	.align	4


	//----- nvinfo : EIATTR_CUDA_API_VERSION
	.align		4
        /*0000*/ 	.byte	0x04, 0x37
        /*0002*/ 	.short	(.L_420 - .L_419)
.L_419:
        /*0004*/ 	.word	0x00000082


	//----- nvinfo : EIATTR_SW2861232_WAR
	.align		4
.L_420:
        /*0008*/ 	.byte	0x01, 0x35
	.zero		2


	//----- nvinfo : EIATTR_PARAM_CBANK
	.align		4
        /*000c*/ 	.byte	0x04, 0x0a
        /*000e*/ 	.short	(.L_422 - .L_421)
	.align		4
.L_421:
        /*0010*/ 	.word	index@(.nv.constant0._ZN7cutlass13device_kernelIN5flash19enable_sm80_to_sm89INS1_16FlashAttnFwdSm80INS1_25CollectiveMainloopFwdSm80ILi4ELi1ELb0EN4cute5tupleIJNS5_1CILi128EEENS7_ILi48EEENS7_ILi96EEEEEELi96ENS_10bfloat16_tEfNS_4arch4Sm80ELb0ELb0ELb0ELb1ELb1ELb0ELb1ELb1EEENS1_21CollectiveEpilogueFwdINS6_IJS8_SA_S9_EEENS6_IJNS7_ILi1EEESI_SI_EEESC_SE_Li128ELb1ELb1ELb1ELb0EEENS1_36VarlenDynamicPersistentTileSchedulerILi128ELi48ELi128ELi128ELb1ELb1ELb0ELb0ELb1ELb1EEEEEEEEEvNT_6ParamsE)
        /*0014*/ 	.short	0x0160
        /*0016*/ 	.short	0x0438


	//----- nvinfo : EIATTR_CBANK_PARAM_SIZE
	.align		4
.L_422:
        /*0018*/ 	.byte	0x03, 0x19
        /*001a*/ 	.short	0x0438


	//----- nvinfo : EIATTR_KPARAM_INFO
	.align		4
        /*001c*/ 	.byte	0x04, 0x17
        /*001e*/ 	.short	(.L_424 - .L_423)
.L_423:
        /*0020*/ 	.word	0x00000000
        /*0024*/ 	.short	0x0000
        /*0026*/ 	.short	0x0000
        /*0028*/ 	.byte	0x00, 0xf0, 0xe1, 0x10


	//----- nvinfo : EIATTR_MAXREG_COUNT
	.align		4
.L_424:
        /*002c*/ 	.byte	0x03, 0x1b
        /*002e*/ 	.short	0x00ff


	//----- nvinfo : EIATTR_NUM_BARRIERS
	.align		4
        /*0030*/ 	.byte	0x02, 0x4c
        /*0032*/ 	.byte	0x06
	.zero		1


	//----- nvinfo : EIATTR_ANNOTATIONS
	.align		4
        /*0034*/ 	.byte	0x04, 0x55
        /*0036*/ 	.short	(.L_426 - .L_425)


	//   ....[0]....
.L_425:
        /* <DEDUP_REMOVED lines=55> */


	//----- nvinfo : EIATTR_MERCURY_ISA_VERSION
	.align		4
.L_426:
        /*0398*/ 	.byte	0x03, 0x5f
        /*039a*/ 	.short	0x0000


	//----- nvinfo : EIATTR_INT_WARP_WIDE_INSTR_OFFSETS
	.align		4
        /*039c*/ 	.byte	0x04, 0x31
        /*039e*/ 	.short	(.L_428 - .L_427)


	//   ....[0]....
.L_427:
        /*03a0*/ 	.word	0x00008a80


	//   ....[1]....
        /*03a4*/ 	.word	0x00008b00


	//----- nvinfo : EIATTR_COOP_GROUP_MASK_REGIDS
	.align		4
.L_428:
        /*03a8*/ 	.byte	0x04, 0x29
        /*03aa*/ 	.short	(.L_430 - .L_429)


	//   ....[0]....
.L_429:
        /*03ac*/ 	.word	0xffffffff


	//   ....[1]....
        /*03b0*/ 	.word	0xffffffff


	//   ....[2]....
        /*03b4*/ 	.word	0xffffffff


	//   ....[3]....
        /*03b8*/ 	.word	0xffffffff


	//   ....[4]....
        /*03bc*/ 	.word	0xffffffff


	//   ....[5]....
        /*03c0*/ 	.word	0xffffffff


	//   ....[6]....
        /*03c4*/ 	.word	0xffffffff


	//   ....[7]....
        /*03c8*/ 	.word	0xffffffff


	//   ....[8]....
        /*03cc*/ 	.word	0xffffffff


	//   ....[9]....
        /*03d0*/ 	.word	0xffffffff


	//   ....[10]....
        /*03d4*/ 	.word	0xffffffff


	//   ....[11]....
        /*03d8*/ 	.word	0xffffffff


	//   ....[12]....
        /*03dc*/ 	.word	0xffffffff


	//   ....[13]....
        /*03e0*/ 	.word	0xffffffff


	//   ....[14]....
        /*03e4*/ 	.word	0xffffffff


	//   ....[15]....
        /*03e8*/ 	.word	0xffffffff


	//   ....[16]....
        /*03ec*/ 	.word	0xffffffff


	//   ....[17]....
        /*03f0*/ 	.word	0xffffffff


	//   ....[18]....
        /*03f4*/ 	.word	0xffffffff


	//   ....[19]....
        /*03f8*/ 	.word	0xffffffff


	//   ....[20]....
        /*03fc*/ 	.word	0xffffffff


	//   ....[21]....
        /*0400*/ 	.word	0xffffffff


	//   ....[22]....
        /*0404*/ 	.word	0xffffffff


	//   ....[23]....
        /*0408*/ 	.word	0xffffffff


	//   ....[24]....
        /*040c*/ 	.word	0xffffffff


	//   ....[25]....
        /*0410*/ 	.word	0xffffffff


	//   ....[26]....
        /*0414*/ 	.word	0xffffffff


	//   ....[27]....
        /*0418*/ 	.word	0xffffffff


	//   ....[28]....
        /*041c*/ 	.word	0xffffffff


	//   ....[29]....
        /*0420*/ 	.word	0xffffffff


	//   ....[30]....
        /*0424*/ 	.word	0xffffffff


	//   ....[31]....
        /*0428*/ 	.word	0xffffffff


	//   ....[32]....
        /*042c*/ 	.word	0xffffffff


	//   ....[33]....
        /*0430*/ 	.word	0xffffffff


	//   ....[34]....
        /*0434*/ 	.word	0xffffffff


	//   ....[35]....
        /*0438*/ 	.word	0xffffffff


	//   ....[36]....
        /*043c*/ 	.word	0xffffffff


	//   ....[37]....
        /*0440*/ 	.word	0xffffffff


	//   ....[38]....
        /*0444*/ 	.word	0xffffffff


	//   ....[39]....
        /*0448*/ 	.word	0xffffffff


	//   ....[40]....
        /*044c*/ 	.word	0xffffffff


	//   ....[41]....
        /*0450*/ 	.word	0xffffffff


	//   ....[42]....
        /*0454*/ 	.word	0xffffffff


	//   ....[43]....
        /*0458*/ 	.word	0xffffffff


	//   ....[44]....
        /*045c*/ 	.word	0xffffffff


	//   ....[45]....
        /*0460*/ 	.word	0xffffffff


	//   ....[46]....
        /*0464*/ 	.word	0xffffffff


	//   ....[47]....
        /*0468*/ 	.word	0xffffffff


	//   ....[48]....
        /*046c*/ 	.word	0xffffffff


	//   ....[49]....
        /*0470*/ 	.word	0xffffffff


	//   ....[50]....
        /*0474*/ 	.word	0xffffffff


	//   ....[51]....
        /*0478*/ 	.word	0xffffffff


	//   ....[52]....
        /*047c*/ 	.word	0xffffffff


	//   ....[53]....
        /*0480*/ 	.word	0xffffffff


	//   ....[54]....
        /*0484*/ 	.word	0xffffffff


	//   ....[55]....
        /*0488*/ 	.word	0xffffffff


	//   ....[56]....
        /*048c*/ 	.word	0xffffffff


	//   ....[57]....
        /*0490*/ 	.word	0xffffffff


	//   ....[58]....
        /*0494*/ 	.word	0xffffffff


	//   ....[59]....
        /*0498*/ 	.word	0xffffffff


	//   ....[60]....
        /*049c*/ 	.word	0xffffffff


	//   ....[61]....
        /*04a0*/ 	.word	0xffffffff


	//   ....[62]....
        /*04a4*/ 	.word	0xffffffff


	//   ....[63]....
        /*04a8*/ 	.word	0xffffffff


	//   ....[64]....
        /*04ac*/ 	.word	0xffffffff


	//   ....[65]....
        /*04b0*/ 	.word	0xffffffff


	//   ....[66]....
        /*04b4*/ 	.word	0xffffffff


	//   ....[67]....
        /*04b8*/ 	.word	0xffffffff


	//   ....[68]....
        /*04bc*/ 	.word	0xffffffff


	//   ....[69]....
        /*04c0*/ 	.word	0xffffffff


	//   ....[70]....
        /*04c4*/ 	.word	0xffffffff


	//   ....[71]....
        /*04c8*/ 	.word	0xffffffff


	//   ....[72]....
        /*04cc*/ 	.word	0xffffffff


	//   ....[73]....
        /*04d0*/ 	.word	0xffffffff


	//   ....[74]....
        /*04d4*/ 	.word	0xffffffff


	//   ....[75]....
        /*04d8*/ 	.word	0xffffffff


	//   ....[76]....
        /*04dc*/ 	.word	0xffffffff


	//   ....[77]....
        /*04e0*/ 	.word	0xffffffff


	//   ....[78]....
        /*04e4*/ 	.word	0xffffffff


	//   ....[79]....
        /*04e8*/ 	.word	0xffffffff


	//   ....[80]....
        /*04ec*/ 	.word	0xffffffff


	//   ....[81]....
        /*04f0*/ 	.word	0xffffffff


	//   ....[82]....
        /*04f4*/ 	.word	0xffffffff


	//   ....[83]....
        /*04f8*/ 	.word	0xffffffff


	//   ....[84]....
        /*04fc*/ 	.word	0xffffffff


	//   ....[85]....
        /*0500*/ 	.word	0xffffffff


	//   ....[86]....
        /*0504*/ 	.word	0xffffffff


	//   ....[87]....
        /*0508*/ 	.word	0xffffffff


	//   ....[88]....
        /*050c*/ 	.word	0xffffffff


	//   ....[89]....
        /*0510*/ 	.word	0xffffffff


	//   ....[90]....
        /*0514*/ 	.word	0xffffffff


	//   ....[91]....
        /*0518*/ 	.word	0xffffffff


	//   ....[92]....
        /*051c*/ 	.word	0xffffffff


	//   ....[93]....
        /*0520*/ 	.word	0xffffffff


	//   ....[94]....
        /*0524*/ 	.word	0xffffffff


	//   ....[95]....
        /*0528*/ 	.word	0xffffffff


	//   ....[96]....
        /*052c*/ 	.word	0xffffffff


	//   ....[97]....
        /*0530*/ 	.word	0xffffffff


	//   ....[98]....
        /*0534*/ 	.word	0xffffffff


	//   ....[99]....
        /*0538*/ 	.word	0xffffffff


	//   ....[100]....
        /*053c*/ 	.word	0xffffffff


	//   ....[101]....
        /*0540*/ 	.word	0xffffffff


	//   ....[102]....
        /*0544*/ 	.word	0xffffffff


	//   ....[103]....
        /*0548*/ 	.word	0xffffffff


	//   ....[104]....
        /*054c*/ 	.word	0xffffffff


	//   ....[105]....
        /*0550*/ 	.word	0xffffffff


	//   ....[106]....
        /*0554*/ 	.word	0xffffffff


	//   ....[107]....
        /*0558*/ 	.word	0xffffffff


	//   ....[108]....
        /*055c*/ 	.word	0xffffffff


	//   ....[109]....
        /*0560*/ 	.word	0xffffffff


	//   ....[110]....
        /*0564*/ 	.word	0xffffffff


	//   ....[111]....
        /*0568*/ 	.word	0xffffffff


	//   ....[112]....
        /*056c*/ 	.word	0xffffffff


	//   ....[113]....
        /*0570*/ 	.word	0xffffffff


	//   ....[114]....
        /*0574*/ 	.word	0xffffffff


	//   ....[115]....
        /*0578*/ 	.word	0xffffffff


	//   ....[116]....
        /*057c*/ 	.word	0xffffffff


	//   ....[117]....
        /*0580*/ 	.word	0xffffffff


	//   ....[118]....
        /*0584*/ 	.word	0xffffffff


	//   ....[119]....
        /*0588*/ 	.word	0xffffffff


	//   ....[120]....
        /*058c*/ 	.word	0xffffffff


	//   ....[121]....
        /*0590*/ 	.word	0xffffffff


	//   ....[122]....
        /*0594*/ 	.word	0xffffffff


	//   ....[123]....
        /*0598*/ 	.word	0xffffffff


	//   ....[124]....
        /*059c*/ 	.word	0xffffffff


	//   ....[125]....
        /*05a0*/ 	.word	0xffffffff


	//   ....[126]....
        /*05a4*/ 	.word	0xffffffff


	//   ....[127]....
        /*05a8*/ 	.word	0xffffffff


	//   ....[128]....
        /*05ac*/ 	.word	0xffffffff


	//   ....[129]....
        /*05b0*/ 	.word	0xffffffff


	//   ....[130]....
        /*05b4*/ 	.word	0xffffffff


	//   ....[131]....
        /*05b8*/ 	.word	0xffffffff


	//   ....[132]....
        /*05bc*/ 	.word	0xffffffff


	//   ....[133]....
        /*05c0*/ 	.word	0xffffffff


	//   ....[134]....
        /*05c4*/ 	.word	0xffffffff


	//   ....[135]....
        /*05c8*/ 	.word	0xffffffff


	//   ....[136]....
        /*05cc*/ 	.word	0xffffffff


	//   ....[137]....
        /*05d0*/ 	.word	0xffffffff


	//   ....[138]....
        /*05d4*/ 	.word	0xffffffff


	//   ....[139]....
        /*05d8*/ 	.word	0xffffffff


	//   ....[140]....
        /*05dc*/ 	.word	0xffffffff


	//   ....[141]....
        /*05e0*/ 	.word	0xffffffff


	//   ....[142]....
        /*05e4*/ 	.word	0xffffffff


	//   ....[143]....
        /*05e8*/ 	.word	0xffffffff


	//   ....[144]....
        /*05ec*/ 	.word	0xffffffff


	//   ....[145]....
        /*05f0*/ 	.word	0xffffffff


	//   ....[146]....
        /*05f4*/ 	.word	0xffffffff


	//   ....[147]....
        /*05f8*/ 	.word	0xffffffff


	//   ....[148]....
        /*05fc*/ 	.word	0xffffffff


	//   ....[149]....
        /*0600*/ 	.word	0xffffffff


	//   ....[150]....
        /*0604*/ 	.word	0xffffffff


	//   ....[151]....
        /*0608*/ 	.word	0xffffffff


	//   ....[152]....
        /*060c*/ 	.word	0xffffffff


	//   ....[153]....
        /*0610*/ 	.word	0xffffffff


	//   ....[154]....
        /*0614*/ 	.word	0xffffffff


	//   ....[155]....
        /*0618*/ 	.word	0xffffffff


	//   ....[156]....
        /*061c*/ 	.word	0xffffffff


	//   ....[157]....
        /*0620*/ 	.word	0xffffffff


	//   ....[158]....
        /*0624*/ 	.word	0xffffffff


	//   ....[159]....
        /*0628*/ 	.word	0xffffffff


	//   ....[160]....
        /*062c*/ 	.word	0xffffffff


	//   ....[161]....
        /*0630*/ 	.word	0xffffffff


	//   ....[162]....
        /*0634*/ 	.word	0xffffffff


	//   ....[163]....
        /*0638*/ 	.word	0xffffffff


	//   ....[164]....
        /*063c*/ 	.word	0xffffffff


	//   ....[165]....
        /*0640*/ 	.word	0xffffffff


	//   ....[166]....
        /*0644*/ 	.word	0xffffffff


	//   ....[167]....
        /*0648*/ 	.word	0xffffffff


	//   ....[168]....
        /*064c*/ 	.word	0xffffffff


	//   ....[169]....
        /*0650*/ 	.word	0xffffffff


	//   ....[170]....
        /*0654*/ 	.word	0xffffffff


	//   ....[171]....
        /*0658*/ 	.word	0xffffffff


	//   ....[172]....
        /*065c*/ 	.word	0xffffffff


	//   ....[173]....
        /*0660*/ 	.word	0xffffffff


	//   ....[174]....
        /*0664*/ 	.word	0xffffffff


	//   ....[175]....
        /*0668*/ 	.word	0xffffffff


	//   ....[176]....
        /*066c*/ 	.word	0xffffffff


	//   ....[177]....
        /*0670*/ 	.word	0xffffffff


	//   ....[178]....
        /*0674*/ 	.word	0xffffffff


	//   ....[179]....
        /*0678*/ 	.word	0xffffffff


	//   ....[180]....
        /*067c*/ 	.word	0xffffffff


	//   ....[181]....
        /*0680*/ 	.word	0xffffffff


	//   ....[182]....
        /*0684*/ 	.word	0xffffffff


	//   ....[183]....
        /*0688*/ 	.word	0xffffffff


	//   ....[184]....
        /*068c*/ 	.word	0xffffffff


	//   ....[185]....
        /*0690*/ 	.word	0xffffffff


	//   ....[186]....
        /*0694*/ 	.word	0xffffffff


	//   ....[187]....
        /*0698*/ 	.word	0xffffffff


	//   ....[188]....
        /*069c*/ 	.word	0xffffffff


	//   ....[189]....
        /*06a0*/ 	.word	0xffffffff


	//   ....[190]....
        /*06a4*/ 	.word	0xffffffff


	//   ....[191]....
        /*06a8*/ 	.word	0xffffffff


	//   ....[192]....
        /*06ac*/ 	.word	0xffffffff


	//   ....[193]....
        /*06b0*/ 	.word	0xffffffff


	//   ....[194]....
        /*06b4*/ 	.word	0xffffffff


	//   ....[195]....
        /*06b8*/ 	.word	0xffffffff


	//   ....[196]....
        /*06bc*/ 	.word	0xffffffff


	//   ....[197]....
        /*06c0*/ 	.word	0xffffffff


	//   ....[198]....
        /*06c4*/ 	.word	0xffffffff


	//   ....[199]....
        /*06c8*/ 	.word	0xffffffff


	//   ....[200]....
        /*06cc*/ 	.word	0xffffffff


	//   ....[201]....
        /*06d0*/ 	.word	0xffffffff


	//   ....[202]....
        /*06d4*/ 	.word	0xffffffff


	//   ....[203]....
        /*06d8*/ 	.word	0xffffffff


	//   ....[204]....
        /*06dc*/ 	.word	0xffffffff


	//   ....[205]....
        /*06e0*/ 	.word	0xffffffff


	//   ....[206]....
        /*06e4*/ 	.word	0xffffffff


	//   ....[207]....
        /*06e8*/ 	.word	0xffffffff


	//   ....[208]....
        /*06ec*/ 	.word	0xffffffff


	//   ....[209]....
        /*06f0*/ 	.word	0xffffffff


	//   ....[210]....
        /*06f4*/ 	.word	0xffffffff


	//   ....[211]....
        /*06f8*/ 	.word	0xffffffff


	//   ....[212]....
        /*06fc*/ 	.word	0xffffffff


	//   ....[213]....
        /*0700*/ 	.word	0xffffffff


	//   ....[214]....
        /*0704*/ 	.word	0xffffffff


	//   ....[215]....
        /*0708*/ 	.word	0xffffffff


	//----- nvinfo : EIATTR_COOP_GROUP_INSTR_OFFSETS
	.align		4
.L_430:
        /*070c*/ 	.byte	0x04, 0x28
        /*070e*/ 	.short	(.L_432 - .L_431)


	//   ....[0]....
.L_431:
        /*0710*/ 	.word	0x00000050


	//   ....[1]....
        /*0714*/ 	.word	0x000001e0


	//   ....[2]....
        /*0718*/ 	.word	0x00000210


	//   ....[3]....
        /*071c*/ 	.word	0x00000240


	//   ....[4]....
        /*0720*/ 	.word	0x00000270


	//   ....[5]....
        /*0724*/ 	.word	0x000002a0


	//   ....[6]....
        /*0728*/ 	.word	0x000002d0


	//   ....[7]....
        /*072c*/ 	.word	0x00000440


	//   ....[8]....
        /*0730*/ 	.word	0x00000480


	//   ....[9]....
        /*0734*/ 	.word	0x000004b0


	//   ....[10]....
        /*0738*/ 	.word	0x000004e0


	//   ....[11]....
        /*073c*/ 	.word	0x00000510


	//   ....[12]....
        /*0740*/ 	.word	0x00000540


	//   ....[13]....
        /*0744*/ 	.word	0x000005d0


	//   ....[14]....
        /*0748*/ 	.word	0x00000600


	//   ....[15]....
        /*074c*/ 	.word	0x00000620


	//   ....[16]....
        /*0750*/ 	.word	0x00000680


	//   ....[17]....
        /*0754*/ 	.word	0x000022e0


	//   ....[18]....
        /*0758*/ 	.word	0x00002300


	//   ....[19]....
        /*075c*/ 	.word	0x00002490


	//   ....[20]....
        /*0760*/ 	.word	0x000024a0


	//   ....[21]....
        /*0764*/ 	.word	0x00002620


	//   ....[22]....
        /*0768*/ 	.word	0x00002640


	//   ....[23]....
        /*076c*/ 	.word	0x000027c0


	//   ....[24]....
        /*0770*/ 	.word	0x000027d0


	//   ....[25]....
        /*0774*/ 	.word	0x00002c60


	//   ....[26]....
        /*0778*/ 	.word	0x00002c90


	//   ....[27]....
        /*077c*/ 	.word	0x00002cb0


	//   ....[28]....
        /*0780*/ 	.word	0x00002cd0


	//   ....[29]....
        /*0784*/ 	.word	0x00002d50


	//   ....[30]....
        /*0788*/ 	.word	0x00002da0


	//   ....[31]....
        /*078c*/ 	.word	0x00003100


	//   ....[32]....
        /*0790*/ 	.word	0x00003110


	//   ....[33]....
        /*0794*/ 	.word	0x00003aa0


	//   ....[34]....
        /*0798*/ 	.word	0x00003ac0


	//   ....[35]....
        /*079c*/ 	.word	0x00003c10


	//   ....[36]....
        /*07a0*/ 	.word	0x00003c20


	//   ....[37]....
        /*07a4*/ 	.word	0x00004400


	//   ....[38]....
        /*07a8*/ 	.word	0x00004430


	//   ....[39]....
        /*07ac*/ 	.word	0x00004440


	//   ....[40]....
        /*07b0*/ 	.word	0x00004450


	//   ....[41]....
        /*07b4*/ 	.word	0x00004460


	//   ....[42]....
        /*07b8*/ 	.word	0x00004490


	//   ....[43]....
        /*07bc*/ 	.word	0x000044b0


	//   ....[44]....
        /*07c0*/ 	.word	0x000044d0


	//   ....[45]....
        /*07c4*/ 	.word	0x00005800


	//   ....[46]....
        /*07c8*/ 	.word	0x00005820


	//   ....[47]....
        /*07cc*/ 	.word	0x00005960


	//   ....[48]....
        /*07d0*/ 	.word	0x00005970


	//   ....[49]....
        /*07d4*/ 	.word	0x000062c0


	//   ....[50]....
        /*07d8*/ 	.word	0x000062e0


	//   ....[51]....
        /*07dc*/ 	.word	0x00006400


	//   ....[52]....
        /*07e0*/ 	.word	0x00006410


	//   ....[53]....
        /*07e4*/ 	.word	0x00006840


	//   ....[54]....
        /*07e8*/ 	.word	0x00006870


	//   ....[55]....
        /*07ec*/ 	.word	0x00006880


	//   ....[56]....
        /*07f0*/ 	.word	0x00006890


	//   ....[57]....
        /*07f4*/ 	.word	0x000068a0


	//   ....[58]....
        /*07f8*/ 	.word	0x000068f0


	//   ....[59]....
        /*07fc*/ 	.word	0x00006900


	//   ....[60]....
        /*0800*/ 	.word	0x00006910


	//   ....[61]....
        /*0804*/ 	.word	0x000080e0


	//   ....[62]....
        /*0808*/ 	.word	0x000080f0


	//   ....[63]....
        /*080c*/ 	.word	0x00008100


	//   ....[64]....
        /*0810*/ 	.word	0x00008110


	//   ....[65]....
        /*0814*/ 	.word	0x00008140


	//   ....[66]....
        /*0818*/ 	.word	0x00008160


	//   ....[67]....
        /*081c*/ 	.word	0x00008180


	//   ....[68]....
        /*0820*/ 	.word	0x00008190


	//   ....[69]....
        /*0824*/ 	.word	0x000096e0


	//   ....[70]....
        /*0828*/ 	.word	0x000096f0


	//   ....[71]....
        /*082c*/ 	.word	0x00009700


	//   ....[72]....
        /*0830*/ 	.word	0x00009710


	//   ....[73]....
        /*0834*/ 	.word	0x00009720


	//   ....[74]....
        /*0838*/ 	.word	0x00009730


	//   ....[75]....
        /*083c*/ 	.word	0x00009740


	//   ....[76]....
        /*0840*/ 	.word	0x00009760


	//   ....[77]....
        /*0844*/ 	.word	0x00009b60


	//   ....[78]....
        /*0848*/ 	.word	0x00009b80


	//   ....[79]....
        /*084c*/ 	.word	0x00009ce0


	//   ....[80]....
        /*0850*/ 	.word	0x00009cf0


	//   ....[81]....
        /*0854*/ 	.word	0x00009e50


	//   ....[82]....
        /*0858*/ 	.word	0x00009e70


	//   ....[83]....
        /*085c*/ 	.word	0x00009fd0


	//   ....[84]....
        /*0860*/ 	.word	0x00009fe0


	//   ....[85]....
        /*0864*/ 	.word	0x0000a330


	//   ....[86]....
        /*0868*/ 	.word	0x0000a350


	//   ....[87]....
        /*086c*/ 	.word	0x0000a7e0


	//   ....[88]....
        /*0870*/ 	.word	0x0000a7f0


	//   ....[89]....
        /*0874*/ 	.word	0x0000ac80


	//   ....[90]....
        /*0878*/ 	.word	0x0000aca0


	//   ....[91]....
        /*087c*/ 	.word	0x0000b130


	//   ....[92]....
        /*0880*/ 	.word	0x0000b140


	//   ....[93]....
        /*0884*/ 	.word	0x0000bce0


	//   ....[94]....
        /*0888*/ 	.word	0x0000bd00


	//   ....[95]....
        /*088c*/ 	.word	0x0000be70


	//   ....[96]....
        /*0890*/ 	.word	0x0000be80


	//   ....[97]....
        /*0894*/ 	.word	0x0000bfe0


	//   ....[98]....
        /*0898*/ 	.word	0x0000c000


	//   ....[99]....
        /*089c*/ 	.word	0x0000c160


	//   ....[100]....
        /*08a0*/ 	.word	0x0000c170


	//   ....[101]....
        /*08a4*/ 	.word	0x0000c370


	//   ....[102]....
        /*08a8*/ 	.word	0x0000c390


	//   ....[103]....
        /*08ac*/ 	.word	0x0000c4b0


	//   ....[104]....
        /*08b0*/ 	.word	0x0000c4f0


	//   ....[105]....
        /*08b4*/ 	.word	0x0000c520


	//   ....[106]....
        /*08b8*/ 	.word	0x0000c550


	//   ....[107]....
        /*08bc*/ 	.word	0x0000c580


	//   ....[108]....
        /*08c0*/ 	.word	0x0000c5b0


	//   ....[109]....
        /*08c4*/ 	.word	0x0000c700


	//   ....[110]....
        /*08c8*/ 	.word	0x0000c740


	//   ....[111]....
        /*08cc*/ 	.word	0x0000c770


	//   ....[112]....
        /*08d0*/ 	.word	0x0000c7a0


	//   ....[113]....
        /*08d4*/ 	.word	0x0000c7d0


	//   ....[114]....
        /*08d8*/ 	.word	0x0000c800


	//   ....[115]....
        /*08dc*/ 	.word	0x0000c890


	//   ....[116]....
        /*08e0*/ 	.word	0x0000c8c0


	//   ....[117]....
        /*08e4*/ 	.word	0x0000c8d0


	//   ....[118]....
        /*08e8*/ 	.word	0x0000c930


	//   ....[119]....
        /*08ec*/ 	.word	0x0000ce60


	//   ....[120]....
        /*08f0*/ 	.word	0x0000cec0


	//   ....[121]....
        /*08f4*/ 	.word	0x0000cf10


	//   ....[122]....
        /*08f8*/ 	.word	0x0000cf60


	//   ....[123]....
        /*08fc*/ 	.word	0x0000cfb0


	//   ....[124]....
        /*0900*/ 	.word	0x0000d020


	//   ....[125]....
        /*0904*/ 	.word	0x0000d070


	//   ....[126]....
        /*0908*/ 	.word	0x0000d0d0


	//   ....[127]....
        /*090c*/ 	.word	0x0000d140


	//   ....[128]....
        /*0910*/ 	.word	0x0000d1a0


	//   ....[129]....
        /*0914*/ 	.word	0x0000d210


	//   ....[130]....
        /*0918*/ 	.word	0x0000d280


	//   ....[131]....
        /*091c*/ 	.word	0x0000d2f0


	//   ....[132]....
        /*0920*/ 	.word	0x0000d350


	//   ....[133]....
        /*0924*/ 	.word	0x0000d3c0


	//   ....[134]....
        /*0928*/ 	.word	0x0000d430


	//   ....[135]....
        /*092c*/ 	.word	0x0000d4a0


	//   ....[136]....
        /*0930*/ 	.word	0x0000d500


	//   ....[137]....
        /*0934*/ 	.word	0x0000d570


	//   ....[138]....
        /*0938*/ 	.word	0x0000d5d0


	//   ....[139]....
        /*093c*/ 	.word	0x0000d640


	//   ....[140]....
        /*0940*/ 	.word	0x0000d6b0


	//   ....[141]....
        /*0944*/ 	.word	0x0000d720


	//   ....[142]....
        /*0948*/ 	.word	0x0000d780


	//   ....[143]....
        /*094c*/ 	.word	0x0000d7e0


	//   ....[144]....
        /*0950*/ 	.word	0x0000d840


	//   ....[145]....
        /*0954*/ 	.word	0x0000d890


	//   ....[146]....
        /*0958*/ 	.word	0x0000d8e0


	//   ....[147]....
        /*095c*/ 	.word	0x0000d930


	//   ....[148]....
        /*0960*/ 	.word	0x0000d980


	//   ....[149]....
        /*0964*/ 	.word	0x0000d9d0


	//   ....[150]....
        /*0968*/ 	.word	0x0000da20


	//   ....[151]....
        /*096c*/ 	.word	0x0000da90


	//   ....[152]....
        /*0970*/ 	.word	0x0000db00


	//   ....[153]....
        /*0974*/ 	.word	0x0000db60


	//   ....[154]....
        /*0978*/ 	.word	0x0000dbd0


	//   ....[155]....
        /*097c*/ 	.word	0x0000dc40


	//   ....[156]....
        /*0980*/ 	.word	0x0000dcb0


	//   ....[157]....
        /*0984*/ 	.word	0x0000dd10


	//   ....[158]....
        /*0988*/ 	.word	0x0000dd60


	//   ....[159]....
        /*098c*/ 	.word	0x0000ddc0


	//   ....[160]....
        /*0990*/ 	.word	0x0000de10


	//   ....[161]....
        /*0994*/ 	.word	0x0000de50


	//   ....[162]....
        /*0998*/ 	.word	0x0000dea0


	//   ....[163]....
        /*099c*/ 	.word	0x0000dee0


	//   ....[164]....
        /*09a0*/ 	.word	0x0000df30


	//   ....[165]....
        /*09a4*/ 	.word	0x0000df70


	//   ....[166]....
        /*09a8*/ 	.word	0x0000dfd0


	//   ....[167]....
        /*09ac*/ 	.word	0x0000e010


	//   ....[168]....
        /*09b0*/ 	.word	0x0000e060


	//   ....[169]....
        /*09b4*/ 	.word	0x0000e0b0


	//   ....[170]....
        /*09b8*/ 	.word	0x0000e100


	//   ....[171]....
        /*09bc*/ 	.word	0x0000e150


	//   ....[172]....
        /*09c0*/ 	.word	0x0000e1a0


	//   ....[173]....
        /*09c4*/ 	.word	0x0000e1f0


	//   ....[174]....
        /*09c8*/ 	.word	0x0000e260


	//   ....[175]....
        /*09cc*/ 	.word	0x0000e2d0


	//   ....[176]....
        /*09d0*/ 	.word	0x0000e340


	//   ....[177]....
        /*09d4*/ 	.word	0x0000e3a0


	//   ....[178]....
        /*09d8*/ 	.word	0x0000e410


	//   ....[179]....
        /*09dc*/ 	.word	0x0000e480


	//   ....[180]....
        /*09e0*/ 	.word	0x0000e4f0


	//   ....[181]....
        /*09e4*/ 	.word	0x0000e550


	//   ....[182]....
        /*09e8*/ 	.word	0x0000e5c0


	//   ....[183]....
        /*09ec*/ 	.word	0x0000e630


	//   ....[184]....
        /*09f0*/ 	.word	0x0000e6a0


	//   ....[185]....
        /*09f4*/ 	.word	0x0000e700


	//   ....[186]....
        /*09f8*/ 	.word	0x0000e770


	//   ....[187]....
        /*09fc*/ 	.word	0x0000e7e0


	//   ....[188]....
        /*0a00*/ 	.word	0x0000e850


	//   ....[189]....
        /*0a04*/ 	.word	0x0000e8b0


	//   ....[190]....
        /*0a08*/ 	.word	0x0000e920


	//   ....[191]....
        /*0a0c*/ 	.word	0x0000e990


	//   ....[192]....
        /*0a10*/ 	.word	0x0000ea00


	//   ....[193]....
        /*0a14*/ 	.word	0x0000ea60


	//   ....[194]....
        /*0a18*/ 	.word	0x0000ead0


	//   ....[195]....
        /*0a1c*/ 	.word	0x0000eb40


	//   ....[196]....
        /*0a20*/ 	.word	0x0000ebb0


	//   ....[197]....
        /*0a24*/ 	.word	0x0000ec10


	//   ....[198]....
        /*0a28*/ 	.word	0x0000ec80


	//   ....[199]....
        /*0a2c*/ 	.word	0x0000ecf0


	//   ....[200]....
        /*0a30*/ 	.word	0x0000ed40


	//   ....[201]....
        /*0a34*/ 	.word	0x0000ed80


	//   ....[202]....
        /*0a38*/ 	.word	0x0000edd0


	//   ....[203]....
        /*0a3c*/ 	.word	0x0000ee20


	//   ....[204]....
        /*0a40*/ 	.word	0x0000ee70


	//   ....[205]....
        /*0a44*/ 	.word	0x0000eee0


	//   ....[206]....
        /*0a48*/ 	.word	0x0000ef30


	//   ....[207]....
        /*0a4c*/ 	.word	0x0000ef80


	//   ....[208]....
        /*0a50*/ 	.word	0x0000efd0


	//   ....[209]....
        /*0a54*/ 	.word	0x0000f020


	//   ....[210]....
        /*0a58*/ 	.word	0x0000f070


	//   ....[211]....
        /*0a5c*/ 	.word	0x0000f0e0


	//   ....[212]....
        /*0a60*/ 	.word	0x0000f130


	//   ....[213]....
        /*0a64*/ 	.word	0x0000f190


	//   ....[214]....
        /*0a68*/ 	.word	0x0000f1f0


	//   ....[215]....
        /*0a6c*/ 	.word	0x0000f260


	//----- nvinfo : EIATTR_EXIT_INSTR_OFFSETS
	.align		4
.L_432:
        /*0a70*/ 	.byte	0x04, 0x1c
        /*0a72*/ 	.short	(.L_434 - .L_433)


	//   ....[0]....
.L_433:
        /*0a74*/ 	.word	0x00000b40


	//   ....[1]....
        /*0a78*/ 	.word	0x0000ce20


	//----- nvinfo : EIATTR_MAX_THREADS
	.align		4
.L_434:
        /*0a7c*/ 	.byte	0x04, 0x05
        /*0a7e*/ 	.short	(.L_436 - .L_435)
.L_435:
        /*0a80*/ 	.word	0x00000080
        /*0a84*/ 	.word	0x00000001
        /*0a88*/ 	.word	0x00000001


	//----- nvinfo : EIATTR_CRS_STACK_SIZE
	.align		4
.L_436:
        /*0a8c*/ 	.byte	0x04, 0x1e
        /*0a8e*/ 	.short	(.L_438 - .L_437)
.L_437:
        /*0a90*/ 	.word	0x00000000
.L_438:


//--------------------- .nv.info._ZN7cutlass13device_kernelIN5flash19enable_sm80_to_sm89INS1_16FlashAttnFwdSm80INS1_25CollectiveMainloopFwdSm80ILi4ELi1ELb0EN4cute5tupleIJNS5_1CILi128EEENS7_ILi48EEENS7_ILi96EEEEEELi96ENS_10bfloat16_tEfNS_4arch4Sm80ELb0ELb0ELb0ELb1ELb1ELb1ELb1ELb1EEENS1_21CollectiveEpilogueFwdINS6_IJS8_SA_S9_EEENS6_IJNS7_ILi1EEESI_SI_EEESC_SE_Li128ELb1ELb1ELb1ELb0EEENS1_36VarlenDynamicPersistentTileSchedulerILi128ELi48ELi128ELi128ELb1ELb1ELb0ELb0ELb1ELb1EEEEEEEEEvNT_6ParamsE --------------------------
	.section	.nv.info._ZN7cutlass13device_kernelIN5flash19enable_sm80_to_sm89INS1_16FlashAttnFwdSm80INS1_25CollectiveMainloopFwdSm80ILi4ELi1ELb0EN4cute5tupleIJNS5_1CILi128EEENS7_ILi48EEENS7_ILi96EEEEEELi96ENS_10bfloat16_tEfNS_4arch4Sm80ELb0ELb0ELb0ELb1ELb1ELb1ELb1ELb1EEENS1_21CollectiveEpilogueFwdINS6_IJS8_SA_S9_EEENS6_IJNS7_ILi1EEESI_SI_EEESC_SE_Li128ELb1ELb1ELb1ELb0EEENS1_36VarlenDynamicPersistentTileSchedulerILi128ELi48ELi128ELi128ELb1ELb1ELb0ELb0ELb1ELb1EEEEEEEEEvNT_6ParamsE,"",@"SHT_CUDA_INFO"
	.sectionflags	@""
	.align	4


	//----- nvinfo : EIATTR_CUDA_API_VERSION
	.align		4
        /*0000*/ 	.byte	0x04, 0x37
        /*0002*/ 	.short	(.L_440 - .L_439)
.L_439:
        /*0004*/ 	.word	0x00000082


	//----- nvinfo : EIATTR_SW2861232_WAR
	.align		4
.L_440:
        /*0008*/ 	.byte	0x01, 0x35
	.zero		2


	//----- nvinfo : EIATTR_PARAM_CBANK
	.align		4
        /*000c*/ 	.byte	0x04, 0x0a
        /*000e*/ 	.short	(.L_442 - .L_441)
	.align		4
.L_441:
        /*0010*/ 	.word	index@(.nv.constant0._ZN7cutlass13device_kernelIN5flash19enable_sm80_to_sm89INS1_16FlashAttnFwdSm80INS1_25CollectiveMainloopFwdSm80ILi4ELi1ELb0EN4cute5tupleIJNS5_1CILi128EEENS7_ILi48EEENS7_ILi96EEEEEELi96ENS_10bfloat16_tEfNS_4arch4Sm80ELb0ELb0ELb0ELb1ELb1ELb1ELb1ELb1EEENS1_21CollectiveEpilogueFwdINS6_IJS8_SA_S9_EEENS6_IJNS7_ILi1EEESI_SI_EEESC_SE_Li128ELb1ELb1ELb1ELb0EEENS1_36VarlenDynamicPersistentTileSchedulerILi128ELi48ELi128ELi128ELb1ELb1ELb0ELb0ELb1ELb1EEEEEEEEEvNT_6ParamsE)
        /*0014*/ 	.short	0x0160
        /*0016*/ 	.short	0x0438


	//----- nvinfo : EIATTR_CBANK_PARAM_SIZE
	.align		4
.L_442:
        /*0018*/ 	.byte	0x03, 0x19
        /*001a*/ 	.short	0x0438


	//----- nvinfo : EIATTR_KPARAM_INFO
	.align		4
        /*001c*/ 	.byte	0x04, 0x17
        /*001e*/ 	.short	(.L_444 - .L_443)
.L_443:
        /*0020*/ 	.word	0x00000000
        /*0024*/ 	.short	0x0000
        /*0026*/ 	.short	0x0000
        /*0028*/ 	.byte	0x00, 0xf0, 0xe1, 0x10


	//----- nvinfo : EIATTR_MAXREG_COUNT
	.align		4
.L_444:
        /*002c*/ 	.byte	0x03, 0x1b
        /*002e*/ 	.short	0x00ff


	//----- nvinfo : EIATTR_NUM_BARRIERS
	.align		4
        /*0030*/ 	.byte	0x02, 0x4c
        /*0032*/ 	.byte	0x06
	.zero		1


	//----- nvinfo : EIATTR_ANNOTATIONS
	.align		4
        /*0034*/ 	.byte	0x04, 0x55
        /*0036*/ 	.short	(.L_446 - .L_445)


	//   ....[0]....
.L_445:
        /* <DEDUP_REMOVED lines=150> */


	//----- nvinfo : EIATTR_MERCURY_ISA_VERSION
	.align		4
.L_446:
        /*0980*/ 	.byte	0x03, 0x5f
        /*0982*/ 	.short	0x0000


	//----- nvinfo : EIATTR_INT_WARP_WIDE_INSTR_OFFSETS
	.align		4
        /*0984*/ 	.byte	0x04, 0x31
        /*0986*/ 	.short	(.L_448 - .L_447)


	//   ....[0]....
.L_447:
        /*0988*/ 	.word	0x00014490


	//   ....[1]....
        /*098c*/ 	.word	0x00014510


	//----- nvinfo : EIATTR_COOP_GROUP_MASK_REGIDS
	.align		4
.L_448:
        /*0990*/ 	.byte	0x04, 0x29
        /*0992*/ 	.short	(.L_450 - .L_449)


	//   ....[0]....
.L_449:
        /*0994*/ 	.word	0xffffffff


	//   ....[1]....
        /*0998*/ 	.word	0xffffffff


	//   ....[2]....
        /*099c*/ 	.word	0xffffffff


	//   ....[3]....
        /*09a0*/ 	.word	0xffffffff


	//   ....[4]....
        /*09a4*/ 	.word	0xffffffff


	//   ....[5]....
        /*09a8*/ 	.word	0xffffffff


	//   ....[6]....
        /*09ac*/ 	.word	0xffffffff


	//   ....[7]....
        /*09b0*/ 	.word	0xffffffff


	//   ....[8]....
        /*09b4*/ 	.word	0xffffffff


	//   ....[9]....
        /*09b8*/ 	.word	0xffffffff


	//   ....[10]....
        /*09bc*/ 	.word	0xffffffff


	//   ....[11]....
        /*09c0*/ 	.word	0xffffffff


	//   ....[12]....
        /*09c4*/ 	.word	0xffffffff


	//   ....[13]....
        /*09c8*/ 	.word	0xffffffff


	//   ....[14]....
        /*09cc*/ 	.word	0xffffffff


	//   ....[15]....
        /*09d0*/ 	.word	0xffffffff


	//   ....[16]....
        /*09d4*/ 	.word	0xffffffff


	//   ....[17]....
        /*09d8*/ 	.word	0xffffffff


	//   ....[18]....
        /*09dc*/ 	.word	0xffffffff


	//   ....[19]....
        /*09e0*/ 	.word	0xffffffff


	//   ....[20]....
        /*09e4*/ 	.word	0xffffffff


	//   ....[21]....
        /*09e8*/ 	.word	0xffffffff


	//   ....[22]....
        /*09ec*/ 	.word	0xffffffff


	//   ....[23]....
        /*09f0*/ 	.word	0xffffffff


	//   ....[24]....
        /*09f4*/ 	.word	0xffffffff


	//   ....[25]....
        /*09f8*/ 	.word	0xffffffff


	//   ....[26]....
        /*09fc*/ 	.word	0xffffffff


	//   ....[27]....
        /*0a00*/ 	.word	0xffffffff


	//   ....[28]....
        /*0a04*/ 	.word	0xffffffff


	//   ....[29]....
        /*0a08*/ 	.word	0xffffffff


	//   ....[30]....
        /*0a0c*/ 	.word	0xffffffff


	//   ....[31]....
        /*0a10*/ 	.word	0xffffffff


	//   ....[32]....
        /*0a14*/ 	.word	0xffffffff


	//   ....[33]....
        /*0a18*/ 	.word	0xffffffff


	//   ....[34]....
        /*0a1c*/ 	.word	0xffffffff


	//   ....[35]....
        /*0a20*/ 	.word	0xffffffff


	//   ....[36]....
        /*0a24*/ 	.word	0xffffffff


	//   ....[37]....
        /*0a28*/ 	.word	0xffffffff


	//   ....[38]....
        /*0a2c*/ 	.word	0xffffffff


	//   ....[39]....
        /*0a30*/ 	.word	0xffffffff


	//   ....[40]....
        /*0a34*/ 	.word	0xffffffff


	//   ....[41]....
        /*0a38*/ 	.word	0xffffffff


	//   ....[42]....
        /*0a3c*/ 	.word	0xffffffff


	//   ....[43]....
        /*0a40*/ 	.word	0xffffffff


	//   ....[44]....
        /*0a44*/ 	.word	0xffffffff


	//   ....[45]....
        /*0a48*/ 	.word	0xffffffff


	//   ....[46]....
        /*0a4c*/ 	.word	0xffffffff


	//   ....[47]....
        /*0a50*/ 	.word	0xffffffff


	//   ....[48]....
        /*0a54*/ 	.word	0xffffffff


	//   ....[49]....
        /*0a58*/ 	.word	0xffffffff


	//   ....[50]....
        /*0a5c*/ 	.word	0xffffffff


	//   ....[51]....
        /*0a60*/ 	.word	0xffffffff


	//   ....[52]....
        /*0a64*/ 	.word	0xffffffff


	//   ....[53]....
        /*0a68*/ 	.word	0xffffffff


	//   ....[54]....
        /*0a6c*/ 	.word	0xffffffff


	//   ....[55]....
        /*0a70*/ 	.word	0xffffffff


	//   ....[56]....
        /*0a74*/ 	.word	0xffffffff


	//   ....[57]....
        /*0a78*/ 	.word	0xffffffff


	//   ....[58]....
        /*0a7c*/ 	.word	0xffffffff


	//   ....[59]....
        /*0a80*/ 	.word	0xffffffff


	//   ....[60]....
        /*0a84*/ 	.word	0xffffffff


	//   ....[61]....
        /*0a88*/ 	.word	0xffffffff


	//   ....[62]....
        /*0a8c*/ 	.word	0xffffffff


	//   ....[63]....
        /*0a90*/ 	.word	0xffffffff


	//   ....[64]....
        /*0a94*/ 	.word	0xffffffff


	//   ....[65]....
        /*0a98*/ 	.word	0xffffffff


	//   ....[66]....
        /*0a9c*/ 	.word	0xffffffff


	//   ....[67]....
        /*0aa0*/ 	.word	0xffffffff


	//   ....[68]....
        /*0aa4*/ 	.word	0xffffffff


	//   ....[69]....
        /*0aa8*/ 	.word	0xffffffff


	//   ....[70]....
        /*0aac*/ 	.word	0xffffffff


	//   ....[71]....
        /*0ab0*/ 	.word	0xffffffff


	//   ....[72]....
        /*0ab4*/ 	.word	0xffffffff


	//   ....[73]....
        /*0ab8*/ 	.word	0xffffffff


	//   ....[74]....
        /*0abc*/ 	.word	0xffffffff


	//   ....[75]....
        /*0ac0*/ 	.word	0xffffffff


	//   ....[76]....
        /*0ac4*/ 	.word	0xffffffff


	//   ....[77]....
        /*0ac8*/ 	.word	0xffffffff


	//   ....[78]....
        /*0acc*/ 	.word	0xffffffff


	//   ....[79]....
        /*0ad0*/ 	.word	0xffffffff


	//   ....[80]....
        /*0ad4*/ 	.word	0xffffffff


	//   ....[81]....
        /*0ad8*/ 	.word	0xffffffff


	//   ....[82]....
        /*0adc*/ 	.word	0xffffffff


	//   ....[83]....
        /*0ae0*/ 	.word	0xffffffff


	//   ....[84]....
        /*0ae4*/ 	.word	0xffffffff


	//   ....[85]....
        /*0ae8*/ 	.word	0xffffffff


	//   ....[86]....
        /*0aec*/ 	.word	0xffffffff


	//   ....[87]....
        /*0af0*/ 	.word	0xffffffff


	//   ....[88]....
        /*0af4*/ 	.word	0xffffffff


	//   ....[89]....
        /*0af8*/ 	.word	0xffffffff


	//   ....[90]....
        /*0afc*/ 	.word	0xffffffff


	//   ....[91]....
        /*0b00*/ 	.word	0xffffffff


	//   ....[92]....
        /*0b04*/ 	.word	0xffffffff


	//   ....[93]....
        /*0b08*/ 	.word	0xffffffff


	//   ....[94]....
        /*0b0c*/ 	.word	0xffffffff


	//   ....[95]....
        /*0b10*/ 	.word	0xffffffff


	//   ....[96]....
        /*0b14*/ 	.word	0xffffffff


	//   ....[97]....
        /*0b18*/ 	.word	0xffffffff


	//   ....[98]....
        /*0b1c*/ 	.word	0xffffffff


	//   ....[99]....
        /*0b20*/ 	.word	0xffffffff


	//   ....[100]....
        /*0b24*/ 	.word	0xffffffff


	//   ....[101]....
        /*0b28*/ 	.word	0xffffffff


	//   ....[102]....
        /*0b2c*/ 	.word	0xffffffff


	//   ....[103]....
        /*0b30*/ 	.word	0xffffffff


	//   ....[104]....
        /*0b34*/ 	.word	0xffffffff


	//   ....[105]....
        /*0b38*/ 	.word	0xffffffff


	//   ....[106]....
        /*0b3c*/ 	.word	0xffffffff


	//   ....[107]....
        /*0b40*/ 	.word	0xffffffff


	//   ....[108]....
        /*0b44*/ 	.word	0xffffffff


	//   ....[109]....
        /*0b48*/ 	.word	0xffffffff


	//   ....[110]....
        /*0b4c*/ 	.word	0xffffffff


	//   ....[111]....
        /*0b50*/ 	.word	0xffffffff


	//   ....[112]....
        /*0b54*/ 	.word	0xffffffff


	//   ....[113]....
        /*0b58*/ 	.word	0xffffffff


	//   ....[114]....
        /*0b5c*/ 	.word	0xffffffff


	//   ....[115]....
        /*0b60*/ 	.word	0xffffffff


	//   ....[116]....
        /*0b64*/ 	.word	0xffffffff


	//   ....[117]....
        /*0b68*/ 	.word	0xffffffff


	//   ....[118]....
        /*0b6c*/ 	.word	0xffffffff


	//   ....[119]....
        /*0b70*/ 	.word	0xffffffff


	//   ....[120]....
        /*0b74*/ 	.word	0xffffffff


	//   ....[121]....
        /*0b78*/ 	.word	0xffffffff


	//   ....[122]....
        /*0b7c*/ 	.word	0xffffffff


	//   ....[123]....
        /*0b80*/ 	.word	0xffffffff


	//   ....[124]....
        /*0b84*/ 	.word	0xffffffff


	//   ....[125]....
        /*0b88*/ 	.word	0xffffffff


	//   ....[126]....
        /*0b8c*/ 	.word	0xffffffff


	//   ....[127]....
        /*0b90*/ 	.word	0xffffffff


	//   ....[128]....
        /*0b94*/ 	.word	0xffffffff


	//   ....[129]....
        /*0b98*/ 	.word	0xffffffff


	//   ....[130]....
        /*0b9c*/ 	.word	0xffffffff


	//   ....[131]....
        /*0ba0*/ 	.word	0xffffffff


	//   ....[132]....
        /*0ba4*/ 	.word	0xffffffff


	//   ....[133]....
        /*0ba8*/ 	.word	0xffffffff


	//   ....[134]....
        /*0bac*/ 	.word	0xffffffff


	//   ....[135]....
        /*0bb0*/ 	.word	0xffffffff


	//   ....[136]....
        /*0bb4*/ 	.word	0xffffffff


	//   ....[137]....
        /*0bb8*/ 	.word	0xffffffff


	//   ....[138]....
        /*0bbc*/ 	.word	0xffffffff


	//   ....[139]....
        /*0bc0*/ 	.word	0xffffffff


	//   ....[140]....
        /*0bc4*/ 	.word	0xffffffff


	//   ....[141]....
        /*0bc8*/ 	.word	0xffffffff


	//   ....[142]....
        /*0bcc*/ 	.word	0xffffffff


	//   ....[143]....
        /*0bd0*/ 	.word	0xffffffff


	//   ....[144]....
        /*0bd4*/ 	.word	0xffffffff


	//   ....[145]....
        /*0bd8*/ 	.word	0xffffffff


	//   ....[146]....
        /*0bdc*/ 	.word	0xffffffff


	//   ....[147]....
        /*0be0*/ 	.word	0xffffffff


	//   ....[148]....
        /*0be4*/ 	.word	0xffffffff


	//   ....[149]....
        /*0be8*/ 	.word	0xffffffff


	//   ....[150]....
        /*0bec*/ 	.word	0xffffffff


	//   ....[151]....
        /*0bf0*/ 	.word	0xffffffff


	//   ....[152]....
        /*0bf4*/ 	.word	0xffffffff


	//   ....[153]....
        /*0bf8*/ 	.word	0xffffffff


	//   ....[154]....
        /*0bfc*/ 	.word	0xffffffff


	//   ....[155]....
        /*0c00*/ 	.word	0xffffffff


	//   ....[156]....
        /*0c04*/ 	.word	0xffffffff


	//   ....[157]....
        /*0c08*/ 	.word	0xffffffff


	//   ....[158]....
        /*0c0c*/ 	.word	0xffffffff


	//   ....[159]....
        /*0c10*/ 	.word	0xffffffff


	//   ....[160]....
        /*0c14*/ 	.word	0xffffffff


	//   ....[161]....
        /*0c18*/ 	.word	0xffffffff


	//   ....[162]....
        /*0c1c*/ 	.word	0xffffffff


	//   ....[163]....
        /*0c20*/ 	.word	0xffffffff


	//   ....[164]....
        /*0c24*/ 	.word	0xffffffff


	//   ....[165]....
        /*0c28*/ 	.word	0xffffffff


	//   ....[166]....
        /*0c2c*/ 	.word	0xffffffff


	//   ....[167]....
        /*0c30*/ 	.word	0xffffffff


	//   ....[168]....
        /*0c34*/ 	.word	0xffffffff


	//   ....[169]....
        /*0c38*/ 	.word	0xffffffff


	//   ....[170]....
        /*0c3c*/ 	.word	0xffffffff


	//   ....[171]....
        /*0c40*/ 	.word	0xffffffff


	//   ....[172]....
        /*0c44*/ 	.word	0xffffffff


	//   ....[173]....
        /*0c48*/ 	.word	0xffffffff


	//   ....[174]....
        /*0c4c*/ 	.word	0xffffffff


	//   ....[175]....
        /*0c50*/ 	.word	0xffffffff


	//   ....[176]....
        /*0c54*/ 	.word	0xffffffff


	//   ....[177]....
        /*0c58*/ 	.word	0xffffffff


	//   ....[178]....
        /*0c5c*/ 	.word	0xffffffff


	//   ....[179]....
        /*0c60*/ 	.word	0xffffffff


	//   ....[180]....
        /*0c64*/ 	.word	0xffffffff


	//   ....[181]....
        /*0c68*/ 	.word	0xffffffff


	//   ....[182]....
        /*0c6c*/ 	.word	0xffffffff


	//   ....[183]....
        /*0c70*/ 	.word	0xffffffff


	//   ....[184]....
        /*0c74*/ 	.word	0xffffffff


	//   ....[185]....
        /*0c78*/ 	.word	0xffffffff


	//   ....[186]....
        /*0c7c*/ 	.word	0xffffffff


	//   ....[187]....
        /*0c80*/ 	.word	0xffffffff


	//   ....[188]....
        /*0c84*/ 	.word	0xffffffff


	//   ....[189]....
        /*0c88*/ 	.word	0xffffffff


	//   ....[190]....
        /*0c8c*/ 	.word	0xffffffff


	//   ....[191]....
        /*0c90*/ 	.word	0xffffffff


	//   ....[192]....
        /*0c94*/ 	.word	0xffffffff


	//   ....[193]....
        /*0c98*/ 	.word	0xffffffff


	//   ....[194]....
        /*0c9c*/ 	.word	0xffffffff


	//   ....[195]....
        /*0ca0*/ 	.word	0xffffffff


	//   ....[196]....
        /*0ca4*/ 	.word	0xffffffff


	//   ....[197]....
        /*0ca8*/ 	.word	0xffffffff


	//   ....[198]....
        /*0cac*/ 	.word	0xffffffff


	//   ....[199]....
        /*0cb0*/ 	.word	0xffffffff


	//   ....[200]....
        /*0cb4*/ 	.word	0xffffffff


	//   ....[201]....
        /*0cb8*/ 	.word	0xffffffff


	//   ....[202]....
        /*0cbc*/ 	.word	0xffffffff


	//   ....[203]....
        /*0cc0*/ 	.word	0xffffffff


	//   ....[204]....
        /*0cc4*/ 	.word	0xffffffff


	//   ....[205]....
        /*0cc8*/ 	.word	0xffffffff


	//   ....[206]....
        /*0ccc*/ 	.word	0xffffffff


	//   ....[207]....
        /*0cd0*/ 	.word	0xffffffff


	//   ....[208]....
        /*0cd4*/ 	.word	0xffffffff


	//   ....[209]....
        /*0cd8*/ 	.word	0xffffffff


	//   ....[210]....
        /*0cdc*/ 	.word	0xffffffff


	//   ....[211]....
        /*0ce0*/ 	.word	0xffffffff


	//   ....[212]....
        /*0ce4*/ 	.word	0xffffffff


	//   ....[213]....
        /*0ce8*/ 	.word	0xffffffff


	//   ....[214]....
        /*0cec*/ 	.word	0xffffffff


	//   ....[215]....
        /*0cf0*/ 	.word	0xffffffff


	//   ....[216]....
        /*0cf4*/ 	.word	0xffffffff


	//   ....[217]....
        /*0cf8*/ 	.word	0xffffffff


	//   ....[218]....
        /*0cfc*/ 	.word	0xffffffff


	//   ....[219]....
        /*0d00*/ 	.word	0xffffffff


	//   ....[220]....
        /*0d04*/ 	.word	0xffffffff


	//   ....[221]....
        /*0d08*/ 	.word	0xffffffff


	//   ....[222]....
        /*0d0c*/ 	.word	0xffffffff


	//   ....[223]....
        /*0d10*/ 	.word	0xffffffff


	//   ....[224]....
        /*0d14*/ 	.word	0xffffffff


	//   ....[225]....
        /*0d18*/ 	.word	0xffffffff


	//   ....[226]....
        /*0d1c*/ 	.word	0xffffffff


	//   ....[227]....
        /*0d20*/ 	.word	0xffffffff


	//   ....[228]....
        /*0d24*/ 	.word	0xffffffff


	//   ....[229]....
        /*0d28*/ 	.word	0xffffffff


	//   ....[230]....
        /*0d2c*/ 	.word	0xffffffff


	//   ....[231]....
        /*0d30*/ 	.word	0xffffffff


	//----- nvinfo : EIATTR_COOP_GROUP_INSTR_OFFSETS
	.align		4
.L_450:
        /*0d34*/ 	.byte	0x04, 0x28
        /*0d36*/ 	.short	(.L_452 - .L_451)


	//   ....[0]....
.L_451:
        /*0d38*/ 	.word	0x00000050


	//   ....[1]....
        /*0d3c*/ 	.word	0x00000200


	//   ....[2]....
        /*0d40*/ 	.word	0x00000230


	//   ....[3]....
        /*0d44*/ 	.word	0x00000260


	//   ....[4]....
        /*0d48*/ 	.word	0x00000290


	//   ....[5]....
        /*0d4c*/ 	.word	0x000002c0


	//   ....[6]....
        /*0d50*/ 	.word	0x000002f0


	//   ....[7]....
        /*0d54*/ 	.word	0x00000460


	//   ....[8]....
        /*0d58*/ 	.word	0x000004a0


	//   ....[9]....
        /*0d5c*/ 	.word	0x000004d0


	//   ....[10]....
        /*0d60*/ 	.word	0x00000500


	//   ....[11]....
        /*0d64*/ 	.word	0x00000530


	//   ....[12]....
        /*0d68*/ 	.word	0x00000560


	//   ....[13]....
        /*0d6c*/ 	.word	0x000005f0


	//   ....[14]....
        /*0d70*/ 	.word	0x00000620


	//   ....[15]....
        /*0d74*/ 	.word	0x00000640


	//   ....[16]....
        /*0d78*/ 	.word	0x000006a0


	//   ....[17]....
        /*0d7c*/ 	.word	0x00003ac0


	//   ....[18]....
        /*0d80*/ 	.word	0x00003ad0


	//   ....[19]....
        /*0d84*/ 	.word	0x000056a0


	//   ....[20]....
        /*0d88*/ 	.word	0x000056b0


	//   ....[21]....
        /*0d8c*/ 	.word	0x00007020


	//   ....[22]....
        /*0d90*/ 	.word	0x00007040


	//   ....[23]....
        /*0d94*/ 	.word	0x00007660


	//   ....[24]....
        /*0d98*/ 	.word	0x00007680


	//   ....[25]....
        /*0d9c*/ 	.word	0x000085a0


	//   ....[26]....
        /*0da0*/ 	.word	0x000085c0


	//   ....[27]....
        /*0da4*/ 	.word	0x00008700


	//   ....[28]....
        /*0da8*/ 	.word	0x00008710


	//   ....[29]....
        /*0dac*/ 	.word	0x00008850


	//   ....[30]....
        /*0db0*/ 	.word	0x00008870


	//   ....[31]....
        /*0db4*/ 	.word	0x000089b0


	//   ....[32]....
        /*0db8*/ 	.word	0x000089c0


	//   ....[33]....
        /*0dbc*/ 	.word	0x00008e90


	//   ....[34]....
        /*0dc0*/ 	.word	0x00008ea0


	//   ....[35]....
        /*0dc4*/ 	.word	0x00008eb0


	//   ....[36]....
        /*0dc8*/ 	.word	0x00008ec0


	//   ....[37]....
        /*0dcc*/ 	.word	0x000091d0


	//   ....[38]....
        /*0dd0*/ 	.word	0x00009210


	//   ....[39]....
        /*0dd4*/ 	.word	0x00009250


	//   ....[40]....
        /*0dd8*/ 	.word	0x00009290


	//   ....[41]....
        /*0ddc*/ 	.word	0x0000bb70


	//   ....[42]....
        /*0de0*/ 	.word	0x0000bbb0


	//   ....[43]....
        /*0de4*/ 	.word	0x0000bbf0


	//   ....[44]....
        /*0de8*/ 	.word	0x0000bc30


	//   ....[45]....
        /*0dec*/ 	.word	0x0000e8c0


	//   ....[46]....
        /*0df0*/ 	.word	0x0000e8e0


	//   ....[47]....
        /*0df4*/ 	.word	0x0000eaa0


	//   ....[48]....
        /*0df8*/ 	.word	0x0000eab0


	//   ....[49]....
        /*0dfc*/ 	.word	0x0000f4b0


	//   ....[50]....
        /*0e00*/ 	.word	0x0000f4d0


	//   ....[51]....
        /*0e04*/ 	.word	0x0000f600


	//   ....[52]....
        /*0e08*/ 	.word	0x0000f610


	//   ....[53]....
        /*0e0c*/ 	.word	0x0000fdd0


	//   ....[54]....
        /*0e10*/ 	.word	0x0000fe00


	//   ....[55]....
        /*0e14*/ 	.word	0x0000fe10


	//   ....[56]....
        /*0e18*/ 	.word	0x0000fe20


	//   ....[57]....
        /*0e1c*/ 	.word	0x0000fe30


	//   ....[58]....
        /*0e20*/ 	.word	0x0000fe60


	//   ....[59]....
        /*0e24*/ 	.word	0x0000fe80


	//   ....[60]....
        /*0e28*/ 	.word	0x0000fea0


	//   ....[61]....
        /*0e2c*/ 	.word	0x00011200


	//   ....[62]....
        /*0e30*/ 	.word	0x00011210


	//   ....[63]....
        /*0e34*/ 	.word	0x00011320


	//   ....[64]....
        /*0e38*/ 	.word	0x00011330


	//   ....[65]....
        /*0e3c*/ 	.word	0x00011d00


	//   ....[66]....
        /*0e40*/ 	.word	0x00011d20


	//   ....[67]....
        /*0e44*/ 	.word	0x00011e10


	//   ....[68]....
        /*0e48*/ 	.word	0x00011e20


	//   ....[69]....
        /*0e4c*/ 	.word	0x00012220


	//   ....[70]....
        /*0e50*/ 	.word	0x00012250


	//   ....[71]....
        /*0e54*/ 	.word	0x00012270


	//   ....[72]....
        /*0e58*/ 	.word	0x00012290


	//   ....[73]....
        /*0e5c*/ 	.word	0x000122b0


	//   ....[74]....
        /*0e60*/ 	.word	0x000122d0


	//   ....[75]....
        /*0e64*/ 	.word	0x000122f0


	//   ....[76]....
        /*0e68*/ 	.word	0x00012310


	//   ....[77]....
        /*0e6c*/ 	.word	0x00013ae0


	//   ....[78]....
        /*0e70*/ 	.word	0x00013af0


	//   ....[79]....
        /*0e74*/ 	.word	0x00013b00


	//   ....[80]....
        /*0e78*/ 	.word	0x00013b10


	//   ....[81]....
        /*0e7c*/ 	.word	0x00013b40


	//   ....[82]....
        /*0e80*/ 	.word	0x00013b60


	//   ....[83]....
        /*0e84*/ 	.word	0x00013b80


	//   ....[84]....
        /*0e88*/ 	.word	0x00013b90


	//   ....[85]....
        /*0e8c*/ 	.word	0x00015170


	//   ....[86]....
        /*0e90*/ 	.word	0x00015180


	//   ....[87]....
        /*0e94*/ 	.word	0x000151a0


	//   ....[88]....
        /*0e98*/ 	.word	0x000151b0


	//   ....[89]....
        /*0e9c*/ 	.word	0x000151c0


	//   ....[90]....
        /*0ea0*/ 	.word	0x000151d0


	//   ....[91]....
        /*0ea4*/ 	.word	0x000151f0


	//   ....[92]....
        /*0ea8*/ 	.word	0x00015200


	//   ....[93]....
        /*0eac*/ 	.word	0x00015670


	//   ....[94]....
        /*0eb0*/ 	.word	0x00015690


	//   ....[95]....
        /*0eb4*/ 	.word	0x000157b0


	//   ....[96]....
        /*0eb8*/ 	.word	0x000157c0


	//   ....[97]....
        /*0ebc*/ 	.word	0x000158f0


	//   ....[98]....
        /*0ec0*/ 	.word	0x00015910


	//   ....[99]....
        /*0ec4*/ 	.word	0x00015a40


	//   ....[100]....
        /*0ec8*/ 	.word	0x00015a50


	//   ....[101]....
        /*0ecc*/ 	.word	0x00015d70


	//   ....[102]....
        /*0ed0*/ 	.word	0x00015d90


	//   ....[103]....
        /*0ed4*/ 	.word	0x00016260


	//   ....[104]....
        /*0ed8*/ 	.word	0x00016270


	//   ....[105]....
        /*0edc*/ 	.word	0x00016740


	//   ....[106]....
        /*0ee0*/ 	.word	0x00016760


	//   ....[107]....
        /*0ee4*/ 	.word	0x00016c40


	//   ....[108]....
        /*0ee8*/ 	.word	0x00016c50


	//   ....[109]....
        /*0eec*/ 	.word	0x00017930


	//   ....[110]....
        /*0ef0*/ 	.word	0x00017950


	//   ....[111]....
        /*0ef4*/ 	.word	0x00017a80


	//   ....[112]....
        /*0ef8*/ 	.word	0x00017a90


	//   ....[113]....
        /*0efc*/ 	.word	0x00017bc0


	//   ....[114]....
        /*0f00*/ 	.word	0x00017be0


	//   ....[115]....
        /*0f04*/ 	.word	0x00017d10


	//   ....[116]....
        /*0f08*/ 	.word	0x00017d20


	//   ....[117]....
        /*0f0c*/ 	.word	0x00017f10


	//   ....[118]....
        /*0f10*/ 	.word	0x00017f30


	//   ....[119]....
        /*0f14*/ 	.word	0x00018060


	//   ....[120]....
        /*0f18*/ 	.word	0x000180a0


	//   ....[121]....
        /*0f1c*/ 	.word	0x000180d0


	//   ....[122]....
        /*0f20*/ 	.word	0x00018100


	//   ....[123]....
        /*0f24*/ 	.word	0x00018130


	//   ....[124]....
        /*0f28*/ 	.word	0x00018160


	//   ....[125]....
        /*0f2c*/ 	.word	0x000182d0


	//   ....[126]....
        /*0f30*/ 	.word	0x00018310


	//   ....[127]....
        /*0f34*/ 	.word	0x00018340


	//   ....[128]....
        /*0f38*/ 	.word	0x00018370


	//   ....[129]....
        /*0f3c*/ 	.word	0x000183a0


	//   ....[130]....
        /*0f40*/ 	.word	0x000183d0


	//   ....[131]....
        /*0f44*/ 	.word	0x00018460


	//   ....[132]....
        /*0f48*/ 	.word	0x00018490


	//   ....[133]....
        /*0f4c*/ 	.word	0x000184a0


	//   ....[134]....
        /*0f50*/ 	.word	0x00018500


	//   ....[135]....
        /*0f54*/ 	.word	0x00018ae0


	//   ....[136]....
        /*0f58*/ 	.word	0x00018b40


	//   ....[137]....
        /*0f5c*/ 	.word	0x00018b90


	//   ....[138]....
        /*0f60*/ 	.word	0x00018be0


	//   ....[139]....
        /*0f64*/ 	.word	0x00018c30


	//   ....[140]....
        /*0f68*/ 	.word	0x00018ca0


	//   ....[141]....
        /*0f6c*/ 	.word	0x00018cf0


	//   ....[142]....
        /*0f70*/ 	.word	0x00018d50


	//   ....[143]....
        /*0f74*/ 	.word	0x00018dc0


	//   ....[144]....
        /*0f78*/ 	.word	0x00018e20


	//   ....[145]....
        /*0f7c*/ 	.word	0x00018e90


	//   ....[146]....
        /*0f80*/ 	.word	0x00018f00


	//   ....[147]....
        /*0f84*/ 	.word	0x00018f70


	//   ....[148]....
        /*0f88*/ 	.word	0x00018fd0


	//   ....[149]....
        /*0f8c*/ 	.word	0x00019040


	//   ....[150]....
        /*0f90*/ 	.word	0x000190b0


	//   ....[151]....
        /*0f94*/ 	.word	0x00019120


	//   ....[152]....
        /*0f98*/ 	.word	0x00019180


	//   ....[153]....
        /*0f9c*/ 	.word	0x000191f0


	//   ....[154]....
        /*0fa0*/ 	.word	0x00019250


	//   ....[155]....
        /*0fa4*/ 	.word	0x000192c0


	//   ....[156]....
        /*0fa8*/ 	.word	0x00019330


	//   ....[157]....
        /*0fac*/ 	.word	0x000193a0


	//   ....[158]....
        /*0fb0*/ 	.word	0x00019400


	//   ....[159]....
        /*0fb4*/ 	.word	0x00019450


	//   ....[160]....
        /*0fb8*/ 	.word	0x00019490


	//   ....[161]....
        /*0fbc*/ 	.word	0x000194e0


	//   ....[162]....
        /*0fc0*/ 	.word	0x00019530


	//   ....[163]....
        /*0fc4*/ 	.word	0x00019580


	//   ....[164]....
        /*0fc8*/ 	.word	0x000195d0


	//   ....[165]....
        /*0fcc*/ 	.word	0x00019620


	//   ....[166]....
        /*0fd0*/ 	.word	0x00019670


	//   ....[167]....
        /*0fd4*/ 	.word	0x000196e0


	//   ....[168]....
        /*0fd8*/ 	.word	0x00019750


	//   ....[169]....
        /*0fdc*/ 	.word	0x000197b0


	//   ....[170]....
        /*0fe0*/ 	.word	0x00019820


	//   ....[171]....
        /*0fe4*/ 	.word	0x00019890


	//   ....[172]....
        /*0fe8*/ 	.word	0x00019900


	//   ....[173]....
        /*0fec*/ 	.word	0x00019960


	//   ....[174]....
        /*0ff0*/ 	.word	0x000199b0


	//   ....[175]....
        /*0ff4*/ 	.word	0x000199f0


	//   ....[176]....
        /*0ff8*/ 	.word	0x00019a40


	//   ....[177]....
        /*0ffc*/ 	.word	0x00019a80


	//   ....[178]....
        /*1000*/ 	.word	0x00019ad0


	//   ....[179]....
        /*1004*/ 	.word	0x00019b10


	//   ....[180]....
        /*1008*/ 	.word	0x00019b60


	//   ....[181]....
        /*100c*/ 	.word	0x00019ba0


	//   ....[182]....
        /*1010*/ 	.word	0x00019bf0


	//   ....[183]....
        /*1014*/ 	.word	0x00019c30


	//   ....[184]....
        /*1018*/ 	.word	0x00019c80


	//   ....[185]....
        /*101c*/ 	.word	0x00019cd0


	//   ....[186]....
        /*1020*/ 	.word	0x00019d20


	//   ....[187]....
        /*1024*/ 	.word	0x00019d70


	//   ....[188]....
        /*1028*/ 	.word	0x00019dc0


	//   ....[189]....
        /*102c*/ 	.word	0x00019e00


	//   ....[190]....
        /*1030*/ 	.word	0x00019e70


	//   ....[191]....
        /*1034*/ 	.word	0x00019ee0


	//   ....[192]....
        /*1038*/ 	.word	0x00019f50


	//   ....[193]....
        /*103c*/ 	.word	0x00019fb0


	//   ....[194]....
        /*1040*/ 	.word	0x0001a020


	//   ....[195]....
        /*1044*/ 	.word	0x0001a090


	//   ....[196]....
        /*1048*/ 	.word	0x0001a100


	//   ....[197]....
        /*104c*/ 	.word	0x0001a160


	//   ....[198]....
        /*1050*/ 	.word	0x0001a1d0


	//   ....[199]....
        /*1054*/ 	.word	0x0001a240


	//   ....[200]....
        /*1058*/ 	.word	0x0001a2b0


	//   ....[201]....
        /*105c*/ 	.word	0x0001a310


	//   ....[202]....
        /*1060*/ 	.word	0x0001a380


	//   ....[203]....
        /*1064*/ 	.word	0x0001a3f0


	//   ....[204]....
        /*1068*/ 	.word	0x0001a460


	//   ....[205]....
        /*106c*/ 	.word	0x0001a4c0


	//   ....[206]....
        /*1070*/ 	.word	0x0001a530


	//   ....[207]....
        /*1074*/ 	.word	0x0001a5a0


	//   ....[208]....
        /*1078*/ 	.word	0x0001a610


	//   ....[209]....
        /*107c*/ 	.word	0x0001a670


	//   ....[210]....
        /*1080*/ 	.word	0x0001a6e0


	//   ....[211]....
        /*1084*/ 	.word	0x0001a750


	//   ....[212]....
        /*1088*/ 	.word	0x0001a7c0


	//   ....[213]....
        /*108c*/ 	.word	0x0001a820


	//   ....[214]....
        /*1090*/ 	.word	0x0001a890


	//   ....[215]....
        /*1094*/ 	.word	0x0001a900


	//   ....[216]....
        /*1098*/ 	.word	0x0001a950


	//   ....[217]....
        /*109c*/ 	.word	0x0001a990


	//   ....[218]....
        /*10a0*/ 	.word	0x0001a9e0


	//   ....[219]....
        /*10a4*/ 	.word	0x0001aa30


	//   ....[220]....
        /*10a8*/ 	.word	0x0001aa80


	//   ....[221]....
        /*10ac*/ 	.word	0x0001aaf0


	//   ....[222]....
        /*10b0*/ 	.word	0x0001ab40


	//   ....[223]....
        /*10b4*/ 	.word	0x0001ab90


	//   ....[224]....
        /*10b8*/ 	.word	0x0001abe0


	//   ....[225]....
        /*10bc*/ 	.word	0x0001ac30


	//   ....[226]....
        /*10c0*/ 	.word	0x0001ac80


	//   ....[227]....
        /*10c4*/ 	.word	0x0001acf0


	//   ....[228]....
        /*10c8*/ 	.word	0x0001ad40


	//   ....[229]....
        /*10cc*/ 	.word	0x0001ada0


	//   ....[230]....
        /*10d0*/ 	.word	0x0001ae00


	//   ....[231]....
        /*10d4*/ 	.word	0x0001ae70


	//----- nvinfo : EIATTR_EXIT_INSTR_OFFSETS
	.align		4
.L_452:
        /*10d8*/ 	.byte	0x04, 0x1c
        /*10da*/ 	.short	(.L_454 - .L_453)


	//   ....[0]....
.L_453:
        /*10dc*/ 	.word	0x00000c10


	//   ....[1]....
        /*10e0*/ 	.word	0x00018aa0


	//----- nvinfo : EIATTR_MAX_THREADS
	.align		4
.L_454:
        /*10e4*/ 	.byte	0x04, 0x05
        /*10e6*/ 	.short	(.L_456 - .L_455)
.L_455:
        /*10e8*/ 	.word	0x00000080
        /*10ec*/ 	.word	0x00000001
        /*10f0*/ 	.word	0x00000001


	//----- nvinfo : EIATTR_CRS_STACK_SIZE
	.align		4
.L_456:
        /*10f4*/ 	.byte	0x04, 0x1e
        /*10f6*/ 	.short	(.L_458 - .L_457)
.L_457:
        /*10f8*/ 	.word	0x00000000
.L_458:


//--------------------- .nv.info._ZN7cutlass13device_kernelIN5flash19enable_sm80_to_sm89INS1_16FlashAttnFwdSm80INS1_25CollectiveMainloopFwdSm80ILi4ELi1ELb0EN4cute5tupleIJNS5_1CILi128EEENS7_ILi48EEENS7_ILi96EEEEEELi96ENS_10bfloat16_tEfNS_4arch4Sm80ELb0ELb1ELb0ELb0ELb1ELb0ELb1ELb1EEENS1_21CollectiveEpilogueFwdINS6_IJS8_SA_S9_EEENS6_IJNS7_ILi1EEESI_SI_EEESC_SE_Li128ELb0ELb1ELb1ELb0EEENS1_19SingleTileSchedulerILb0ELb1ELb1ELi128EEEEEEEEEvNT_6ParamsE --------------------------
	.section	.nv.info._ZN7cutlass13device_kernelIN5flash19enable_sm80_to_sm89INS1_16FlashAttnFwdSm80INS1_25CollectiveMainloopFwdSm80ILi4ELi1ELb0EN4cute5tupleIJNS5_1CILi128EEENS7_ILi48EEENS7_ILi96EEEEEELi96ENS_10bfloat16_tEfNS_4arch4Sm80ELb0ELb1ELb0ELb0ELb1ELb0ELb1ELb1EEENS1_21CollectiveEpilogueFwdINS6_IJS8_SA_S9_EEENS6_IJNS7_ILi1EEESI_SI_EEESC_SE_Li128ELb0ELb1ELb1ELb0EEENS1_19SingleTileSchedulerILb0ELb1ELb1ELi128EEEEEEEEEvNT_6ParamsE,"",@"SHT_CUDA_INFO"
	.sectionflags	@""
	.align	4


	//----- nvinfo : EIATTR_CUDA_API_VERSION
	.align		4
        /*0000*/ 	.byte	0x04, 0x37
        /*0002*/ 	.short	(.L_460 - .L_459)
.L_459:
        /*0004*/ 	.word	0x00000082


	//----- nvinfo : EIATTR_SW2861232_WAR
	.align		4
.L_460:
        /*0008*/ 	.byte	0x01, 0x35
	.zero		2


	//----- nvinfo : EIATTR_PARAM_CBANK
	.align		4
        /*000c*/ 	.byte	0x04, 0x0a
        /*000e*/ 	.short	(.L_462 - .L_461)
	.align		4
.L_461:
        /*0010*/ 	.word	index@(.nv.constant0._ZN7cutlass13device_kernelIN5flash19enable_sm80_to_sm89INS1_16FlashAttnFwdSm80INS1_25CollectiveMainloopFwdSm80ILi4ELi1ELb0EN4cute5tupleIJNS5_1CILi128EEENS7_ILi48EEENS7_ILi96EEEEEELi96ENS_10bfloat16_tEfNS_4arch4Sm80ELb0ELb1ELb0ELb0ELb1ELb0ELb1ELb1EEENS1_21CollectiveEpilogueFwdINS6_IJS8_SA_S9_EEENS6_IJNS7_ILi1EEESI_SI_EEESC_SE_Li128ELb0ELb1ELb1ELb0EEENS1_19SingleTileSchedulerILb0ELb1ELb1ELi128EEEEEEEEEvNT_6ParamsE)
        /*0014*/ 	.short	0x0160
        /*0016*/ 	.short	0x0418


	//----- nvinfo : EIATTR_CBANK_PARAM_SIZE
	.align		4
.L_462:
        /*0018*/ 	.byte	0x03, 0x19
        /*001a*/ 	.short	0x0418


	//----- nvinfo : EIATTR_KPARAM_INFO
	.align		4
        /*001c*/ 	.byte	0x04, 0x17
        /*001e*/ 	.short	(.L_464 - .L_463)
.L_463:
        /*0020*/ 	.word	0x00000000
        /*0024*/ 	.short	0x0000
        /*0026*/ 	.short	0x0000
        /*0028*/ 	.byte	0x00, 0xf0, 0x61, 0x10


	//----- nvinfo : EIATTR_MAXREG_COUNT
	.align		4
.L_464:
        /*002c*/ 	.byte	0x03, 0x1b
        /*002e*/ 	.short	0x00ff


	//----- nvinfo : EIATTR_NUM_BARRIERS
	.align		4
        /*0030*/ 	.byte	0x02, 0x4c
        /*0032*/ 	.byte	0x02
	.zero		1


	//----- nvinfo : EIATTR_MERCURY_ISA_VERSION
	.align		4
        /*0034*/ 	.byte	0x03, 0x5f
        /*0036*/ 	.short	0x0000


	//----- nvinfo : EIATTR_COOP_GROUP_MASK_REGIDS
	.align		4
        /*0038*/ 	.byte	0x04, 0x29
        /*003a*/ 	.short	(.L_466 - .L_465)


	//   ....[0]....
.L_465:
        /*003c*/ 	.word	0xffffffff


	//   ....[1]....
        /*0040*/ 	.word	0xffffffff


	//   ....[2]....
        /*0044*/ 	.word	0xffffffff


	//   ....[3]....
        /*0048*/ 	.word	0xffffffff


	//   ....[4]....
        /*004c*/ 	.word	0xffffffff


	//   ....[5]....
        /*0050*/ 	.word	0xffffffff


	//   ....[6]....
        /*0054*/ 	.word	0xffffffff


	//   ....[7]....
        /*0058*/ 	.word	0xffffffff


	//   ....[8]....
        /*005c*/ 	.word	0xffffffff


	//   ....[9]....
        /*0060*/ 	.word	0xffffffff


	//   ....[10]....
        /*0064*/ 	.word	0xffffffff


	//   ....[11]....
        /*0068*/ 	.word	0xffffffff


	//   ....[12]....
        /*006c*/ 	.word	0xffffffff


	//   ....[13]....
        /*0070*/ 	.word	0xffffffff


	//   ....[14]....
        /*0074*/ 	.word	0xffffffff


	//   ....[15]....
        /*0078*/ 	.word	0xffffffff


	//   ....[16]....
        /*007c*/ 	.word	0xffffffff


	//   ....[17]....
        /*0080*/ 	.word	0xffffffff


	//   ....[18]....
        /*0084*/ 	.word	0xffffffff


	//   ....[19]....
        /*0088*/ 	.word	0xffffffff


	//   ....[20]....
        /*008c*/ 	.word	0xffffffff


	//   ....[21]....
        /*0090*/ 	.word	0xffffffff


	//   ....[22]....
        /*0094*/ 	.word	0xffffffff


	//   ....[23]....
        /*0098*/ 	.word	0xffffffff


	//   ....[24]....
        /*009c*/ 	.word	0xffffffff


	//   ....[25]....
        /*00a0*/ 	.word	0xffffffff


	//   ....[26]....
        /*00a4*/ 	.word	0xffffffff


	//   ....[27]....
        /*00a8*/ 	.word	0xffffffff


	//   ....[28]....
        /*00ac*/ 	.word	0xffffffff


	//   ....[29]....
        /*00b0*/ 	.word	0xffffffff


	//   ....[30]....
        /*00b4*/ 	.word	0xffffffff


	//   ....[31]....
        /*00b8*/ 	.word	0xffffffff


	//   ....[32]....
        /*00bc*/ 	.word	0xffffffff


	//   ....[33]....
        /*00c0*/ 	.word	0xffffffff


	//   ....[34]....
        /*00c4*/ 	.word	0xffffffff


	//   ....[35]....
        /*00c8*/ 	.word	0xffffffff


	//   ....[36]....
        /*00cc*/ 	.word	0xffffffff


	//   ....[37]....
        /*00d0*/ 	.word	0xffffffff


	//   ....[38]....
        /*00d4*/ 	.word	0xffffffff


	//   ....[39]....
        /*00d8*/ 	.word	0xffffffff


	//   ....[40]....
        /*00dc*/ 	.word	0xffffffff


	//   ....[41]....
        /*00e0*/ 	.word	0xffffffff


	//   ....[42]....
        /*00e4*/ 	.word	0xffffffff


	//   ....[43]....
        /*00e8*/ 	.word	0xffffffff


	//   ....[44]....
        /*00ec*/ 	.word	0xffffffff


	//   ....[45]....
        /*00f0*/ 	.word	0xffffffff


	//   ....[46]....
        /*00f4*/ 	.word	0xffffffff


	//   ....[47]....
        /*00f8*/ 	.word	0xffffffff


	//   ....[48]....
        /*00fc*/ 	.word	0xffffffff


	//   ....[49]....
        /*0100*/ 	.word	0xffffffff


	//   ....[50]....
        /*0104*/ 	.word	0xffffffff


	//   ....[51]....
        /*0108*/ 	.word	0xffffffff


	//   ....[52]....
        /*010c*/ 	.word	0xffffffff


	//   ....[53]....
        /*0110*/ 	.word	0xffffffff


	//   ....[54]....
        /*0114*/ 	.word	0xffffffff


	//   ....[55]....
        /*0118*/ 	.word	0xffffffff


	//   ....[56]....
        /*011c*/ 	.word	0xffffffff


	//   ....[57]....
        /*0120*/ 	.word	0xffffffff


	//   ....[58]....
        /*0124*/ 	.word	0xffffffff


	//   ....[59]....
        /*0128*/ 	.word	0xffffffff


	//   ....[60]....
        /*012c*/ 	.word	0xffffffff


	//   ....[61]....
        /*0130*/ 	.word	0xffffffff


	//   ....[62]....
        /*0134*/ 	.word	0xffffffff


	//   ....[63]....
        /*0138*/ 	.word	0xffffffff


	//   ....[64]....
        /*013c*/ 	.word	0xffffffff


	//   ....[65]....
        /*0140*/ 	.word	0xffffffff


	//   ....[66]....
        /*0144*/ 	.word	0xffffffff


	//   ....[67]....
        /*0148*/ 	.word	0xffffffff


	//   ....[68]....
        /*014c*/ 	.word	0xffffffff


	//   ....[69]....
        /*0150*/ 	.word	0xffffffff


	//   ....[70]....
        /*0154*/ 	.word	0xffffffff


	//   ....[71]....
        /*0158*/ 	.word	0xffffffff


	//   ....[72]....
        /*015c*/ 	.word	0xffffffff


	//   ....[73]....
        /*0160*/ 	.word	0xffffffff


	//   ....[74]....
        /*0164*/ 	.word	0xffffffff


	//   ....[75]....
        /*0168*/ 	.word	0xffffffff


	//   ....[76]....
        /*016c*/ 	.word	0xffffffff


	//   ....[77]....
        /*0170*/ 	.word	0xffffffff


	//   ....[78]....
        /*0174*/ 	.word	0xffffffff


	//   ....[79]....
        /*0178*/ 	.word	0xffffffff


	//   ....[80]....
        /*017c*/ 	.word	0xffffffff


	//   ....[81]....
        /*0180*/ 	.word	0xffffffff


	//   ....[82]....
        /*0184*/ 	.word	0xffffffff


	//   ....[83]....
        /*0188*/ 	.word	0xffffffff


	//   ....[84]....
        /*018c*/ 	.word	0xffffffff


	//   ....[85]....
        /*0190*/ 	.word	0xffffffff


	//   ....[86]....
        /*0194*/ 	.word	0xffffffff


	//   ....[87]....
        /*0198*/ 	.word	0xffffffff


	//   ....[88]....
        /*019c*/ 	.word	0xffffffff


	//   ....[89]....
        /*01a0*/ 	.word	0xffffffff


	//   ....[90]....
        /*01a4*/ 	.word	0xffffffff


	//   ....[91]....
        /*01a8*/ 	.word	0xffffffff


	//   ....[92]....
        /*01ac*/ 	.word	0xffffffff


	//   ....[93]....
        /*01b0*/ 	.word	0xffffffff


	//   ....[94]....
        /*01b4*/ 	.word	0xffffffff


	//   ....[95]....
        /*01b8*/ 	.word	0xffffffff


	//   ....[96]....
        /*01bc*/ 	.word	0xffffffff


	//   ....[97]....
        /*01c0*/ 	.word	0xffffffff


	//   ....[98]....
        /*01c4*/ 	.word	0xffffffff


	//   ....[99]....
        /*01c8*/ 	.word	0xffffffff


	//   ....[100]....
        /*01cc*/ 	.word	0xffffffff


	//   ....[101]....
        /*01d0*/ 	.word	0xffffffff


	//   ....[102]....
        /*01d4*/ 	.word	0xffffffff


	//   ....[103]....
        /*01d8*/ 	.word	0xffffffff


	//   ....[104]....
        /*01dc*/ 	.word	0xffffffff


	//   ....[105]....
        /*01e0*/ 	.word	0xffffffff


	//   ....[106]....
        /*01e4*/ 	.word	0xffffffff


	//   ....[107]....
        /*01e8*/ 	.word	0xffffffff


	//   ....[108]....
        /*01ec*/ 	.word	0xffffffff


	//   ....[109]....
        /*01f0*/ 	.word	0xffffffff


	//   ....[110]....
        /*01f4*/ 	.word	0xffffffff


	//   ....[111]....
        /*01f8*/ 	.word	0xffffffff


	//   ....[112]....
        /*01fc*/ 	.word	0xffffffff


	//   ....[113]....
        /*0200*/ 	.word	0xffffffff


	//   ....[114]....
        /*0204*/ 	.word	0xffffffff


	//   ....[115]....
        /*0208*/ 	.word	0xffffffff


	//   ....[116]....
        /*020c*/ 	.word	0xffffffff


	//   ....[117]....
        /*0210*/ 	.word	0xffffffff


	//   ....[118]....
        /*0214*/ 	.word	0xffffffff


	//   ....[119]....
        /*0218*/ 	.word	0xffffffff


	//   ....[120]....
        /*021c*/ 	.word	0xffffffff


	//----- nvinfo : EIATTR_COOP_GROUP_INSTR_OFFSETS
	.align		4
.L_466:
        /*0220*/ 	.byte	0x04, 0x28
        /*0222*/ 	.short	(.L_468 - .L_467)


	//   ....[0]....
.L_467:
        /*0224*/ 	.word	0x00000050


	//   ....[1]....
        /*0228*/ 	.word	0x00001250


	//   ....[2]....
        /*022c*/ 	.word	0x00001280


	//   ....[3]....
        /*0230*/ 	.word	0x000014b0


	//   ....[4]....
        /*0234*/ 	.word	0x000014e0


	//   ....[5]....
        /*0238*/ 	.word	0x00001600


	//   ....[6]....
        /*023c*/ 	.word	0x00001630


	//   ....[7]....
        /*0240*/ 	.word	0x00001750


	//   ....[8]....
        /*0244*/ 	.word	0x000017b0


	//   ....[9]....
        /*0248*/ 	.word	0x00001dd0


	//   ....[10]....
        /*024c*/ 	.word	0x00001e10


	//   ....[11]....
        /*0250*/ 	.word	0x00001e50


	//   ....[12]....
        /*0254*/ 	.word	0x00001e80


	//   ....[13]....
        /*0258*/ 	.word	0x00002000


	//   ....[14]....
        /*025c*/ 	.word	0x000020f0


	//   ....[15]....
        /*0260*/ 	.word	0x00002310


	//   ....[16]....
        /*0264*/ 	.word	0x00002320


	//   ....[17]....
        /*0268*/ 	.word	0x00002cf0


	//   ....[18]....
        /*026c*/ 	.word	0x00002d00


	//   ....[19]....
        /*0270*/ 	.word	0x00002de0


	//   ....[20]....
        /*0274*/ 	.word	0x00002e00


	//   ....[21]....
        /*0278*/ 	.word	0x00003120


	//   ....[22]....
        /*027c*/ 	.word	0x000032c0


	//   ....[23]....
        /*0280*/ 	.word	0x000037b0


	//   ....[24]....
        /*0284*/ 	.word	0x00003e30


	//   ....[25]....
        /*0288*/ 	.word	0x00004450


	//   ....[26]....
        /*028c*/ 	.word	0x00004560


	//   ....[27]....
        /*0290*/ 	.word	0x000046d0


	//   ....[28]....
        /*0294*/ 	.word	0x000047a0


	//   ....[29]....
        /*0298*/ 	.word	0x00004850


	//   ....[30]....
        /*029c*/ 	.word	0x00004a80


	//   ....[31]....
        /*02a0*/ 	.word	0x00004ac0


	//   ....[32]....
        /*02a4*/ 	.word	0x00004bf0


	//   ....[33]....
        /*02a8*/ 	.word	0x00005c50


	//   ....[34]....
        /*02ac*/ 	.word	0x00005c60


	//   ....[35]....
        /*02b0*/ 	.word	0x00005d40


	//   ....[36]....
        /*02b4*/ 	.word	0x00005d50


	//   ....[37]....
        /*02b8*/ 	.word	0x00006670


	//   ....[38]....
        /*02bc*/ 	.word	0x00006690


	//   ....[39]....
        /*02c0*/ 	.word	0x000066b0


	//   ....[40]....
        /*02c4*/ 	.word	0x00006750


	//   ....[41]....
        /*02c8*/ 	.word	0x000068b0


	//   ....[42]....
        /*02cc*/ 	.word	0x00006ae0


	//   ....[43]....
        /*02d0*/ 	.word	0x00006cd0


	//   ....[44]....
        /*02d4*/ 	.word	0x00007310


	//   ....[45]....
        /*02d8*/ 	.word	0x00007ad0


	//   ....[46]....
        /*02dc*/ 	.word	0x00007c30


	//   ....[47]....
        /*02e0*/ 	.word	0x00007c80


	//   ....[48]....
        /*02e4*/ 	.word	0x00007dd0


	//   ....[49]....
        /*02e8*/ 	.word	0x00007e20


	//   ....[50]....
        /*02ec*/ 	.word	0x00007f60


	//   ....[51]....
        /*02f0*/ 	.word	0x00008110


	//   ....[52]....
        /*02f4*/ 	.word	0x00008270


	//   ....[53]....
        /*02f8*/ 	.word	0x00009d00


	//   ....[54]....
        /*02fc*/ 	.word	0x00009d10


	//   ....[55]....
        /*0300*/ 	.word	0x00009df0


	//   ....[56]....
        /*0304*/ 	.word	0x00009e00


	//   ....[57]....
        /*0308*/ 	.word	0x0000a720


	//   ....[58]....
        /*030c*/ 	.word	0x0000a740


	//   ....[59]....
        /*0310*/ 	.word	0x0000a760


	//   ....[60]....
        /*0314*/ 	.word	0x0000a800


	//   ....[61]....
        /*0318*/ 	.word	0x0000aaa0


	//   ....[62]....
        /*031c*/ 	.word	0x0000ab10


	//   ....[63]....
        /*0320*/ 	.word	0x0000ab60


	//   ....[64]....
        /*0324*/ 	.word	0x0000abc0


	//   ....[65]....
        /*0328*/ 	.word	0x0000abf0


	//   ....[66]....
        /*032c*/ 	.word	0x0000ac00


	//   ....[67]....
        /*0330*/ 	.word	0x0000adb0


	//   ....[68]....
        /*0334*/ 	.word	0x0000aee0


	//   ....[69]....
        /*0338*/ 	.word	0x0000c640


	//   ....[70]....
        /*033c*/ 	.word	0x0000c660


	//   ....[71]....
        /*0340*/ 	.word	0x0000c7d0


	//   ....[72]....
        /*0344*/ 	.word	0x0000c7e0


	//   ....[73]....
        /*0348*/ 	.word	0x0000d110


	//   ....[74]....
        /*034c*/ 	.word	0x0000d120


	//   ....[75]....
        /*0350*/ 	.word	0x0000d130


	//   ....[76]....
        /*0354*/ 	.word	0x0000d1d0


	//   ....[77]....
        /*0358*/ 	.word	0x0000d360


	//   ....[78]....
        /*035c*/ 	.word	0x0000d540


	//   ....[79]....
        /*0360*/ 	.word	0x0000d8e0


	//   ....[80]....
        /*0364*/ 	.word	0x0000df80


	//   ....[81]....
        /*0368*/ 	.word	0x0000e660


	//   ....[82]....
        /*036c*/ 	.word	0x0000e760


	//   ....[83]....
        /*0370*/ 	.word	0x0000e7b0


	//   ....[84]....
        /*0374*/ 	.word	0x0000e8c0


	//   ....[85]....
        /*0378*/ 	.word	0x0000e900


	//   ....[86]....
        /*037c*/ 	.word	0x0000e9f0


	//   ....[87]....
        /*0380*/ 	.word	0x0000ebb0


	//   ....[88]....
        /*0384*/ 	.word	0x0000ed00


	//   ....[89]....
        /*0388*/ 	.word	0x00010290


	//   ....[90]....
        /*038c*/ 	.word	0x000102c0


	//   ....[91]....
        /*0390*/ 	.word	0x000102d0


	//   ....[92]....
        /*0394*/ 	.word	0x000102e0


	//   ....[93]....
        /*0398*/ 	.word	0x00010310


	//   ....[94]....
        /*039c*/ 	.word	0x00010330


	//   ....[95]....
        /*03a0*/ 	.word	0x00010350


	//   ....[96]....
        /*03a4*/ 	.word	0x00010360


	//   ....[97]....
        /*03a8*/ 	.word	0x000111c0


	//   ....[98]....
        /*03ac*/ 	.word	0x00011200


	//   ....[99]....
        /*03b0*/ 	.word	0x00011230


	//   ....[100]....
        /*03b4*/ 	.word	0x00011260


	//   ....[101]....
        /*03b8*/ 	.word	0x00011290


	//   ....[102]....
        /*03bc*/ 	.word	0x000112c0


	//   ....[103]....
        /*03c0*/ 	.word	0x000112f0


	//   ....[104]....
        /*03c4*/ 	.word	0x00011320


	//   ....[105]....
        /*03c8*/ 	.word	0x000113f0


	//   ....[106]....
        /*03cc*/ 	.word	0x00011420


	//   ....[107]....
        /*03d0*/ 	.word	0x000118b0


	//   ....[108]....
        /*03d4*/ 	.word	0x000118d0


	//   ....[109]....
        /*03d8*/ 	.word	0x00011d50


	//   ....[110]....
        /*03dc*/ 	.word	0x00011d70


	//   ....[111]....
        /*03e0*/ 	.word	0x00012200


	//   ....[112]....
        /*03e4*/ 	.word	0x00012210


	//   ....[113]....
        /*03e8*/ 	.word	0x000129f0


	//   ....[114]....
        /*03ec*/ 	.word	0x00012a50


	//   ....[115]....
        /*03f0*/ 	.word	0x00012aa0


	//   ....[116]....
        /*03f4*/ 	.word	0x00012b00


	//   ....[117]....
        /*03f8*/ 	.word	0x00012b50


	//   ....[118]....
        /*03fc*/ 	.word	0x00012bb0


	//   ....[119]....
        /*0400*/ 	.word	0x00012c00


	//   ....[120]....
        /*0404*/ 	.word	0x00012c60


	//----- nvinfo : EIATTR_EXIT_INSTR_OFFSETS
	.align		4
.L_468:
        /*0408*/ 	.byte	0x04, 0x1c
        /*040a*/ 	.short	(.L_470 - .L_469)


	//   ....[0]....
.L_469:
        /*040c*/ 	.word	0x000001b0


	//   ....[1]....
        /*0410*/ 	.word	0x00012220


	//   ....[2]....
        /*0414*/ 	.word	0x00012640


	//   ....[3]....
        /*0418*/ 	.word	0x00012690


	//   ....[4]....
        /*041c*/ 	.word	0x000126c0


	//   ....[5]....
        /*0420*/ 	.word	0x00012720


	//   ....[6]....
        /*0424*/ 	.word	0x000129b0


	//----- nvinfo : EIATTR_CTAIDZ_USED
	.align		4
.L_470:
        /*0428*/ 	.byte	0x01, 0x04
	.zero		2


	//----- nvinfo : EIATTR_MAX_THREADS
	.align		4
        /*042c*/ 	.byte	0x04, 0x05
        /*042e*/ 	.short	(.L_472 - .L_471)
.L_471:
        /*0430*/ 	.word	0x00000080
        /*0434*/ 	.word	0x00000001
        /*0438*/ 	.word	0x00000001


	//----- nvinfo : EIATTR_CRS_STACK_SIZE
	.align		4
.L_472:
        /*043c*/ 	.byte	0x04, 0x1e
        /*043e*/ 	.short	(.L_474 - .L_473)
.L_473:
        /*0440*/ 	.word	0x00000000
.L_474:


//--------------------- .nv.info._ZN7cutlass13device_kernelIN5flash19enable_sm80_to_sm89INS1_16FlashAttnFwdSm80INS1_25CollectiveMainloopFwdSm80ILi4ELi1ELb0EN4cute5tupleIJNS5_1CILi128EEENS7_ILi48EEENS7_ILi96EEEEEELi96ENS_10bfloat16_tEfNS_4arch4Sm80ELb0ELb1ELb0ELb1ELb1ELb0ELb1ELb1EEENS1_21CollectiveEpilogueFwdINS6_IJS8_SA_S9_EEENS6_IJNS7_ILi1EEESI_SI_EEESC_SE_Li128ELb1ELb1ELb1ELb0EEENS1_36VarlenDynamicPersistentTileSchedulerILi128ELi48ELi128ELi128ELb1ELb1ELb0ELb1ELb0ELb1EEEEEEEEEvNT_6ParamsE --------------------------
	.section	.nv.info._ZN7cutlass13device_kernelIN5flash19enable_sm80_to_sm89INS1_16FlashAttnFwdSm80INS1_25CollectiveMainloopFwdSm80ILi4ELi1ELb0EN4cute5tupleIJNS5_1CILi128EEENS7_ILi48EEENS7_ILi96EEEEEELi96ENS_10bfloat16_tEfNS_4arch4Sm80ELb0ELb1ELb0ELb1ELb1ELb0ELb1ELb1EEENS1_21CollectiveEpilogueFwdINS6_IJS8_SA_S9_EEENS6_IJNS7_ILi1EEESI_SI_EEESC_SE_Li128ELb1ELb1ELb1ELb0EEENS1_36VarlenDynamicPersistentTileSchedulerILi128ELi48ELi128ELi128ELb1ELb1ELb0ELb1ELb0ELb1EEEEEEEEEvNT_6ParamsE,"",@"SHT_CUDA_INFO"
	.sectionflags	@""
	.align	4


	//----- nvinfo : EIATTR_CUDA_API_VERSION
	.align		4
        /*0000*/ 	.byte	0x04, 0x37
        /*0002*/ 	.short	(.L_476 - .L_475)
.L_475:
        /*0004*/ 	.word	0x00000082


	//----- nvinfo : EIATTR_SW2861232_WAR
	.align		4
.L_476:
        /*0008*/ 	.byte	0x01, 0x35
	.zero		2


	//----- nvinfo : EIATTR_PARAM_CBANK
	.align		4
        /*000c*/ 	.byte	0x04, 0x0a
        /*000e*/ 	.short	(.L_478 - .L_477)
	.align		4
.L_477:
        /*0010*/ 	.word	index@(.nv.constant0._ZN7cutlass13device_kernelIN5flash19enable_sm80_to_sm89INS1_16FlashAttnFwdSm80INS1_25CollectiveMainloopFwdSm80ILi4ELi1ELb0EN4cute5tupleIJNS5_1CILi128EEENS7_ILi48EEENS7_ILi96EEEEEELi96ENS_10bfloat16_tEfNS_4arch4Sm80ELb0ELb1ELb0ELb1ELb1ELb0ELb1ELb1EEENS1_21CollectiveEpilogueFwdINS6_IJS8_SA_S9_EEENS6_IJNS7_ILi1EEESI_SI_EEESC_SE_Li128ELb1ELb1ELb1ELb0EEENS1_36VarlenDynamicPersistentTileSchedulerILi128ELi48ELi128ELi128ELb1ELb1ELb0ELb1ELb0ELb1EEEEEEEEEvNT_6ParamsE)
        /*0014*/ 	.short	0x0160
        /*0016*/ 	.short	0x0438


	//----- nvinfo : EIATTR_CBANK_PARAM_SIZE
	.align		4
.L_478:
        /*0018*/ 	.byte	0x03, 0x19
        /*001a*/ 	.short	0x0438


	//----- nvinfo : EIATTR_KPARAM_INFO
	.align		4
        /*001c*/ 	.byte	0x04, 0x17
        /*001e*/ 	.short	(.L_480 - .L_479)
.L_479:
        /*0020*/ 	.word	0x00000000
        /*0024*/ 	.short	0x0000
        /*0026*/ 	.short	0x0000
        /*0028*/ 	.byte	0x00, 0xf0, 0xe1, 0x10


	//----- nvinfo : EIATTR_MAXREG_COUNT
	.align		4
.L_480:
        /*002c*/ 	.byte	0x03, 0x1b
        /*002e*/ 	.short	0x00ff


	//----- nvinfo : EIATTR_NUM_BARRIERS
	.align		4
        /*0030*/ 	.byte	0x02, 0x4c
        /*0032*/ 	.byte	0x06
	.zero		1


	//----- nvinfo : EIATTR_ANNOTATIONS
	.align		4
        /*0034*/ 	.byte	0x04, 0x55
        /*0036*/ 	.short	(.L_482 - .L_481)


	//   ....[0]....
.L_481:
        /* <DEDUP_REMOVED lines=41> */


	//----- nvinfo : EIATTR_MERCURY_ISA_VERSION
	.align		4
.L_482:
        /*02b0*/ 	.byte	0x03, 0x5f
        /*02b2*/ 	.short	0x0000


	//----- nvinfo : EIATTR_INT_WARP_WIDE_INSTR_OFFSETS
	.align		4
        /*02b4*/ 	.byte	0x04, 0x31
        /*02b6*/ 	.short	(.L_484 - .L_483)


	//   ....[0]....
.L_483:
        /*02b8*/ 	.word	0x00013010


	//   ....[1]....
        /*02bc*/ 	.word	0x00013090


	//----- nvinfo : EIATTR_COOP_GROUP_MASK_REGIDS
	.align		4
.L_484:
        /*02c0*/ 	.byte	0x04, 0x29
        /*02c2*/ 	.short	(.L_486 - .L_485)


	//   ....[0]....
.L_485:
        /*02c4*/ 	.word	0xffffffff


	//   ....[1]....
        /*02c8*/ 	.word	0xffffffff


	//   ....[2]....
        /*02cc*/ 	.word	0xffffffff


	//   ....[3]....
        /*02d0*/ 	.word	0xffffffff


	//   ....[4]....
        /*02d4*/ 	.word	0xffffffff


	//   ....[5]....
        /*02d8*/ 	.word	0xffffffff


	//   ....[6]....
        /*02dc*/ 	.word	0xffffffff


	//   ....[7]....
        /*02e0*/ 	.word	0xffffffff


	//   ....[8]....
        /*02e4*/ 	.word	0xffffffff


	//   ....[9]....
        /*02e8*/ 	.word	0xffffffff


	//   ....[10]....
        /*02ec*/ 	.word	0xffffffff


	//   ....[11]....
        /*02f0*/ 	.word	0xffffffff


	//   ....[12]....
        /*02f4*/ 	.word	0xffffffff


	//   ....[13]....
        /*02f8*/ 	.word	0xffffffff


	//   ....[14]....
        /*02fc*/ 	.word	0xffffffff


	//   ....[15]....
        /*0300*/ 	.word	0xffffffff


	//   ....[16]....
        /*0304*/ 	.word	0xffffffff


	//   ....[17]....
        /*0308*/ 	.word	0xffffffff


	//   ....[18]....
        /*030c*/ 	.word	0xffffffff


	//   ....[19]....
        /*0310*/ 	.word	0xffffffff


	//   ....[20]....
        /*0314*/ 	.word	0xffffffff


	//   ....[21]....
        /*0318*/ 	.word	0xffffffff


	//   ....[22]....
        /*031c*/ 	.word	0xffffffff


	//   ....[23]....
        /*0320*/ 	.word	0xffffffff


	//   ....[24]....
        /*0324*/ 	.word	0xffffffff


	//   ....[25]....
        /*0328*/ 	.word	0xffffffff


	//   ....[26]....
        /*032c*/ 	.word	0xffffffff


	//   ....[27]....
        /*0330*/ 	.word	0xffffffff


	//   ....[28]....
        /*0334*/ 	.word	0xffffffff


	//   ....[29]....
        /*0338*/ 	.word	0xffffffff


	//   ....[30]....
        /*033c*/ 	.word	0xffffffff


	//   ....[31]....
        /*0340*/ 	.word	0xffffffff


	//   ....[32]....
        /*0344*/ 	.word	0xffffffff


	//   ....[33]....
        /*0348*/ 	.word	0xffffffff


	//   ....[34]....
        /*034c*/ 	.word	0xffffffff


	//   ....[35]....
        /*0350*/ 	.word	0xffffffff


	//   ....[36]....
        /*0354*/ 	.word	0xffffffff


	//   ....[37]....
        /*0358*/ 	.word	0xffffffff


	//   ....[38]....
        /*035c*/ 	.word	0xffffffff


	//   ....[39]....
        /*0360*/ 	.word	0xffffffff


	//   ....[40]....
        /*0364*/ 	.word	0xffffffff


	//   ....[41]....
        /*0368*/ 	.word	0xffffffff


	//   ....[42]....
        /*036c*/ 	.word	0xffffffff


	//   ....[43]....
        /*0370*/ 	.word	0xffffffff


	//   ....[44]....
        /*0374*/ 	.word	0xffffffff


	//   ....[45]....
        /*0378*/ 	.word	0xffffffff


	//   ....[46]....
        /*037c*/ 	.word	0xffffffff


	//   ....[47]....
        /*0380*/ 	.word	0xffffffff


	//   ....[48]....
        /*0384*/ 	.word	0xffffffff


	//   ....[49]....
        /*0388*/ 	.word	0xffffffff


	//   ....[50]....
        /*038c*/ 	.word	0xffffffff


	//   ....[51]....
        /*0390*/ 	.word	0xffffffff


	//   ....[52]....
        /*0394*/ 	.word	0xffffffff


	//   ....[53]....
        /*0398*/ 	.word	0xffffffff


	//   ....[54]....
        /*039c*/ 	.word	0xffffffff


	//   ....[55]....
        /*03a0*/ 	.word	0xffffffff


	//   ....[56]....
        /*03a4*/ 	.word	0xffffffff


	//   ....[57]....
        /*03a8*/ 	.word	0xffffffff


	//   ....[58]....
        /*03ac*/ 	.word	0xffffffff


	//   ....[59]....
        /*03b0*/ 	.word	0xffffffff


	//   ....[60]....
        /*03b4*/ 	.word	0xffffffff


	//   ....[61]....
        /*03b8*/ 	.word	0xffffffff


	//   ....[62]....
        /*03bc*/ 	.word	0xffffffff


	//   ....[63]....
        /*03c0*/ 	.word	0xffffffff


	//   ....[64]....
        /*03c4*/ 	.word	0xffffffff


	//   ....[65]....
        /*03c8*/ 	.word	0xffffffff


	//   ....[66]....
        /*03cc*/ 	.word	0xffffffff


	//   ....[67]....
        /*03d0*/ 	.word	0xffffffff


	//   ....[68]....
        /*03d4*/ 	.word	0xffffffff


	//   ....[69]....
        /*03d8*/ 	.word	0xffffffff


	//   ....[70]....
        /*03dc*/ 	.word	0xffffffff


	//   ....[71]....
        /*03e0*/ 	.word	0xffffffff


	//   ....[72]....
        /*03e4*/ 	.word	0xffffffff


	//   ....[73]....
        /*03e8*/ 	.word	0xffffffff


	//   ....[74]....
        /*03ec*/ 	.word	0xffffffff


	//   ....[75]....
        /*03f0*/ 	.word	0xffffffff


	//   ....[76]....
        /*03f4*/ 	.word	0xffffffff


	//   ....[77]....
        /*03f8*/ 	.word	0xffffffff


	//   ....[78]....
        /*03fc*/ 	.word	0xffffffff


	//   ....[79]....
        /*0400*/ 	.word	0xffffffff


	//   ....[80]....
        /*0404*/ 	.word	0xffffffff


	//   ....[81]....
        /*0408*/ 	.word	0xffffffff


	//   ....[82]....
        /*040c*/ 	.word	0xffffffff


	//   ....[83]....
        /*0410*/ 	.word	0xffffffff


	//   ....[84]....
        /*0414*/ 	.word	0xffffffff


	//   ....[85]....
        /*0418*/ 	.word	0xffffffff


	//   ....[86]....
        /*041c*/ 	.word	0xffffffff


	//   ....[87]....
        /*0420*/ 	.word	0xffffffff


	//   ....[88]....
        /*0424*/ 	.word	0xffffffff


	//   ....[89]....
        /*0428*/ 	.word	0xffffffff


	//   ....[90]....
        /*042c*/ 	.word	0xffffffff


	//   ....[91]....
        /*0430*/ 	.word	0xffffffff


	//   ....[92]....
        /*0434*/ 	.word	0xffffffff


	//   ....[93]....
        /*0438*/ 	.word	0xffffffff


	//   ....[94]....
        /*043c*/ 	.word	0xffffffff


	//   ....[95]....
        /*0440*/ 	.word	0xffffffff


	//   ....[96]....
        /*0444*/ 	.word	0xffffffff


	//   ....[97]....
        /*0448*/ 	.word	0xffffffff


	//   ....[98]....
        /*044c*/ 	.word	0xffffffff


	//   ....[99]....
        /*0450*/ 	.word	0xffffffff


	//   ....[100]....
        /*0454*/ 	.word	0xffffffff


	//   ....[101]....
        /*0458*/ 	.word	0xffffffff


	//   ....[102]....
        /*045c*/ 	.word	0xffffffff


	//   ....[103]....
        /*0460*/ 	.word	0xffffffff


	//   ....[104]....
        /*0464*/ 	.word	0xffffffff


	//   ....[105]....
        /*0468*/ 	.word	0xffffffff


	//   ....[106]....
        /*046c*/ 	.word	0xffffffff


	//   ....[107]....
        /*0470*/ 	.word	0xffffffff


	//   ....[108]....
        /*0474*/ 	.word	0xffffffff


	//   ....[109]....
        /*0478*/ 	.word	0xffffffff


	//   ....[110]....
        /*047c*/ 	.word	0xffffffff


	//   ....[111]....
        /*0480*/ 	.word	0xffffffff


	//   ....[112]....
        /*0484*/ 	.word	0xffffffff


	//   ....[113]....
        /*0488*/ 	.word	0xffffffff


	//   ....[114]....
        /*048c*/ 	.word	0xffffffff


	//   ....[115]....
        /*0490*/ 	.word	0xffffffff


	//   ....[116]....
        /*0494*/ 	.word	0xffffffff


	//   ....[117]....
        /*0498*/ 	.word	0xffffffff


	//   ....[118]....
        /*049c*/ 	.word	0xffffffff


	//   ....[119]....
        /*04a0*/ 	.word	0xffffffff


	//   ....[120]....
        /*04a4*/ 	.word	0xffffffff


	//   ....[121]....
        /*04a8*/ 	.word	0xffffffff


	//   ....[122]....
        /*04ac*/ 	.word	0xffffffff


	//   ....[123]....
        /*04b0*/ 	.word	0xffffffff


	//   ....[124]....
        /*04b4*/ 	.word	0xffffffff


	//   ....[125]....
        /*04b8*/ 	.word	0xffffffff


	//   ....[126]....
        /*04bc*/ 	.word	0xffffffff


	//   ....[127]....
        /*04c0*/ 	.word	0xffffffff


	//   ....[128]....
        /*04c4*/ 	.word	0xffffffff


	//   ....[129]....
        /*04c8*/ 	.word	0xffffffff


	//   ....[130]....
        /*04cc*/ 	.word	0xffffffff


	//   ....[131]....
        /*04d0*/ 	.word	0xffffffff


	//   ....[132]....
        /*04d4*/ 	.word	0xffffffff


	//   ....[133]....
        /*04d8*/ 	.word	0xffffffff


	//   ....[134]....
        /*04dc*/ 	.word	0xffffffff


	//   ....[135]....
        /*04e0*/ 	.word	0xffffffff


	//   ....[136]....
        /*04e4*/ 	.word	0xffffffff


	//   ....[137]....
        /*04e8*/ 	.word	0xffffffff


	//   ....[138]....
        /*04ec*/ 	.word	0xffffffff


	//   ....[139]....
        /*04f0*/ 	.word	0xffffffff


	//   ....[140]....
        /*04f4*/ 	.word	0xffffffff


	//   ....[141]....
        /*04f8*/ 	.word	0xffffffff


	//   ....[142]....
        /*04fc*/ 	.word	0xffffffff


	//   ....[143]....
        /*0500*/ 	.word	0xffffffff


	//   ....[144]....
        /*0504*/ 	.word	0xffffffff


	//   ....[145]....
        /*0508*/ 	.word	0xffffffff


	//   ....[146]....
        /*050c*/ 	.word	0xffffffff


	//   ....[147]....
        /*0510*/ 	.word	0xffffffff


	//   ....[148]....
        /*0514*/ 	.word	0xffffffff


	//   ....[149]....
        /*0518*/ 	.word	0xffffffff


	//   ....[150]....
        /*051c*/ 	.word	0xffffffff


	//   ....[151]....
        /*0520*/ 	.word	0xffffffff


	//   ....[152]....
        /*0524*/ 	.word	0xffffffff


	//   ....[153]....
        /*0528*/ 	.word	0xffffffff


	//   ....[154]....
        /*052c*/ 	.word	0xffffffff


	//   ....[155]....
        /*0530*/ 	.word	0xffffffff


	//   ....[156]....
        /*0534*/ 	.word	0xffffffff


	//   ....[157]....
        /*0538*/ 	.word	0xffffffff


	//   ....[158]....
        /*053c*/ 	.word	0xffffffff


	//   ....[159]....
        /*0540*/ 	.word	0xffffffff


	//   ....[160]....
        /*0544*/ 	.word	0xffffffff


	//   ....[161]....
        /*0548*/ 	.word	0xffffffff


	//   ....[162]....
        /*054c*/ 	.word	0xffffffff


	//   ....[163]....
        /*0550*/ 	.word	0xffffffff


	//   ....[164]....
        /*0554*/ 	.word	0xffffffff


	//   ....[165]....
        /*0558*/ 	.word	0xffffffff


	//   ....[166]....
        /*055c*/ 	.word	0xffffffff


	//   ....[167]....
        /*0560*/ 	.word	0xffffffff


	//   ....[168]....
        /*0564*/ 	.word	0xffffffff


	//   ....[169]....
        /*0568*/ 	.word	0xffffffff


	//   ....[170]....
        /*056c*/ 	.word	0xffffffff


	//   ....[171]....
        /*0570*/ 	.word	0xffffffff


	//   ....[172]....
        /*0574*/ 	.word	0xffffffff


	//   ....[173]....
        /*0578*/ 	.word	0xffffffff


	//   ....[174]....
        /*057c*/ 	.word	0xffffffff


	//   ....[175]....
        /*0580*/ 	.word	0xffffffff


	//   ....[176]....
        /*0584*/ 	.word	0xffffffff


	//   ....[177]....
        /*0588*/ 	.word	0xffffffff


	//   ....[178]....
        /*058c*/ 	.word	0xffffffff


	//   ....[179]....
        /*0590*/ 	.word	0xffffffff


	//   ....[180]....
        /*0594*/ 	.word	0xffffffff


	//   ....[181]....
        /*0598*/ 	.word	0xffffffff


	//   ....[182]....
        /*059c*/ 	.word	0xffffffff


	//   ....[183]....
        /*05a0*/ 	.word	0xffffffff


	//   ....[184]....
        /*05a4*/ 	.word	0xffffffff


	//   ....[185]....
        /*05a8*/ 	.word	0xffffffff


	//   ....[186]....
        /*05ac*/ 	.word	0xffffffff


	//   ....[187]....
        /*05b0*/ 	.word	0xffffffff


	//   ....[188]....
        /*05b4*/ 	.word	0xffffffff


	//   ....[189]....
        /*05b8*/ 	.word	0xffffffff


	//   ....[190]....
        /*05bc*/ 	.word	0xffffffff


	//   ....[191]....
        /*05c0*/ 	.word	0xffffffff


	//   ....[192]....
        /*05c4*/ 	.word	0xffffffff


	//   ....[193]....
        /*05c8*/ 	.word	0xffffffff


	//   ....[194]....
        /*05cc*/ 	.word	0xffffffff


	//   ....[195]....
        /*05d0*/ 	.word	0xffffffff


	//   ....[196]....
        /*05d4*/ 	.word	0xffffffff


	//   ....[197]....
        /*05d8*/ 	.word	0xffffffff


	//   ....[198]....
        /*05dc*/ 	.word	0xffffffff


	//   ....[199]....
        /*05e0*/ 	.word	0xffffffff


	//   ....[200]....
        /*05e4*/ 	.word	0xffffffff


	//   ....[201]....
        /*05e8*/ 	.word	0xffffffff


	//   ....[202]....
        /*05ec*/ 	.word	0xffffffff


	//   ....[203]....
        /*05f0*/ 	.word	0xffffffff


	//   ....[204]....
        /*05f4*/ 	.word	0xffffffff


	//   ....[205]....
        /*05f8*/ 	.word	0xffffffff


	//   ....[206]....
        /*05fc*/ 	.word	0xffffffff


	//   ....[207]....
        /*0600*/ 	.word	0xffffffff


	//   ....[208]....
        /*0604*/ 	.word	0xffffffff


	//   ....[209]....
        /*0608*/ 	.word	0xffffffff


	//   ....[210]....
        /*060c*/ 	.word	0xffffffff


	//   ....[211]....
        /*0610*/ 	.word	0xffffffff


	//   ....[212]....
        /*0614*/ 	.word	0xffffffff


	//   ....[213]....
        /*0618*/ 	.word	0xffffffff


	//   ....[214]....
        /*061c*/ 	.word	0xffffffff


	//   ....[215]....
        /*0620*/ 	.word	0xffffffff


	//   ....[216]....
        /*0624*/ 	.word	0xffffffff


	//   ....[217]....
        /*0628*/ 	.word	0xffffffff


	//   ....[218]....
        /*062c*/ 	.word	0xffffffff


	//   ....[219]....
        /*0630*/ 	.word	0xffffffff


	//   ....[220]....
        /*0634*/ 	.word	0xffffffff


	//   ....[221]....
        /*0638*/ 	.word	0xffffffff


	//   ....[222]....
        /*063c*/ 	.word	0xffffffff


	//   ....[223]....
        /*0640*/ 	.word	0xffffffff


	//   ....[224]....
        /*0644*/ 	.word	0xffffffff


	//   ....[225]....
        /*0648*/ 	.word	0xffffffff


	//   ....[226]....
        /*064c*/ 	.word	0xffffffff


	//   ....[227]....
        /*0650*/ 	.word	0xffffffff


	//   ....[228]....
        /*0654*/ 	.word	0xffffffff


	//   ....[229]....
        /*0658*/ 	.word	0xffffffff


	//   ....[230]....
        /*065c*/ 	.word	0xffffffff


	//   ....[231]....
        /*0660*/ 	.word	0xffffffff


	//   ....[232]....
        /*0664*/ 	.word	0xffffffff


	//   ....[233]....
        /*0668*/ 	.word	0xffffffff


	//   ....[234]....
        /*066c*/ 	.word	0xffffffff


	//   ....[235]....
        /*0670*/ 	.word	0xffffffff


	//   ....[236]....
        /*0674*/ 	.word	0xffffffff


	//   ....[237]....
        /*0678*/ 	.word	0xffffffff


	//   ....[238]....
        /*067c*/ 	.word	0xffffffff


	//   ....[239]....
        /*0680*/ 	.word	0xffffffff


	//   ....[240]....
        /*0684*/ 	.word	0xffffffff


	//   ....[241]....
        /*0688*/ 	.word	0xffffffff


	//   ....[242]....
        /*068c*/ 	.word	0xffffffff


	//   ....[243]....
        /*0690*/ 	.word	0xffffffff


	//   ....[244]....
        /*0694*/ 	.word	0xffffffff


	//   ....[245]....
        /*0698*/ 	.word	0xffffffff


	//   ....[246]....
        /*069c*/ 	.word	0xffffffff


	//   ....[247]....
        /*06a0*/ 	.word	0xffffffff


	//   ....[248]....
        /*06a4*/ 	.word	0xffffffff


	//   ....[249]....
        /*06a8*/ 	.word	0xffffffff


	//   ....[250]....
        /*06ac*/ 	.word	0xffffffff


	//   ....[251]....
        /*06b0*/ 	.word	0xffffffff


	//   ....[252]....
        /*06b4*/ 	.word	0xffffffff


	//   ....[253]....
        /*06b8*/ 	.word	0xffffffff


	//   ....[254]....
        /*06bc*/ 	.word	0xffffffff


	//   ....[255]....
        /*06c0*/ 	.word	0xffffffff


	//   ....[0]....
        /*06c4*/ 	.word	0xffffffff


	//   ....[1]....
        /*06c8*/ 	.word	0xffffffff


	//   ....[2]....
        /*06cc*/ 	.word	0xffffffff


	//   ....[3]....
        /*06d0*/ 	.word	0xffffffff


	//   ....[4]....
        /*06d4*/ 	.word	0xffffffff


	//   ....[5]....
        /*06d8*/ 	.word	0xffffffff


	//   ....[6]....
        /*06dc*/ 	.word	0xffffffff


	//   ....[7]....
        /*06e0*/ 	.word	0xffffffff


	//   ....[8]....
        /*06e4*/ 	.word	0xffffffff


	//   ....[9]....
        /*06e8*/ 	.word	0xffffffff


	//   ....[10]....
        /*06ec*/ 	.word	0xffffffff


	//   ....[11]....
        /*06f0*/ 	.word	0xffffffff


	//   ....[12]....
        /*06f4*/ 	.word	0xffffffff


	//   ....[13]....
        /*06f8*/ 	.word	0xffffffff


	//   ....[14]....
        /*06fc*/ 	.word	0xffffffff


	//   ....[15]....
        /*0700*/ 	.word	0xffffffff


	//   ....[16]....
        /*0704*/ 	.word	0xffffffff


	//   ....[17]....
        /*0708*/ 	.word	0xffffffff


	//   ....[18]....
        /*070c*/ 	.word	0xffffffff


	//   ....[19]....
        /*0710*/ 	.word	0xffffffff


	//   ....[20]....
        /*0714*/ 	.word	0xffffffff


	//   ....[21]....
        /*0718*/ 	.word	0xffffffff


	//   ....[22]....
        /*071c*/ 	.word	0xffffffff


	//   ....[23]....
        /*0720*/ 	.word	0xffffffff


	//   ....[24]....
        /*0724*/ 	.word	0xffffffff


	//   ....[25]....
        /*0728*/ 	.word	0xffffffff


	//   ....[26]....
        /*072c*/ 	.word	0xffffffff


	//   ....[27]....
        /*0730*/ 	.word	0xffffffff


	//   ....[28]....
        /*0734*/ 	.word	0xffffffff


	//   ....[29]....
        /*0738*/ 	.word	0xffffffff


	//   ....[30]....
        /*073c*/ 	.word	0xffffffff


	//   ....[31]....
        /*0740*/ 	.word	0xffffffff


	//   ....[32]....
        /*0744*/ 	.word	0xffffffff


	//   ....[33]....
        /*0748*/ 	.word	0xffffffff


	//   ....[34]....
        /*074c*/ 	.word	0xffffffff


	//   ....[35]....
        /*0750*/ 	.word	0xffffffff


	//   ....[36]....
        /*0754*/ 	.word	0xffffffff


	//   ....[37]....
        /*0758*/ 	.word	0xffffffff


	//   ....[38]....
        /*075c*/ 	.word	0xffffffff


	//   ....[39]....
        /*0760*/ 	.word	0xffffffff


	//   ....[40]....
        /*0764*/ 	.word	0xffffffff


	//   ....[41]....
        /*0768*/ 	.word	0xffffffff


	//   ....[42]....
        /*076c*/ 	.word	0xffffffff


	//   ....[43]....
        /*0770*/ 	.word	0xffffffff


	//   ....[44]....
        /*0774*/ 	.word	0xffffffff


	//   ....[45]....
        /*0778*/ 	.word	0xffffffff


	//   ....[46]....
        /*077c*/ 	.word	0xffffffff


	//   ....[47]....
        /*0780*/ 	.word	0xffffffff


	//----- nvinfo : EIATTR_COOP_GROUP_INSTR_OFFSETS
	.align		4
.L_486:
        /*0784*/ 	.byte	0x04, 0x28
        /*0786*/ 	.short	(.L_488 - .L_487)


	//   ....[0]....
.L_487:
        /*0788*/ 	.word	0x00000050


	//   ....[1]....
        /*078c*/ 	.word	0x00000200


	//   ....[2]....
        /*0790*/ 	.word	0x00000230


	//   ....[3]....
        /*0794*/ 	.word	0x00000260


	//   ....[4]....
        /*0798*/ 	.word	0x00000290


	//   ....[5]....
        /*079c*/ 	.word	0x000002c0


	//   ....[6]....
        /*07a0*/ 	.word	0x000002f0


	//   ....[7]....
        /*07a4*/ 	.word	0x00000450


	//   ....[8]....
        /*07a8*/ 	.word	0x00000490


	//   ....[9]....
        /*07ac*/ 	.word	0x000004c0


	//   ....[10]....
        /*07b0*/ 	.word	0x000004f0


	//   ....[11]....
        /*07b4*/ 	.word	0x00000520


	//   ....[12]....
        /*07b8*/ 	.word	0x00000550


	//   ....[13]....
        /*07bc*/ 	.word	0x000005e0


	//   ....[14]....
        /*07c0*/ 	.word	0x00000630


	//   ....[15]....
        /*07c4*/ 	.word	0x00000650


	//   ....[16]....
        /*07c8*/ 	.word	0x000006b0


	//   ....[17]....
        /*07cc*/ 	.word	0x00002b10


	//   ....[18]....
        /*07d0*/ 	.word	0x00002b30


	//   ....[19]....
        /*07d4*/ 	.word	0x00002cc0


	//   ....[20]....
        /*07d8*/ 	.word	0x00002cd0


	//   ....[21]....
        /*07dc*/ 	.word	0x00002e50


	//   ....[22]....
        /*07e0*/ 	.word	0x00002e70


	//   ....[23]....
        /*07e4*/ 	.word	0x00002ff0


	//   ....[24]....
        /*07e8*/ 	.word	0x00003000


	//   ....[25]....
        /*07ec*/ 	.word	0x00003530


	//   ....[26]....
        /*07f0*/ 	.word	0x00003540


	//   ....[27]....
        /*07f4*/ 	.word	0x00003550


	//   ....[28]....
        /*07f8*/ 	.word	0x00003560


	//   ....[29]....
        /*07fc*/ 	.word	0x000036f0


	//   ....[30]....
        /*0800*/ 	.word	0x00003730


	//   ....[31]....
        /*0804*/ 	.word	0x00003a40


	//   ....[32]....
        /*0808*/ 	.word	0x00003a50


	//   ....[33]....
        /*080c*/ 	.word	0x000043d0


	//   ....[34]....
        /*0810*/ 	.word	0x000043f0


	//   ....[35]....
        /*0814*/ 	.word	0x00004570


	//   ....[36]....
        /*0818*/ 	.word	0x00004580


	//   ....[37]....
        /*081c*/ 	.word	0x000047e0


	//   ....[38]....
        /*0820*/ 	.word	0x000049a0


	//   ....[39]....
        /*0824*/ 	.word	0x00004f20


	//   ....[40]....
        /*0828*/ 	.word	0x00005630


	//   ....[41]....
        /*082c*/ 	.word	0x00005d50


	//   ....[42]....
        /*0830*/ 	.word	0x00005d80


	//   ....[43]....
        /*0834*/ 	.word	0x00005d90


	//   ....[44]....
        /*0838*/ 	.word	0x00005da0


	//   ....[45]....
        /*083c*/ 	.word	0x00005db0


	//   ....[46]....
        /*0840*/ 	.word	0x00005de0


	//   ....[47]....
        /*0844*/ 	.word	0x00005e00


	//   ....[48]....
        /*0848*/ 	.word	0x00005e20


	//   ....[49]....
        /*084c*/ 	.word	0x00007410


	//   ....[50]....
        /*0850*/ 	.word	0x00007430


	//   ....[51]....
        /*0854*/ 	.word	0x000075a0


	//   ....[52]....
        /*0858*/ 	.word	0x000075b0


	//   ....[53]....
        /*085c*/ 	.word	0x00007f00


	//   ....[54]....
        /*0860*/ 	.word	0x00007f20


	//   ....[55]....
        /*0864*/ 	.word	0x000080a0


	//   ....[56]....
        /*0868*/ 	.word	0x000080b0


	//   ....[57]....
        /*086c*/ 	.word	0x000082f0


	//   ....[58]....
        /*0870*/ 	.word	0x000084f0


	//   ....[59]....
        /*0874*/ 	.word	0x000086f0


	//   ....[60]....
        /*0878*/ 	.word	0x00009430


	//   ....[61]....
        /*087c*/ 	.word	0x00009c10


	//   ....[62]....
        /*0880*/ 	.word	0x00009c40


	//   ....[63]....
        /*0884*/ 	.word	0x00009c60


	//   ....[64]....
        /*0888*/ 	.word	0x00009c80


	//   ....[65]....
        /*088c*/ 	.word	0x00009ca0


	//   ....[66]....
        /*0890*/ 	.word	0x00009cc0


	//   ....[67]....
        /*0894*/ 	.word	0x00009ce0


	//   ....[68]....
        /*0898*/ 	.word	0x00009d00


	//   ....[69]....
        /*089c*/ 	.word	0x0000b9c0


	//   ....[70]....
        /*08a0*/ 	.word	0x0000b9e0


	//   ....[71]....
        /*08a4*/ 	.word	0x0000bb50


	//   ....[72]....
        /*08a8*/ 	.word	0x0000bb60


	//   ....[73]....
        /*08ac*/ 	.word	0x0000c4b0


	//   ....[74]....
        /*08b0*/ 	.word	0x0000c4d0


	//   ....[75]....
        /*08b4*/ 	.word	0x0000c650


	//   ....[76]....
        /*08b8*/ 	.word	0x0000c660


	//   ....[77]....
        /*08bc*/ 	.word	0x0000caf0


	//   ....[78]....
        /*08c0*/ 	.word	0x0000cb20


	//   ....[79]....
        /*08c4*/ 	.word	0x0000cb40


	//   ....[80]....
        /*08c8*/ 	.word	0x0000cb60


	//   ....[81]....
        /*08cc*/ 	.word	0x0000cb80


	//   ....[82]....
        /*08d0*/ 	.word	0x0000cba0


	//   ....[83]....
        /*08d4*/ 	.word	0x0000cbc0


	//   ....[84]....
        /*08d8*/ 	.word	0x0000cbe0


	//   ....[85]....
        /*08dc*/ 	.word	0x0000e590


	//   ....[86]....
        /*08e0*/ 	.word	0x0000e5a0


	//   ....[87]....
        /*08e4*/ 	.word	0x0000e710


	//   ....[88]....
        /*08e8*/ 	.word	0x0000e720


	//   ....[89]....
        /*08ec*/ 	.word	0x0000f070


	//   ....[90]....
        /*08f0*/ 	.word	0x0000f090


	//   ....[91]....
        /*08f4*/ 	.word	0x0000f1b0


	//   ....[92]....
        /*08f8*/ 	.word	0x0000f1c0


	//   ....[93]....
        /*08fc*/ 	.word	0x0000f3a0


	//   ....[94]....
        /*0900*/ 	.word	0x0000f5a0


	//   ....[95]....
        /*0904*/ 	.word	0x0000f7a0


	//   ....[96]....
        /*0908*/ 	.word	0x000104e0


	//   ....[97]....
        /*090c*/ 	.word	0x00010cc0


	//   ....[98]....
        /*0910*/ 	.word	0x00010cf0


	//   ....[99]....
        /*0914*/ 	.word	0x00010d00


	//   ....[100]....
        /*0918*/ 	.word	0x00010d10


	//   ....[101]....
        /*091c*/ 	.word	0x00010d50


	//   ....[102]....
        /*0920*/ 	.word	0x00010d60


	//   ....[103]....
        /*0924*/ 	.word	0x00010d70


	//   ....[104]....
        /*0928*/ 	.word	0x00010db0


	//   ....[105]....
        /*092c*/ 	.word	0x00012650


	//   ....[106]....
        /*0930*/ 	.word	0x00012680


	//   ....[107]....
        /*0934*/ 	.word	0x00012690


	//   ....[108]....
        /*0938*/ 	.word	0x000126a0


	//   ....[109]....
        /*093c*/ 	.word	0x000126b0


	//   ....[110]....
        /*0940*/ 	.word	0x000126e0


	//   ....[111]....
        /*0944*/ 	.word	0x00012700


	//   ....[112]....
        /*0948*/ 	.word	0x00012720


	//   ....[113]....
        /*094c*/ 	.word	0x00013ca0


	//   ....[114]....
        /*0950*/ 	.word	0x00013cc0


	//   ....[115]....
        /*0954*/ 	.word	0x00013ce0


	//   ....[116]....
        /*0958*/ 	.word	0x00013cf0


	//   ....[117]....
        /*095c*/ 	.word	0x00013d00


	//   ....[118]....
        /*0960*/ 	.word	0x00013d10


	//   ....[119]....
        /*0964*/ 	.word	0x00013d30


	//   ....[120]....
        /*0968*/ 	.word	0x00013d40


	//   ....[121]....
        /*096c*/ 	.word	0x00014140


	//   ....[122]....
        /*0970*/ 	.word	0x00014160


	//   ....[123]....
        /*0974*/ 	.word	0x000142c0


	//   ....[124]....
        /*0978*/ 	.word	0x000142d0


	//   ....[125]....
        /*097c*/ 	.word	0x00014430


	//   ....[126]....
        /*0980*/ 	.word	0x00014450


	//   ....[127]....
        /*0984*/ 	.word	0x000145b0


	//   ....[128]....
        /*0988*/ 	.word	0x000145c0


	//   ....[129]....
        /*098c*/ 	.word	0x00014910


	//   ....[130]....
        /*0990*/ 	.word	0x00014930


	//   ....[131]....
        /*0994*/ 	.word	0x00014ea0


	//   ....[132]....
        /*0998*/ 	.word	0x00014eb0


	//   ....[133]....
        /*099c*/ 	.word	0x00015420


	//   ....[134]....
        /*09a0*/ 	.word	0x00015440


	//   ....[135]....
        /*09a4*/ 	.word	0x000159c0


	//   ....[136]....
        /*09a8*/ 	.word	0x000159d0


	//   ....[137]....
        /*09ac*/ 	.word	0x00016680


	//   ....[138]....
        /*09b0*/ 	.word	0x000166a0


	//   ....[139]....
        /*09b4*/ 	.word	0x00016810


	//   ....[140]....
        /*09b8*/ 	.word	0x00016820


	//   ....[141]....
        /*09bc*/ 	.word	0x00016980


	//   ....[142]....
        /*09c0*/ 	.word	0x000169a0


	//   ....[143]....
        /*09c4*/ 	.word	0x00016b00


	//   ....[144]....
        /*09c8*/ 	.word	0x00016b10


	//   ....[145]....
        /*09cc*/ 	.word	0x00016d30


	//   ....[146]....
        /*09d0*/ 	.word	0x00016d50


	//   ....[147]....
        /*09d4*/ 	.word	0x00016e80


	//   ....[148]....
        /*09d8*/ 	.word	0x00016ec0


	//   ....[149]....
        /*09dc*/ 	.word	0x00016ef0


	//   ....[150]....
        /*09e0*/ 	.word	0x00016f20


	//   ....[151]....
        /*09e4*/ 	.word	0x00016f50


	//   ....[152]....
        /*09e8*/ 	.word	0x00016f80


	//   ....[153]....
        /*09ec*/ 	.word	0x000170e0


	//   ....[154]....
        /*09f0*/ 	.word	0x00017120


	//   ....[155]....
        /*09f4*/ 	.word	0x00017150


	//   ....[156]....
        /*09f8*/ 	.word	0x00017180


	//   ....[157]....
        /*09fc*/ 	.word	0x000171b0


	//   ....[158]....
        /*0a00*/ 	.word	0x000171e0


	//   ....[159]....
        /*0a04*/ 	.word	0x00017270


	//   ....[160]....
        /*0a08*/ 	.word	0x000172d0


	//   ....[161]....
        /*0a0c*/ 	.word	0x000172e0


	//   ....[162]....
        /*0a10*/ 	.word	0x00017340


	//   ....[163]....
        /*0a14*/ 	.word	0x00017da0


	//   ....[164]....
        /*0a18*/ 	.word	0x00017e00


	//   ....[165]....
        /*0a1c*/ 	.word	0x00017e50


	//   ....[166]....
        /*0a20*/ 	.word	0x00017ea0


	//   ....[167]....
        /*0a24*/ 	.word	0x00017ef0


	//   ....[168]....
        /*0a28*/ 	.word	0x00017f60


	//   ....[169]....
        /*0a2c*/ 	.word	0x00017fb0


	//   ....[170]....
        /*0a30*/ 	.word	0x00018020


	//   ....[171]....
        /*0a34*/ 	.word	0x00018090


	//   ....[172]....
        /*0a38*/ 	.word	0x00018100


	//   ....[173]....
        /*0a3c*/ 	.word	0x00018170


	//   ....[174]....
        /*0a40*/ 	.word	0x000181e0


	//   ....[175]....
        /*0a44*/ 	.word	0x00018250


	//   ....[176]....
        /*0a48*/ 	.word	0x000182b0


	//   ....[177]....
        /*0a4c*/ 	.word	0x00018320


	//   ....[178]....
        /*0a50*/ 	.word	0x00018390


	//   ....[179]....
        /*0a54*/ 	.word	0x00018400


	//   ....[180]....
        /*0a58*/ 	.word	0x00018460


	//   ....[181]....
        /*0a5c*/ 	.word	0x000184d0


	//   ....[182]....
        /*0a60*/ 	.word	0x00018530


	//   ....[183]....
        /*0a64*/ 	.word	0x000185a0


	//   ....[184]....
        /*0a68*/ 	.word	0x00018610


	//   ....[185]....
        /*0a6c*/ 	.word	0x00018680


	//   ....[186]....
        /*0a70*/ 	.word	0x000186e0


	//   ....[187]....
        /*0a74*/ 	.word	0x00018750


	//   ....[188]....
        /*0a78*/ 	.word	0x000187c0


	//   ....[189]....
        /*0a7c*/ 	.word	0x00018830


	//   ....[190]....
        /*0a80*/ 	.word	0x000188a0


	//   ....[191]....
        /*0a84*/ 	.word	0x00018900


	//   ....[192]....
        /*0a88*/ 	.word	0x00018950


	//   ....[193]....
        /*0a8c*/ 	.word	0x000189a0


	//   ....[194]....
        /*0a90*/ 	.word	0x000189f0


	//   ....[195]....
        /*0a94*/ 	.word	0x00018a40


	//   ....[196]....
        /*0a98*/ 	.word	0x00018a90


	//   ....[197]....
        /*0a9c*/ 	.word	0x00018ae0


	//   ....[198]....
        /*0aa0*/ 	.word	0x00018b30


	//   ....[199]....
        /*0aa4*/ 	.word	0x00018ba0


	//   ....[200]....
        /*0aa8*/ 	.word	0x00018c10


	//   ....[201]....
        /*0aac*/ 	.word	0x00018c80


	//   ....[202]....
        /*0ab0*/ 	.word	0x00018ce0


	//   ....[203]....
        /*0ab4*/ 	.word	0x00018d50


	//   ....[204]....
        /*0ab8*/ 	.word	0x00018dc0


	//   ....[205]....
        /*0abc*/ 	.word	0x00018e30


	//   ....[206]....
        /*0ac0*/ 	.word	0x00018e90


	//   ....[207]....
        /*0ac4*/ 	.word	0x00018ef0


	//   ....[208]....
        /*0ac8*/ 	.word	0x00018f50


	//   ....[209]....
        /*0acc*/ 	.word	0x00018fb0


	//   ....[210]....
        /*0ad0*/ 	.word	0x00019010


	//   ....[211]....
        /*0ad4*/ 	.word	0x00019060


	//   ....[212]....
        /*0ad8*/ 	.word	0x000190a0


	//   ....[213]....
        /*0adc*/ 	.word	0x000190f0


	//   ....[214]....
        /*0ae0*/ 	.word	0x00019130


	//   ....[215]....
        /*0ae4*/ 	.word	0x00019180


	//   ....[216]....
        /*0ae8*/ 	.word	0x000191c0


	//   ....[217]....
        /*0aec*/ 	.word	0x00019210


	//   ....[218]....
        /*0af0*/ 	.word	0x00019250


	//   ....[219]....
        /*0af4*/ 	.word	0x000192b0


	//   ....[220]....
        /*0af8*/ 	.word	0x00019320


	//   ....[221]....
        /*0afc*/ 	.word	0x00019390


	//   ....[222]....
        /*0b00*/ 	.word	0x000193f0


	//   ....[223]....
        /*0b04*/ 	.word	0x00019460


	//   ....[224]....
        /*0b08*/ 	.word	0x000194d0


	//   ....[225]....
        /*0b0c*/ 	.word	0x00019540


	//   ....[226]....
        /*0b10*/ 	.word	0x000195a0


	//   ....[227]....
        /*0b14*/ 	.word	0x000195f0


	//   ....[228]....
        /*0b18*/ 	.word	0x00019630


	//   ....[229]....
        /*0b1c*/ 	.word	0x00019680


	//   ....[230]....
        /*0b20*/ 	.word	0x000196c0


	//   ....[231]....
        /*0b24*/ 	.word	0x00019710


	//   ....[232]....
        /*0b28*/ 	.word	0x00019750


	//   ....[233]....
        /*0b2c*/ 	.word	0x000197a0


	//   ....[234]....
        /*0b30*/ 	.word	0x000197e0


	//   ....[235]....
        /*0b34*/ 	.word	0x00019830


	//   ....[236]....
        /*0b38*/ 	.word	0x00019890


	//   ....[237]....
        /*0b3c*/ 	.word	0x000198f0


	//   ....[238]....
        /*0b40*/ 	.word	0x00019960


	//   ....[239]....
        /*0b44*/ 	.word	0x000199d0


	//   ....[240]....
        /*0b48*/ 	.word	0x00019a40


	//   ....[241]....
        /*0b4c*/ 	.word	0x00019aa0


	//   ....[242]....
        /*0b50*/ 	.word	0x00019b00


	//   ....[243]....
        /*0b54*/ 	.word	0x00019b60


	//   ....[244]....
        /*0b58*/ 	.word	0x00019bc0


	//   ....[245]....
        /*0b5c*/ 	.word	0x00019c20


	//   ....[246]....
        /*0b60*/ 	.word	0x00019c70


	//   ....[247]....
        /*0b64*/ 	.word	0x00019cb0


	//   ....[248]....
        /*0b68*/ 	.word	0x00019d00


	//   ....[249]....
        /*0b6c*/ 	.word	0x00019d40


	//   ....[250]....
        /*0b70*/ 	.word	0x00019d90


	//   ....[251]....
        /*0b74*/ 	.word	0x00019dd0


	//   ....[252]....
        /*0b78*/ 	.word	0x00019e20


	//   ....[253]....
        /*0b7c*/ 	.word	0x00019e70


	//   ....[254]....
        /*0b80*/ 	.word	0x00019ec0


	//   ....[255]....
        /*0b84*/ 	.word	0x00019f10


	//   ....[0]....
        /*0b88*/ 	.word	0x00019f60


	//   ....[1]....
        /*0b8c*/ 	.word	0x00019fa0


	//   ....[2]....
        /*0b90*/ 	.word	0x00019ff0


	//   ....[3]....
        /*0b94*/ 	.word	0x0001a040


	//   ....[4]....
        /*0b98*/ 	.word	0x0001a090


	//   ....[5]....
        /*0b9c*/ 	.word	0x0001a0e0


	//   ....[6]....
        /*0ba0*/ 	.word	0x0001a150


	//   ....[7]....
        /*0ba4*/ 	.word	0x0001a1c0


	//   ....[8]....
        /*0ba8*/ 	.word	0x0001a230


	//   ....[9]....
        /*0bac*/ 	.word	0x0001a290


	//   ....[10]....
        /*0bb0*/ 	.word	0x0001a300


	//   ....[11]....
        /*0bb4*/ 	.word	0x0001a370


	//   ....[12]....
        /*0bb8*/ 	.word	0x0001a3e0


	//   ....[13]....
        /*0bbc*/ 	.word	0x0001a440


	//   ....[14]....
        /*0bc0*/ 	.word	0x0001a4b0


	//   ....[15]....
        /*0bc4*/ 	.word	0x0001a520


	//   ....[16]....
        /*0bc8*/ 	.word	0x0001a590


	//   ....[17]....
        /*0bcc*/ 	.word	0x0001a5f0


	//   ....[18]....
        /*0bd0*/ 	.word	0x0001a660


	//   ....[19]....
        /*0bd4*/ 	.word	0x0001a6d0


	//   ....[20]....
        /*0bd8*/ 	.word	0x0001a740


	//   ....[21]....
        /*0bdc*/ 	.word	0x0001a7a0


	//   ....[22]....
        /*0be0*/ 	.word	0x0001a810


	//   ....[23]....
        /*0be4*/ 	.word	0x0001a880


	//   ....[24]....
        /*0be8*/ 	.word	0x0001a8f0


	//   ....[25]....
        /*0bec*/ 	.word	0x0001a950


	//   ....[26]....
        /*0bf0*/ 	.word	0x0001a9c0


	//   ....[27]....
        /*0bf4*/ 	.word	0x0001aa30


	//   ....[28]....
        /*0bf8*/ 	.word	0x0001aaa0


	//   ....[29]....
        /*0bfc*/ 	.word	0x0001ab00


	//   ....[30]....
        /*0c00*/ 	.word	0x0001ab70


	//   ....[31]....
        /*0c04*/ 	.word	0x0001abe0


	//   ....[32]....
        /*0c08*/ 	.word	0x0001ac30


	//   ....[33]....
        /*0c0c*/ 	.word	0x0001ac70


	//   ....[34]....
        /*0c10*/ 	.word	0x0001acc0


	//   ....[35]....
        /*0c14*/ 	.word	0x0001ad10


	//   ....[36]....
        /*0c18*/ 	.word	0x0001ad60


	//   ....[37]....
        /*0c1c*/ 	.word	0x0001add0


	//   ....[38]....
        /*0c20*/ 	.word	0x0001ae20


	//   ....[39]....
        /*0c24*/ 	.word	0x0001ae70


	//   ....[40]....
        /*0c28*/ 	.word	0x0001aec0


	//   ....[41]....
        /*0c2c*/ 	.word	0x0001af10


	//   ....[42]....
        /*0c30*/ 	.word	0x0001af60


	//   ....[43]....
        /*0c34*/ 	.word	0x0001afd0


	//   ....[44]....
        /*0c38*/ 	.word	0x0001b020


	//   ....[45]....
        /*0c3c*/ 	.word	0x0001b090


	//   ....[46]....
        /*0c40*/ 	.word	0x0001b0f0


	//   ....[47]....
        /*0c44*/ 	.word	0x0001b160


	//----- nvinfo : EIATTR_EXIT_INSTR_OFFSETS
	.align		4
.L_488:
        /*0c48*/ 	.byte	0x04, 0x1c
        /*0c4a*/ 	.short	(.L_490 - .L_489)


	//   ....[0]....
.L_489:
        /*0c4c*/ 	.word	0x000010d0


	//   ....[1]....
        /*0c50*/ 	.word	0x00017d60


	//----- nvinfo : EIATTR_MAX_THREADS
	.align		4
.L_490:
        /*0c54*/ 	.byte	0x04, 0x05
        /*0c56*/ 	.short	(.L_492 - .L_491)
.L_491:
        /*0c58*/ 	.word	0x00000080
        /*0c5c*/ 	.word	0x00000001
        /*0c60*/ 	.word	0x00000001


	//----- nvinfo : EIATTR_CRS_STACK_SIZE
	.align		4
.L_492:
        /*0c64*/ 	.byte	0x04, 0x1e
        /*0c66*/ 	.short	(.L_494 - .L_493)
.L_493:
        /*0c68*/ 	.word	0x00000000
.L_494:


//--------------------- .nv.info._ZN7cutlass13device_kernelIN5flash19enable_sm80_to_sm89INS1_16FlashAttnFwdSm80INS1_25CollectiveMainloopFwdSm80ILi4ELi1ELb0EN4cute5tupleIJNS5_1CILi128EEENS7_ILi48EEENS7_ILi96EEEEEELi96ENS_10bfloat16_tEfNS_4arch4Sm80ELb0ELb1ELb0ELb1ELb1ELb1ELb1ELb1EEENS1_21CollectiveEpilogueFwdINS6_IJS8_SA_S9_EEENS6_IJNS7_ILi1EEESI_SI_EEESC_SE_Li128ELb1ELb1ELb1ELb0EEENS1_36VarlenDynamicPersistentTileSchedulerILi128ELi48ELi128ELi128ELb1ELb1ELb0ELb1ELb0ELb1EEEEEEEEEvNT_6ParamsE --------------------------
	.section	.nv.info._ZN7cutlass13device_kernelIN5flash19enable_sm80_to_sm89INS1_16FlashAttnFwdSm80INS1_25CollectiveMainloopFwdSm80ILi4ELi1ELb0EN4cute5tupleIJNS5_1CILi128EEENS7_ILi48EEENS7_ILi96EEEEEELi96ENS_10bfloat16_tEfNS_4arch4Sm80ELb0ELb1ELb0ELb1ELb1ELb1ELb1ELb1EEENS1_21CollectiveEpilogueFwdINS6_IJS8_SA_S9_EEENS6_IJNS7_ILi1EEESI_SI_EEESC_SE_Li128ELb1ELb1ELb1ELb0EEENS1_36VarlenDynamicPersistentTileSchedulerILi128ELi48ELi128ELi128ELb1ELb1ELb0ELb1ELb0ELb1EEEEEEEEEvNT_6ParamsE,"",@"SHT_CUDA_INFO"
	.sectionflags	@""
	.align	4


	//----- nvinfo : EIATTR_CUDA_API_VERSION
	.align		4
        /*0000*/ 	.byte	0x04, 0x37
        /*0002*/ 	.short	(.L_496 - .L_495)
.L_495:
        /*0004*/ 	.word	0x00000082


	//----- nvinfo : EIATTR_SW2861232_WAR
	.align		4
.L_496:
        /*0008*/ 	.byte	0x01, 0x35
	.zero		2


	//----- nvinfo : EIATTR_PARAM_CBANK
	.align		4
        /*000c*/ 	.byte	0x04, 0x0a
        /*000e*/ 	.short	(.L_498 - .L_497)
	.align		4
.L_497:
        /*0010*/ 	.word	index@(.nv.constant0._ZN7cutlass13device_kernelIN5flash19enable_sm80_to_sm89INS1_16FlashAttnFwdSm80INS1_25CollectiveMainloopFwdSm80ILi4ELi1ELb0EN4cute5tupleIJNS5_1CILi128EEENS7_ILi48EEENS7_ILi96EEEEEELi96ENS_10bfloat16_tEfNS_4arch4Sm80ELb0ELb1ELb0ELb1ELb1ELb1ELb1ELb1EEENS1_21CollectiveEpilogueFwdINS6_IJS8_SA_S9_EEENS6_IJNS7_ILi1EEESI_SI_EEESC_SE_Li128ELb1ELb1ELb1ELb0EEENS1_36VarlenDynamicPersistentTileSchedulerILi128ELi48ELi128ELi128ELb1ELb1ELb0ELb1ELb0ELb1EEEEEEEEEvNT_6ParamsE)
        /*0014*/ 	.short	0x0160
        /*0016*/ 	.short	0x0438


	//----- nvinfo : EIATTR_CBANK_PARAM_SIZE
	.align		4
.L_498:
        /*0018*/ 	.byte	0x03, 0x19
        /*001a*/ 	.short	0x0438


	//----- nvinfo : EIATTR_KPARAM_INFO
	.align		4
        /*001c*/ 	.byte	0x04, 0x17
        /*001e*/ 	.short	(.L_500 - .L_499)
.L_499:
        /*0020*/ 	.word	0x00000000
        /*0024*/ 	.short	0x0000
        /*0026*/ 	.short	0x0000
        /*0028*/ 	.byte	0x00, 0xf0, 0xe1, 0x10


	//----- nvinfo : EIATTR_MAXREG_COUNT
	.align		4
.L_500:
        /*002c*/ 	.byte	0x03, 0x1b
        /*002e*/ 	.short	0x00ff


	//----- nvinfo : EIATTR_NUM_BARRIERS
	.align		4
        /*0030*/ 	.byte	0x02, 0x4c
        /*0032*/ 	.byte	0x06
	.zero		1


	//----- nvinfo : EIATTR_ANNOTATIONS
	.align		4
        /*0034*/ 	.byte	0x04, 0x55
        /*0036*/ 	.short	(.L_502 - .L_501)


	//   ....[0]....
.L_501:
        /* <DEDUP_REMOVED lines=162> */


	//----- nvinfo : EIATTR_MERCURY_ISA_VERSION
	.align		4
.L_502:
        /*0a40*/ 	.byte	0x03, 0x5f
        /*0a42*/ 	.short	0x0000


	//----- nvinfo : EIATTR_INT_WARP_WIDE_INSTR_OFFSETS
	.align		4
        /*0a44*/ 	.byte	0x04, 0x31
        /*0a46*/ 	.short	(.L_504 - .L_503)


	//   ....[0]....
.L_503:
        /*0a48*/ 	.word	0x00020870


	//   ....[1]....
        /*0a4c*/ 	.word	0x000208f0


	//----- nvinfo : EIATTR_COOP_GROUP_MASK_REGIDS
	.align		4
.L_504:
        /*0a50*/ 	.byte	0x04, 0x29
        /*0a52*/ 	.short	(.L_506 - .L_505)


	//   ....[0]....
.L_505:
        /*0a54*/ 	.word	0xffffffff


	//   ....[1]....
        /*0a58*/ 	.word	0xffffffff


	//   ....[2]....
        /*0a5c*/ 	.word	0xffffffff


	//   ....[3]....
        /*0a60*/ 	.word	0xffffffff


	//   ....[4]....
        /*0a64*/ 	.word	0xffffffff


	//   ....[5]....
        /*0a68*/ 	.word	0xffffffff


	//   ....[6]....
        /*0a6c*/ 	.word	0xffffffff


	//   ....[7]....
        /*0a70*/ 	.word	0xffffffff


	//   ....[8]....
        /*0a74*/ 	.word	0xffffffff


	//   ....[9]....
        /*0a78*/ 	.word	0xffffffff


	//   ....[10]....
        /*0a7c*/ 	.word	0xffffffff


	//   ....[11]....
        /*0a80*/ 	.word	0xffffffff


	//   ....[12]....
        /*0a84*/ 	.word	0xffffffff


	//   ....[13]....
        /*0a88*/ 	.word	0xffffffff


	//   ....[14]....
        /*0a8c*/ 	.word	0xffffffff


	//   ....[15]....
        /*0a90*/ 	.word	0xffffffff


	//   ....[16]....
        /*0a94*/ 	.word	0xffffffff


	//   ....[17]....
        /*0a98*/ 	.word	0xffffffff


	//   ....[18]....
        /*0a9c*/ 	.word	0xffffffff


	//   ....[19]....
        /*0aa0*/ 	.word	0xffffffff


	//   ....[20]....
        /*0aa4*/ 	.word	0xffffffff


	//   ....[21]....
        /*0aa8*/ 	.word	0xffffffff


	//   ....[22]....
        /*0aac*/ 	.word	0xffffffff


	//   ....[23]....
        /*0ab0*/ 	.word	0xffffffff


	//   ....[24]....
        /*0ab4*/ 	.word	0xffffffff


	//   ....[25]....
        /*0ab8*/ 	.word	0xffffffff


	//   ....[26]....
        /*0abc*/ 	.word	0xffffffff


	//   ....[27]....
        /*0ac0*/ 	.word	0xffffffff


	//   ....[28]....
        /*0ac4*/ 	.word	0xffffffff


	//   ....[29]....
        /*0ac8*/ 	.word	0xffffffff


	//   ....[30]....
        /*0acc*/ 	.word	0xffffffff


	//   ....[31]....
        /*0ad0*/ 	.word	0xffffffff


	//   ....[32]....
        /*0ad4*/ 	.word	0xffffffff


	//   ....[33]....
        /*0ad8*/ 	.word	0xffffffff


	//   ....[34]....
        /*0adc*/ 	.word	0xffffffff


	//   ....[35]....
        /*0ae0*/ 	.word	0xffffffff


	//   ....[36]....
        /*0ae4*/ 	.word	0xffffffff


	//   ....[37]....
        /*0ae8*/ 	.word	0xffffffff


	//   ....[38]....
        /*0aec*/ 	.word	0xffffffff


	//   ....[39]....
        /*0af0*/ 	.word	0xffffffff


	//   ....[40]....
        /*0af4*/ 	.word	0xffffffff


	//   ....[41]....
        /*0af8*/ 	.word	0xffffffff


	//   ....[42]....
        /*0afc*/ 	.word	0xffffffff


	//   ....[43]....
        /*0b00*/ 	.word	0xffffffff


	//   ....[44]....
        /*0b04*/ 	.word	0xffffffff


	//   ....[45]....
        /*0b08*/ 	.word	0xffffffff


	//   ....[46]....
        /*0b0c*/ 	.word	0xffffffff


	//   ....[47]....
        /*0b10*/ 	.word	0xffffffff


	//   ....[48]....
        /*0b14*/ 	.word	0xffffffff


	//   ....[49]....
        /*0b18*/ 	.word	0xffffffff


	//   ....[50]....
        /*0b1c*/ 	.word	0xffffffff


	//   ....[51]....
        /*0b20*/ 	.word	0xffffffff


	//   ....[52]....
        /*0b24*/ 	.word	0xffffffff


	//   ....[53]....
        /*0b28*/ 	.word	0xffffffff


	//   ....[54]....
        /*0b2c*/ 	.word	0xffffffff


	//   ....[55]....
        /*0b30*/ 	.word	0xffffffff


	//   ....[56]....
        /*0b34*/ 	.word	0xffffffff


	//   ....[57]....
        /*0b38*/ 	.word	0xffffffff


	//   ....[58]....
        /*0b3c*/ 	.word	0xffffffff


	//   ....[59]....
        /*0b40*/ 	.word	0xffffffff


	//   ....[60]....
        /*0b44*/ 	.word	0xffffffff


	//   ....[61]....
        /*0b48*/ 	.word	0xffffffff


	//   ....[62]....
        /*0b4c*/ 	.word	0xffffffff


	//   ....[63]....
        /*0b50*/ 	.word	0xffffffff


	//   ....[64]....
        /*0b54*/ 	.word	0xffffffff


	//   ....[65]....
        /*0b58*/ 	.word	0xffffffff


	//   ....[66]....
        /*0b5c*/ 	.word	0xffffffff


	//   ....[67]....
        /*0b60*/ 	.word	0xffffffff


	//   ....[68]....
        /*0b64*/ 	.word	0xffffffff


	//   ....[69]....
        /*0b68*/ 	.word	0xffffffff


	//   ....[70]....
        /*0b6c*/ 	.word	0xffffffff


	//   ....[71]....
        /*0b70*/ 	.word	0xffffffff


	//   ....[72]....
        /*0b74*/ 	.word	0xffffffff


	//   ....[73]....
        /*0b78*/ 	.word	0xffffffff


	//   ....[74]....
        /*0b7c*/ 	.word	0xffffffff


	//   ....[75]....
        /*0b80*/ 	.word	0xffffffff


	//   ....[76]....
        /*0b84*/ 	.word	0xffffffff


	//   ....[77]....
        /*0b88*/ 	.word	0xffffffff


	//   ....[78]....
        /*0b8c*/ 	.word	0xffffffff


	//   ....[79]....
        /*0b90*/ 	.word	0xffffffff


	//   ....[80]....
        /*0b94*/ 	.word	0xffffffff


	//   ....[81]....
        /*0b98*/ 	.word	0xffffffff


	//   ....[82]....
        /*0b9c*/ 	.word	0xffffffff


	//   ....[83]....
        /*0ba0*/ 	.word	0xffffffff


	//   ....[84]....
        /*0ba4*/ 	.word	0xffffffff


	//   ....[85]....
        /*0ba8*/ 	.word	0xffffffff


	//   ....[86]....
        /*0bac*/ 	.word	0xffffffff


	//   ....[87]....
        /*0bb0*/ 	.word	0xffffffff


	//   ....[88]....
        /*0bb4*/ 	.word	0xffffffff


	//   ....[89]....
        /*0bb8*/ 	.word	0xffffffff


	//   ....[90]....
        /*0bbc*/ 	.word	0xffffffff


	//   ....[91]....
        /*0bc0*/ 	.word	0xffffffff


	//   ....[92]....
        /*0bc4*/ 	.word	0xffffffff


	//   ....[93]....
        /*0bc8*/ 	.word	0xffffffff


	//   ....[94]....
        /*0bcc*/ 	.word	0xffffffff


	//   ....[95]....
        /*0bd0*/ 	.word	0xffffffff


	//   ....[96]....
        /*0bd4*/ 	.word	0xffffffff


	//   ....[97]....
        /*0bd8*/ 	.word	0xffffffff


	//   ....[98]....
        /*0bdc*/ 	.word	0xffffffff


	//   ....[99]....
        /*0be0*/ 	.word	0xffffffff


	//   ....[100]....
        /*0be4*/ 	.word	0xffffffff


	//   ....[101]....
        /*0be8*/ 	.word	0xffffffff


	//   ....[102]....
        /*0bec*/ 	.word	0xffffffff


	//   ....[103]....
        /*0bf0*/ 	.word	0xffffffff


	//   ....[104]....
        /*0bf4*/ 	.word	0xffffffff


	//   ....[105]....
        /*0bf8*/ 	.word	0xffffffff


	//   ....[106]....
        /*0bfc*/ 	.word	0xffffffff


	//   ....[107]....
        /*0c00*/ 	.word	0xffffffff


	//   ....[108]....
        /*0c04*/ 	.word	0xffffffff


	//   ....[109]....
        /*0c08*/ 	.word	0xffffffff


	//   ....[110]....
        /*0c0c*/ 	.word	0xffffffff


	//   ....[111]....
        /*0c10*/ 	.word	0xffffffff


	//   ....[112]....
        /*0c14*/ 	.word	0xffffffff


	//   ....[113]....
        /*0c18*/ 	.word	0xffffffff


	//   ....[114]....
        /*0c1c*/ 	.word	0xffffffff


	//   ....[115]....
        /*0c20*/ 	.word	0xffffffff


	//   ....[116]....
        /*0c24*/ 	.word	0xffffffff


	//   ....[117]....
        /*0c28*/ 	.word	0xffffffff


	//   ....[118]....
        /*0c2c*/ 	.word	0xffffffff


	//   ....[119]....
        /*0c30*/ 	.word	0xffffffff


	//   ....[120]....
        /*0c34*/ 	.word	0xffffffff


	//   ....[121]....
        /*0c38*/ 	.word	0xffffffff


	//   ....[122]....
        /*0c3c*/ 	.word	0xffffffff


	//   ....[123]....
        /*0c40*/ 	.word	0xffffffff


	//   ....[124]....
        /*0c44*/ 	.word	0xffffffff


	//   ....[125]....
        /*0c48*/ 	.word	0xffffffff


	//   ....[126]....
        /*0c4c*/ 	.word	0xffffffff


	//   ....[127]....
        /*0c50*/ 	.word	0xffffffff


	//   ....[128]....
        /*0c54*/ 	.word	0xffffffff


	//   ....[129]....
        /*0c58*/ 	.word	0xffffffff


	//   ....[130]....
        /*0c5c*/ 	.word	0xffffffff


	//   ....[131]....
        /*0c60*/ 	.word	0xffffffff


	//   ....[132]....
        /*0c64*/ 	.word	0xffffffff


	//   ....[133]....
        /*0c68*/ 	.word	0xffffffff


	//   ....[134]....
        /*0c6c*/ 	.word	0xffffffff


	//   ....[135]....
        /*0c70*/ 	.word	0xffffffff


	//   ....[136]....
        /*0c74*/ 	.word	0xffffffff


	//   ....[137]....
        /*0c78*/ 	.word	0xffffffff


	//   ....[138]....
        /*0c7c*/ 	.word	0xffffffff


	//   ....[139]....
        /*0c80*/ 	.word	0xffffffff


	//   ....[140]....
        /*0c84*/ 	.word	0xffffffff


	//   ....[141]....
        /*0c88*/ 	.word	0xffffffff


	//   ....[142]....
        /*0c8c*/ 	.word	0xffffffff


	//   ....[143]....
        /*0c90*/ 	.word	0xffffffff


	//   ....[144]....
        /*0c94*/ 	.word	0xffffffff


	//   ....[145]....
        /*0c98*/ 	.word	0xffffffff


	//   ....[146]....
        /*0c9c*/ 	.word	0xffffffff


	//   ....[147]....
        /*0ca0*/ 	.word	0xffffffff


	//   ....[148]....
        /*0ca4*/ 	.word	0xffffffff


	//   ....[149]....
        /*0ca8*/ 	.word	0xffffffff


	//   ....[150]....
        /*0cac*/ 	.word	0xffffffff


	//   ....[151]....
        /*0cb0*/ 	.word	0xffffffff


	//   ....[152]....
        /*0cb4*/ 	.word	0xffffffff


	//   ....[153]....
        /*0cb8*/ 	.word	0xffffffff


	//   ....[154]....
        /*0cbc*/ 	.word	0xffffffff


	//   ....[155]....
        /*0cc0*/ 	.word	0xffffffff


	//   ....[156]....
        /*0cc4*/ 	.word	0xffffffff


	//   ....[157]....
        /*0cc8*/ 	.word	0xffffffff


	//   ....[158]....
        /*0ccc*/ 	.word	0xffffffff


	//   ....[159]....
        /*0cd0*/ 	.word	0xffffffff


	//   ....[160]....
        /*0cd4*/ 	.word	0xffffffff


	//   ....[161]....
        /*0cd8*/ 	.word	0xffffffff


	//   ....[162]....
        /*0cdc*/ 	.word	0xffffffff


	//   ....[163]....
        /*0ce0*/ 	.word	0xffffffff


	//   ....[164]....
        /*0ce4*/ 	.word	0xffffffff


	//   ....[165]....
        /*0ce8*/ 	.word	0xffffffff


	//   ....[166]....
        /*0cec*/ 	.word	0xffffffff


	//   ....[167]....
        /*0cf0*/ 	.word	0xffffffff


	//   ....[168]....
        /*0cf4*/ 	.word	0xffffffff


	//   ....[169]....
        /*0cf8*/ 	.word	0xffffffff


	//   ....[170]....
        /*0cfc*/ 	.word	0xffffffff


	//   ....[171]....
        /*0d00*/ 	.word	0xffffffff


	//   ....[172]....
        /*0d04*/ 	.word	0xffffffff


	//   ....[173]....
        /*0d08*/ 	.word	0xffffffff


	//   ....[174]....
        /*0d0c*/ 	.word	0xffffffff


	//   ....[175]....
        /*0d10*/ 	.word	0xffffffff


	//   ....[176]....
        /*0d14*/ 	.word	0xffffffff


	//   ....[177]....
        /*0d18*/ 	.word	0xffffffff


	//   ....[178]....
        /*0d1c*/ 	.word	0xffffffff


	//   ....[179]....
        /*0d20*/ 	.word	0xffffffff


	//   ....[180]....
        /*0d24*/ 	.word	0xffffffff


	//   ....[181]....
        /*0d28*/ 	.word	0xffffffff


	//   ....[182]....
        /*0d2c*/ 	.word	0xffffffff


	//   ....[183]....
        /*0d30*/ 	.word	0xffffffff


	//   ....[184]....
        /*0d34*/ 	.word	0xffffffff


	//   ....[185]....
        /*0d38*/ 	.word	0xffffffff


	//   ....[186]....
        /*0d3c*/ 	.word	0xffffffff


	//   ....[187]....
        /*0d40*/ 	.word	0xffffffff


	//   ....[188]....
        /*0d44*/ 	.word	0xffffffff


	//   ....[189]....
        /*0d48*/ 	.word	0xffffffff


	//   ....[190]....
        /*0d4c*/ 	.word	0xffffffff


	//   ....[191]....
        /*0d50*/ 	.word	0xffffffff


	//   ....[192]....
        /*0d54*/ 	.word	0xffffffff


	//   ....[193]....
        /*0d58*/ 	.word	0xffffffff


	//   ....[194]....
        /*0d5c*/ 	.word	0xffffffff


	//   ....[195]....
        /*0d60*/ 	.word	0xffffffff


	//   ....[196]....
        /*0d64*/ 	.word	0xffffffff


	//   ....[197]....
        /*0d68*/ 	.word	0xffffffff


	//   ....[198]....
        /*0d6c*/ 	.word	0xffffffff


	//   ....[199]....
        /*0d70*/ 	.word	0xffffffff


	//   ....[200]....
        /*0d74*/ 	.word	0xffffffff


	//   ....[201]....
        /*0d78*/ 	.word	0xffffffff


	//   ....[202]....
        /*0d7c*/ 	.word	0xffffffff


	//   ....[203]....
        /*0d80*/ 	.word	0xffffffff


	//   ....[204]....
        /*0d84*/ 	.word	0xffffffff


	//   ....[205]....
        /*0d88*/ 	.word	0xffffffff


	//   ....[206]....
        /*0d8c*/ 	.word	0xffffffff


	//   ....[207]....
        /*0d90*/ 	.word	0xffffffff


	//   ....[208]....
        /*0d94*/ 	.word	0xffffffff


	//   ....[209]....
        /*0d98*/ 	.word	0xffffffff


	//   ....[210]....
        /*0d9c*/ 	.word	0xffffffff


	//   ....[211]....
        /*0da0*/ 	.word	0xffffffff


	//   ....[212]....
        /*0da4*/ 	.word	0xffffffff


	//   ....[213]....
        /*0da8*/ 	.word	0xffffffff


	//   ....[214]....
        /*0dac*/ 	.word	0xffffffff


	//   ....[215]....
        /*0db0*/ 	.word	0xffffffff


	//   ....[216]....
        /*0db4*/ 	.word	0xffffffff


	//   ....[217]....
        /*0db8*/ 	.word	0xffffffff


	//   ....[218]....
        /*0dbc*/ 	.word	0xffffffff


	//   ....[219]....
        /*0dc0*/ 	.word	0xffffffff


	//   ....[220]....
        /*0dc4*/ 	.word	0xffffffff


	//   ....[221]....
        /*0dc8*/ 	.word	0xffffffff


	//   ....[222]....
        /*0dcc*/ 	.word	0xffffffff


	//   ....[223]....
        /*0dd0*/ 	.word	0xffffffff


	//   ....[224]....
        /*0dd4*/ 	.word	0xffffffff


	//   ....[225]....
        /*0dd8*/ 	.word	0xffffffff


	//   ....[226]....
        /*0ddc*/ 	.word	0xffffffff


	//   ....[227]....
        /*0de0*/ 	.word	0xffffffff


	//   ....[228]....
        /*0de4*/ 	.word	0xffffffff


	//   ....[229]....
        /*0de8*/ 	.word	0xffffffff


	//   ....[230]....
        /*0dec*/ 	.word	0xffffffff


	//   ....[231]....
        /*0df0*/ 	.word	0xffffffff


	//   ....[232]....
        /*0df4*/ 	.word	0xffffffff


	//   ....[233]....
        /*0df8*/ 	.word	0xffffffff


	//   ....[234]....
        /*0dfc*/ 	.word	0xffffffff


	//   ....[235]....
        /*0e00*/ 	.word	0xffffffff


	//   ....[236]....
        /*0e04*/ 	.word	0xffffffff


	//   ....[237]....
        /*0e08*/ 	.word	0xffffffff


	//   ....[238]....
        /*0e0c*/ 	.word	0xffffffff


	//   ....[239]....
        /*0e10*/ 	.word	0xffffffff


	//   ....[240]....
        /*0e14*/ 	.word	0xffffffff


	//   ....[241]....
        /*0e18*/ 	.word	0xffffffff


	//   ....[242]....
        /*0e1c*/ 	.word	0xffffffff


	//   ....[243]....
        /*0e20*/ 	.word	0xffffffff


	//   ....[244]....
        /*0e24*/ 	.word	0xffffffff


	//   ....[245]....
        /*0e28*/ 	.word	0xffffffff


	//   ....[246]....
        /*0e2c*/ 	.word	0xffffffff


	//   ....[247]....
        /*0e30*/ 	.word	0xffffffff


	//   ....[248]....
        /*0e34*/ 	.word	0xffffffff


	//   ....[249]....
        /*0e38*/ 	.word	0xffffffff


	//   ....[250]....
        /*0e3c*/ 	.word	0xffffffff


	//   ....[251]....
        /*0e40*/ 	.word	0xffffffff


	//   ....[252]....
        /*0e44*/ 	.word	0xffffffff


	//   ....[253]....
        /*0e48*/ 	.word	0xffffffff


	//   ....[254]....
        /*0e4c*/ 	.word	0xffffffff


	//   ....[255]....
        /*0e50*/ 	.word	0xffffffff


	//   ....[0]....
        /*0e54*/ 	.word	0xffffffff


	//   ....[1]....
        /*0e58*/ 	.word	0xffffffff


	//   ....[2]....
        /*0e5c*/ 	.word	0xffffffff


	//   ....[3]....
        /*0e60*/ 	.word	0xffffffff


	//   ....[4]....
        /*0e64*/ 	.word	0xffffffff


	//   ....[5]....
        /*0e68*/ 	.word	0xffffffff


	//   ....[6]....
        /*0e6c*/ 	.word	0xffffffff


	//   ....[7]....
        /*0e70*/ 	.word	0xffffffff


	//   ....[8]....
        /*0e74*/ 	.word	0xffffffff


	//   ....[9]....
        /*0e78*/ 	.word	0xffffffff


	//   ....[10]....
        /*0e7c*/ 	.word	0xffffffff


	//   ....[11]....
        /*0e80*/ 	.word	0xffffffff


	//   ....[12]....
        /*0e84*/ 	.word	0xffffffff


	//   ....[13]....
        /*0e88*/ 	.word	0xffffffff


	//   ....[14]....
        /*0e8c*/ 	.word	0xffffffff


	//   ....[15]....
        /*0e90*/ 	.word	0xffffffff


	//   ....[16]....
        /*0e94*/ 	.word	0xffffffff


	//   ....[17]....
        /*0e98*/ 	.word	0xffffffff


	//   ....[18]....
        /*0e9c*/ 	.word	0xffffffff


	//   ....[19]....
        /*0ea0*/ 	.word	0xffffffff


	//   ....[20]....
        /*0ea4*/ 	.word	0xffffffff


	//   ....[21]....
        /*0ea8*/ 	.word	0xffffffff


	//   ....[22]....
        /*0eac*/ 	.word	0xffffffff


	//   ....[23]....
        /*0eb0*/ 	.word	0xffffffff


	//   ....[24]....
        /*0eb4*/ 	.word	0xffffffff


	//   ....[25]....
        /*0eb8*/ 	.word	0xffffffff


	//   ....[26]....
        /*0ebc*/ 	.word	0xffffffff


	//   ....[27]....
        /*0ec0*/ 	.word	0xffffffff


	//   ....[28]....
        /*0ec4*/ 	.word	0xffffffff


	//   ....[29]....
        /*0ec8*/ 	.word	0xffffffff


	//   ....[30]....
        /*0ecc*/ 	.word	0xffffffff


	//   ....[31]....
        /*0ed0*/ 	.word	0xffffffff


	//   ....[32]....
        /*0ed4*/ 	.word	0xffffffff


	//   ....[33]....
        /*0ed8*/ 	.word	0xffffffff


	//   ....[34]....
        /*0edc*/ 	.word	0xffffffff


	//   ....[35]....
        /*0ee0*/ 	.word	0xffffffff


	//   ....[36]....
        /*0ee4*/ 	.word	0xffffffff


	//   ....[37]....
        /*0ee8*/ 	.word	0xffffffff


	//   ....[38]....
        /*0eec*/ 	.word	0xffffffff


	//   ....[39]....
        /*0ef0*/ 	.word	0xffffffff


	//   ....[40]....
        /*0ef4*/ 	.word	0xffffffff


	//   ....[41]....
        /*0ef8*/ 	.word	0xffffffff


	//   ....[42]....
        /*0efc*/ 	.word	0xffffffff


	//   ....[43]....
        /*0f00*/ 	.word	0xffffffff


	//   ....[44]....
        /*0f04*/ 	.word	0xffffffff


	//   ....[45]....
        /*0f08*/ 	.word	0xffffffff


	//   ....[46]....
        /*0f0c*/ 	.word	0xffffffff


	//   ....[47]....
        /*0f10*/ 	.word	0xffffffff


	//   ....[48]....
        /*0f14*/ 	.word	0xffffffff


	//   ....[49]....
        /*0f18*/ 	.word	0xffffffff


	//   ....[50]....
        /*0f1c*/ 	.word	0xffffffff


	//   ....[51]....
        /*0f20*/ 	.word	0xffffffff


	//   ....[52]....
        /*0f24*/ 	.word	0xffffffff


	//   ....[53]....
        /*0f28*/ 	.word	0xffffffff


	//   ....[54]....
        /*0f2c*/ 	.word	0xffffffff


	//   ....[55]....
        /*0f30*/ 	.word	0xffffffff


	//   ....[56]....
        /*0f34*/ 	.word	0xffffffff


	//   ....[57]....
        /*0f38*/ 	.word	0xffffffff


	//   ....[58]....
        /*0f3c*/ 	.word	0xffffffff


	//   ....[59]....
        /*0f40*/ 	.word	0xffffffff


	//   ....[60]....
        /*0f44*/ 	.word	0xffffffff


	//   ....[61]....
        /*0f48*/ 	.word	0xffffffff


	//   ....[62]....
        /*0f4c*/ 	.word	0xffffffff


	//   ....[63]....
        /*0f50*/ 	.word	0xffffffff


	//   ....[64]....
        /*0f54*/ 	.word	0xffffffff


	//   ....[65]....
        /*0f58*/ 	.word	0xffffffff


	//   ....[66]....
        /*0f5c*/ 	.word	0xffffffff


	//   ....[67]....
        /*0f60*/ 	.word	0xffffffff


	//   ....[68]....
        /*0f64*/ 	.word	0xffffffff


	//   ....[69]....
        /*0f68*/ 	.word	0xffffffff


	//   ....[70]....
        /*0f6c*/ 	.word	0xffffffff


	//   ....[71]....
        /*0f70*/ 	.word	0xffffffff


	//----- nvinfo : EIATTR_COOP_GROUP_INSTR_OFFSETS
	.align		4
.L_506:
        /*0f74*/ 	.byte	0x04, 0x28
        /*0f76*/ 	.short	(.L_508 - .L_507)


	//   ....[0]....
.L_507:
        /*0f78*/ 	.word	0x00000050


	//   ....[1]....
        /*0f7c*/ 	.word	0x00000200


	//   ....[2]....
        /*0f80*/ 	.word	0x00000230


	//   ....[3]....
        /*0f84*/ 	.word	0x00000260


	//   ....[4]....
        /*0f88*/ 	.word	0x00000290


	//   ....[5]....
        /*0f8c*/ 	.word	0x000002c0


	//   ....[6]....
        /*0f90*/ 	.word	0x000002f0


	//   ....[7]....
        /*0f94*/ 	.word	0x00000450


	//   ....[8]....
        /*0f98*/ 	.word	0x00000490


	//   ....[9]....
        /*0f9c*/ 	.word	0x000004c0


	//   ....[10]....
        /*0fa0*/ 	.word	0x000004f0


	//   ....[11]....
        /*0fa4*/ 	.word	0x00000520


	//   ....[12]....
        /*0fa8*/ 	.word	0x00000550


	//   ....[13]....
        /*0fac*/ 	.word	0x000005e0


	//   ....[14]....
        /*0fb0*/ 	.word	0x00000630


	//   ....[15]....
        /*0fb4*/ 	.word	0x00000650


	//   ....[16]....
        /*0fb8*/ 	.word	0x000006b0


	//   ....[17]....
        /*0fbc*/ 	.word	0x00004140


	//   ....[18]....
        /*0fc0*/ 	.word	0x00004150


	//   ....[19]....
        /*0fc4*/ 	.word	0x00005dc0


	//   ....[20]....
        /*0fc8*/ 	.word	0x00005dd0


	//   ....[21]....
        /*0fcc*/ 	.word	0x00007740


	//   ....[22]....
        /*0fd0*/ 	.word	0x00007760


	//   ....[23]....
        /*0fd4*/ 	.word	0x00007e50


	//   ....[24]....
        /*0fd8*/ 	.word	0x00007e70


	//   ....[25]....
        /*0fdc*/ 	.word	0x00009190


	//   ....[26]....
        /*0fe0*/ 	.word	0x000091b0


	//   ....[27]....
        /*0fe4*/ 	.word	0x00009340


	//   ....[28]....
        /*0fe8*/ 	.word	0x00009350


	//   ....[29]....
        /*0fec*/ 	.word	0x000094e0


	//   ....[30]....
        /*0ff0*/ 	.word	0x00009500


	//   ....[31]....
        /*0ff4*/ 	.word	0x00009690


	//   ....[32]....
        /*0ff8*/ 	.word	0x000096a0


	//   ....[33]....
        /*0ffc*/ 	.word	0x00009bd0


	//   ....[34]....
        /*1000*/ 	.word	0x00009be0


	//   ....[35]....
        /*1004*/ 	.word	0x00009bf0


	//   ....[36]....
        /*1008*/ 	.word	0x00009c00


	//   ....[37]....
        /*100c*/ 	.word	0x0000a0b0


	//   ....[38]....
        /*1010*/ 	.word	0x0000a0d0


	//   ....[39]....
        /*1014*/ 	.word	0x0000a0f0


	//   ....[40]....
        /*1018*/ 	.word	0x0000a110


	//   ....[41]....
        /*101c*/ 	.word	0x0000a630


	//   ....[42]....
        /*1020*/ 	.word	0x0000a8a0


	//   ....[43]....
        /*1024*/ 	.word	0x0000a8e0


	//   ....[44]....
        /*1028*/ 	.word	0x0000a900


	//   ....[45]....
        /*102c*/ 	.word	0x0000d7e0


	//   ....[46]....
        /*1030*/ 	.word	0x0000d800


	//   ....[47]....
        /*1034*/ 	.word	0x0000d820


	//   ....[48]....
        /*1038*/ 	.word	0x0000d840


	//   ....[49]....
        /*103c*/ 	.word	0x0000db90


	//   ....[50]....
        /*1040*/ 	.word	0x0000de00


	//   ....[51]....
        /*1044*/ 	.word	0x0000de40


	//   ....[52]....
        /*1048*/ 	.word	0x0000de80


	//   ....[53]....
        /*104c*/ 	.word	0x00010ee0


	//   ....[54]....
        /*1050*/ 	.word	0x00010f10


	//   ....[55]....
        /*1054*/ 	.word	0x000110d0


	//   ....[56]....
        /*1058*/ 	.word	0x000110e0


	//   ....[57]....
        /*105c*/ 	.word	0x00011ae0


	//   ....[58]....
        /*1060*/ 	.word	0x00011b00


	//   ....[59]....
        /*1064*/ 	.word	0x00011c70


	//   ....[60]....
        /*1068*/ 	.word	0x00011c80


	//   ....[61]....
        /*106c*/ 	.word	0x00011ee0


	//   ....[62]....
        /*1070*/ 	.word	0x000120a0


	//   ....[63]....
        /*1074*/ 	.word	0x00012620


	//   ....[64]....
        /*1078*/ 	.word	0x00012d30


	//   ....[65]....
        /*107c*/ 	.word	0x00013450


	//   ....[66]....
        /*1080*/ 	.word	0x00013480


	//   ....[67]....
        /*1084*/ 	.word	0x00013490


	//   ....[68]....
        /*1088*/ 	.word	0x000134a0


	//   ....[69]....
        /*108c*/ 	.word	0x000134b0


	//   ....[70]....
        /*1090*/ 	.word	0x000134e0


	//   ....[71]....
        /*1094*/ 	.word	0x00013500


	//   ....[72]....
        /*1098*/ 	.word	0x00013520


	//   ....[73]....
        /*109c*/ 	.word	0x00014ad0


	//   ....[74]....
        /*10a0*/ 	.word	0x00014af0


	//   ....[75]....
        /*10a4*/ 	.word	0x00014c50


	//   ....[76]....
        /*10a8*/ 	.word	0x00014c60


	//   ....[77]....
        /*10ac*/ 	.word	0x00015630


	//   ....[78]....
        /*10b0*/ 	.word	0x00015650


	//   ....[79]....
        /*10b4*/ 	.word	0x000157c0


	//   ....[80]....
        /*10b8*/ 	.word	0x000157d0


	//   ....[81]....
        /*10bc*/ 	.word	0x00015a10


	//   ....[82]....
        /*10c0*/ 	.word	0x00015c10


	//   ....[83]....
        /*10c4*/ 	.word	0x00015e10


	//   ....[84]....
        /*10c8*/ 	.word	0x00016b50


	//   ....[85]....
        /*10cc*/ 	.word	0x00017330


	//   ....[86]....
        /*10d0*/ 	.word	0x00017360


	//   ....[87]....
        /*10d4*/ 	.word	0x00017380


	//   ....[88]....
        /*10d8*/ 	.word	0x000173a0


	//   ....[89]....
        /*10dc*/ 	.word	0x000173c0


	//   ....[90]....
        /*10e0*/ 	.word	0x000173e0


	//   ....[91]....
        /*10e4*/ 	.word	0x00017400


	//   ....[92]....
        /*10e8*/ 	.word	0x00017420


	//   ....[93]....
        /*10ec*/ 	.word	0x00019150


	//   ....[94]....
        /*10f0*/ 	.word	0x00019170


	//   ....[95]....
        /*10f4*/ 	.word	0x000192d0


	//   ....[96]....
        /*10f8*/ 	.word	0x000192e0


	//   ....[97]....
        /*10fc*/ 	.word	0x00019cb0


	//   ....[98]....
        /*1100*/ 	.word	0x00019cd0


	//   ....[99]....
        /*1104*/ 	.word	0x00019e40


	//   ....[100]....
        /*1108*/ 	.word	0x00019e50


	//   ....[101]....
        /*110c*/ 	.word	0x0001a2d0


	//   ....[102]....
        /*1110*/ 	.word	0x0001a300


	//   ....[103]....
        /*1114*/ 	.word	0x0001a320


	//   ....[104]....
        /*1118*/ 	.word	0x0001a340


	//   ....[105]....
        /*111c*/ 	.word	0x0001a360


	//   ....[106]....
        /*1120*/ 	.word	0x0001a380


	//   ....[107]....
        /*1124*/ 	.word	0x0001a3a0


	//   ....[108]....
        /*1128*/ 	.word	0x0001a3c0


	//   ....[109]....
        /*112c*/ 	.word	0x0001bdb0


	//   ....[110]....
        /*1130*/ 	.word	0x0001be00


	//   ....[111]....
        /*1134*/ 	.word	0x0001bf20


	//   ....[112]....
        /*1138*/ 	.word	0x0001bf30


	//   ....[113]....
        /*113c*/ 	.word	0x0001c900


	//   ....[114]....
        /*1140*/ 	.word	0x0001c920


	//   ....[115]....
        /*1144*/ 	.word	0x0001ca10


	//   ....[116]....
        /*1148*/ 	.word	0x0001ca20


	//   ....[117]....
        /*114c*/ 	.word	0x0001cbe0


	//   ....[118]....
        /*1150*/ 	.word	0x0001cde0


	//   ....[119]....
        /*1154*/ 	.word	0x0001cfe0


	//   ....[120]....
        /*1158*/ 	.word	0x0001dd20


	//   ....[121]....
        /*115c*/ 	.word	0x0001e500


	//   ....[122]....
        /*1160*/ 	.word	0x0001e530


	//   ....[123]....
        /*1164*/ 	.word	0x0001e550


	//   ....[124]....
        /*1168*/ 	.word	0x0001e570


	//   ....[125]....
        /*116c*/ 	.word	0x0001e590


	//   ....[126]....
        /*1170*/ 	.word	0x0001e5b0


	//   ....[127]....
        /*1174*/ 	.word	0x0001e5d0


	//   ....[128]....
        /*1178*/ 	.word	0x0001e5f0


	//   ....[129]....
        /*117c*/ 	.word	0x0001feb0


	//   ....[130]....
        /*1180*/ 	.word	0x0001fee0


	//   ....[131]....
        /*1184*/ 	.word	0x0001fef0


	//   ....[132]....
        /*1188*/ 	.word	0x0001ff00


	//   ....[133]....
        /*118c*/ 	.word	0x0001ff10


	//   ....[134]....
        /*1190*/ 	.word	0x0001ff40


	//   ....[135]....
        /*1194*/ 	.word	0x0001ff60


	//   ....[136]....
        /*1198*/ 	.word	0x0001ff80


	//   ....[137]....
        /*119c*/ 	.word	0x00021520


	//   ....[138]....
        /*11a0*/ 	.word	0x00021530


	//   ....[139]....
        /*11a4*/ 	.word	0x00021550


	//   ....[140]....
        /*11a8*/ 	.word	0x00021560


	//   ....[141]....
        /*11ac*/ 	.word	0x00021570


	//   ....[142]....
        /*11b0*/ 	.word	0x00021580


	//   ....[143]....
        /*11b4*/ 	.word	0x000215a0


	//   ....[144]....
        /*11b8*/ 	.word	0x000215b0


	//   ....[145]....
        /*11bc*/ 	.word	0x00021a20


	//   ....[146]....
        /*11c0*/ 	.word	0x00021a40


	//   ....[147]....
        /*11c4*/ 	.word	0x00021ba0


	//   ....[148]....
        /*11c8*/ 	.word	0x00021bb0


	//   ....[149]....
        /*11cc*/ 	.word	0x00021d20


	//   ....[150]....
        /*11d0*/ 	.word	0x00021d40


	//   ....[151]....
        /*11d4*/ 	.word	0x00021eb0


	//   ....[152]....
        /*11d8*/ 	.word	0x00021ec0


	//   ....[153]....
        /*11dc*/ 	.word	0x00022220


	//   ....[154]....
        /*11e0*/ 	.word	0x00022240


	//   ....[155]....
        /*11e4*/ 	.word	0x000227b0


	//   ....[156]....
        /*11e8*/ 	.word	0x000227c0


	//   ....[157]....
        /*11ec*/ 	.word	0x00022d30


	//   ....[158]....
        /*11f0*/ 	.word	0x00022d50


	//   ....[159]....
        /*11f4*/ 	.word	0x000232d0


	//   ....[160]....
        /*11f8*/ 	.word	0x000232e0


	//   ....[161]....
        /*11fc*/ 	.word	0x00024030


	//   ....[162]....
        /*1200*/ 	.word	0x00024050


	//   ....[163]....
        /*1204*/ 	.word	0x000241c0


	//   ....[164]....
        /*1208*/ 	.word	0x000241d0


	//   ....[165]....
        /*120c*/ 	.word	0x00024340


	//   ....[166]....
        /*1210*/ 	.word	0x00024360


	//   ....[167]....
        /*1214*/ 	.word	0x000244d0


	//   ....[168]....
        /*1218*/ 	.word	0x000244e0


	//   ....[169]....
        /*121c*/ 	.word	0x00024710


	//   ....[170]....
        /*1220*/ 	.word	0x00024730


	//   ....[171]....
        /*1224*/ 	.word	0x00024860


	//   ....[172]....
        /*1228*/ 	.word	0x000248a0


	//   ....[173]....
        /*122c*/ 	.word	0x000248d0


	//   ....[174]....
        /*1230*/ 	.word	0x00024900


	//   ....[175]....
        /*1234*/ 	.word	0x00024930


	//   ....[176]....
        /*1238*/ 	.word	0x00024960


	//   ....[177]....
        /*123c*/ 	.word	0x00024ad0


	//   ....[178]....
        /*1240*/ 	.word	0x00024b10


	//   ....[179]....
        /*1244*/ 	.word	0x00024b40


	//   ....[180]....
        /*1248*/ 	.word	0x00024b70


	//   ....[181]....
        /*124c*/ 	.word	0x00024ba0


	//   ....[182]....
        /*1250*/ 	.word	0x00024bd0


	//   ....[183]....
        /*1254*/ 	.word	0x00024c60


	//   ....[184]....
        /*1258*/ 	.word	0x00024cc0


	//   ....[185]....
        /*125c*/ 	.word	0x00024cd0


	//   ....[186]....
        /*1260*/ 	.word	0x00024d30


	//   ....[187]....
        /*1264*/ 	.word	0x00025790


	//   ....[188]....
        /*1268*/ 	.word	0x000257f0


	//   ....[189]....
        /*126c*/ 	.word	0x00025840


	//   ....[190]....
        /*1270*/ 	.word	0x00025890


	//   ....[191]....
        /*1274*/ 	.word	0x000258e0


	//   ....[192]....
        /*1278*/ 	.word	0x00025950


	//   ....[193]....
        /*127c*/ 	.word	0x000259a0


	//   ....[194]....
        /*1280*/ 	.word	0x00025a10


	//   ....[195]....
        /*1284*/ 	.word	0x00025a80


	//   ....[196]....
        /*1288*/ 	.word	0x00025af0


	//   ....[197]....
        /*128c*/ 	.word	0x00025b60


	//   ....[198]....
        /*1290*/ 	.word	0x00025bd0


	//   ....[199]....
        /*1294*/ 	.word	0x00025c40


	//   ....[200]....
        /*1298*/ 	.word	0x00025ca0


	//   ....[201]....
        /*129c*/ 	.word	0x00025d10


	//   ....[202]....
        /*12a0*/ 	.word	0x00025d80


	//   ....[203]....
        /*12a4*/ 	.word	0x00025df0


	//   ....[204]....
        /*12a8*/ 	.word	0x00025e50


	//   ....[205]....
        /*12ac*/ 	.word	0x00025ec0


	//   ....[206]....
        /*12b0*/ 	.word	0x00025f20


	//   ....[207]....
        /*12b4*/ 	.word	0x00025f90


	//   ....[208]....
        /*12b8*/ 	.word	0x00026000


	//   ....[209]....
        /*12bc*/ 	.word	0x00026070


	//   ....[210]....
        /*12c0*/ 	.word	0x000260d0


	//   ....[211]....
        /*12c4*/ 	.word	0x00026140


	//   ....[212]....
        /*12c8*/ 	.word	0x000261b0


	//   ....[213]....
        /*12cc*/ 	.word	0x00026220


	//   ....[214]....
        /*12d0*/ 	.word	0x00026290


	//   ....[215]....
        /*12d4*/ 	.word	0x000262e0


	//   ....[216]....
        /*12d8*/ 	.word	0x00026320


	//   ....[217]....
        /*12dc*/ 	.word	0x00026370


	//   ....[218]....
        /*12e0*/ 	.word	0x000263c0


	//   ....[219]....
        /*12e4*/ 	.word	0x00026410


	//   ....[220]....
        /*12e8*/ 	.word	0x00026460


	//   ....[221]....
        /*12ec*/ 	.word	0x000264b0


	//   ....[222]....
        /*12f0*/ 	.word	0x00026500


	//   ....[223]....
        /*12f4*/ 	.word	0x00026570


	//   ....[224]....
        /*12f8*/ 	.word	0x000265e0


	//   ....[225]....
        /*12fc*/ 	.word	0x00026650


	//   ....[226]....
        /*1300*/ 	.word	0x000266b0


	//   ....[227]....
        /*1304*/ 	.word	0x00026720


	//   ....[228]....
        /*1308*/ 	.word	0x00026790


	//   ....[229]....
        /*130c*/ 	.word	0x00026800


	//   ....[230]....
        /*1310*/ 	.word	0x00026860


	//   ....[231]....
        /*1314*/ 	.word	0x000268d0


	//   ....[232]....
        /*1318*/ 	.word	0x00026940


	//   ....[233]....
        /*131c*/ 	.word	0x000269b0


	//   ....[234]....
        /*1320*/ 	.word	0x00026a20


	//   ....[235]....
        /*1324*/ 	.word	0x00026a70


	//   ....[236]....
        /*1328*/ 	.word	0x00026ab0


	//   ....[237]....
        /*132c*/ 	.word	0x00026b00


	//   ....[238]....
        /*1330*/ 	.word	0x00026b40


	//   ....[239]....
        /*1334*/ 	.word	0x00026b90


	//   ....[240]....
        /*1338*/ 	.word	0x00026bd0


	//   ....[241]....
        /*133c*/ 	.word	0x00026c20


	//   ....[242]....
        /*1340*/ 	.word	0x00026c60


	//   ....[243]....
        /*1344*/ 	.word	0x00026cc0


	//   ....[244]....
        /*1348*/ 	.word	0x00026d30


	//   ....[245]....
        /*134c*/ 	.word	0x00026da0


	//   ....[246]....
        /*1350*/ 	.word	0x00026e00


	//   ....[247]....
        /*1354*/ 	.word	0x00026e70


	//   ....[248]....
        /*1358*/ 	.word	0x00026ee0


	//   ....[249]....
        /*135c*/ 	.word	0x00026f50


	//   ....[250]....
        /*1360*/ 	.word	0x00026fb0


	//   ....[251]....
        /*1364*/ 	.word	0x00027000


	//   ....[252]....
        /*1368*/ 	.word	0x00027040


	//   ....[253]....
        /*136c*/ 	.word	0x00027090


	//   ....[254]....
        /*1370*/ 	.word	0x000270d0


	//   ....[255]....
        /*1374*/ 	.word	0x00027120


	//   ....[0]....
        /*1378*/ 	.word	0x00027160


	//   ....[1]....
        /*137c*/ 	.word	0x000271b0


	//   ....[2]....
        /*1380*/ 	.word	0x000271f0


	//   ....[3]....
        /*1384*/ 	.word	0x00027250


	//   ....[4]....
        /*1388*/ 	.word	0x000272c0


	//   ....[5]....
        /*138c*/ 	.word	0x00027320


	//   ....[6]....
        /*1390*/ 	.word	0x00027390


	//   ....[7]....
        /*1394*/ 	.word	0x00027400


	//   ....[8]....
        /*1398*/ 	.word	0x00027470


	//   ....[9]....
        /*139c*/ 	.word	0x000274d0


	//   ....[10]....
        /*13a0*/ 	.word	0x00027540


	//   ....[11]....
        /*13a4*/ 	.word	0x000275b0


	//   ....[12]....
        /*13a8*/ 	.word	0x00027620


	//   ....[13]....
        /*13ac*/ 	.word	0x00027690


	//   ....[14]....
        /*13b0*/ 	.word	0x000276e0


	//   ....[15]....
        /*13b4*/ 	.word	0x00027720


	//   ....[16]....
        /*13b8*/ 	.word	0x00027770


	//   ....[17]....
        /*13bc*/ 	.word	0x000277b0


	//   ....[18]....
        /*13c0*/ 	.word	0x00027800


	//   ....[19]....
        /*13c4*/ 	.word	0x00027840


	//   ....[20]....
        /*13c8*/ 	.word	0x00027890


	//   ....[21]....
        /*13cc*/ 	.word	0x000278d0


	//   ....[22]....
        /*13d0*/ 	.word	0x00027920


	//   ....[23]....
        /*13d4*/ 	.word	0x00027960


	//   ....[24]....
        /*13d8*/ 	.word	0x000279b0


	//   ....[25]....
        /*13dc*/ 	.word	0x000279f0


	//   ....[26]....
        /*13e0*/ 	.word	0x00027a40


	//   ....[27]....
        /*13e4*/ 	.word	0x00027a90


	//   ....[28]....
        /*13e8*/ 	.word	0x00027ae0


	//   ....[29]....
        /*13ec*/ 	.word	0x00027b30


	//   ....[30]....
        /*13f0*/ 	.word	0x00027ba0


	//   ....[31]....
        /*13f4*/ 	.word	0x00027c10


	//   ....[32]....
        /*13f8*/ 	.word	0x00027c80


	//   ....[33]....
        /*13fc*/ 	.word	0x00027ce0


	//   ....[34]....
        /*1400*/ 	.word	0x00027d50


	//   ....[35]....
        /*1404*/ 	.word	0x00027dc0


	//   ....[36]....
        /*1408*/ 	.word	0x00027e30


	//   ....[37]....
        /*140c*/ 	.word	0x00027e90


	//   ....[38]....
        /*1410*/ 	.word	0x00027f00


	//   ....[39]....
        /*1414*/ 	.word	0x00027f70


	//   ....[40]....
        /*1418*/ 	.word	0x00027fe0


	//   ....[41]....
        /*141c*/ 	.word	0x00028040


	//   ....[42]....
        /*1420*/ 	.word	0x000280b0


	//   ....[43]....
        /*1424*/ 	.word	0x00028120


	//   ....[44]....
        /*1428*/ 	.word	0x00028190


	//   ....[45]....
        /*142c*/ 	.word	0x000281f0


	//   ....[46]....
        /*1430*/ 	.word	0x00028260


	//   ....[47]....
        /*1434*/ 	.word	0x000282d0


	//   ....[48]....
        /*1438*/ 	.word	0x00028340


	//   ....[49]....
        /*143c*/ 	.word	0x000283a0


	//   ....[50]....
        /*1440*/ 	.word	0x00028410


	//   ....[51]....
        /*1444*/ 	.word	0x00028480


	//   ....[52]....
        /*1448*/ 	.word	0x000284f0


	//   ....[53]....
        /*144c*/ 	.word	0x00028550


	//   ....[54]....
        /*1450*/ 	.word	0x000285c0


	//   ....[55]....
        /*1454*/ 	.word	0x00028630


	//   ....[56]....
        /*1458*/ 	.word	0x00028680


	//   ....[57]....
        /*145c*/ 	.word	0x000286c0


	//   ....[58]....
        /*1460*/ 	.word	0x00028710


	//   ....[59]....
        /*1464*/ 	.word	0x00028760


	//   ....[60]....
        /*1468*/ 	.word	0x000287b0


	//   ....[61]....
        /*146c*/ 	.word	0x00028820


	//   ....[62]....
        /*1470*/ 	.word	0x00028870


	//   ....[63]....
        /*1474*/ 	.word	0x000288c0


	//   ....[64]....
        /*1478*/ 	.word	0x00028910


	//   ....[65]....
        /*147c*/ 	.word	0x00028960


	//   ....[66]....
        /*1480*/ 	.word	0x000289b0


	//   ....[67]....
        /*1484*/ 	.word	0x00028a20


	//   ....[68]....
        /*1488*/ 	.word	0x00028a70


	//   ....[69]....
        /*148c*/ 	.word	0x00028ae0


	//   ....[70]....
        /*1490*/ 	.word	0x00028b40


	//   ....[71]....
        /*1494*/ 	.word	0x00028bb0


	//----- nvinfo : EIATTR_EXIT_INSTR_OFFSETS
	.align		4
.L_508:
        /*1498*/ 	.byte	0x04, 0x1c
        /*149a*/ 	.short	(.L_510 - .L_509)


	//   ....[0]....
.L_509:
        /*149c*/ 	.word	0x000010d0


	//   ....[1]....
        /*14a0*/ 	.word	0x00025750


	//----- nvinfo : EIATTR_MAX_THREADS
	.align		4
.L_510:
        /*14a4*/ 	.byte	0x04, 0x05
        /*14a6*/ 	.short	(.L_512 - .L_511)
.L_511:
        /*14a8*/ 	.word	0x00000080
        /*14ac*/ 	.word	0x00000001
        /*14b0*/ 	.word	0x00000001


	//----- nvinfo : EIATTR_CRS_STACK_SIZE
	.align		4
.L_512:
        /*14b4*/ 	.byte	0x04, 0x1e
        /*14b6*/ 	.short	(.L_514 - .L_513)
.L_513:
        /*14b8*/ 	.word	0x00000000
.L_514:


//--------------------- .nv.info._ZN7cutlass13device_kernelIN5flash19enable_sm80_to_sm89INS1_16FlashAttnFwdSm80INS1_25CollectiveMainloopFwdSm80ILi4ELi1ELb0EN4cute5tupleIJNS5_1CILi128EEENS7_ILi64EEENS7_ILi96EEEEEELi96ENS_10bfloat16_tEfNS_4arch4Sm80ELb1ELb0ELb0ELb0ELb1ELb0ELb1ELb1EEENS1_21CollectiveEpilogueFwdINS6_IJS8_SA_S9_EEENS6_IJNS7_ILi1EEESI_SI_EEESC_SE_Li128ELb0ELb1ELb1ELb0EEENS1_30DynamicPersistentTileSchedulerILi128ELi128ELb1ELb1ELb0EEEEEEEEEvNT_6ParamsE --------------------------
	.section	.nv.info._ZN7cutlass13device_kernelIN5flash19enable_sm80_to_sm89INS1_16FlashAttnFwdSm80INS1_25CollectiveMainloopFwdSm80ILi4ELi1ELb0EN4cute5tupleIJNS5_1CILi128EEENS7_ILi64EEENS7_ILi96EEEEEELi96ENS_10bfloat16_tEfNS_4arch4Sm80ELb1ELb0ELb0ELb0ELb1ELb0ELb1ELb1EEENS1_21CollectiveEpilogueFwdINS6_IJS8_SA_S9_EEENS6_IJNS7_ILi1EEESI_SI_EEESC_SE_Li128ELb0ELb1ELb1ELb0EEENS1_30DynamicPersistentTileSchedulerILi128ELi128ELb1ELb1ELb0EEEEEEEEEvNT_6ParamsE,"",@"SHT_CUDA_INFO"
	.sectionflags	@""
	.align	4


	//----- nvinfo : EIATTR_CUDA_API_VERSION
	.align		4
        /*0000*/ 	.byte	0x04, 0x37
        /*0002*/ 	.short	(.L_516 - .L_515)
.L_515:
        /*0004*/ 	.word	0x00000082


	//----- nvinfo : EIATTR_SW2861232_WAR
	.align		4
.L_516:
        /*0008*/ 	.byte	0x01, 0x35
	.zero		2


	//----- nvinfo : EIATTR_PARAM_CBANK
	.align		4
        /*000c*/ 	.byte	0x04, 0x0a
        /*000e*/ 	.short	(.L_518 - .L_517)
	.align		4
.L_517:
        /*0010*/ 	.word	index@(.nv.constant0._ZN7cutlass13device_kernelIN5flash19enable_sm80_to_sm89INS1_16FlashAttnFwdSm80INS1_25CollectiveMainloopFwdSm80ILi4ELi1ELb0EN4cute5tupleIJNS5_1CILi128EEENS7_ILi64EEENS7_ILi96EEEEEELi96ENS_10bfloat16_tEfNS_4arch4Sm80ELb1ELb0ELb0ELb0ELb1ELb0ELb1ELb1EEENS1_21CollectiveEpilogueFwdINS6_IJS8_SA_S9_EEENS6_IJNS7_ILi1EEESI_SI_EEESC_SE_Li128ELb0ELb1ELb1ELb0EEENS1_30DynamicPersistentTileSchedulerILi128ELi128ELb1ELb1ELb0EEEEEEEEEvNT_6ParamsE)
        /*0014*/ 	.short	0x0160
        /*0016*/ 	.short	0x0428


	//----- nvinfo : EIATTR_CBANK_PARAM_SIZE
	.align		4
.L_518:
        /*0018*/ 	.byte	0x03, 0x19
        /*001a*/ 	.short	0x0428


	//----- nvinfo : EIATTR_KPARAM_INFO
	.align		4
        /*001c*/ 	.byte	0x04, 0x17
        /*001e*/ 	.short	(.L_520 - .L_519)
.L_519:
        /*0020*/ 	.word	0x00000000
        /*0024*/ 	.short	0x0000
        /*0026*/ 	.short	0x0000
        /*0028*/ 	.byte	0x00, 0xf0, 0xa1, 0x10


	//----- nvinfo : EIATTR_MAXREG_COUNT
	.align		4
.L_520:
        /*002c*/ 	.byte	0x03, 0x1b
        /*002e*/ 	.short	0x00ff


	//----- nvinfo : EIATTR_NUM_BARRIERS
	.align		4
        /*0030*/ 	.byte	0x02, 0x4c
        /*0032*/ 	.byte	0x06
	.zero		1


	//----- nvinfo : EIATTR_ANNOTATIONS
	.align		4
        /*0034*/ 	.byte	0x04, 0x55
        /*0036*/ 	.short	(.L_522 - .L_521)


	//   ....[0]....
.L_521:
        /* <DEDUP_REMOVED lines=63> */


	//----- nvinfo : EIATTR_MERCURY_ISA_VERSION
	.align		4
.L_522:
        /*0410*/ 	.byte	0x03, 0x5f
        /*0412*/ 	.short	0x0000


	//----- nvinfo : EIATTR_INT_WARP_WIDE_INSTR_OFFSETS
	.align		4
        /*0414*/ 	.byte	0x04, 0x31
        /*0416*/ 	.short	(.L_524 - .L_523)


	//   ....[0]....
.L_523:
        /*0418*/ 	.word	0x0000db90


	//   ....[1]....
        /*041c*/ 	.word	0x0000dc10


	//----- nvinfo : EIATTR_COOP_GROUP_MASK_REGIDS
	.align		4
.L_524:
        /*0420*/ 	.byte	0x04, 0x29
        /*0422*/ 	.short	(.L_526 - .L_525)


	//   ....[0]....
.L_525:
        /*0424*/ 	.word	0xffffffff


	//   ....[1]....
        /*0428*/ 	.word	0xffffffff


	//   ....[2]....
        /*042c*/ 	.word	0xffffffff


	//   ....[3]....
        /*0430*/ 	.word	0xffffffff


	//   ....[4]....
        /*0434*/ 	.word	0xffffffff


	//   ....[5]....
        /*0438*/ 	.word	0xffffffff


	//   ....[6]....
        /*043c*/ 	.word	0xffffffff


	//   ....[7]....
        /*0440*/ 	.word	0xffffffff


	//   ....[8]....
        /*0444*/ 	.word	0xffffffff


	//   ....[9]....
        /*0448*/ 	.word	0xffffffff


	//   ....[10]....
        /*044c*/ 	.word	0xffffffff


	//   ....[11]....
        /*0450*/ 	.word	0xffffffff


	//   ....[12]....
        /*0454*/ 	.word	0xffffffff


	//   ....[13]....
        /*0458*/ 	.word	0xffffffff


	//   ....[14]....
        /*045c*/ 	.word	0xffffffff


	//   ....[15]....
        /*0460*/ 	.word	0xffffffff


	//   ....[16]....
        /*0464*/ 	.word	0xffffffff


	//   ....[17]....
        /*0468*/ 	.word	0xffffffff


	//   ....[18]....
        /*046c*/ 	.word	0xffffffff


	//   ....[19]....
        /*0470*/ 	.word	0xffffffff


	//   ....[20]....
        /*0474*/ 	.word	0xffffffff


	//   ....[21]....
        /*0478*/ 	.word	0xffffffff


	//   ....[22]....
        /*047c*/ 	.word	0xffffffff


	//   ....[23]....
        /*0480*/ 	.word	0xffffffff


	//   ....[24]....
        /*0484*/ 	.word	0xffffffff


	//   ....[25]....
        /*0488*/ 	.word	0xffffffff


	//   ....[26]....
        /*048c*/ 	.word	0xffffffff


	//   ....[27]....
        /*0490*/ 	.word	0xffffffff


	//   ....[28]....
        /*0494*/ 	.word	0xffffffff


	//   ....[29]....
        /*0498*/ 	.word	0xffffffff


	//   ....[30]....
        /*049c*/ 	.word	0xffffffff


	//   ....[31]....
        /*04a0*/ 	.word	0xffffffff


	//   ....[32]....
        /*04a4*/ 	.word	0xffffffff


	//   ....[33]....
        /*04a8*/ 	.word	0xffffffff


	//   ....[34]....
        /*04ac*/ 	.word	0xffffffff


	//   ....[35]....
        /*04b0*/ 	.word	0xffffffff


	//   ....[36]....
        /*04b4*/ 	.word	0xffffffff


	//   ....[37]....
        /*04b8*/ 	.word	0xffffffff


	//   ....[38]....
        /*04bc*/ 	.word	0xffffffff


	//   ....[39]....
        /*04c0*/ 	.word	0xffffffff


	//   ....[40]....
        /*04c4*/ 	.word	0xffffffff


	//   ....[41]....
        /*04c8*/ 	.word	0xffffffff


	//   ....[42]....
        /*04cc*/ 	.word	0xffffffff


	//   ....[43]....
        /*04d0*/ 	.word	0xffffffff


	//   ....[44]....
        /*04d4*/ 	.word	0xffffffff


	//   ....[45]....
        /*04d8*/ 	.word	0xffffffff


	//   ....[46]....
        /*04dc*/ 	.word	0xffffffff


	//   ....[47]....
        /*04e0*/ 	.word	0xffffffff


	//   ....[48]....
        /*04e4*/ 	.word	0xffffffff


	//   ....[49]....
        /*04e8*/ 	.word	0xffffffff


	//   ....[50]....
        /*04ec*/ 	.word	0xffffffff


	//   ....[51]....
        /*04f0*/ 	.word	0xffffffff


	//   ....[52]....
        /*04f4*/ 	.word	0xffffffff


	//   ....[53]....
        /*04f8*/ 	.word	0xffffffff


	//   ....[54]....
        /*04fc*/ 	.word	0xffffffff


	//   ....[55]....
        /*0500*/ 	.word	0xffffffff


	//   ....[56]....
        /*0504*/ 	.word	0xffffffff


	//   ....[57]....
        /*0508*/ 	.word	0xffffffff


	//   ....[58]....
        /*050c*/ 	.word	0xffffffff


	//   ....[59]....
        /*0510*/ 	.word	0xffffffff


	//   ....[60]....
        /*0514*/ 	.word	0xffffffff


	//   ....[61]....
        /*0518*/ 	.word	0xffffffff


	//   ....[62]....
        /*051c*/ 	.word	0xffffffff


	//   ....[63]....
        /*0520*/ 	.word	0xffffffff


	//   ....[64]....
        /*0524*/ 	.word	0xffffffff


	//   ....[65]....
        /*0528*/ 	.word	0xffffffff


	//   ....[66]....
        /*052c*/ 	.word	0xffffffff


	//   ....[67]....
        /*0530*/ 	.word	0xffffffff


	//   ....[68]....
        /*0534*/ 	.word	0xffffffff


	//   ....[69]....
        /*0538*/ 	.word	0xffffffff


	//   ....[70]....
        /*053c*/ 	.word	0xffffffff


	//   ....[71]....
        /*0540*/ 	.word	0xffffffff


	//   ....[72]....
        /*0544*/ 	.word	0xffffffff


	//   ....[73]....
        /*0548*/ 	.word	0xffffffff


	//   ....[74]....
        /*054c*/ 	.word	0xffffffff


	//   ....[75]....
        /*0550*/ 	.word	0xffffffff


	//   ....[76]....
        /*0554*/ 	.word	0xffffffff


	//   ....[77]....
        /*0558*/ 	.word	0xffffffff


	//   ....[78]....
        /*055c*/ 	.word	0xffffffff


	//   ....[79]....
        /*0560*/ 	.word	0xffffffff


	//   ....[80]....
        /*0564*/ 	.word	0xffffffff


	//   ....[81]....
        /*0568*/ 	.word	0xffffffff


	//   ....[82]....
        /*056c*/ 	.word	0xffffffff


	//   ....[83]....
        /*0570*/ 	.word	0xffffffff


	//   ....[84]....
        /*0574*/ 	.word	0xffffffff


	//   ....[85]....
        /*0578*/ 	.word	0xffffffff


	//   ....[86]....
        /*057c*/ 	.word	0xffffffff


	//   ....[87]....
        /*0580*/ 	.word	0xffffffff


	//   ....[88]....
        /*0584*/ 	.word	0xffffffff


	//   ....[89]....
        /*0588*/ 	.word	0xffffffff


	//   ....[90]....
        /*058c*/ 	.word	0xffffffff


	//   ....[91]....
        /*0590*/ 	.word	0xffffffff


	//   ....[92]....
        /*0594*/ 	.word	0xffffffff


	//   ....[93]....
        /*0598*/ 	.word	0xffffffff


	//   ....[94]....
        /*059c*/ 	.word	0xffffffff


	//   ....[95]....
        /*05a0*/ 	.word	0xffffffff


	//   ....[96]....
        /*05a4*/ 	.word	0xffffffff


	//   ....[97]....
        /*05a8*/ 	.word	0xffffffff


	//   ....[98]....
        /*05ac*/ 	.word	0xffffffff


	//   ....[99]....
        /*05b0*/ 	.word	0xffffffff


	//   ....[100]....
        /*05b4*/ 	.word	0xffffffff


	//   ....[101]....
        /*05b8*/ 	.word	0xffffffff


	//   ....[102]....
        /*05bc*/ 	.word	0xffffffff


	//   ....[103]....
        /*05c0*/ 	.word	0xffffffff


	//   ....[104]....
        /*05c4*/ 	.word	0xffffffff


	//   ....[105]....
        /*05c8*/ 	.word	0xffffffff


	//   ....[106]....
        /*05cc*/ 	.word	0xffffffff


	//   ....[107]....
        /*05d0*/ 	.word	0xffffffff


	//   ....[108]....
        /*05d4*/ 	.word	0xffffffff


	//   ....[109]....
        /*05d8*/ 	.word	0xffffffff


	//   ....[110]....
        /*05dc*/ 	.word	0xffffffff


	//   ....[111]....
        /*05e0*/ 	.word	0xffffffff


	//   ....[112]....
        /*05e4*/ 	.word	0xffffffff


	//   ....[113]....
        /*05e8*/ 	.word	0xffffffff


	//   ....[114]....
        /*05ec*/ 	.word	0xffffffff


	//   ....[115]....
        /*05f0*/ 	.word	0xffffffff


	//   ....[116]....
        /*05f4*/ 	.word	0xffffffff


	//   ....[117]....
        /*05f8*/ 	.word	0xffffffff


	//   ....[118]....
        /*05fc*/ 	.word	0xffffffff


	//   ....[119]....
        /*0600*/ 	.word	0xffffffff


	//   ....[120]....
        /*0604*/ 	.word	0xffffffff


	//   ....[121]....
        /*0608*/ 	.word	0xffffffff


	//   ....[122]....
        /*060c*/ 	.word	0xffffffff


	//   ....[123]....
        /*0610*/ 	.word	0xffffffff


	//   ....[124]....
        /*0614*/ 	.word	0xffffffff


	//   ....[125]....
        /*0618*/ 	.word	0xffffffff


	//   ....[126]....
        /*061c*/ 	.word	0xffffffff


	//   ....[127]....
        /*0620*/ 	.word	0xffffffff


	//   ....[128]....
        /*0624*/ 	.word	0xffffffff


	//   ....[129]....
        /*0628*/ 	.word	0xffffffff


	//   ....[130]....
        /*062c*/ 	.word	0xffffffff


	//   ....[131]....
        /*0630*/ 	.word	0xffffffff


	//   ....[132]....
        /*0634*/ 	.word	0xffffffff


	//   ....[133]....
        /*0638*/ 	.word	0xffffffff


	//   ....[134]....
        /*063c*/ 	.word	0xffffffff


	//   ....[135]....
        /*0640*/ 	.word	0xffffffff


	//   ....[136]....
        /*0644*/ 	.word	0xffffffff


	//   ....[137]....
        /*0648*/ 	.word	0xffffffff


	//   ....[138]....
        /*064c*/ 	.word	0xffffffff


	//   ....[139]....
        /*0650*/ 	.word	0xffffffff


	//   ....[140]....
        /*0654*/ 	.word	0xffffffff


	//   ....[141]....
        /*0658*/ 	.word	0xffffffff


	//   ....[142]....
        /*065c*/ 	.word	0xffffffff


	//   ....[143]....
        /*0660*/ 	.word	0xffffffff


	//   ....[144]....
        /*0664*/ 	.word	0xffffffff


	//   ....[145]....
        /*0668*/ 	.word	0xffffffff


	//   ....[146]....
        /*066c*/ 	.word	0xffffffff


	//   ....[147]....
        /*0670*/ 	.word	0xffffffff


	//   ....[148]....
        /*0674*/ 	.word	0xffffffff


	//   ....[149]....
        /*0678*/ 	.word	0xffffffff


	//   ....[150]....
        /*067c*/ 	.word	0xffffffff


	//   ....[151]....
        /*0680*/ 	.word	0xffffffff


	//   ....[152]....
        /*0684*/ 	.word	0xffffffff


	//   ....[153]....
        /*0688*/ 	.word	0xffffffff


	//   ....[154]....
        /*068c*/ 	.word	0xffffffff


	//   ....[155]....
        /*0690*/ 	.word	0xffffffff


	//   ....[156]....
        /*0694*/ 	.word	0xffffffff


	//   ....[157]....
        /*0698*/ 	.word	0xffffffff


	//   ....[158]....
        /*069c*/ 	.word	0xffffffff


	//   ....[159]....
        /*06a0*/ 	.word	0xffffffff


	//   ....[160]....
        /*06a4*/ 	.word	0xffffffff


	//----- nvinfo : EIATTR_COOP_GROUP_INSTR_OFFSETS
	.align		4
.L_526:
        /*06a8*/ 	.byte	0x04, 0x28
        /*06aa*/ 	.short	(.L_528 - .L_527)


	//   ....[0]....
.L_527:
        /*06ac*/ 	.word	0x00000050


	//   ....[1]....
        /*06b0*/ 	.word	0x000018a0


	//   ....[2]....
        /*06b4*/ 	.word	0x000018c0


	//   ....[3]....
        /*06b8*/ 	.word	0x00001af0


	//   ....[4]....
        /*06bc*/ 	.word	0x00001b00


	//   ....[5]....
        /*06c0*/ 	.word	0x00001cc0


	//   ....[6]....
        /*06c4*/ 	.word	0x00001ce0


	//   ....[7]....
        /*06c8*/ 	.word	0x00001ea0


	//   ....[8]....
        /*06cc*/ 	.word	0x00001eb0


	//   ....[9]....
        /*06d0*/ 	.word	0x00002430


	//   ....[10]....
        /*06d4*/ 	.word	0x00002440


	//   ....[11]....
        /*06d8*/ 	.word	0x00002450


	//   ....[12]....
        /*06dc*/ 	.word	0x00002460


	//   ....[13]....
        /*06e0*/ 	.word	0x00002870


	//   ....[14]....
        /*06e4*/ 	.word	0x000028f0


	//   ....[15]....
        /*06e8*/ 	.word	0x00002900


	//   ....[16]....
        /*06ec*/ 	.word	0x00002910


	//   ....[17]....
        /*06f0*/ 	.word	0x000033f0


	//   ....[18]....
        /*06f4*/ 	.word	0x00003410


	//   ....[19]....
        /*06f8*/ 	.word	0x00003530


	//   ....[20]....
        /*06fc*/ 	.word	0x00003550


	//   ....[21]....
        /*0700*/ 	.word	0x000037c0


	//   ....[22]....
        /*0704*/ 	.word	0x00003a00


	//   ....[23]....
        /*0708*/ 	.word	0x00003a10


	//   ....[24]....
        /*070c*/ 	.word	0x00003a20


	//   ....[25]....
        /*0710*/ 	.word	0x00004420


	//   ....[26]....
        /*0714*/ 	.word	0x00004450


	//   ....[27]....
        /*0718*/ 	.word	0x00004470


	//   ....[28]....
        /*071c*/ 	.word	0x00004480


	//   ....[29]....
        /*0720*/ 	.word	0x000044b0


	//   ....[30]....
        /*0724*/ 	.word	0x000044d0


	//   ....[31]....
        /*0728*/ 	.word	0x000044f0


	//   ....[32]....
        /*072c*/ 	.word	0x00004500


	//   ....[33]....
        /*0730*/ 	.word	0x00005fb0


	//   ....[34]....
        /*0734*/ 	.word	0x00005fd0


	//   ....[35]....
        /*0738*/ 	.word	0x000060f0


	//   ....[36]....
        /*073c*/ 	.word	0x00006100


	//   ....[37]....
        /*0740*/ 	.word	0x00006d80


	//   ....[38]....
        /*0744*/ 	.word	0x00006da0


	//   ....[39]....
        /*0748*/ 	.word	0x00006e90


	//   ....[40]....
        /*074c*/ 	.word	0x00006ed0


	//   ....[41]....
        /*0750*/ 	.word	0x00007130


	//   ....[42]....
        /*0754*/ 	.word	0x00007370


	//   ....[43]....
        /*0758*/ 	.word	0x000073a0


	//   ....[44]....
        /*075c*/ 	.word	0x000073d0


	//   ....[45]....
        /*0760*/ 	.word	0x00007a30


	//   ....[46]....
        /*0764*/ 	.word	0x00007b30


	//   ....[47]....
        /*0768*/ 	.word	0x00007c20


	//   ....[48]....
        /*076c*/ 	.word	0x00007d20


	//   ....[49]....
        /*0770*/ 	.word	0x00007d40


	//   ....[50]....
        /*0774*/ 	.word	0x00007d60


	//   ....[51]....
        /*0778*/ 	.word	0x00007e80


	//   ....[52]....
        /*077c*/ 	.word	0x00007ea0


	//   ....[53]....
        /*0780*/ 	.word	0x00009ff0


	//   ....[54]....
        /*0784*/ 	.word	0x0000a010


	//   ....[55]....
        /*0788*/ 	.word	0x0000a070


	//   ....[56]....
        /*078c*/ 	.word	0x0000a0c0


	//   ....[57]....
        /*0790*/ 	.word	0x0000ad20


	//   ....[58]....
        /*0794*/ 	.word	0x0000ad40


	//   ....[59]....
        /*0798*/ 	.word	0x0000ae10


	//   ....[60]....
        /*079c*/ 	.word	0x0000ae30


	//   ....[61]....
        /*07a0*/ 	.word	0x0000b370


	//   ....[62]....
        /*07a4*/ 	.word	0x0000b390


	//   ....[63]....
        /*07a8*/ 	.word	0x0000b3a0


	//   ....[64]....
        /*07ac*/ 	.word	0x0000b3d0


	//   ....[65]....
        /*07b0*/ 	.word	0x0000b3e0


	//   ....[66]....
        /*07b4*/ 	.word	0x0000b400


	//   ....[67]....
        /*07b8*/ 	.word	0x0000b430


	//   ....[68]....
        /*07bc*/ 	.word	0x0000b450


	//   ....[69]....
        /*07c0*/ 	.word	0x0000d1d0


	//   ....[70]....
        /*07c4*/ 	.word	0x0000d200


	//   ....[71]....
        /*07c8*/ 	.word	0x0000d210


	//   ....[72]....
        /*07cc*/ 	.word	0x0000d220


	//   ....[73]....
        /*07d0*/ 	.word	0x0000d230


	//   ....[74]....
        /*07d4*/ 	.word	0x0000d260


	//   ....[75]....
        /*07d8*/ 	.word	0x0000d280


	//   ....[76]....
        /*07dc*/ 	.word	0x0000d2a0


	//   ....[77]....
        /*07e0*/ 	.word	0x0000dd60


	//   ....[78]....
        /*07e4*/ 	.word	0x0000e310


	//   ....[79]....
        /*07e8*/ 	.word	0x0000e320


	//   ....[80]....
        /*07ec*/ 	.word	0x0000e330


	//   ....[81]....
        /*07f0*/ 	.word	0x0000e360


	//   ....[82]....
        /*07f4*/ 	.word	0x0000e3c0


	//   ....[83]....
        /*07f8*/ 	.word	0x0000e3f0


	//   ....[84]....
        /*07fc*/ 	.word	0x0000e410


	//   ....[85]....
        /*0800*/ 	.word	0x0000e420


	//   ....[86]....
        /*0804*/ 	.word	0x0000e510


	//   ....[87]....
        /*0808*/ 	.word	0x0000e540


	//   ....[88]....
        /*080c*/ 	.word	0x0000e8a0


	//   ....[89]....
        /*0810*/ 	.word	0x0000e8c0


	//   ....[90]....
        /*0814*/ 	.word	0x0000ebf0


	//   ....[91]....
        /*0818*/ 	.word	0x0000ec10


	//   ....[92]....
        /*081c*/ 	.word	0x0000ef40


	//   ....[93]....
        /*0820*/ 	.word	0x0000ef50


	//   ....[94]....
        /*0824*/ 	.word	0x0000f5f0


	//   ....[95]....
        /*0828*/ 	.word	0x0000f700


	//   ....[96]....
        /*082c*/ 	.word	0x0000f770


	//   ....[97]....
        /*0830*/ 	.word	0x0000f7d0


	//   ....[98]....
        /*0834*/ 	.word	0x0000f830


	//   ....[99]....
        /*0838*/ 	.word	0x0000f890


	//   ....[100]....
        /*083c*/ 	.word	0x0000f900


	//   ....[101]....
        /*0840*/ 	.word	0x0000f960


	//   ....[102]....
        /*0844*/ 	.word	0x0000f9c0


	//   ....[103]....
        /*0848*/ 	.word	0x0000fa20


	//   ....[104]....
        /*084c*/ 	.word	0x0000fa90


	//   ....[105]....
        /*0850*/ 	.word	0x0000fc20


	//   ....[106]....
        /*0854*/ 	.word	0x0000fc80


	//   ....[107]....
        /*0858*/ 	.word	0x0000fce0


	//   ....[108]....
        /*085c*/ 	.word	0x0000fd40


	//   ....[109]....
        /*0860*/ 	.word	0x0000ffb0


	//   ....[110]....
        /*0864*/ 	.word	0x00010220


	//   ....[111]....
        /*0868*/ 	.word	0x00010840


	//   ....[112]....
        /*086c*/ 	.word	0x00010890


	//   ....[113]....
        /*0870*/ 	.word	0x000108e0


	//   ....[114]....
        /*0874*/ 	.word	0x00010930


	//   ....[115]....
        /*0878*/ 	.word	0x00010980


	//   ....[116]....
        /*087c*/ 	.word	0x000109d0


	//   ....[117]....
        /*0880*/ 	.word	0x00010a20


	//   ....[118]....
        /*0884*/ 	.word	0x00010a70


	//   ....[119]....
        /*0888*/ 	.word	0x00010ae0


	//   ....[120]....
        /*088c*/ 	.word	0x00010b50


	//   ....[121]....
        /*0890*/ 	.word	0x00010ce0


	//   ....[122]....
        /*0894*/ 	.word	0x00010d40


	//   ....[123]....
        /*0898*/ 	.word	0x00010da0


	//   ....[124]....
        /*089c*/ 	.word	0x00010e10


	//   ....[125]....
        /*08a0*/ 	.word	0x00010fa0


	//   ....[126]....
        /*08a4*/ 	.word	0x00011000


	//   ....[127]....
        /*08a8*/ 	.word	0x00011060


	//   ....[128]....
        /*08ac*/ 	.word	0x000110c0


	//   ....[129]....
        /*08b0*/ 	.word	0x00011320


	//   ....[130]....
        /*08b4*/ 	.word	0x00011580


	//   ....[131]....
        /*08b8*/ 	.word	0x00011bc0


	//   ....[132]....
        /*08bc*/ 	.word	0x00011c00


	//   ....[133]....
        /*08c0*/ 	.word	0x00011c50


	//   ....[134]....
        /*08c4*/ 	.word	0x00011c90


	//   ....[135]....
        /*08c8*/ 	.word	0x00011ce0


	//   ....[136]....
        /*08cc*/ 	.word	0x00011d20


	//   ....[137]....
        /*08d0*/ 	.word	0x00011d70


	//   ....[138]....
        /*08d4*/ 	.word	0x00011db0


	//   ....[139]....
        /*08d8*/ 	.word	0x00011e10


	//   ....[140]....
        /*08dc*/ 	.word	0x00011e70


	//   ....[141]....
        /*08e0*/ 	.word	0x00011ee0


	//   ....[142]....
        /*08e4*/ 	.word	0x00012020


	//   ....[143]....
        /*08e8*/ 	.word	0x00012080


	//   ....[144]....
        /*08ec*/ 	.word	0x000120c0


	//   ....[145]....
        /*08f0*/ 	.word	0x00012100


	//   ....[146]....
        /*08f4*/ 	.word	0x00012150


	//   ....[147]....
        /*08f8*/ 	.word	0x00012190


	//   ....[148]....
        /*08fc*/ 	.word	0x000121e0


	//   ....[149]....
        /*0900*/ 	.word	0x00012220


	//   ....[150]....
        /*0904*/ 	.word	0x00012270


	//   ....[151]....
        /*0908*/ 	.word	0x000122b0


	//   ....[152]....
        /*090c*/ 	.word	0x00012300


	//   ....[153]....
        /*0910*/ 	.word	0x00012360


	//   ....[154]....
        /*0914*/ 	.word	0x000123b0


	//   ....[155]....
        /*0918*/ 	.word	0x00012400


	//   ....[156]....
        /*091c*/ 	.word	0x00012450


	//   ....[157]....
        /*0920*/ 	.word	0x000124a0


	//   ....[158]....
        /*0924*/ 	.word	0x000124f0


	//   ....[159]....
        /*0928*/ 	.word	0x00012540


	//   ....[160]....
        /*092c*/ 	.word	0x000125b0


	//----- nvinfo : EIATTR_EXIT_INSTR_OFFSETS
	.align		4
.L_528:
        /*0930*/ 	.byte	0x04, 0x1c
        /*0932*/ 	.short	(.L_530 - .L_529)


	//   ....[0]....
.L_529:
        /*0934*/ 	.word	0x000000a0


	//   ....[1]....
        /*0938*/ 	.word	0x0000f6b0


	//----- nvinfo : EIATTR_MAX_THREADS
	.align		4
.L_530:
        /*093c*/ 	.byte	0x04, 0x05
        /*093e*/ 	.short	(.L_532 - .L_531)
.L_531:
        /*0940*/ 	.word	0x00000080
        /*0944*/ 	.word	0x00000001
        /*0948*/ 	.word	0x00000001


	//----- nvinfo : EIATTR_CRS_STACK_SIZE
	.align		4
.L_532:
        /*094c*/ 	.byte	0x04, 0x1e
        /*094e*/ 	.short	(.L_534 - .L_533)
.L_533:
        /*0950*/ 	.word	0x00000000
.L_534:


//--------------------- .nv.info._ZN7cutlass13device_kernelIN5flash19enable_sm80_to_sm89INS1_16FlashAttnFwdSm80INS1_25CollectiveMainloopFwdSm80ILi4ELi1ELb0EN4cute5tupleIJNS5_1CILi128EEENS7_ILi48EEENS7_ILi96EEEEEELi96ENS_10bfloat16_tEfNS_4arch4Sm80ELb1ELb0ELb0ELb1ELb1ELb0ELb1ELb1EEENS1_21CollectiveEpilogueFwdINS6_IJS8_SA_S9_EEENS6_IJNS7_ILi1EEESI_SI_EEESC_SE_Li128ELb1ELb1ELb1ELb0EEENS1_36VarlenDynamicPersistentTileSchedulerILi128ELi48ELi128ELi128ELb1ELb1ELb0ELb1ELb1ELb1EEEEEEEEEvNT_6ParamsE --------------------------
	.section	.nv.info._ZN7cutlass13device_kernelIN5flash19enable_sm80_to_sm89INS1_16FlashAttnFwdSm80INS1_25CollectiveMainloopFwdSm80ILi4ELi1ELb0EN4cute5tupleIJNS5_1CILi128EEENS7_ILi48EEENS7_ILi96EEEEEELi96ENS_10bfloat16_tEfNS_4arch4Sm80ELb1ELb0ELb0ELb1ELb1ELb0ELb1ELb1EEENS1_21CollectiveEpilogueFwdINS6_IJS8_SA_S9_EEENS6_IJNS7_ILi1EEESI_SI_EEESC_SE_Li128ELb1ELb1ELb1ELb0EEENS1_36VarlenDynamicPersistentTileSchedulerILi128ELi48ELi128ELi128ELb1ELb1ELb0ELb1ELb1ELb1EEEEEEEEEvNT_6ParamsE,"",@"SHT_CUDA_INFO"
	.sectionflags	@""
	.align	4


	//----- nvinfo : EIATTR_CUDA_API_VERSION
	.align		4
        /*0000*/ 	.byte	0x04, 0x37
        /*0002*/ 	.short	(.L_536 - .L_535)
.L_535:
        /*0004*/ 	.word	0x00000082


	//----- nvinfo : EIATTR_SW2861232_WAR
	.align		4
.L_536:
        /*0008*/ 	.byte	0x01, 0x35
	.zero		2


	//----- nvinfo : EIATTR_PARAM_CBANK
	.align		4
        /*000c*/ 	.byte	0x04, 0x0a
        /*000e*/ 	.short	(.L_538 - .L_537)
	.align		4
.L_537:
        /*0010*/ 	.word	index@(.nv.constant0._ZN7cutlass13device_kernelIN5flash19enable_sm80_to_sm89INS1_16FlashAttnFwdSm80INS1_25CollectiveMainloopFwdSm80ILi4ELi1ELb0EN4cute5tupleIJNS5_1CILi128EEENS7_ILi48EEENS7_ILi96EEEEEELi96ENS_10bfloat16_tEfNS_4arch4Sm80ELb1ELb0ELb0ELb1ELb1ELb0ELb1ELb1EEENS1_21CollectiveEpilogueFwdINS6_IJS8_SA_S9_EEENS6_IJNS7_ILi1EEESI_SI_EEESC_SE_Li128ELb1ELb1ELb1ELb0EEENS1_36VarlenDynamicPersistentTileSchedulerILi128ELi48ELi128ELi128ELb1ELb1ELb0ELb1ELb1ELb1EEEEEEEEEvNT_6ParamsE)
        /*0014*/ 	.short	0x0160
        /*0016*/ 	.short	0x0438


	//----- nvinfo : EIATTR_CBANK_PARAM_SIZE
	.align		4
.L_538:
        /*0018*/ 	.byte	0x03, 0x19
        /*001a*/ 	.short	0x0438


	//----- nvinfo : EIATTR_KPARAM_INFO
	.align		4
        /*001c*/ 	.byte	0x04, 0x17
        /*001e*/ 	.short	(.L_540 - .L_539)
.L_539:
        /*0020*/ 	.word	0x00000000
        /*0024*/ 	.short	0x0000
        /*0026*/ 	.short	0x0000
        /*0028*/ 	.byte	0x00, 0xf0, 0xe1, 0x10


	//----- nvinfo : EIATTR_MAXREG_COUNT
	.align		4
.L_540:
        /*002c*/ 	.byte	0x03, 0x1b
        /*002e*/ 	.short	0x00ff


	//----- nvinfo : EIATTR_NUM_BARRIERS
	.align		4
        /*0030*/ 	.byte	0x02, 0x4c
        /*0032*/ 	.byte	0x06
	.zero		1


	//----- nvinfo : EIATTR_ANNOTATIONS
	.align		4
        /*0034*/ 	.byte	0x04, 0x55
        /*0036*/ 	.short	(.L_542 - .L_541)


	//   ....[0]....
.L_541:
        /* <DEDUP_REMOVED lines=16> */


	//----- nvinfo : EIATTR_MERCURY_ISA_VERSION
	.align		4
.L_542:
        /*0128*/ 	.byte	0x03, 0x5f
        /*012a*/ 	.short	0x0000


	//----- nvinfo : EIATTR_INT_WARP_WIDE_INSTR_OFFSETS
	.align		4
        /*012c*/ 	.byte	0x04, 0x31
        /*012e*/ 	.short	(.L_544 - .L_543)


	//   ....[0]....
.L_543:
        /*0130*/ 	.word	0x0000c770


	//   ....[1]....
        /*0134*/ 	.word	0x0000c7f0


	//----- nvinfo : EIATTR_COOP_GROUP_MASK_REGIDS
	.align		4
.L_544:
        /*0138*/ 	.byte	0x04, 0x29
        /*013a*/ 	.short	(.L_546 - .L_545)


	//   ....[0]....
.L_545:
        /*013c*/ 	.word	0xffffffff


	//   ....[1]....
        /*0140*/ 	.word	0xffffffff


	//   ....[2]....
        /*0144*/ 	.word	0xffffffff


	//   ....[3]....
        /*0148*/ 	.word	0xffffffff


	//   ....[4]....
        /*014c*/ 	.word	0xffffffff


	//   ....[5]....
        /*0150*/ 	.word	0xffffffff


	//   ....[6]....
        /*0154*/ 	.word	0xffffffff


	//   ....[7]....
        /*0158*/ 	.word	0xffffffff


	//   ....[8]....
        /*015c*/ 	.word	0xffffffff


	//   ....[9]....
        /*0160*/ 	.word	0xffffffff


	//   ....[10]....
        /*0164*/ 	.word	0xffffffff


	//   ....[11]....
        /*0168*/ 	.word	0xffffffff


	//   ....[12]....
        /*016c*/ 	.word	0xffffffff


	//   ....[13]....
        /*0170*/ 	.word	0xffffffff


	//   ....[14]....
        /*0174*/ 	.word	0xffffffff


	//   ....[15]....
        /*0178*/ 	.word	0xffffffff


	//   ....[16]....
        /*017c*/ 	.word	0xffffffff


	//   ....[17]....
        /*0180*/ 	.word	0xffffffff


	//   ....[18]....
        /*0184*/ 	.word	0xffffffff


	//   ....[19]....
        /*0188*/ 	.word	0xffffffff


	//   ....[20]....
        /*018c*/ 	.word	0xffffffff


	//   ....[21]....
        /*0190*/ 	.word	0xffffffff


	//   ....[22]....
        /*0194*/ 	.word	0xffffffff


	//   ....[23]....
        /*0198*/ 	.word	0xffffffff


	//   ....[24]....
        /*019c*/ 	.word	0xffffffff


	//   ....[25]....
        /*01a0*/ 	.word	0xffffffff


	//   ....[26]....
        /*01a4*/ 	.word	0xffffffff


	//   ....[27]....
        /*01a8*/ 	.word	0xffffffff


	//   ....[28]....
        /*01ac*/ 	.word	0xffffffff


	//   ....[29]....
        /*01b0*/ 	.word	0xffffffff


	//   ....[30]....
        /*01b4*/ 	.word	0xffffffff


	//   ....[31]....
        /*01b8*/ 	.word	0xffffffff


	//   ....[32]....
        /*01bc*/ 	.word	0xffffffff


	//   ....[33]....
        /*01c0*/ 	.word	0xffffffff


	//   ....[34]....
        /*01c4*/ 	.word	0xffffffff


	//   ....[35]....
        /*01c8*/ 	.word	0xffffffff


	//   ....[36]....
        /*01cc*/ 	.word	0xffffffff


	//   ....[37]....
        /*01d0*/ 	.word	0xffffffff


	//   ....[38]....
        /*01d4*/ 	.word	0xffffffff


	//   ....[39]....
        /*01d8*/ 	.word	0xffffffff


	//   ....[40]....
        /*01dc*/ 	.word	0xffffffff


	//   ....[41]....
        /*01e0*/ 	.word	0xffffffff


	//   ....[42]....
        /*01e4*/ 	.word	0xffffffff


	//   ....[43]....
        /*01e8*/ 	.word	0xffffffff


	//   ....[44]....
        /*01ec*/ 	.word	0xffffffff


	//   ....[45]....
        /*01f0*/ 	.word	0xffffffff


	//   ....[46]....
        /*01f4*/ 	.word	0xffffffff


	//   ....[47]....
        /*01f8*/ 	.word	0xffffffff


	//   ....[48]....
        /*01fc*/ 	.word	0xffffffff


	//   ....[49]....
        /*0200*/ 	.word	0xffffffff


	//   ....[50]....
        /*0204*/ 	.word	0xffffffff


	//   ....[51]....
        /*0208*/ 	.word	0xffffffff


	//   ....[52]....
        /*020c*/ 	.word	0xffffffff


	//   ....[53]....
        /*0210*/ 	.word	0xffffffff


	//   ....[54]....
        /*0214*/ 	.word	0xffffffff


	//   ....[55]....
        /*0218*/ 	.word	0xffffffff


	//   ....[56]....
        /*021c*/ 	.word	0xffffffff


	//   ....[57]....
        /*0220*/ 	.word	0xffffffff


	//   ....[58]....
        /*0224*/ 	.word	0xffffffff


	//   ....[59]....
        /*0228*/ 	.word	0xffffffff


	//   ....[60]....
        /*022c*/ 	.word	0xffffffff


	//   ....[61]....
        /*0230*/ 	.word	0xffffffff


	//   ....[62]....
        /*0234*/ 	.word	0xffffffff


	//   ....[63]....
        /*0238*/ 	.word	0xffffffff


	//   ....[64]....
        /*023c*/ 	.word	0xffffffff


	//   ....[65]....
        /*0240*/ 	.word	0xffffffff


	//   ....[66]....
        /*0244*/ 	.word	0xffffffff


	//   ....[67]....
        /*0248*/ 	.word	0xffffffff


	//   ....[68]....
        /*024c*/ 	.word	0xffffffff


	//   ....[69]....
        /*0250*/ 	.word	0xffffffff


	//   ....[70]....
        /*0254*/ 	.word	0xffffffff


	//   ....[71]....
        /*0258*/ 	.word	0xffffffff


	//   ....[72]....
        /*025c*/ 	.word	0xffffffff


	//   ....[73]....
        /*0260*/ 	.word	0xffffffff


	//   ....[74]....
        /*0264*/ 	.word	0xffffffff


	//   ....[75]....
        /*0268*/ 	.word	0xffffffff


	//   ....[76]....
        /*026c*/ 	.word	0xffffffff


	//   ....[77]....
        /*0270*/ 	.word	0xffffffff


	//   ....[78]....
        /*0274*/ 	.word	0xffffffff


	//   ....[79]....
        /*0278*/ 	.word	0xffffffff


	//   ....[80]....
        /*027c*/ 	.word	0xffffffff


	//   ....[81]....
        /*0280*/ 	.word	0xffffffff


	//   ....[82]....
        /*0284*/ 	.word	0xffffffff


	//   ....[83]....
        /*0288*/ 	.word	0xffffffff


	//   ....[84]....
        /*028c*/ 	.word	0xffffffff


	//   ....[85]....
        /*0290*/ 	.word	0xffffffff


	//   ....[86]....
        /*0294*/ 	.word	0xffffffff


	//   ....[87]....
        /*0298*/ 	.word	0xffffffff


	//   ....[88]....
        /*029c*/ 	.word	0xffffffff


	//   ....[89]....
        /*02a0*/ 	.word	0xffffffff


	//   ....[90]....
        /*02a4*/ 	.word	0xffffffff


	//   ....[91]....
        /*02a8*/ 	.word	0xffffffff


	//   ....[92]....
        /*02ac*/ 	.word	0xffffffff


	//   ....[93]....
        /*02b0*/ 	.word	0xffffffff


	//   ....[94]....
        /*02b4*/ 	.word	0xffffffff


	//   ....[95]....
        /*02b8*/ 	.word	0xffffffff


	//   ....[96]....
        /*02bc*/ 	.word	0xffffffff


	//   ....[97]....
        /*02c0*/ 	.word	0xffffffff


	//   ....[98]....
        /*02c4*/ 	.word	0xffffffff


	//   ....[99]....
        /*02c8*/ 	.word	0xffffffff


	//   ....[100]....
        /*02cc*/ 	.word	0xffffffff


	//   ....[101]....
        /*02d0*/ 	.word	0xffffffff


	//   ....[102]....
        /*02d4*/ 	.word	0xffffffff


	//   ....[103]....
        /*02d8*/ 	.word	0xffffffff


	//   ....[104]....
        /*02dc*/ 	.word	0xffffffff


	//   ....[105]....
        /*02e0*/ 	.word	0xffffffff


	//   ....[106]....
        /*02e4*/ 	.word	0xffffffff


	//   ....[107]....
        /*02e8*/ 	.word	0xffffffff


	//   ....[108]....
        /*02ec*/ 	.word	0xffffffff


	//   ....[109]....
        /*02f0*/ 	.word	0xffffffff


	//   ....[110]....
        /*02f4*/ 	.word	0xffffffff


	//   ....[111]....
        /*02f8*/ 	.word	0xffffffff


	//   ....[112]....
        /*02fc*/ 	.word	0xffffffff


	//   ....[113]....
        /*0300*/ 	.word	0xffffffff


	//   ....[114]....
        /*0304*/ 	.word	0xffffffff


	//   ....[115]....
        /*0308*/ 	.word	0xffffffff


	//   ....[116]....
        /*030c*/ 	.word	0xffffffff


	//   ....[117]....
        /*0310*/ 	.word	0xffffffff


	//   ....[118]....
        /*0314*/ 	.word	0xffffffff


	//   ....[119]....
        /*0318*/ 	.word	0xffffffff


	//   ....[120]....
        /*031c*/ 	.word	0xffffffff


	//   ....[121]....
        /*0320*/ 	.word	0xffffffff


	//   ....[122]....
        /*0324*/ 	.word	0xffffffff


	//   ....[123]....
        /*0328*/ 	.word	0xffffffff


	//   ....[124]....
        /*032c*/ 	.word	0xffffffff


	//   ....[125]....
        /*0330*/ 	.word	0xffffffff


	//   ....[126]....
        /*0334*/ 	.word	0xffffffff


	//   ....[127]....
        /*0338*/ 	.word	0xffffffff


	//   ....[128]....
        /*033c*/ 	.word	0xffffffff


	//   ....[129]....
        /*0340*/ 	.word	0xffffffff


	//   ....[130]....
        /*0344*/ 	.word	0xffffffff


	//   ....[131]....
        /*0348*/ 	.word	0xffffffff


	//   ....[132]....
        /*034c*/ 	.word	0xffffffff


	//   ....[133]....
        /*0350*/ 	.word	0xffffffff


	//   ....[134]....
        /*0354*/ 	.word	0xffffffff


	//   ....[135]....
        /*0358*/ 	.word	0xffffffff


	//   ....[136]....
        /*035c*/ 	.word	0xffffffff


	//   ....[137]....
        /*0360*/ 	.word	0xffffffff


	//   ....[138]....
        /*0364*/ 	.word	0xffffffff


	//   ....[139]....
        /*0368*/ 	.word	0xffffffff


	//   ....[140]....
        /*036c*/ 	.word	0xffffffff


	//   ....[141]....
        /*0370*/ 	.word	0xffffffff


	//   ....[142]....
        /*0374*/ 	.word	0xffffffff


	//   ....[143]....
        /*0378*/ 	.word	0xffffffff


	//   ....[144]....
        /*037c*/ 	.word	0xffffffff


	//   ....[145]....
        /*0380*/ 	.word	0xffffffff


	//   ....[146]....
        /*0384*/ 	.word	0xffffffff


	//   ....[147]....
        /*0388*/ 	.word	0xffffffff


	//   ....[148]....
        /*038c*/ 	.word	0xffffffff


	//   ....[149]....
        /*0390*/ 	.word	0xffffffff


	//   ....[150]....
        /*0394*/ 	.word	0xffffffff


	//   ....[151]....
        /*0398*/ 	.word	0xffffffff


	//   ....[152]....
        /*039c*/ 	.word	0xffffffff


	//   ....[153]....
        /*03a0*/ 	.word	0xffffffff


	//   ....[154]....
        /*03a4*/ 	.word	0xffffffff


	//   ....[155]....
        /*03a8*/ 	.word	0xffffffff


	//   ....[156]....
        /*03ac*/ 	.word	0xffffffff


	//   ....[157]....
        /*03b0*/ 	.word	0xffffffff


	//   ....[158]....
        /*03b4*/ 	.word	0xffffffff


	//   ....[159]....
        /*03b8*/ 	.word	0xffffffff


	//   ....[160]....
        /*03bc*/ 	.word	0xffffffff


	//   ....[161]....
        /*03c0*/ 	.word	0xffffffff


	//   ....[162]....
        /*03c4*/ 	.word	0xffffffff


	//   ....[163]....
        /*03c8*/ 	.word	0xffffffff


	//   ....[164]....
        /*03cc*/ 	.word	0xffffffff


	//   ....[165]....
        /*03d0*/ 	.word	0xffffffff


	//   ....[166]....
        /*03d4*/ 	.word	0xffffffff


	//   ....[167]....
        /*03d8*/ 	.word	0xffffffff


	//   ....[168]....
        /*03dc*/ 	.word	0xffffffff


	//   ....[169]....
        /*03e0*/ 	.word	0xffffffff


	//   ....[170]....
        /*03e4*/ 	.word	0xffffffff


	//   ....[171]....
        /*03e8*/ 	.word	0xffffffff


	//   ....[172]....
        /*03ec*/ 	.word	0xffffffff


	//   ....[173]....
        /*03f0*/ 	.word	0xffffffff


	//   ....[174]....
        /*03f4*/ 	.word	0xffffffff


	//   ....[175]....
        /*03f8*/ 	.word	0xffffffff


	//   ....[176]....
        /*03fc*/ 	.word	0xffffffff


	//   ....[177]....
        /*0400*/ 	.word	0xffffffff


	//   ....[178]....
        /*0404*/ 	.word	0xffffffff


	//   ....[179]....
        /*0408*/ 	.word	0xffffffff


	//   ....[180]....
        /*040c*/ 	.word	0xffffffff


	//   ....[181]....
        /*0410*/ 	.word	0xffffffff


	//   ....[182]....
        /*0414*/ 	.word	0xffffffff


	//   ....[183]....
        /*0418*/ 	.word	0xffffffff


	//   ....[184]....
        /*041c*/ 	.word	0xffffffff


	//   ....[185]....
        /*0420*/ 	.word	0xffffffff


	//   ....[186]....
        /*0424*/ 	.word	0xffffffff


	//   ....[187]....
        /*0428*/ 	.word	0xffffffff


	//   ....[188]....
        /*042c*/ 	.word	0xffffffff


	//   ....[189]....
        /*0430*/ 	.word	0xffffffff


	//   ....[190]....
        /*0434*/ 	.word	0xffffffff


	//   ....[191]....
        /*0438*/ 	.word	0xffffffff


	//   ....[192]....
        /*043c*/ 	.word	0xffffffff


	//   ....[193]....
        /*0440*/ 	.word	0xffffffff


	//   ....[194]....
        /*0444*/ 	.word	0xffffffff


	//   ....[195]....
        /*0448*/ 	.word	0xffffffff


	//   ....[196]....
        /*044c*/ 	.word	0xffffffff


	//   ....[197]....
        /*0450*/ 	.word	0xffffffff


	//   ....[198]....
        /*0454*/ 	.word	0xffffffff


	//   ....[199]....
        /*0458*/ 	.word	0xffffffff


	//   ....[200]....
        /*045c*/ 	.word	0xffffffff


	//   ....[201]....
        /*0460*/ 	.word	0xffffffff


	//   ....[202]....
        /*0464*/ 	.word	0xffffffff


	//   ....[203]....
        /*0468*/ 	.word	0xffffffff


	//   ....[204]....
        /*046c*/ 	.word	0xffffffff


	//   ....[205]....
        /*0470*/ 	.word	0xffffffff


	//   ....[206]....
        /*0474*/ 	.word	0xffffffff


	//   ....[207]....
        /*0478*/ 	.word	0xffffffff


	//   ....[208]....
        /*047c*/ 	.word	0xffffffff


	//   ....[209]....
        /*0480*/ 	.word	0xffffffff


	//   ....[210]....
        /*0484*/ 	.word	0xffffffff


	//   ....[211]....
        /*0488*/ 	.word	0xffffffff


	//   ....[212]....
        /*048c*/ 	.word	0xffffffff


	//   ....[213]....
        /*0490*/ 	.word	0xffffffff


	//   ....[214]....
        /*0494*/ 	.word	0xffffffff


	//   ....[215]....
        /*0498*/ 	.word	0xffffffff


	//   ....[216]....
        /*049c*/ 	.word	0xffffffff


	//   ....[217]....
        /*04a0*/ 	.word	0xffffffff


	//   ....[218]....
        /*04a4*/ 	.word	0xffffffff


	//   ....[219]....
        /*04a8*/ 	.word	0xffffffff


	//   ....[220]....
        /*04ac*/ 	.word	0xffffffff


	//   ....[221]....
        /*04b0*/ 	.word	0xffffffff


	//   ....[222]....
        /*04b4*/ 	.word	0xffffffff


	//   ....[223]....
        /*04b8*/ 	.word	0xffffffff


	//   ....[224]....
        /*04bc*/ 	.word	0xffffffff


	//   ....[225]....
        /*04c0*/ 	.word	0xffffffff


	//   ....[226]....
        /*04c4*/ 	.word	0xffffffff


	//   ....[227]....
        /*04c8*/ 	.word	0xffffffff


	//   ....[228]....
        /*04cc*/ 	.word	0xffffffff


	//   ....[229]....
        /*04d0*/ 	.word	0xffffffff


	//   ....[230]....
        /*04d4*/ 	.word	0xffffffff


	//   ....[231]....
        /*04d8*/ 	.word	0xffffffff


	//   ....[232]....
        /*04dc*/ 	.word	0xffffffff


	//   ....[233]....
        /*04e0*/ 	.word	0xffffffff


	//   ....[234]....
        /*04e4*/ 	.word	0xffffffff


	//   ....[235]....
        /*04e8*/ 	.word	0xffffffff


	//   ....[236]....
        /*04ec*/ 	.word	0xffffffff


	//   ....[237]....
        /*04f0*/ 	.word	0xffffffff


	//   ....[238]....
        /*04f4*/ 	.word	0xffffffff


	//   ....[239]....
        /*04f8*/ 	.word	0xffffffff


	//   ....[240]....
        /*04fc*/ 	.word	0xffffffff


	//   ....[241]....
        /*0500*/ 	.word	0xffffffff


	//   ....[242]....
        /*0504*/ 	.word	0xffffffff


	//   ....[243]....
        /*0508*/ 	.word	0xffffffff


	//   ....[244]....
        /*050c*/ 	.word	0xffffffff


	//   ....[245]....
        /*0510*/ 	.word	0xffffffff


	//   ....[246]....
        /*0514*/ 	.word	0xffffffff


	//   ....[247]....
        /*0518*/ 	.word	0xffffffff


	//   ....[248]....
        /*051c*/ 	.word	0xffffffff


	//   ....[249]....
        /*0520*/ 	.word	0xffffffff


	//   ....[250]....
        /*0524*/ 	.word	0xffffffff


	//   ....[251]....
        /*0528*/ 	.word	0xffffffff


	//   ....[252]....
        /*052c*/ 	.word	0xffffffff


	//   ....[253]....
        /*0530*/ 	.word	0xffffffff


	//   ....[254]....
        /*0534*/ 	.word	0xffffffff


	//   ....[255]....
        /*0538*/ 	.word	0xffffffff


	//   ....[0]....
        /*053c*/ 	.word	0xffffffff


	//   ....[1]....
        /*0540*/ 	.word	0xffffffff


	//   ....[2]....
        /*0544*/ 	.word	0xffffffff


	//   ....[3]....
        /*0548*/ 	.word	0xffffffff


	//   ....[4]....
        /*054c*/ 	.word	0xffffffff


	//   ....[5]....
        /*0550*/ 	.word	0xffffffff


	//   ....[6]....
        /*0554*/ 	.word	0xffffffff


	//   ....[7]....
        /*0558*/ 	.word	0xffffffff


	//----- nvinfo : EIATTR_COOP_GROUP_INSTR_OFFSETS
	.align		4
.L_546:
        /*055c*/ 	.byte	0x04, 0x28
        /*055e*/ 	.short	(.L_548 - .L_547)


	//   ....[0]....
.L_547:
        /*0560*/ 	.word	0x00000050


	//   ....[1]....
        /*0564*/ 	.word	0x000001e0


	//   ....[2]....
        /*0568*/ 	.word	0x00000210


	//   ....[3]....
        /*056c*/ 	.word	0x00000240


	//   ....[4]....
        /*0570*/ 	.word	0x00000270


	//   ....[5]....
        /*0574*/ 	.word	0x000002a0


	//   ....[6]....
        /*0578*/ 	.word	0x000002d0


	//   ....[7]....
        /*057c*/ 	.word	0x00000430


	//   ....[8]....
        /*0580*/ 	.word	0x00000470


	//   ....[9]....
        /*0584*/ 	.word	0x000004a0


	//   ....[10]....
        /*0588*/ 	.word	0x000004d0


	//   ....[11]....
        /*058c*/ 	.word	0x00000500


	//   ....[12]....
        /*0590*/ 	.word	0x00000530


	//   ....[13]....
        /*0594*/ 	.word	0x000005c0


	//   ....[14]....
        /*0598*/ 	.word	0x00000600


	//   ....[15]....
        /*059c*/ 	.word	0x00000620


	//   ....[16]....
        /*05a0*/ 	.word	0x00000680


	//   ....[17]....
        /*05a4*/ 	.word	0x00002740


	//   ....[18]....
        /*05a8*/ 	.word	0x00002760


	//   ....[19]....
        /*05ac*/ 	.word	0x000028f0


	//   ....[20]....
        /*05b0*/ 	.word	0x00002900


	//   ....[21]....
        /*05b4*/ 	.word	0x00002a80


	//   ....[22]....
        /*05b8*/ 	.word	0x00002aa0


	//   ....[23]....
        /*05bc*/ 	.word	0x00002c20


	//   ....[24]....
        /*05c0*/ 	.word	0x00002c30


	//   ....[25]....
        /*05c4*/ 	.word	0x000030d0


	//   ....[26]....
        /*05c8*/ 	.word	0x000030f0


	//   ....[27]....
        /*05cc*/ 	.word	0x00003120


	//   ....[28]....
        /*05d0*/ 	.word	0x00003220


	//   ....[29]....
        /*05d4*/ 	.word	0x000032d0


	//   ....[30]....
        /*05d8*/ 	.word	0x00003340


	//   ....[31]....
        /*05dc*/ 	.word	0x00003600


	//   ....[32]....
        /*05e0*/ 	.word	0x00003610


	//   ....[33]....
        /*05e4*/ 	.word	0x00003f60


	//   ....[34]....
        /*05e8*/ 	.word	0x00003f80


	//   ....[35]....
        /*05ec*/ 	.word	0x00004100


	//   ....[36]....
        /*05f0*/ 	.word	0x00004110


	//   ....[37]....
        /*05f4*/ 	.word	0x000042e0


	//   ....[38]....
        /*05f8*/ 	.word	0x000044a0


	//   ....[39]....
        /*05fc*/ 	.word	0x000044b0


	//   ....[40]....
        /*0600*/ 	.word	0x000044c0


	//   ....[41]....
        /*0604*/ 	.word	0x00004c50


	//   ....[42]....
        /*0608*/ 	.word	0x00004c70


	//   ....[43]....
        /*060c*/ 	.word	0x00004c90


	//   ....[44]....
        /*0610*/ 	.word	0x00004ca0


	//   ....[45]....
        /*0614*/ 	.word	0x00004cd0


	//   ....[46]....
        /*0618*/ 	.word	0x00004cf0


	//   ....[47]....
        /*061c*/ 	.word	0x00004d10


	//   ....[48]....
        /*0620*/ 	.word	0x00004d20


	//   ....[49]....
        /*0624*/ 	.word	0x000061f0


	//   ....[50]....
        /*0628*/ 	.word	0x00006210


	//   ....[51]....
        /*062c*/ 	.word	0x00006380


	//   ....[52]....
        /*0630*/ 	.word	0x00006390


	//   ....[53]....
        /*0634*/ 	.word	0x00006cb0


	//   ....[54]....
        /*0638*/ 	.word	0x00006cd0


	//   ....[55]....
        /*063c*/ 	.word	0x00006e20


	//   ....[56]....
        /*0640*/ 	.word	0x00006e30


	//   ....[57]....
        /*0644*/ 	.word	0x00006ff0


	//   ....[58]....
        /*0648*/ 	.word	0x000071a0


	//   ....[59]....
        /*064c*/ 	.word	0x000071b0


	//   ....[60]....
        /*0650*/ 	.word	0x000071c0


	//   ....[61]....
        /*0654*/ 	.word	0x00007740


	//   ....[62]....
        /*0658*/ 	.word	0x00007760


	//   ....[63]....
        /*065c*/ 	.word	0x00007840


	//   ....[64]....
        /*0660*/ 	.word	0x00007860


	//   ....[65]....
        /*0664*/ 	.word	0x00007940


	//   ....[66]....
        /*0668*/ 	.word	0x00007960


	//   ....[67]....
        /*066c*/ 	.word	0x00007a40


	//   ....[68]....
        /*0670*/ 	.word	0x00007a60


	//   ....[69]....
        /*0674*/ 	.word	0x000094e0


	//   ....[70]....
        /*0678*/ 	.word	0x000094f0


	//   ....[71]....
        /*067c*/ 	.word	0x00009660


	//   ....[72]....
        /*0680*/ 	.word	0x00009670


	//   ....[73]....
        /*0684*/ 	.word	0x00009f90


	//   ....[74]....
        /*0688*/ 	.word	0x00009fb0


	//   ....[75]....
        /*068c*/ 	.word	0x0000a0d0


	//   ....[76]....
        /*0690*/ 	.word	0x0000a0e0


	//   ....[77]....
        /*0694*/ 	.word	0x0000a510


	//   ....[78]....
        /*0698*/ 	.word	0x0000a540


	//   ....[79]....
        /*069c*/ 	.word	0x0000a560


	//   ....[80]....
        /*06a0*/ 	.word	0x0000a580


	//   ....[81]....
        /*06a4*/ 	.word	0x0000a5a0


	//   ....[82]....
        /*06a8*/ 	.word	0x0000a5c0


	//   ....[83]....
        /*06ac*/ 	.word	0x0000a5e0


	//   ....[84]....
        /*06b0*/ 	.word	0x0000a600


	//   ....[85]....
        /*06b4*/ 	.word	0x0000bdc0


	//   ....[86]....
        /*06b8*/ 	.word	0x0000bdf0


	//   ....[87]....
        /*06bc*/ 	.word	0x0000be00


	//   ....[88]....
        /*06c0*/ 	.word	0x0000be10


	//   ....[89]....
        /*06c4*/ 	.word	0x0000be20


	//   ....[90]....
        /*06c8*/ 	.word	0x0000be50


	//   ....[91]....
        /*06cc*/ 	.word	0x0000be70


	//   ....[92]....
        /*06d0*/ 	.word	0x0000be90


	//   ....[93]....
        /*06d4*/ 	.word	0x0000d3c0


	//   ....[94]....
        /*06d8*/ 	.word	0x0000d3d0


	//   ....[95]....
        /*06dc*/ 	.word	0x0000d3e0


	//   ....[96]....
        /*06e0*/ 	.word	0x0000d3f0


	//   ....[97]....
        /*06e4*/ 	.word	0x0000d400


	//   ....[98]....
        /*06e8*/ 	.word	0x0000d410


	//   ....[99]....
        /*06ec*/ 	.word	0x0000d420


	//   ....[100]....
        /*06f0*/ 	.word	0x0000d440


	//   ....[101]....
        /*06f4*/ 	.word	0x0000d830


	//   ....[102]....
        /*06f8*/ 	.word	0x0000d850


	//   ....[103]....
        /*06fc*/ 	.word	0x0000d9b0


	//   ....[104]....
        /*0700*/ 	.word	0x0000d9c0


	//   ....[105]....
        /*0704*/ 	.word	0x0000db20


	//   ....[106]....
        /*0708*/ 	.word	0x0000db40


	//   ....[107]....
        /*070c*/ 	.word	0x0000dca0


	//   ....[108]....
        /*0710*/ 	.word	0x0000dcb0


	//   ....[109]....
        /*0714*/ 	.word	0x0000e000


	//   ....[110]....
        /*0718*/ 	.word	0x0000e020


	//   ....[111]....
        /*071c*/ 	.word	0x0000e570


	//   ....[112]....
        /*0720*/ 	.word	0x0000e580


	//   ....[113]....
        /*0724*/ 	.word	0x0000ead0


	//   ....[114]....
        /*0728*/ 	.word	0x0000eaf0


	//   ....[115]....
        /*072c*/ 	.word	0x0000f040


	//   ....[116]....
        /*0730*/ 	.word	0x0000f050


	//   ....[117]....
        /*0734*/ 	.word	0x0000fca0


	//   ....[118]....
        /*0738*/ 	.word	0x0000fcc0


	//   ....[119]....
        /*073c*/ 	.word	0x0000fe30


	//   ....[120]....
        /*0740*/ 	.word	0x0000fe40


	//   ....[121]....
        /*0744*/ 	.word	0x0000ffa0


	//   ....[122]....
        /*0748*/ 	.word	0x0000ffc0


	//   ....[123]....
        /*074c*/ 	.word	0x00010120


	//   ....[124]....
        /*0750*/ 	.word	0x00010130


	//   ....[125]....
        /*0754*/ 	.word	0x00010330


	//   ....[126]....
        /*0758*/ 	.word	0x00010350


	//   ....[127]....
        /*075c*/ 	.word	0x00010470


	//   ....[128]....
        /*0760*/ 	.word	0x000104b0


	//   ....[129]....
        /*0764*/ 	.word	0x000104e0


	//   ....[130]....
        /*0768*/ 	.word	0x00010510


	//   ....[131]....
        /*076c*/ 	.word	0x00010540


	//   ....[132]....
        /*0770*/ 	.word	0x00010570


	//   ....[133]....
        /*0774*/ 	.word	0x000106c0


	//   ....[134]....
        /*0778*/ 	.word	0x00010700


	//   ....[135]....
        /*077c*/ 	.word	0x00010730


	//   ....[136]....
        /*0780*/ 	.word	0x00010760


	//   ....[137]....
        /*0784*/ 	.word	0x00010790


	//   ....[138]....
        /*0788*/ 	.word	0x000107c0


	//   ....[139]....
        /*078c*/ 	.word	0x00010850


	//   ....[140]....
        /*0790*/ 	.word	0x00010890


	//   ....[141]....
        /*0794*/ 	.word	0x000108a0


	//   ....[142]....
        /*0798*/ 	.word	0x00010900


	//   ....[143]....
        /*079c*/ 	.word	0x000112b0


	//   ....[144]....
        /*07a0*/ 	.word	0x00011310


	//   ....[145]....
        /*07a4*/ 	.word	0x00011360


	//   ....[146]....
        /*07a8*/ 	.word	0x000113b0


	//   ....[147]....
        /*07ac*/ 	.word	0x00011400


	//   ....[148]....
        /*07b0*/ 	.word	0x00011470


	//   ....[149]....
        /*07b4*/ 	.word	0x000114c0


	//   ....[150]....
        /*07b8*/ 	.word	0x00011530


	//   ....[151]....
        /*07bc*/ 	.word	0x000115a0


	//   ....[152]....
        /*07c0*/ 	.word	0x00011610


	//   ....[153]....
        /*07c4*/ 	.word	0x00011680


	//   ....[154]....
        /*07c8*/ 	.word	0x000116f0


	//   ....[155]....
        /*07cc*/ 	.word	0x00011760


	//   ....[156]....
        /*07d0*/ 	.word	0x000117c0


	//   ....[157]....
        /*07d4*/ 	.word	0x00011830


	//   ....[158]....
        /*07d8*/ 	.word	0x000118a0


	//   ....[159]....
        /*07dc*/ 	.word	0x00011910


	//   ....[160]....
        /*07e0*/ 	.word	0x00011970


	//   ....[161]....
        /*07e4*/ 	.word	0x000119e0


	//   ....[162]....
        /*07e8*/ 	.word	0x00011a40


	//   ....[163]....
        /*07ec*/ 	.word	0x00011ab0


	//   ....[164]....
        /*07f0*/ 	.word	0x00011b20


	//   ....[165]....
        /*07f4*/ 	.word	0x00011b90


	//   ....[166]....
        /*07f8*/ 	.word	0x00011bf0


	//   ....[167]....
        /*07fc*/ 	.word	0x00011c60


	//   ....[168]....
        /*0800*/ 	.word	0x00011cd0


	//   ....[169]....
        /*0804*/ 	.word	0x00011ec0


	//   ....[170]....
        /*0808*/ 	.word	0x000120b0


	//   ....[171]....
        /*080c*/ 	.word	0x00012550


	//   ....[172]....
        /*0810*/ 	.word	0x000125a0


	//   ....[173]....
        /*0814*/ 	.word	0x000125f0


	//   ....[174]....
        /*0818*/ 	.word	0x00012640


	//   ....[175]....
        /*081c*/ 	.word	0x00012690


	//   ....[176]....
        /*0820*/ 	.word	0x000126e0


	//   ....[177]....
        /*0824*/ 	.word	0x00012730


	//   ....[178]....
        /*0828*/ 	.word	0x00012780


	//   ....[179]....
        /*082c*/ 	.word	0x000127f0


	//   ....[180]....
        /*0830*/ 	.word	0x00012860


	//   ....[181]....
        /*0834*/ 	.word	0x000128d0


	//   ....[182]....
        /*0838*/ 	.word	0x00012930


	//   ....[183]....
        /*083c*/ 	.word	0x000129a0


	//   ....[184]....
        /*0840*/ 	.word	0x00012a10


	//   ....[185]....
        /*0844*/ 	.word	0x00012a80


	//   ....[186]....
        /*0848*/ 	.word	0x00012ae0


	//   ....[187]....
        /*084c*/ 	.word	0x00012b40


	//   ....[188]....
        /*0850*/ 	.word	0x00012ba0


	//   ....[189]....
        /*0854*/ 	.word	0x00012d70


	//   ....[190]....
        /*0858*/ 	.word	0x00012f40


	//   ....[191]....
        /*085c*/ 	.word	0x00013400


	//   ....[192]....
        /*0860*/ 	.word	0x00013440


	//   ....[193]....
        /*0864*/ 	.word	0x00013490


	//   ....[194]....
        /*0868*/ 	.word	0x000134d0


	//   ....[195]....
        /*086c*/ 	.word	0x00013520


	//   ....[196]....
        /*0870*/ 	.word	0x00013560


	//   ....[197]....
        /*0874*/ 	.word	0x000135b0


	//   ....[198]....
        /*0878*/ 	.word	0x000135f0


	//   ....[199]....
        /*087c*/ 	.word	0x00013640


	//   ....[200]....
        /*0880*/ 	.word	0x000136a0


	//   ....[201]....
        /*0884*/ 	.word	0x00013700


	//   ....[202]....
        /*0888*/ 	.word	0x00013770


	//   ....[203]....
        /*088c*/ 	.word	0x000137e0


	//   ....[204]....
        /*0890*/ 	.word	0x00013850


	//   ....[205]....
        /*0894*/ 	.word	0x000138b0


	//   ....[206]....
        /*0898*/ 	.word	0x00013900


	//   ....[207]....
        /*089c*/ 	.word	0x00013940


	//   ....[208]....
        /*08a0*/ 	.word	0x00013990


	//   ....[209]....
        /*08a4*/ 	.word	0x000139d0


	//   ....[210]....
        /*08a8*/ 	.word	0x00013a20


	//   ....[211]....
        /*08ac*/ 	.word	0x00013a60


	//   ....[212]....
        /*08b0*/ 	.word	0x00013ab0


	//   ....[213]....
        /*08b4*/ 	.word	0x00013af0


	//   ....[214]....
        /*08b8*/ 	.word	0x00013b40


	//   ....[215]....
        /*08bc*/ 	.word	0x00013b90


	//   ....[216]....
        /*08c0*/ 	.word	0x00013be0


	//   ....[217]....
        /*08c4*/ 	.word	0x00013c30


	//   ....[218]....
        /*08c8*/ 	.word	0x00013c80


	//   ....[219]....
        /*08cc*/ 	.word	0x00013cd0


	//   ....[220]....
        /*08d0*/ 	.word	0x00013d20


	//   ....[221]....
        /*08d4*/ 	.word	0x00013d70


	//   ....[222]....
        /*08d8*/ 	.word	0x00013de0


	//   ....[223]....
        /*08dc*/ 	.word	0x00013e50


	//   ....[224]....
        /*08e0*/ 	.word	0x00013ec0


	//   ....[225]....
        /*08e4*/ 	.word	0x00013f20


	//   ....[226]....
        /*08e8*/ 	.word	0x00013f90


	//   ....[227]....
        /*08ec*/ 	.word	0x00014000


	//   ....[228]....
        /*08f0*/ 	.word	0x00014070


	//   ....[229]....
        /*08f4*/ 	.word	0x000140d0


	//   ....[230]....
        /*08f8*/ 	.word	0x00014140


	//   ....[231]....
        /*08fc*/ 	.word	0x000141b0


	//   ....[232]....
        /*0900*/ 	.word	0x00014220


	//   ....[233]....
        /*0904*/ 	.word	0x00014280


	//   ....[234]....
        /*0908*/ 	.word	0x000142f0


	//   ....[235]....
        /*090c*/ 	.word	0x00014360


	//   ....[236]....
        /*0910*/ 	.word	0x000143d0


	//   ....[237]....
        /*0914*/ 	.word	0x00014430


	//   ....[238]....
        /*0918*/ 	.word	0x000144a0


	//   ....[239]....
        /*091c*/ 	.word	0x00014510


	//   ....[240]....
        /*0920*/ 	.word	0x00014580


	//   ....[241]....
        /*0924*/ 	.word	0x000145e0


	//   ....[242]....
        /*0928*/ 	.word	0x00014650


	//   ....[243]....
        /*092c*/ 	.word	0x000146c0


	//   ....[244]....
        /*0930*/ 	.word	0x00014730


	//   ....[245]....
        /*0934*/ 	.word	0x00014790


	//   ....[246]....
        /*0938*/ 	.word	0x00014800


	//   ....[247]....
        /*093c*/ 	.word	0x00014870


	//   ....[248]....
        /*0940*/ 	.word	0x000148c0


	//   ....[249]....
        /*0944*/ 	.word	0x00014900


	//   ....[250]....
        /*0948*/ 	.word	0x00014950


	//   ....[251]....
        /*094c*/ 	.word	0x000149a0


	//   ....[252]....
        /*0950*/ 	.word	0x000149f0


	//   ....[253]....
        /*0954*/ 	.word	0x00014a60


	//   ....[254]....
        /*0958*/ 	.word	0x00014ab0


	//   ....[255]....
        /*095c*/ 	.word	0x00014b00


	//   ....[0]....
        /*0960*/ 	.word	0x00014b50


	//   ....[1]....
        /*0964*/ 	.word	0x00014ba0


	//   ....[2]....
        /*0968*/ 	.word	0x00014bf0


	//   ....[3]....
        /*096c*/ 	.word	0x00014c60


	//   ....[4]....
        /*0970*/ 	.word	0x00014cb0


	//   ....[5]....
        /*0974*/ 	.word	0x00014d20


	//   ....[6]....
        /*0978*/ 	.word	0x00014d80


	//   ....[7]....
        /*097c*/ 	.word	0x00014df0


	//----- nvinfo : EIATTR_EXIT_INSTR_OFFSETS
	.align		4
.L_548:
        /*0980*/ 	.byte	0x04, 0x1c
        /*0982*/ 	.short	(.L_550 - .L_549)


	//   ....[0]....
.L_549:
        /*0984*/ 	.word	0x00000fe0


	//   ....[1]....
        /*0988*/ 	.word	0x00011270


	//----- nvinfo : EIATTR_MAX_THREADS
	.align		4
.L_550:
        /*098c*/ 	.byte	0x04, 0x05
        /*098e*/ 	.short	(.L_552 - .L_551)
.L_551:
        /*0990*/ 	.word	0x00000080
        /*0994*/ 	.word	0x00000001
        /*0998*/ 	.word	0x00000001


	//----- nvinfo : EIATTR_CRS_STACK_SIZE
	.align		4
.L_552:
        /*099c*/ 	.byte	0x04, 0x1e
        /*099e*/ 	.short	(.L_554 - .L_553)
.L_553:
        /*09a0*/ 	.word	0x00000000
.L_554:


//--------------------- .nv.info._ZN7cutlass13device_kernelIN5flash19enable_sm80_to_sm89INS1_16FlashAttnFwdSm80INS1_25CollectiveMainloopFwdSm80ILi4ELi1ELb0EN4cute5tupleIJNS5_1CILi128EEENS7_ILi48EEENS7_ILi96EEEEEELi96ENS_10bfloat16_tEfNS_4arch4Sm80ELb1ELb0ELb0ELb1ELb1ELb1ELb1ELb1EEENS1_21CollectiveEpilogueFwdINS6_IJS8_SA_S9_EEENS6_IJNS7_ILi1EEESI_SI_EEESC_SE_Li128ELb1ELb1ELb1ELb0EEENS1_36VarlenDynamicPersistentTileSchedulerILi128ELi48ELi128ELi128ELb1ELb1ELb0ELb1ELb1ELb1EEEEEEEEEvNT_6ParamsE --------------------------
	.section	.nv.info._ZN7cutlass13device_kernelIN5flash19enable_sm80_to_sm89INS1_16FlashAttnFwdSm80INS1_25CollectiveMainloopFwdSm80ILi4ELi1ELb0EN4cute5tupleIJNS5_1CILi128EEENS7_ILi48EEENS7_ILi96EEEEEELi96ENS_10bfloat16_tEfNS_4arch4Sm80ELb1ELb0ELb0ELb1ELb1ELb1ELb1ELb1EEENS1_21CollectiveEpilogueFwdINS6_IJS8_SA_S9_EEENS6_IJNS7_ILi1EEESI_SI_EEESC_SE_Li128ELb1ELb1ELb1ELb0EEENS1_36VarlenDynamicPersistentTileSchedulerILi128ELi48ELi128ELi128ELb1ELb1ELb0ELb1ELb1ELb1EEEEEEEEEvNT_6ParamsE,"",@"SHT_CUDA_INFO"
	.sectionflags	@""
	.align	4


	//----- nvinfo : EIATTR_CUDA_API_VERSION
	.align		4
        /*0000*/ 	.byte	0x04, 0x37
        /*0002*/ 	.short	(.L_556 - .L_555)
.L_555:
        /*0004*/ 	.word	0x00000082


	//----- nvinfo : EIATTR_SW2861232_WAR
	.align		4
.L_556:
        /*0008*/ 	.byte	0x01, 0x35
	.zero		2


	//----- nvinfo : EIATTR_PARAM_CBANK
	.align		4
        /*000c*/ 	.byte	0x04, 0x0a
        /*000e*/ 	.short	(.L_558 - .L_557)
	.align		4
.L_557:
        /*0010*/ 	.word	index@(.nv.constant0._ZN7cutlass13device_kernelIN5flash19enable_sm80_to_sm89INS1_16FlashAttnFwdSm80INS1_25CollectiveMainloopFwdSm80ILi4ELi1ELb0EN4cute5tupleIJNS5_1CILi128EEENS7_ILi48EEENS7_ILi96EEEEEELi96ENS_10bfloat16_tEfNS_4arch4Sm80ELb1ELb0ELb0ELb1ELb1ELb1ELb1ELb1EEENS1_21CollectiveEpilogueFwdINS6_IJS8_SA_S9_EEENS6_IJNS7_ILi1EEESI_SI_EEESC_SE_Li128ELb1ELb1ELb1ELb0EEENS1_36VarlenDynamicPersistentTileSchedulerILi128ELi48ELi128ELi128ELb1ELb1ELb0ELb1ELb1ELb1EEEEEEEEEvNT_6ParamsE)
        /*0014*/ 	.short	0x0160
        /*0016*/ 	.short	0x0438


	//----- nvinfo : EIATTR_CBANK_PARAM_SIZE
	.align		4
.L_558:
        /*0018*/ 	.byte	0x03, 0x19
        /*001a*/ 	.short	0x0438


	//----- nvinfo : EIATTR_KPARAM_INFO
	.align		4
        /*001c*/ 	.byte	0x04, 0x17
        /*001e*/ 	.short	(.L_560 - .L_559)
.L_559:
        /*0020*/ 	.word	0x00000000
        /*0024*/ 	.short	0x0000
        /*0026*/ 	.short	0x0000
        /*0028*/ 	.byte	0x00, 0xf0, 0xe1, 0x10


	//----- nvinfo : EIATTR_MAXREG_COUNT
	.align		4
.L_560:
        /*002c*/ 	.byte	0x03, 0x1b
        /*002e*/ 	.short	0x00ff


	//----- nvinfo : EIATTR_NUM_BARRIERS
	.align		4
        /*0030*/ 	.byte	0x02, 0x4c
        /*0032*/ 	.byte	0x06
	.zero		1


	//----- nvinfo : EIATTR_ANNOTATIONS
	.align		4
        /*0034*/ 	.byte	0x04, 0x55
        /*0036*/ 	.short	(.L_562 - .L_561)


	//   ....[0]....
.L_561:
        /* <DEDUP_REMOVED lines=213> */


	//----- nvinfo : EIATTR_MERCURY_ISA_VERSION
	.align		4
.L_562:
        /*0d70*/ 	.byte	0x03, 0x5f
        /*0d72*/ 	.short	0x0000


	//----- nvinfo : EIATTR_INT_WARP_WIDE_INSTR_OFFSETS
	.align		4
        /*0d74*/ 	.byte	0x04, 0x31
        /*0d76*/ 	.short	(.L_564 - .L_563)


	//   ....[0]....
.L_563:
        /*0d78*/ 	.word	0x00019e50


	//   ....[1]....
        /*0d7c*/ 	.word	0x00019ed0


	//----- nvinfo : EIATTR_COOP_GROUP_MASK_REGIDS
	.align		4
.L_564:
        /*0d80*/ 	.byte	0x04, 0x29
        /*0d82*/ 	.short	(.L_566 - .L_565)


	//   ....[0]....
.L_565:
        /*0d84*/ 	.word	0xffffffff


	//   ....[1]....
        /*0d88*/ 	.word	0xffffffff


	//   ....[2]....
        /*0d8c*/ 	.word	0xffffffff


	//   ....[3]....
        /*0d90*/ 	.word	0xffffffff


	//   ....[4]....
        /*0d94*/ 	.word	0xffffffff


	//   ....[5]....
        /*0d98*/ 	.word	0xffffffff


	//   ....[6]....
        /*0d9c*/ 	.word	0xffffffff


	//   ....[7]....
        /*0da0*/ 	.word	0xffffffff


	//   ....[8]....
        /*0da4*/ 	.word	0xffffffff


	//   ....[9]....
        /*0da8*/ 	.word	0xffffffff


	//   ....[10]....
        /*0dac*/ 	.word	0xffffffff


	//   ....[11]....
        /*0db0*/ 	.word	0xffffffff


	//   ....[12]....
        /*0db4*/ 	.word	0xffffffff


	//   ....[13]....
        /*0db8*/ 	.word	0xffffffff


	//   ....[14]....
        /*0dbc*/ 	.word	0xffffffff


	//   ....[15]....
        /*0dc0*/ 	.word	0xffffffff


	//   ....[16]....
        /*0dc4*/ 	.word	0xffffffff


	//   ....[17]....
        /*0dc8*/ 	.word	0xffffffff


	//   ....[18]....
        /*0dcc*/ 	.word	0xffffffff


	//   ....[19]....
        /*0dd0*/ 	.word	0xffffffff


	//   ....[20]....
        /*0dd4*/ 	.word	0xffffffff


	//   ....[21]....
        /*0dd8*/ 	.word	0xffffffff


	//   ....[22]....
        /*0ddc*/ 	.word	0xffffffff


	//   ....[23]....
        /*0de0*/ 	.word	0xffffffff


	//   ....[24]....
        /*0de4*/ 	.word	0xffffffff


	//   ....[25]....
        /*0de8*/ 	.word	0xffffffff


	//   ....[26]....
        /*0dec*/ 	.word	0xffffffff


	//   ....[27]....
        /*0df0*/ 	.word	0xffffffff


	//   ....[28]....
        /*0df4*/ 	.word	0xffffffff


	//   ....[29]....
        /*0df8*/ 	.word	0xffffffff


	//   ....[30]....
        /*0dfc*/ 	.word	0xffffffff


	//   ....[31]....
        /*0e00*/ 	.word	0xffffffff


	//   ....[32]....
        /*0e04*/ 	.word	0xffffffff


	//   ....[33]....
        /*0e08*/ 	.word	0xffffffff


	//   ....[34]....
        /*0e0c*/ 	.word	0xffffffff


	//   ....[35]....
        /*0e10*/ 	.word	0xffffffff


	//   ....[36]....
        /*0e14*/ 	.word	0xffffffff


	//   ....[37]....
        /*0e18*/ 	.word	0xffffffff


	//   ....[38]....
        /*0e1c*/ 	.word	0xffffffff


	//   ....[39]....
        /*0e20*/ 	.word	0xffffffff


	//   ....[40]....
        /*0e24*/ 	.word	0xffffffff


	//   ....[41]....
        /*0e28*/ 	.word	0xffffffff


	//   ....[42]....
        /*0e2c*/ 	.word	0xffffffff


	//   ....[43]....
        /*0e30*/ 	.word	0xffffffff


	//   ....[44]....
        /*0e34*/ 	.word	0xffffffff


	//   ....[45]....
        /*0e38*/ 	.word	0xffffffff


	//   ....[46]....
        /*0e3c*/ 	.word	0xffffffff


	//   ....[47]....
        /*0e40*/ 	.word	0xffffffff


	//   ....[48]....
        /*0e44*/ 	.word	0xffffffff


	//   ....[49]....
        /*0e48*/ 	.word	0xffffffff


	//   ....[50]....
        /*0e4c*/ 	.word	0xffffffff


	//   ....[51]....
        /*0e50*/ 	.word	0xffffffff


	//   ....[52]....
        /*0e54*/ 	.word	0xffffffff


	//   ....[53]....
        /*0e58*/ 	.word	0xffffffff


	//   ....[54]....
        /*0e5c*/ 	.word	0xffffffff


	//   ....[55]....
        /*0e60*/ 	.word	0xffffffff


	//   ....[56]....
        /*0e64*/ 	.word	0xffffffff


	//   ....[57]....
        /*0e68*/ 	.word	0xffffffff


	//   ....[58]....
        /*0e6c*/ 	.word	0xffffffff


	//   ....[59]....
        /*0e70*/ 	.word	0xffffffff


	//   ....[60]....
        /*0e74*/ 	.word	0xffffffff


	//   ....[61]....
        /*0e78*/ 	.word	0xffffffff


	//   ....[62]....
        /*0e7c*/ 	.word	0xffffffff


	//   ....[63]....
        /*0e80*/ 	.word	0xffffffff


	//   ....[64]....
        /*0e84*/ 	.word	0xffffffff


	//   ....[65]....
        /*0e88*/ 	.word	0xffffffff


	//   ....[66]....
        /*0e8c*/ 	.word	0xffffffff


	//   ....[67]....
        /*0e90*/ 	.word	0xffffffff


	//   ....[68]....
        /*0e94*/ 	.word	0xffffffff


	//   ....[69]....
        /*0e98*/ 	.word	0xffffffff


	//   ....[70]....
        /*0e9c*/ 	.word	0xffffffff


	//   ....[71]....
        /*0ea0*/ 	.word	0xffffffff


	//   ....[72]....
        /*0ea4*/ 	.word	0xffffffff


	//   ....[73]....
        /*0ea8*/ 	.word	0xffffffff


	//   ....[74]....
        /*0eac*/ 	.word	0xffffffff


	//   ....[75]....
        /*0eb0*/ 	.word	0xffffffff


	//   ....[76]....
        /*0eb4*/ 	.word	0xffffffff


	//   ....[77]....
        /*0eb8*/ 	.word	0xffffffff


	//   ....[78]....
        /*0ebc*/ 	.word	0xffffffff


	//   ....[79]....
        /*0ec0*/ 	.word	0xffffffff


	//   ....[80]....
        /*0ec4*/ 	.word	0xffffffff


	//   ....[81]....
        /*0ec8*/ 	.word	0xffffffff


	//   ....[82]....
        /*0ecc*/ 	.word	0xffffffff


	//   ....[83]....
        /*0ed0*/ 	.word	0xffffffff


	//   ....[84]....
        /*0ed4*/ 	.word	0xffffffff


	//   ....[85]....
        /*0ed8*/ 	.word	0xffffffff


	//   ....[86]....
        /*0edc*/ 	.word	0xffffffff


	//   ....[87]....
        /*0ee0*/ 	.word	0xffffffff


	//   ....[88]....
        /*0ee4*/ 	.word	0xffffffff


	//   ....[89]....
        /*0ee8*/ 	.word	0xffffffff


	//   ....[90]....
        /*0eec*/ 	.word	0xffffffff


	//   ....[91]....
        /*0ef0*/ 	.word	0xffffffff


	//   ....[92]....
        /*0ef4*/ 	.word	0xffffffff


	//   ....[93]....
        /*0ef8*/ 	.word	0xffffffff


	//   ....[94]....
        /*0efc*/ 	.word	0xffffffff


	//   ....[95]....
        /*0f00*/ 	.word	0xffffffff


	//   ....[96]....
        /*0f04*/ 	.word	0xffffffff


	//   ....[97]....
        /*0f08*/ 	.word	0xffffffff


	//   ....[98]....
        /*0f0c*/ 	.word	0xffffffff


	//   ....[99]....
        /*0f10*/ 	.word	0xffffffff


	//   ....[100]....
        /*0f14*/ 	.word	0xffffffff


	//   ....[101]....
        /*0f18*/ 	.word	0xffffffff


	//   ....[102]....
        /*0f1c*/ 	.word	0xffffffff


	//   ....[103]....
        /*0f20*/ 	.word	0xffffffff


	//   ....[104]....
        /*0f24*/ 	.word	0xffffffff


	//   ....[105]....
        /*0f28*/ 	.word	0xffffffff


	//   ....[106]....
        /*0f2c*/ 	.word	0xffffffff


	//   ....[107]....
        /*0f30*/ 	.word	0xffffffff


	//   ....[108]....
        /*0f34*/ 	.word	0xffffffff


	//   ....[109]....
        /*0f38*/ 	.word	0xffffffff


	//   ....[110]....
        /*0f3c*/ 	.word	0xffffffff


	//   ....[111]....
        /*0f40*/ 	.word	0xffffffff


	//   ....[112]....
        /*0f44*/ 	.word	0xffffffff


	//   ....[113]....
        /*0f48*/ 	.word	0xffffffff


	//   ....[114]....
        /*0f4c*/ 	.word	0xffffffff


	//   ....[115]....
        /*0f50*/ 	.word	0xffffffff


	//   ....[116]....
        /*0f54*/ 	.word	0xffffffff


	//   ....[117]....
        /*0f58*/ 	.word	0xffffffff


	//   ....[118]....
        /*0f5c*/ 	.word	0xffffffff


	//   ....[119]....
        /*0f60*/ 	.word	0xffffffff


	//   ....[120]....
        /*0f64*/ 	.word	0xffffffff


	//   ....[121]....
        /*0f68*/ 	.word	0xffffffff


	//   ....[122]....
        /*0f6c*/ 	.word	0xffffffff


	//   ....[123]....
        /*0f70*/ 	.word	0xffffffff


	//   ....[124]....
        /*0f74*/ 	.word	0xffffffff


	//   ....[125]....
        /*0f78*/ 	.word	0xffffffff


	//   ....[126]....
        /*0f7c*/ 	.word	0xffffffff


	//   ....[127]....
        /*0f80*/ 	.word	0xffffffff


	//   ....[128]....
        /*0f84*/ 	.word	0xffffffff


	//   ....[129]....
        /*0f88*/ 	.word	0xffffffff


	//   ....[130]....
        /*0f8c*/ 	.word	0xffffffff


	//   ....[131]....
        /*0f90*/ 	.word	0xffffffff


	//   ....[132]....
        /*0f94*/ 	.word	0xffffffff


	//   ....[133]....
        /*0f98*/ 	.word	0xffffffff


	//   ....[134]....
        /*0f9c*/ 	.word	0xffffffff


	//   ....[135]....
        /*0fa0*/ 	.word	0xffffffff


	//   ....[136]....
        /*0fa4*/ 	.word	0xffffffff


	//   ....[137]....
        /*0fa8*/ 	.word	0xffffffff


	//   ....[138]....
        /*0fac*/ 	.word	0xffffffff


	//   ....[139]....
        /*0fb0*/ 	.word	0xffffffff


	//   ....[140]....
        /*0fb4*/ 	.word	0xffffffff


	//   ....[141]....
        /*0fb8*/ 	.word	0xffffffff


	//   ....[142]....
        /*0fbc*/ 	.word	0xffffffff


	//   ....[143]....
        /*0fc0*/ 	.word	0xffffffff


	//   ....[144]....
        /*0fc4*/ 	.word	0xffffffff


	//   ....[145]....
        /*0fc8*/ 	.word	0xffffffff


	//   ....[146]....
        /*0fcc*/ 	.word	0xffffffff


	//   ....[147]....
        /*0fd0*/ 	.word	0xffffffff


	//   ....[148]....
        /*0fd4*/ 	.word	0xffffffff


	//   ....[149]....
        /*0fd8*/ 	.word	0xffffffff


	//   ....[150]....
        /*0fdc*/ 	.word	0xffffffff


	//   ....[151]....
        /*0fe0*/ 	.word	0xffffffff


	//   ....[152]....
        /*0fe4*/ 	.word	0xffffffff


	//   ....[153]....
        /*0fe8*/ 	.word	0xffffffff


	//   ....[154]....
        /*0fec*/ 	.word	0xffffffff


	//   ....[155]....
        /*0ff0*/ 	.word	0xffffffff


	//   ....[156]....
        /*0ff4*/ 	.word	0xffffffff


	//   ....[157]....
        /*0ff8*/ 	.word	0xffffffff


	//   ....[158]....
        /*0ffc*/ 	.word	0xffffffff


	//   ....[159]....
        /*1000*/ 	.word	0xffffffff


	//   ....[160]....
        /*1004*/ 	.word	0xffffffff


	//   ....[161]....
        /*1008*/ 	.word	0xffffffff


	//   ....[162]....
        /*100c*/ 	.word	0xffffffff


	//   ....[163]....
        /*1010*/ 	.word	0xffffffff


	//   ....[164]....
        /*1014*/ 	.word	0xffffffff


	//   ....[165]....
        /*1018*/ 	.word	0xffffffff


	//   ....[166]....
        /*101c*/ 	.word	0xffffffff


	//   ....[167]....
        /*1020*/ 	.word	0xffffffff


	//   ....[168]....
        /*1024*/ 	.word	0xffffffff


	//   ....[169]....
        /*1028*/ 	.word	0xffffffff


	//   ....[170]....
        /*102c*/ 	.word	0xffffffff


	//   ....[171]....
        /*1030*/ 	.word	0xffffffff


	//   ....[172]....
        /*1034*/ 	.word	0xffffffff


	//   ....[173]....
        /*1038*/ 	.word	0xffffffff


	//   ....[174]....
        /*103c*/ 	.word	0xffffffff


	//   ....[175]....
        /*1040*/ 	.word	0xffffffff


	//   ....[176]....
        /*1044*/ 	.word	0xffffffff


	//   ....[177]....
        /*1048*/ 	.word	0xffffffff


	//   ....[178]....
        /*104c*/ 	.word	0xffffffff


	//   ....[179]....
        /*1050*/ 	.word	0xffffffff


	//   ....[180]....
        /*1054*/ 	.word	0xffffffff


	//   ....[181]....
        /*1058*/ 	.word	0xffffffff


	//   ....[182]....
        /*105c*/ 	.word	0xffffffff


	//   ....[183]....
        /*1060*/ 	.word	0xffffffff


	//   ....[184]....
        /*1064*/ 	.word	0xffffffff


	//   ....[185]....
        /*1068*/ 	.word	0xffffffff


	//   ....[186]....
        /*106c*/ 	.word	0xffffffff


	//   ....[187]....
        /*1070*/ 	.word	0xffffffff


	//   ....[188]....
        /*1074*/ 	.word	0xffffffff


	//   ....[189]....
        /*1078*/ 	.word	0xffffffff


	//   ....[190]....
        /*107c*/ 	.word	0xffffffff


	//   ....[191]....
        /*1080*/ 	.word	0xffffffff


	//   ....[192]....
        /*1084*/ 	.word	0xffffffff


	//   ....[193]....
        /*1088*/ 	.word	0xffffffff


	//   ....[194]....
        /*108c*/ 	.word	0xffffffff


	//   ....[195]....
        /*1090*/ 	.word	0xffffffff


	//   ....[196]....
        /*1094*/ 	.word	0xffffffff


	//   ....[197]....
        /*1098*/ 	.word	0xffffffff


	//   ....[198]....
        /*109c*/ 	.word	0xffffffff


	//   ....[199]....
        /*10a0*/ 	.word	0xffffffff


	//   ....[200]....
        /*10a4*/ 	.word	0xffffffff


	//   ....[201]....
        /*10a8*/ 	.word	0xffffffff


	//   ....[202]....
        /*10ac*/ 	.word	0xffffffff


	//   ....[203]....
        /*10b0*/ 	.word	0xffffffff


	//   ....[204]....
        /*10b4*/ 	.word	0xffffffff


	//   ....[205]....
        /*10b8*/ 	.word	0xffffffff


	//   ....[206]....
        /*10bc*/ 	.word	0xffffffff


	//   ....[207]....
        /*10c0*/ 	.word	0xffffffff


	//   ....[208]....
        /*10c4*/ 	.word	0xffffffff


	//   ....[209]....
        /*10c8*/ 	.word	0xffffffff


	//   ....[210]....
        /*10cc*/ 	.word	0xffffffff


	//   ....[211]....
        /*10d0*/ 	.word	0xffffffff


	//   ....[212]....
        /*10d4*/ 	.word	0xffffffff


	//   ....[213]....
        /*10d8*/ 	.word	0xffffffff


	//   ....[214]....
        /*10dc*/ 	.word	0xffffffff


	//   ....[215]....
        /*10e0*/ 	.word	0xffffffff


	//   ....[216]....
        /*10e4*/ 	.word	0xffffffff


	//   ....[217]....
        /*10e8*/ 	.word	0xffffffff


	//   ....[218]....
        /*10ec*/ 	.word	0xffffffff


	//   ....[219]....
        /*10f0*/ 	.word	0xffffffff


	//   ....[220]....
        /*10f4*/ 	.word	0xffffffff


	//   ....[221]....
        /*10f8*/ 	.word	0xffffffff


	//   ....[222]....
        /*10fc*/ 	.word	0xffffffff


	//   ....[223]....
        /*1100*/ 	.word	0xffffffff


	//   ....[224]....
        /*1104*/ 	.word	0xffffffff


	//   ....[225]....
        /*1108*/ 	.word	0xffffffff


	//   ....[226]....
        /*110c*/ 	.word	0xffffffff


	//   ....[227]....
        /*1110*/ 	.word	0xffffffff


	//   ....[228]....
        /*1114*/ 	.word	0xffffffff


	//   ....[229]....
        /*1118*/ 	.word	0xffffffff


	//   ....[230]....
        /*111c*/ 	.word	0xffffffff


	//   ....[231]....
        /*1120*/ 	.word	0xffffffff


	//   ....[232]....
        /*1124*/ 	.word	0xffffffff


	//   ....[233]....
        /*1128*/ 	.word	0xffffffff


	//   ....[234]....
        /*112c*/ 	.word	0xffffffff


	//   ....[235]....
        /*1130*/ 	.word	0xffffffff


	//   ....[236]....
        /*1134*/ 	.word	0xffffffff


	//   ....[237]....
        /*1138*/ 	.word	0xffffffff


	//   ....[238]....
        /*113c*/ 	.word	0xffffffff


	//   ....[239]....
        /*1140*/ 	.word	0xffffffff


	//   ....[240]....
        /*1144*/ 	.word	0xffffffff


	//   ....[241]....
        /*1148*/ 	.word	0xffffffff


	//   ....[242]....
        /*114c*/ 	.word	0xffffffff


	//   ....[243]....
        /*1150*/ 	.word	0xffffffff


	//   ....[244]....
        /*1154*/ 	.word	0xffffffff


	//   ....[245]....
        /*1158*/ 	.word	0xffffffff


	//   ....[246]....
        /*115c*/ 	.word	0xffffffff


	//   ....[247]....
        /*1160*/ 	.word	0xffffffff


	//   ....[248]....
        /*1164*/ 	.word	0xffffffff


	//   ....[249]....
        /*1168*/ 	.word	0xffffffff


	//   ....[250]....
        /*116c*/ 	.word	0xffffffff


	//   ....[251]....
        /*1170*/ 	.word	0xffffffff


	//   ....[252]....
        /*1174*/ 	.word	0xffffffff


	//   ....[253]....
        /*1178*/ 	.word	0xffffffff


	//   ....[254]....
        /*117c*/ 	.word	0xffffffff


	//   ....[255]....
        /*1180*/ 	.word	0xffffffff


	//   ....[0]....
        /*1184*/ 	.word	0xffffffff


	//   ....[1]....
        /*1188*/ 	.word	0xffffffff


	//   ....[2]....
        /*118c*/ 	.word	0xffffffff


	//   ....[3]....
        /*1190*/ 	.word	0xffffffff


	//   ....[4]....
        /*1194*/ 	.word	0xffffffff


	//   ....[5]....
        /*1198*/ 	.word	0xffffffff


	//   ....[6]....
        /*119c*/ 	.word	0xffffffff


	//   ....[7]....
        /*11a0*/ 	.word	0xffffffff


	//   ....[8]....
        /*11a4*/ 	.word	0xffffffff


	//   ....[9]....
        /*11a8*/ 	.word	0xffffffff


	//   ....[10]....
        /*11ac*/ 	.word	0xffffffff


	//   ....[11]....
        /*11b0*/ 	.word	0xffffffff


	//   ....[12]....
        /*11b4*/ 	.word	0xffffffff


	//   ....[13]....
        /*11b8*/ 	.word	0xffffffff


	//   ....[14]....
        /*11bc*/ 	.word	0xffffffff


	//   ....[15]....
        /*11c0*/ 	.word	0xffffffff


	//   ....[16]....
        /*11c4*/ 	.word	0xffffffff


	//   ....[17]....
        /*11c8*/ 	.word	0xffffffff


	//   ....[18]....
        /*11cc*/ 	.word	0xffffffff


	//   ....[19]....
        /*11d0*/ 	.word	0xffffffff


	//   ....[20]....
        /*11d4*/ 	.word	0xffffffff


	//   ....[21]....
        /*11d8*/ 	.word	0xffffffff


	//   ....[22]....
        /*11dc*/ 	.word	0xffffffff


	//   ....[23]....
        /*11e0*/ 	.word	0xffffffff


	//   ....[24]....
        /*11e4*/ 	.word	0xffffffff


	//   ....[25]....
        /*11e8*/ 	.word	0xffffffff


	//   ....[26]....
        /*11ec*/ 	.word	0xffffffff


	//   ....[27]....
        /*11f0*/ 	.word	0xffffffff


	//   ....[28]....
        /*11f4*/ 	.word	0xffffffff


	//   ....[29]....
        /*11f8*/ 	.word	0xffffffff


	//   ....[30]....
        /*11fc*/ 	.word	0xffffffff


	//   ....[31]....
        /*1200*/ 	.word	0xffffffff


	//----- nvinfo : EIATTR_COOP_GROUP_INSTR_OFFSETS
	.align		4
.L_566:
        /*1204*/ 	.byte	0x04, 0x28
        /*1206*/ 	.short	(.L_568 - .L_567)


	//   ....[0]....
.L_567:
        /*1208*/ 	.word	0x00000050


	//   ....[1]....
        /*120c*/ 	.word	0x00000200


	//   ....[2]....
        /*1210*/ 	.word	0x00000230


	//   ....[3]....
        /*1214*/ 	.word	0x00000260


	//   ....[4]....
        /*1218*/ 	.word	0x00000290


	//   ....[5]....
        /*121c*/ 	.word	0x000002c0


	//   ....[6]....
        /*1220*/ 	.word	0x000002f0


	//   ....[7]....
        /*1224*/ 	.word	0x00000450


	//   ....[8]....
        /*1228*/ 	.word	0x00000490


	//   ....[9]....
        /*122c*/ 	.word	0x000004c0


	//   ....[10]....
        /*1230*/ 	.word	0x000004f0


	//   ....[11]....
        /*1234*/ 	.word	0x00000520


	//   ....[12]....
        /*1238*/ 	.word	0x00000550


	//   ....[13]....
        /*123c*/ 	.word	0x000005e0


	//   ....[14]....
        /*1240*/ 	.word	0x00000630


	//   ....[15]....
        /*1244*/ 	.word	0x00000650


	//   ....[16]....
        /*1248*/ 	.word	0x000006b0


	//   ....[17]....
        /*124c*/ 	.word	0x00004080


	//   ....[18]....
        /*1250*/ 	.word	0x00004090


	//   ....[19]....
        /*1254*/ 	.word	0x00005c60


	//   ....[20]....
        /*1258*/ 	.word	0x00005c70


	//   ....[21]....
        /*125c*/ 	.word	0x000075e0


	//   ....[22]....
        /*1260*/ 	.word	0x00007600


	//   ....[23]....
        /*1264*/ 	.word	0x00007c20


	//   ....[24]....
        /*1268*/ 	.word	0x00007c40


	//   ....[25]....
        /*126c*/ 	.word	0x00008c60


	//   ....[26]....
        /*1270*/ 	.word	0x00008c80


	//   ....[27]....
        /*1274*/ 	.word	0x00008e20


	//   ....[28]....
        /*1278*/ 	.word	0x00008e30


	//   ....[29]....
        /*127c*/ 	.word	0x00008fd0


	//   ....[30]....
        /*1280*/ 	.word	0x00008ff0


	//   ....[31]....
        /*1284*/ 	.word	0x00009190


	//   ....[32]....
        /*1288*/ 	.word	0x000091a0


	//   ....[33]....
        /*128c*/ 	.word	0x000096e0


	//   ....[34]....
        /*1290*/ 	.word	0x000096f0


	//   ....[35]....
        /*1294*/ 	.word	0x00009700


	//   ....[36]....
        /*1298*/ 	.word	0x00009710


	//   ....[37]....
        /*129c*/ 	.word	0x00009ba0


	//   ....[38]....
        /*12a0*/ 	.word	0x00009bc0


	//   ....[39]....
        /*12a4*/ 	.word	0x00009be0


	//   ....[40]....
        /*12a8*/ 	.word	0x00009c00


	//   ....[41]....
        /*12ac*/ 	.word	0x0000a120


	//   ....[42]....
        /*12b0*/ 	.word	0x0000a390


	//   ....[43]....
        /*12b4*/ 	.word	0x0000a3d0


	//   ....[44]....
        /*12b8*/ 	.word	0x0000a3f0


	//   ....[45]....
        /*12bc*/ 	.word	0x0000d210


	//   ....[46]....
        /*12c0*/ 	.word	0x0000d230


	//   ....[47]....
        /*12c4*/ 	.word	0x0000d250


	//   ....[48]....
        /*12c8*/ 	.word	0x0000d270


	//   ....[49]....
        /*12cc*/ 	.word	0x0000d5c0


	//   ....[50]....
        /*12d0*/ 	.word	0x0000d830


	//   ....[51]....
        /*12d4*/ 	.word	0x0000d870


	//   ....[52]....
        /*12d8*/ 	.word	0x0000d8b0


	//   ....[53]....
        /*12dc*/ 	.word	0x000108d0


	//   ....[54]....
        /*12e0*/ 	.word	0x00010900


	//   ....[55]....
        /*12e4*/ 	.word	0x00010ac0


	//   ....[56]....
        /*12e8*/ 	.word	0x00010ad0


	//   ....[57]....
        /*12ec*/ 	.word	0x000114c0


	//   ....[58]....
        /*12f0*/ 	.word	0x000114e0


	//   ....[59]....
        /*12f4*/ 	.word	0x00011660


	//   ....[60]....
        /*12f8*/ 	.word	0x00011670


	//   ....[61]....
        /*12fc*/ 	.word	0x00011890


	//   ....[62]....
        /*1300*/ 	.word	0x00011a50


	//   ....[63]....
        /*1304*/ 	.word	0x00011a60


	//   ....[64]....
        /*1308*/ 	.word	0x00011a70


	//   ....[65]....
        /*130c*/ 	.word	0x00012200


	//   ....[66]....
        /*1310*/ 	.word	0x00012220


	//   ....[67]....
        /*1314*/ 	.word	0x00012240


	//   ....[68]....
        /*1318*/ 	.word	0x00012250


	//   ....[69]....
        /*131c*/ 	.word	0x00012280


	//   ....[70]....
        /*1320*/ 	.word	0x000122a0


	//   ....[71]....
        /*1324*/ 	.word	0x000122c0


	//   ....[72]....
        /*1328*/ 	.word	0x000122d0


	//   ....[73]....
        /*132c*/ 	.word	0x00013740


	//   ....[74]....
        /*1330*/ 	.word	0x00013760


	//   ....[75]....
        /*1334*/ 	.word	0x000138d0


	//   ....[76]....
        /*1338*/ 	.word	0x000138e0


	//   ....[77]....
        /*133c*/ 	.word	0x000142a0


	//   ....[78]....
        /*1340*/ 	.word	0x000142c0


	//   ....[79]....
        /*1344*/ 	.word	0x00014410


	//   ....[80]....
        /*1348*/ 	.word	0x00014420


	//   ....[81]....
        /*134c*/ 	.word	0x00014640


	//   ....[82]....
        /*1350*/ 	.word	0x000147f0


	//   ....[83]....
        /*1354*/ 	.word	0x00014800


	//   ....[84]....
        /*1358*/ 	.word	0x00014810


	//   ....[85]....
        /*135c*/ 	.word	0x00014d90


	//   ....[86]....
        /*1360*/ 	.word	0x00014db0


	//   ....[87]....
        /*1364*/ 	.word	0x00014e90


	//   ....[88]....
        /*1368*/ 	.word	0x00014eb0


	//   ....[89]....
        /*136c*/ 	.word	0x00014f90


	//   ....[90]....
        /*1370*/ 	.word	0x00014fb0


	//   ....[91]....
        /*1374*/ 	.word	0x00015090


	//   ....[92]....
        /*1378*/ 	.word	0x000150b0


	//   ....[93]....
        /*137c*/ 	.word	0x00016b60


	//   ....[94]....
        /*1380*/ 	.word	0x00016bb0


	//   ....[95]....
        /*1384*/ 	.word	0x00016ce0


	//   ....[96]....
        /*1388*/ 	.word	0x00016cf0


	//   ....[97]....
        /*138c*/ 	.word	0x000176b0


	//   ....[98]....
        /*1390*/ 	.word	0x000176d0


	//   ....[99]....
        /*1394*/ 	.word	0x000177c0


	//   ....[100]....
        /*1398*/ 	.word	0x000177d0


	//   ....[101]....
        /*139c*/ 	.word	0x00017bd0


	//   ....[102]....
        /*13a0*/ 	.word	0x00017c00


	//   ....[103]....
        /*13a4*/ 	.word	0x00017c20


	//   ....[104]....
        /*13a8*/ 	.word	0x00017c40


	//   ....[105]....
        /*13ac*/ 	.word	0x00017c60


	//   ....[106]....
        /*13b0*/ 	.word	0x00017c80


	//   ....[107]....
        /*13b4*/ 	.word	0x00017ca0


	//   ....[108]....
        /*13b8*/ 	.word	0x00017cc0


	//   ....[109]....
        /*13bc*/ 	.word	0x00019490


	//   ....[110]....
        /*13c0*/ 	.word	0x000194c0


	//   ....[111]....
        /*13c4*/ 	.word	0x000194d0


	//   ....[112]....
        /*13c8*/ 	.word	0x000194e0


	//   ....[113]....
        /*13cc*/ 	.word	0x000194f0


	//   ....[114]....
        /*13d0*/ 	.word	0x00019520


	//   ....[115]....
        /*13d4*/ 	.word	0x00019540


	//   ....[116]....
        /*13d8*/ 	.word	0x00019560


	//   ....[117]....
        /*13dc*/ 	.word	0x0001ab30


	//   ....[118]....
        /*13e0*/ 	.word	0x0001ab40


	//   ....[119]....
        /*13e4*/ 	.word	0x0001ab60


	//   ....[120]....
        /*13e8*/ 	.word	0x0001ab70


	//   ....[121]....
        /*13ec*/ 	.word	0x0001ab80


	//   ....[122]....
        /*13f0*/ 	.word	0x0001ab90


	//   ....[123]....
        /*13f4*/ 	.word	0x0001abb0


	//   ....[124]....
        /*13f8*/ 	.word	0x0001abc0


	//   ....[125]....
        /*13fc*/ 	.word	0x0001b030


	//   ....[126]....
        /*1400*/ 	.word	0x0001b050


	//   ....[127]....
        /*1404*/ 	.word	0x0001b1c0


	//   ....[128]....
        /*1408*/ 	.word	0x0001b1d0


	//   ....[129]....
        /*140c*/ 	.word	0x0001b350


	//   ....[130]....
        /*1410*/ 	.word	0x0001b370


	//   ....[131]....
        /*1414*/ 	.word	0x0001b4f0


	//   ....[132]....
        /*1418*/ 	.word	0x0001b500


	//   ....[133]....
        /*141c*/ 	.word	0x0001b870


	//   ....[134]....
        /*1420*/ 	.word	0x0001b890


	//   ....[135]....
        /*1424*/ 	.word	0x0001bd60


	//   ....[136]....
        /*1428*/ 	.word	0x0001bd70


	//   ....[137]....
        /*142c*/ 	.word	0x0001c240


	//   ....[138]....
        /*1430*/ 	.word	0x0001c260


	//   ....[139]....
        /*1434*/ 	.word	0x0001c740


	//   ....[140]....
        /*1438*/ 	.word	0x0001c750


	//   ....[141]....
        /*143c*/ 	.word	0x0001d420


	//   ....[142]....
        /*1440*/ 	.word	0x0001d440


	//   ....[143]....
        /*1444*/ 	.word	0x0001d5c0


	//   ....[144]....
        /*1448*/ 	.word	0x0001d5d0


	//   ....[145]....
        /*144c*/ 	.word	0x0001d750


	//   ....[146]....
        /*1450*/ 	.word	0x0001d770


	//   ....[147]....
        /*1454*/ 	.word	0x0001d8f0


	//   ....[148]....
        /*1458*/ 	.word	0x0001d900


	//   ....[149]....
        /*145c*/ 	.word	0x0001db40


	//   ....[150]....
        /*1460*/ 	.word	0x0001db60


	//   ....[151]....
        /*1464*/ 	.word	0x0001dc90


	//   ....[152]....
        /*1468*/ 	.word	0x0001dcd0


	//   ....[153]....
        /*146c*/ 	.word	0x0001dd00


	//   ....[154]....
        /*1470*/ 	.word	0x0001dd30


	//   ....[155]....
        /*1474*/ 	.word	0x0001dd60


	//   ....[156]....
        /*1478*/ 	.word	0x0001dd90


	//   ....[157]....
        /*147c*/ 	.word	0x0001df00


	//   ....[158]....
        /*1480*/ 	.word	0x0001df40


	//   ....[159]....
        /*1484*/ 	.word	0x0001df70


	//   ....[160]....
        /*1488*/ 	.word	0x0001dfa0


	//   ....[161]....
        /*148c*/ 	.word	0x0001dfd0


	//   ....[162]....
        /*1490*/ 	.word	0x0001e000


	//   ....[163]....
        /*1494*/ 	.word	0x0001e090


	//   ....[164]....
        /*1498*/ 	.word	0x0001e0f0


	//   ....[165]....
        /*149c*/ 	.word	0x0001e100


	//   ....[166]....
        /*14a0*/ 	.word	0x0001e160


	//   ....[167]....
        /*14a4*/ 	.word	0x0001ebc0


	//   ....[168]....
        /*14a8*/ 	.word	0x0001ec20


	//   ....[169]....
        /*14ac*/ 	.word	0x0001ec70


	//   ....[170]....
        /*14b0*/ 	.word	0x0001ecc0


	//   ....[171]....
        /*14b4*/ 	.word	0x0001ed10


	//   ....[172]....
        /*14b8*/ 	.word	0x0001ed80


	//   ....[173]....
        /*14bc*/ 	.word	0x0001edd0


	//   ....[174]....
        /*14c0*/ 	.word	0x0001ee40


	//   ....[175]....
        /*14c4*/ 	.word	0x0001eeb0


	//   ....[176]....
        /*14c8*/ 	.word	0x0001ef20


	//   ....[177]....
        /*14cc*/ 	.word	0x0001ef90


	//   ....[178]....
        /*14d0*/ 	.word	0x0001f000


	//   ....[179]....
        /*14d4*/ 	.word	0x0001f070


	//   ....[180]....
        /*14d8*/ 	.word	0x0001f0d0


	//   ....[181]....
        /*14dc*/ 	.word	0x0001f140


	//   ....[182]....
        /*14e0*/ 	.word	0x0001f1b0


	//   ....[183]....
        /*14e4*/ 	.word	0x0001f220


	//   ....[184]....
        /*14e8*/ 	.word	0x0001f280


	//   ....[185]....
        /*14ec*/ 	.word	0x0001f2f0


	//   ....[186]....
        /*14f0*/ 	.word	0x0001f350


	//   ....[187]....
        /*14f4*/ 	.word	0x0001f3c0


	//   ....[188]....
        /*14f8*/ 	.word	0x0001f430


	//   ....[189]....
        /*14fc*/ 	.word	0x0001f4a0


	//   ....[190]....
        /*1500*/ 	.word	0x0001f500


	//   ....[191]....
        /*1504*/ 	.word	0x0001f570


	//   ....[192]....
        /*1508*/ 	.word	0x0001f5e0


	//   ....[193]....
        /*150c*/ 	.word	0x0001f7d0


	//   ....[194]....
        /*1510*/ 	.word	0x0001f9c0


	//   ....[195]....
        /*1514*/ 	.word	0x0001fe60


	//   ....[196]....
        /*1518*/ 	.word	0x0001feb0


	//   ....[197]....
        /*151c*/ 	.word	0x0001ff00


	//   ....[198]....
        /*1520*/ 	.word	0x0001ff50


	//   ....[199]....
        /*1524*/ 	.word	0x0001ffa0


	//   ....[200]....
        /*1528*/ 	.word	0x0001fff0


	//   ....[201]....
        /*152c*/ 	.word	0x00020040


	//   ....[202]....
        /*1530*/ 	.word	0x00020090


	//   ....[203]....
        /*1534*/ 	.word	0x00020100


	//   ....[204]....
        /*1538*/ 	.word	0x00020170


	//   ....[205]....
        /*153c*/ 	.word	0x000201e0


	//   ....[206]....
        /*1540*/ 	.word	0x00020240


	//   ....[207]....
        /*1544*/ 	.word	0x000202b0


	//   ....[208]....
        /*1548*/ 	.word	0x00020320


	//   ....[209]....
        /*154c*/ 	.word	0x00020390


	//   ....[210]....
        /*1550*/ 	.word	0x000203f0


	//   ....[211]....
        /*1554*/ 	.word	0x00020460


	//   ....[212]....
        /*1558*/ 	.word	0x000204d0


	//   ....[213]....
        /*155c*/ 	.word	0x000206b0


	//   ....[214]....
        /*1560*/ 	.word	0x00020890


	//   ....[215]....
        /*1564*/ 	.word	0x00020d50


	//   ....[216]....
        /*1568*/ 	.word	0x00020d90


	//   ....[217]....
        /*156c*/ 	.word	0x00020de0


	//   ....[218]....
        /*1570*/ 	.word	0x00020e20


	//   ....[219]....
        /*1574*/ 	.word	0x00020e70


	//   ....[220]....
        /*1578*/ 	.word	0x00020eb0


	//   ....[221]....
        /*157c*/ 	.word	0x00020f00


	//   ....[222]....
        /*1580*/ 	.word	0x00020f40


	//   ....[223]....
        /*1584*/ 	.word	0x00020fa0


	//   ....[224]....
        /*1588*/ 	.word	0x00021010


	//   ....[225]....
        /*158c*/ 	.word	0x00021070


	//   ....[226]....
        /*1590*/ 	.word	0x000210e0


	//   ....[227]....
        /*1594*/ 	.word	0x00021150


	//   ....[228]....
        /*1598*/ 	.word	0x000211c0


	//   ....[229]....
        /*159c*/ 	.word	0x00021220


	//   ....[230]....
        /*15a0*/ 	.word	0x00021270


	//   ....[231]....
        /*15a4*/ 	.word	0x000212b0


	//   ....[232]....
        /*15a8*/ 	.word	0x00021300


	//   ....[233]....
        /*15ac*/ 	.word	0x00021340


	//   ....[234]....
        /*15b0*/ 	.word	0x00021390


	//   ....[235]....
        /*15b4*/ 	.word	0x000213d0


	//   ....[236]....
        /*15b8*/ 	.word	0x00021420


	//   ....[237]....
        /*15bc*/ 	.word	0x00021460


	//   ....[238]....
        /*15c0*/ 	.word	0x000214b0


	//   ....[239]....
        /*15c4*/ 	.word	0x000214f0


	//   ....[240]....
        /*15c8*/ 	.word	0x00021540


	//   ....[241]....
        /*15cc*/ 	.word	0x00021590


	//   ....[242]....
        /*15d0*/ 	.word	0x000215e0


	//   ....[243]....
        /*15d4*/ 	.word	0x00021630


	//   ....[244]....
        /*15d8*/ 	.word	0x00021680


	//   ....[245]....
        /*15dc*/ 	.word	0x000216d0


	//   ....[246]....
        /*15e0*/ 	.word	0x00021740


	//   ....[247]....
        /*15e4*/ 	.word	0x000217b0


	//   ....[248]....
        /*15e8*/ 	.word	0x00021820


	//   ....[249]....
        /*15ec*/ 	.word	0x00021880


	//   ....[250]....
        /*15f0*/ 	.word	0x000218f0


	//   ....[251]....
        /*15f4*/ 	.word	0x00021960


	//   ....[252]....
        /*15f8*/ 	.word	0x000219d0


	//   ....[253]....
        /*15fc*/ 	.word	0x00021a30


	//   ....[254]....
        /*1600*/ 	.word	0x00021aa0


	//   ....[255]....
        /*1604*/ 	.word	0x00021b10


	//   ....[0]....
        /*1608*/ 	.word	0x00021b80


	//   ....[1]....
        /*160c*/ 	.word	0x00021be0


	//   ....[2]....
        /*1610*/ 	.word	0x00021c50


	//   ....[3]....
        /*1614*/ 	.word	0x00021cc0


	//   ....[4]....
        /*1618*/ 	.word	0x00021d30


	//   ....[5]....
        /*161c*/ 	.word	0x00021d90


	//   ....[6]....
        /*1620*/ 	.word	0x00021e00


	//   ....[7]....
        /*1624*/ 	.word	0x00021e70


	//   ....[8]....
        /*1628*/ 	.word	0x00021ee0


	//   ....[9]....
        /*162c*/ 	.word	0x00021f40


	//   ....[10]....
        /*1630*/ 	.word	0x00021fb0


	//   ....[11]....
        /*1634*/ 	.word	0x00022020


	//   ....[12]....
        /*1638*/ 	.word	0x00022090


	//   ....[13]....
        /*163c*/ 	.word	0x000220f0


	//   ....[14]....
        /*1640*/ 	.word	0x00022160


	//   ....[15]....
        /*1644*/ 	.word	0x000221d0


	//   ....[16]....
        /*1648*/ 	.word	0x00022220


	//   ....[17]....
        /*164c*/ 	.word	0x00022260


	//   ....[18]....
        /*1650*/ 	.word	0x000222b0


	//   ....[19]....
        /*1654*/ 	.word	0x00022300


	//   ....[20]....
        /*1658*/ 	.word	0x00022350


	//   ....[21]....
        /*165c*/ 	.word	0x000223c0


	//   ....[22]....
        /*1660*/ 	.word	0x00022410


	//   ....[23]....
        /*1664*/ 	.word	0x00022460


	//   ....[24]....
        /*1668*/ 	.word	0x000224b0


	//   ....[25]....
        /*166c*/ 	.word	0x00022500


	//   ....[26]....
        /*1670*/ 	.word	0x00022550


	//   ....[27]....
        /*1674*/ 	.word	0x000225c0


	//   ....[28]....
        /*1678*/ 	.word	0x00022610


	//   ....[29]....
        /*167c*/ 	.word	0x00022680


	//   ....[30]....
        /*1680*/ 	.word	0x000226e0


	//   ....[31]....
        /*1684*/ 	.word	0x00022750


	//----- nvinfo : EIATTR_EXIT_INSTR_OFFSETS
	.align		4
.L_568:
        /*1688*/ 	.byte	0x04, 0x1c
        /*168a*/ 	.short	(.L_570 - .L_569)


	//   ....[0]....
.L_569:
        /*168c*/ 	.word	0x000010d0


	//   ....[1]....
        /*1690*/ 	.word	0x0001eb80


	//----- nvinfo : EIATTR_MAX_THREADS
	.align		4
.L_570:
        /*1694*/ 	.byte	0x04, 0x05
        /*1696*/ 	.short	(.L_572 - .L_571)
.L_571:
        /*1698*/ 	.word	0x00000080
        /*169c*/ 	.word	0x00000001
        /*16a0*/ 	.word	0x00000001


	//----- nvinfo : EIATTR_CRS_STACK_SIZE
	.align		4
.L_572:
        /*16a4*/ 	.byte	0x04, 0x1e
        /*16a6*/ 	.short	(.L_574 - .L_573)
.L_573:
        /*16a8*/ 	.word	0x00000000
.L_574:


//--------------------- .nv.callgraph             --------------------------
	.section	.nv.callgraph,"",@"SHT_CUDA_CALLGRAPH"
	.align	4
	.sectionentsize	8
	.align		4
        /*0000*/ 	.word	0x00000000
	.align		4
        /*0004*/ 	.word	0xffffffff
	.align		4
        /*0008*/ 	.word	0x00000000
	.align		4
        /*000c*/ 	.word	0xfffffffe
	.align		4
        /*0010*/ 	.word	0x00000000
	.align		4
        /*0014*/ 	.word	0xfffffffd
	.align		4
        /*0018*/ 	.word	0x00000000
	.align		4
        /*001c*/ 	.word	0xfffffffc


//--------------------- .nv.rel.action            --------------------------
	.section	.nv.rel.action,"",@"SHT_CUDA_RELOCINFO"
	.align	8
	.sectionentsize	8
        /*0000*/ 	.byte	0x73, 0x00, 0x00, 0x00, 0x00, 0x00, 0x00, 0x00, 0x00, 0x00, 0x00, 0x11, 0x25, 0x00, 0x05, 0x36


//--------------------- .nv.constant4             --------------------------
	.section	.nv.constant4,"a",@progbits
	.align	8
	.align		8
.nv.constant4:
        /*0000*/ 	.dword	_ZN88_INTERNAL_261a9f89_52_flash_fwd_hdim96_bf16_paged_split_softcapall_sm80_cu_93b96ec2_39704cuda3std3__45__cpo5beginE
	.align		8
        /*0008*/ 	.dword	_ZN88_INTERNAL_261a9f89_52_flash_fwd_hdim96_bf16_paged_split_softcapall_sm80_cu_93b96ec2_39704cuda3std3__45__cpo3endE
	.align		8
        /*0010*/ 	.dword	_ZN88_INTERNAL_261a9f89_52_flash_fwd_hdim96_bf16_paged_split_softcapall_sm80_cu_93b96ec2_39704cuda3std3__45__cpo6cbeginE
	.align		8
        /*0018*/ 	.dword	_ZN88_INTERNAL_261a9f89_52_flash_fwd_hdim96_bf16_paged_split_softcapall_sm80_cu_93b96ec2_39704cuda3std3__45__cpo4cendE
	.align		8
        /*0020*/ 	.dword	_ZN88_INTERNAL_261a9f89_52_flash_fwd_hdim96_bf16_paged_split_softcapall_sm80_cu_93b96ec2_39704cuda3std3__490_GLOBAL__N__261a9f89_52_flash_fwd_hdim96_bf16_paged_split_softcapall_sm80_cu_93b96ec2_39706ignoreE
	.align		8
        /*0028*/ 	.dword	_ZN88_INTERNAL_261a9f89_52_flash_fwd_hdim96_bf16_paged_split_softcapall_sm80_cu_93b96ec2_39704cuda3std3__419piecewise_constructE
	.align		8
        /*0030*/ 	.dword	_ZN88_INTERNAL_261a9f89_52_flash_fwd_hdim96_bf16_paged_split_softcapall_sm80_cu_93b96ec2_39704cuda3std3__48in_placeE
	.align		8
        /*0038*/ 	.dword	_ZN88_INTERNAL_261a9f89_52_flash_fwd_hdim96_bf16_paged_split_softcapall_sm80_cu_93b96ec2_39704cuda3std6ranges3__45__cpo4swapE
	.align		8
        /*0040*/ 	.dword	_ZN88_INTERNAL_261a9f89_52_flash_fwd_hdim96_bf16_paged_split_softcapall_sm80_cu_93b96ec2_39704cuda3std6ranges3__45__cpo9iter_moveE
	.align		8
        /*0048*/ 	.dword	_ZN88_INTERNAL_261a9f89_52_flash_fwd_hdim96_bf16_paged_split_softcapall_sm80_cu_93b96ec2_39704cute7productE
	.align		8
        /*0050*/ 	.dword	_ZN88_INTERNAL_261a9f89_52_flash_fwd_hdim96_bf16_paged_split_softcapall_sm80_cu_93b96ec2_39704cute1_E


//--------------------- .nv.constant0._ZN7cutlass13device_kernelIN5flash19enable_sm80_to_sm89INS1_16FlashAttnFwdSm80INS1_25CollectiveMainloopFwdSm80ILi4ELi1ELb0EN4cute5tupleIJNS5_1CILi128EEENS7_ILi64EEENS7_ILi96EEEEEELi96ENS_10bfloat16_tEfNS_4arch4Sm80ELb0ELb0ELb1ELb0ELb1ELb0ELb1ELb1EEENS1_21CollectiveEpilogueFwdINS6_IJS8_SA_S9_EEENS6_IJNS7_ILi1EEESI_SI_EEESC_SE_Li128ELb0ELb1ELb1ELb0EEENS1_19SingleTileSchedulerILb0ELb1ELb1ELi128EEEEEEEEEvNT_6ParamsE --------------------------
	.section	.nv.constant0._ZN7cutlass13device_kernelIN5flash19enable_sm80_to_sm89INS1_16FlashAttnFwdSm80INS1_25CollectiveMainloopFwdSm80ILi4ELi1ELb0EN4cute5tupleIJNS5_1CILi128EEENS7_ILi64EEENS7_ILi96EEEEEELi96ENS_10bfloat16_tEfNS_4arch4Sm80ELb0ELb0ELb1ELb0ELb1ELb0ELb1ELb1EEENS1_21CollectiveEpilogueFwdINS6_IJS8_SA_S9_EEENS6_IJNS7_ILi1EEESI_SI_EEESC_SE_Li128ELb0ELb1ELb1ELb0EEENS1_19SingleTileSchedulerILb0ELb1ELb1ELi128EEEEEEEEEvNT_6ParamsE,"a",@progbits
	.sectionflags	@""
	.align	4
.nv.constant0._ZN7cutlass13device_kernelIN5flash19enable_sm80_to_sm89INS1_16FlashAttnFwdSm80INS1_25CollectiveMainloopFwdSm80ILi4ELi1ELb0EN4cute5tupleIJNS5_1CILi128EEENS7_ILi64EEENS7_ILi96EEEEEELi96ENS_10bfloat16_tEfNS_4arch4Sm80ELb0ELb0ELb1ELb0ELb1ELb0ELb1ELb1EEENS1_21CollectiveEpilogueFwdINS6_IJS8_SA_S9_EEENS6_IJNS7_ILi1EEESI_SI_EEESC_SE_Li128ELb0ELb1ELb1ELb0EEENS1_19SingleTileSchedulerILb0ELb1ELb1ELi128EEEEEEEEEvNT_6ParamsE:
	.zero		1400


//--------------------- .nv.constant0._ZN7cutlass13device_kernelIN5flash19enable_sm80_to_sm89INS1_16FlashAttnFwdSm80INS1_25CollectiveMainloopFwdSm80ILi4ELi1ELb0EN4cute5tupleIJNS5_1CILi128EEENS7_ILi48EEENS7_ILi96EEEEEELi96ENS_10bfloat16_tEfNS_4arch4Sm80ELb0ELb0ELb1ELb1ELb1ELb0ELb1ELb1EEENS1_21CollectiveEpilogueFwdINS6_IJS8_SA_S9_EEENS6_IJNS7_ILi1EEESI_SI_EEESC_SE_Li128ELb1ELb1ELb1ELb0EEENS1_36VarlenDynamicPersistentTileSchedulerILi128ELi48ELi128ELi128ELb1ELb1ELb0ELb0ELb1ELb1EEEEEEEEEvNT_6ParamsE --------------------------
	.section	.nv.constant0._ZN7cutlass13device_kernelIN5flash19enable_sm80_to_sm89INS1_16FlashAttnFwdSm80INS1_25CollectiveMainloopFwdSm80ILi4ELi1ELb0EN4cute5tupleIJNS5_1CILi128EEENS7_ILi48EEENS7_ILi96EEEEEELi96ENS_10bfloat16_tEfNS_4arch4Sm80ELb0ELb0ELb1ELb1ELb1ELb0ELb1ELb1EEENS1_21CollectiveEpilogueFwdINS6_IJS8_SA_S9_EEENS6_IJNS7_ILi1EEESI_SI_EEESC_SE_Li128ELb1ELb1ELb1ELb0EEENS1_36VarlenDynamicPersistentTileSchedulerILi128ELi48ELi128ELi128ELb1ELb1ELb0ELb0ELb1ELb1EEEEEEEEEvNT_6ParamsE,"a",@progbits
	.sectionflags	@""
	.align	4
.nv.constant0._ZN7cutlass13device_kernelIN5flash19enable_sm80_to_sm89INS1_16FlashAttnFwdSm80INS1_25CollectiveMainloopFwdSm80ILi4ELi1ELb0EN4cute5tupleIJNS5_1CILi128EEENS7_ILi48EEENS7_ILi96EEEEEELi96ENS_10bfloat16_tEfNS_4arch4Sm80ELb0ELb0ELb1ELb1ELb1ELb0ELb1ELb1EEENS1_21CollectiveEpilogueFwdINS6_IJS8_SA_S9_EEENS6_IJNS7_ILi1EEESI_SI_EEESC_SE_Li128ELb1ELb1ELb1ELb0EEENS1_36VarlenDynamicPersistentTileSchedulerILi128ELi48ELi128ELi128ELb1ELb1ELb0ELb0ELb1ELb1EEEEEEEEEvNT_6ParamsE:
	.zero		1432


//--------------------- .nv.constant0._ZN7cutlass13device_kernelIN5flash19enable_sm80_to_sm89INS1_16FlashAttnFwdSm80INS1_25CollectiveMainloopFwdSm80ILi4ELi1ELb0EN4cute5tupleIJNS5_1CILi128EEENS7_ILi48EEENS7_ILi96EEEEEELi96ENS_10bfloat16_tEfNS_4arch4Sm80ELb0ELb0ELb1ELb1ELb1ELb1ELb1ELb1EEENS1_21CollectiveEpilogueFwdINS6_IJS8_SA_S9_EEENS6_IJNS7_ILi1EEESI_SI_EEESC_SE_Li128ELb1ELb1ELb1ELb0EEENS1_36VarlenDynamicPersistentTileSchedulerILi128ELi48ELi128ELi128ELb1ELb1ELb0ELb0ELb1ELb1EEEEEEEEEvNT_6ParamsE --------------------------
	.section	.nv.constant0._ZN7cutlass13device_kernelIN5flash19enable_sm80_to_sm89INS1_16FlashAttnFwdSm80INS1_25CollectiveMainloopFwdSm80ILi4ELi1ELb0EN4cute5tupleIJNS5_1CILi128EEENS7_ILi48EEENS7_ILi96EEEEEELi96ENS_10bfloat16_tEfNS_4arch4Sm80ELb0ELb0ELb1ELb1ELb1ELb1ELb1ELb1EEENS1_21CollectiveEpilogueFwdINS6_IJS8_SA_S9_EEENS6_IJNS7_ILi1EEESI_SI_EEESC_SE_Li128ELb1ELb1ELb1ELb0EEENS1_36VarlenDynamicPersistentTileSchedulerILi128ELi48ELi128ELi128ELb1ELb1ELb0ELb0ELb1ELb1EEEEEEEEEvNT_6ParamsE,"a",@progbits
	.sectionflags	@""
	.align	4
.nv.constant0._ZN7cutlass13device_kernelIN5flash19enable_sm80_to_sm89INS1_16FlashAttnFwdSm80INS1_25CollectiveMainloopFwdSm80ILi4ELi1ELb0EN4cute5tupleIJNS5_1CILi128EEENS7_ILi48EEENS7_ILi96EEEEEELi96ENS_10bfloat16_tEfNS_4arch4Sm80ELb0ELb0ELb1ELb1ELb1ELb1ELb1ELb1EEENS1_21CollectiveEpilogueFwdINS6_IJS8_SA_S9_EEENS6_IJNS7_ILi1EEESI_SI_EEESC_SE_Li128ELb1ELb1ELb1ELb0EEENS1_36VarlenDynamicPersistentTileSchedulerILi128ELi48ELi128ELi128ELb1ELb1ELb0ELb0ELb1ELb1EEEEEEEEEvNT_6ParamsE:
	.zero		1432


//--------------------- .nv.constant0._ZN7cutlass13device_kernelIN5flash19enable_sm80_to_sm89INS1_16FlashAttnFwdSm80INS1_25CollectiveMainloopFwdSm80ILi4ELi1ELb0EN4cute5tupleIJNS5_1CILi128EEENS7_ILi48EEENS7_ILi96EEEEEELi96ENS_10bfloat16_tEfNS_4arch4Sm80ELb0ELb1ELb1ELb0ELb1ELb0ELb1ELb1EEENS1_21CollectiveEpilogueFwdINS6_IJS8_SA_S9_EEENS6_IJNS7_ILi1EEESI_SI_EEESC_SE_Li128ELb0ELb1ELb1ELb0EEENS1_19SingleTileSchedulerILb0ELb1ELb1ELi128EEEEEEEEEvNT_6ParamsE --------------------------
	.section	.nv.constant0._ZN7cutlass13device_kernelIN5flash19enable_sm80_to_sm89INS1_16FlashAttnFwdSm80INS1_25CollectiveMainloopFwdSm80ILi4ELi1ELb0EN4cute5tupleIJNS5_1CILi128EEENS7_ILi48EEENS7_ILi96EEEEEELi96ENS_10bfloat16_tEfNS_4arch4Sm80ELb0ELb1ELb1ELb0ELb1ELb0ELb1ELb1EEENS1_21CollectiveEpilogueFwdINS6_IJS8_SA_S9_EEENS6_IJNS7_ILi1EEESI_SI_EEESC_SE_Li128ELb0ELb1ELb1ELb0EEENS1_19SingleTileSchedulerILb0ELb1ELb1ELi128EEEEEEEEEvNT_6ParamsE,"a",@progbits
	.sectionflags	@""
	.align	4
.nv.constant0._ZN7cutlass13device_kernelIN5flash19enable_sm80_to_sm89INS1_16FlashAttnFwdSm80INS1_25CollectiveMainloopFwdSm80ILi4ELi1ELb0EN4cute5tupleIJNS5_1CILi128EEENS7_ILi48EEENS7_ILi96EEEEEELi96ENS_10bfloat16_tEfNS_4arch4Sm80ELb0ELb1ELb1ELb0ELb1ELb0ELb1ELb1EEENS1_21CollectiveEpilogueFwdINS6_IJS8_SA_S9_EEENS6_IJNS7_ILi1EEESI_SI_EEESC_SE_Li128ELb0ELb1ELb1ELb0EEENS1_19SingleTileSchedulerILb0ELb1ELb1ELi128EEEEEEEEEvNT_6ParamsE:
	.zero		1400


//--------------------- .nv.constant0._ZN7cutlass13device_kernelIN5flash19enable_sm80_to_sm89INS1_16FlashAttnFwdSm80INS1_25CollectiveMainloopFwdSm80ILi4ELi1ELb0EN4cute5tupleIJNS5_1CILi128EEENS7_ILi48EEENS7_ILi96EEEEEELi96ENS_10bfloat16_tEfNS_4arch4Sm80ELb0ELb1ELb1ELb1ELb1ELb0ELb1ELb1EEENS1_21CollectiveEpilogueFwdINS6_IJS8_SA_S9_EEENS6_IJNS7_ILi1EEESI_SI_EEESC_SE_Li128ELb1ELb1ELb1ELb0EEENS1_36VarlenDynamicPersistentTileSchedulerILi128ELi48ELi128ELi128ELb1ELb1ELb0ELb1ELb0ELb1EEEEEEEEEvNT_6ParamsE --------------------------
	.section	.nv.constant0._ZN7cutlass13device_kernelIN5flash19enable_sm80_to_sm89INS1_16FlashAttnFwdSm80INS1_25CollectiveMainloopFwdSm80ILi4ELi1ELb0EN4cute5tupleIJNS5_1CILi128EEENS7_ILi48EEENS7_ILi96EEEEEELi96ENS_10bfloat16_tEfNS_4arch4Sm80ELb0ELb1ELb1ELb1ELb1ELb0ELb1ELb1EEENS1_21CollectiveEpilogueFwdINS6_IJS8_SA_S9_EEENS6_IJNS7_ILi1EEESI_SI_EEESC_SE_Li128ELb1ELb1ELb1ELb0EEENS1_36VarlenDynamicPersistentTileSchedulerILi128ELi48ELi128ELi128ELb1ELb1ELb0ELb1ELb0ELb1EEEEEEEEEvNT_6ParamsE,"a",@progbits
	.sectionflags	@""
	.align	4
.nv.constant0._ZN7cutlass13device_kernelIN5flash19enable_sm80_to_sm89INS1_16FlashAttnFwdSm80INS1_25CollectiveMainloopFwdSm80ILi4ELi1ELb0EN4cute5tupleIJNS5_1CILi128EEENS7_ILi48EEENS7_ILi96EEEEEELi96ENS_10bfloat16_tEfNS_4arch4Sm80ELb0ELb1ELb1ELb1ELb1ELb0ELb1ELb1EEENS1_21CollectiveEpilogueFwdINS6_IJS8_SA_S9_EEENS6_IJNS7_ILi1EEESI_SI_EEESC_SE_Li128ELb1ELb1ELb1ELb0EEENS1_36VarlenDynamicPersistentTileSchedulerILi128ELi48ELi128ELi128ELb1ELb1ELb0ELb1ELb0ELb1EEEEEEEEEvNT_6ParamsE:
	.zero		1432


//--------------------- .nv.constant0._ZN7cutlass13device_kernelIN5flash19enable_sm80_to_sm89INS1_16FlashAttnFwdSm80INS1_25CollectiveMainloopFwdSm80ILi4ELi1ELb0EN4cute5tupleIJNS5_1CILi128EEENS7_ILi48EEENS7_ILi96EEEEEELi96ENS_10bfloat16_tEfNS_4arch4Sm80ELb0ELb1ELb1ELb1ELb1ELb1ELb1ELb1EEENS1_21CollectiveEpilogueFwdINS6_IJS8_SA_S9_EEENS6_IJNS7_ILi1EEESI_SI_EEESC_SE_Li128ELb1ELb1ELb1ELb0EEENS1_36VarlenDynamicPersistentTileSchedulerILi128ELi48ELi128ELi128ELb1ELb1ELb0ELb1ELb0ELb1EEEEEEEEEvNT_6ParamsE --------------------------
	.section	.nv.constant0._ZN7cutlass13device_kernelIN5flash19enable_sm80_to_sm89INS1_16FlashAttnFwdSm80INS1_25CollectiveMainloopFwdSm80ILi4ELi1ELb0EN4cute5tupleIJNS5_1CILi128EEENS7_ILi48EEENS7_ILi96EEEEEELi96ENS_10bfloat16_tEfNS_4arch4Sm80ELb0ELb1ELb1ELb1ELb1ELb1ELb1ELb1EEENS1_21CollectiveEpilogueFwdINS6_IJS8_SA_S9_EEENS6_IJNS7_ILi1EEESI_SI_EEESC_SE_Li128ELb1ELb1ELb1ELb0EEENS1_36VarlenDynamicPersistentTileSchedulerILi128ELi48ELi128ELi128ELb1ELb1ELb0ELb1ELb0ELb1EEEEEEEEEvNT_6ParamsE,"a",@progbits
	.sectionflags	@""
	.align	4
.nv.constant0._ZN7cutlass13device_kernelIN5flash19enable_sm80_to_sm89INS1_16FlashAttnFwdSm80INS1_25CollectiveMainloopFwdSm80ILi4ELi1ELb0EN4cute5tupleIJNS5_1CILi128EEENS7_ILi48EEENS7_ILi96EEEEEELi96ENS_10bfloat16_tEfNS_4arch4Sm80ELb0ELb1ELb1ELb1ELb1ELb1ELb1ELb1EEENS1_21CollectiveEpilogueFwdINS6_IJS8_SA_S9_EEENS6_IJNS7_ILi1EEESI_SI_EEESC_SE_Li128ELb1ELb1ELb1ELb0EEENS1_36VarlenDynamicPersistentTileSchedulerILi128ELi48ELi128ELi128ELb1ELb1ELb0ELb1ELb0ELb1EEEEEEEEEvNT_6ParamsE:
	.zero		1432


//--------------------- .nv.constant0._ZN7cutlass13device_kernelIN5flash19enable_sm80_to_sm89INS1_16FlashAttnFwdSm80INS1_25CollectiveMainloopFwdSm80ILi4ELi1ELb0EN4cute5tupleIJNS5_1CILi128EEENS7_ILi64EEENS7_ILi96EEEEEELi96ENS_10bfloat16_tEfNS_4arch4Sm80ELb1ELb0ELb1ELb0ELb1ELb0ELb1ELb1EEENS1_21CollectiveEpilogueFwdINS6_IJS8_SA_S9_EEENS6_IJNS7_ILi1EEESI_SI_EEESC_SE_Li128ELb0ELb1ELb1ELb0EEENS1_30DynamicPersistentTileSchedulerILi128ELi128ELb1ELb1ELb0EEEEEEEEEvNT_6ParamsE --------------------------
	.section	.nv.constant0._ZN7cutlass13device_kernelIN5flash19enable_sm80_to_sm89INS1_16FlashAttnFwdSm80INS1_25CollectiveMainloopFwdSm80ILi4ELi1ELb0EN4cute5tupleIJNS5_1CILi128EEENS7_ILi64EEENS7_ILi96EEEEEELi96ENS_10bfloat16_tEfNS_4arch4Sm80ELb1ELb0ELb1ELb0ELb1ELb0ELb1ELb1EEENS1_21CollectiveEpilogueFwdINS6_IJS8_SA_S9_EEENS6_IJNS7_ILi1EEESI_SI_EEESC_SE_Li128ELb0ELb1ELb1ELb0EEENS1_30DynamicPersistentTileSchedulerILi128ELi128ELb1ELb1ELb0EEEEEEEEEvNT_6ParamsE,"a",@progbits
	.sectionflags	@""
	.align	4
.nv.constant0._ZN7cutlass13device_kernelIN5flash19enable_sm80_to_sm89INS1_16FlashAttnFwdSm80INS1_25CollectiveMainloopFwdSm80ILi4ELi1ELb0EN4cute5tupleIJNS5_1CILi128EEENS7_ILi64EEENS7_ILi96EEEEEELi96ENS_10bfloat16_tEfNS_4arch4Sm80ELb1ELb0ELb1ELb0ELb1ELb0ELb1ELb1EEENS1_21CollectiveEpilogueFwdINS6_IJS8_SA_S9_EEENS6_IJNS7_ILi1EEESI_SI_EEESC_SE_Li128ELb0ELb1ELb1ELb0EEENS1_30DynamicPersistentTileSchedulerILi128ELi128ELb1ELb1ELb0EEEEEEEEEvNT_6ParamsE:
	.zero		1416


//--------------------- .nv.constant0._ZN7cutlass13device_kernelIN5flash19enable_sm80_to_sm89INS1_16FlashAttnFwdSm80INS1_25CollectiveMainloopFwdSm80ILi4ELi1ELb0EN4cute5tupleIJNS5_1CILi128EEENS7_ILi48EEENS7_ILi96EEEEEELi96ENS_10bfloat16_tEfNS_4arch4Sm80ELb1ELb0ELb1ELb1ELb1ELb0ELb1ELb1EEENS1_21CollectiveEpilogueFwdINS6_IJS8_SA_S9_EEENS6_IJNS7_ILi1EEESI_SI_EEESC_SE_Li128ELb1ELb1ELb1ELb0EEENS1_36VarlenDynamicPersistentTileSchedulerILi128ELi48ELi128ELi128ELb1ELb1ELb0ELb1ELb1ELb1EEEEEEEEEvNT_6ParamsE --------------------------
	.section	.nv.constant0._ZN7cutlass13device_kernelIN5flash19enable_sm80_to_sm89INS1_16FlashAttnFwdSm80INS1_25CollectiveMainloopFwdSm80ILi4ELi1ELb0EN4cute5tupleIJNS5_1CILi128EEENS7_ILi48EEENS7_ILi96EEEEEELi96ENS_10bfloat16_tEfNS_4arch4Sm80ELb1ELb0ELb1ELb1ELb1ELb0ELb1ELb1EEENS1_21CollectiveEpilogueFwdINS6_IJS8_SA_S9_EEENS6_IJNS7_ILi1EEESI_SI_EEESC_SE_Li128ELb1ELb1ELb1ELb0EEENS1_36VarlenDynamicPersistentTileSchedulerILi128ELi48ELi128ELi128ELb1ELb1ELb0ELb1ELb1ELb1EEEEEEEEEvNT_6ParamsE,"a",@progbits
	.sectionflags	@""
	.align	4
.nv.constant0._ZN7cutlass13device_kernelIN5flash19enable_sm80_to_sm89INS1_16FlashAttnFwdSm80INS1_25CollectiveMainloopFwdSm80ILi4ELi1ELb0EN4cute5tupleIJNS5_1CILi128EEENS7_ILi48EEENS7_ILi96EEEEEELi96ENS_10bfloat16_tEfNS_4arch4Sm80ELb1ELb0ELb1ELb1ELb1ELb0ELb1ELb1EEENS1_21CollectiveEpilogueFwdINS6_IJS8_SA_S9_EEENS6_IJNS7_ILi1EEESI_SI_EEESC_SE_Li128ELb1ELb1ELb1ELb0EEENS1_36VarlenDynamicPersistentTileSchedulerILi128ELi48ELi128ELi128ELb1ELb1ELb0ELb1ELb1ELb1EEEEEEEEEvNT_6ParamsE:
	.zero		1432


//--------------------- .nv.constant0._ZN7cutlass13device_kernelIN5flash19enable_sm80_to_sm89INS1_16FlashAttnFwdSm80INS1_25CollectiveMainloopFwdSm80ILi4ELi1ELb0EN4cute5tupleIJNS5_1CILi128EEENS7_ILi48EEENS7_ILi96EEEEEELi96ENS_10bfloat16_tEfNS_4arch4Sm80ELb1ELb0ELb1ELb1ELb1ELb1ELb1ELb1EEENS1_21CollectiveEpilogueFwdINS6_IJS8_SA_S9_EEENS6_IJNS7_ILi1EEESI_SI_EEESC_SE_Li128ELb1ELb1ELb1ELb0EEENS1_36VarlenDynamicPersistentTileSchedulerILi128ELi48ELi128ELi128ELb1ELb1ELb0ELb1ELb1ELb1EEEEEEEEEvNT_6ParamsE --------------------------
	.section	.nv.constant0._ZN7cutlass13device_kernelIN5flash19enable_sm80_to_sm89INS1_16FlashAttnFwdSm80INS1_25CollectiveMainloopFwdSm80ILi4ELi1ELb0EN4cute5tupleIJNS5_1CILi128EEENS7_ILi48EEENS7_ILi96EEEEEELi96ENS_10bfloat16_tEfNS_4arch4Sm80ELb1ELb0ELb1ELb1ELb1ELb1ELb1ELb1EEENS1_21CollectiveEpilogueFwdINS6_IJS8_SA_S9_EEENS6_IJNS7_ILi1EEESI_SI_EEESC_SE_Li128ELb1ELb1ELb1ELb0EEENS1_36VarlenDynamicPersistentTileSchedulerILi128ELi48ELi128ELi128ELb1ELb1ELb0ELb1ELb1ELb1EEEEEEEEEvNT_6ParamsE,"a",@progbits
	.sectionflags	@""
	.align	4
.nv.constant0._ZN7cutlass13device_kernelIN5flash19enable_sm80_to_sm89INS1_16FlashAttnFwdSm80INS1_25CollectiveMainloopFwdSm80ILi4ELi1ELb0EN4cute5tupleIJNS5_1CILi128EEENS7_ILi48EEENS7_ILi96EEEEEELi96ENS_10bfloat16_tEfNS_4arch4Sm80ELb1ELb0ELb1ELb1ELb1ELb1ELb1ELb1EEENS1_21CollectiveEpilogueFwdINS6_IJS8_SA_S9_EEENS6_IJNS7_ILi1EEESI_SI_EEESC_SE_Li128ELb1ELb1ELb1ELb0EEENS1_36VarlenDynamicPersistentTileSchedulerILi128ELi48ELi128ELi128ELb1ELb1ELb0ELb1ELb1ELb1EEEEEEEEEvNT_6ParamsE:
	.zero		1432


//--------------------- .nv.constant0._ZN7cutlass13device_kernelIN5flash19enable_sm80_to_sm89INS1_16FlashAttnFwdSm80INS1_25CollectiveMainloopFwdSm80ILi4ELi1ELb0EN4cute5tupleIJNS5_1CILi128EEENS7_ILi64EEENS7_ILi96EEEEEELi96ENS_10bfloat16_tEfNS_4arch4Sm80ELb0ELb0ELb0ELb0ELb1ELb0ELb1ELb1EEENS1_21CollectiveEpilogueFwdINS6_IJS8_SA_S9_EEENS6_IJNS7_ILi1EEESI_SI_EEESC_SE_Li128ELb0ELb1ELb1ELb0EEENS1_19SingleTileSchedulerILb0ELb1ELb1ELi128EEEEEEEEEvNT_6ParamsE --------------------------
	.section	.nv.constant0._ZN7cutlass13device_kernelIN5flash19enable_sm80_to_sm89INS1_16FlashAttnFwdSm80INS1_25CollectiveMainloopFwdSm80ILi4ELi1ELb0EN4cute5tupleIJNS5_1CILi128EEENS7_ILi64EEENS7_ILi96EEEEEELi96ENS_10bfloat16_tEfNS_4arch4Sm80ELb0ELb0ELb0ELb0ELb1ELb0ELb1ELb1EEENS1_21CollectiveEpilogueFwdINS6_IJS8_SA_S9_EEENS6_IJNS7_ILi1EEESI_SI_EEESC_SE_Li128ELb0ELb1ELb1ELb0EEENS1_19SingleTileSchedulerILb0ELb1ELb1ELi128EEEEEEEEEvNT_6ParamsE,"a",@progbits
	.sectionflags	@""
	.align	4
.nv.constant0._ZN7cutlass13device_kernelIN5flash19enable_sm80_to_sm89INS1_16FlashAttnFwdSm80INS1_25CollectiveMainloopFwdSm80ILi4ELi1ELb0EN4cute5tupleIJNS5_1CILi128EEENS7_ILi64EEENS7_ILi96EEEEEELi96ENS_10bfloat16_tEfNS_4arch4Sm80ELb0ELb0ELb0ELb0ELb1ELb0ELb1ELb1EEENS1_21CollectiveEpilogueFwdINS6_IJS8_SA_S9_EEENS6_IJNS7_ILi1EEESI_SI_EEESC_SE_Li128ELb0ELb1ELb1ELb0EEENS1_19SingleTileSchedulerILb0ELb1ELb1ELi128EEEEEEEEEvNT_6ParamsE:
	.zero		1400


//--------------------- .nv.constant0._ZN7cutlass13device_kernelIN5flash19enable_sm80_to_sm89INS1_16FlashAttnFwdSm80INS1_25CollectiveMainloopFwdSm80ILi4ELi1ELb0EN4cute5tupleIJNS5_1CILi128EEENS7_ILi48EEENS7_ILi96EEEEEELi96ENS_10bfloat16_tEfNS_4arch4Sm80ELb0ELb0ELb0ELb1ELb1ELb0ELb1ELb1EEENS1_21CollectiveEpilogueFwdINS6_IJS8_SA_S9_EEENS6_IJNS7_ILi1EEESI_SI_EEESC_SE_Li128ELb1ELb1ELb1ELb0EEENS1_36VarlenDynamicPersistentTileSchedulerILi128ELi48ELi128ELi128ELb1ELb1ELb0ELb0ELb1ELb1EEEEEEEEEvNT_6ParamsE --------------------------
	.section	.nv.constant0._ZN7cutlass13device_kernelIN5flash19enable_sm80_to_sm89INS1_16FlashAttnFwdSm80INS1_25CollectiveMainloopFwdSm80ILi4ELi1ELb0EN4cute5tupleIJNS5_1CILi128EEENS7_ILi48EEENS7_ILi96EEEEEELi96ENS_10bfloat16_tEfNS_4arch4Sm80ELb0ELb0ELb0ELb1ELb1ELb0ELb1ELb1EEENS1_21CollectiveEpilogueFwdINS6_IJS8_SA_S9_EEENS6_IJNS7_ILi1EEESI_SI_EEESC_SE_Li128ELb1ELb1ELb1ELb0EEENS1_36VarlenDynamicPersistentTileSchedulerILi128ELi48ELi128ELi128ELb1ELb1ELb0ELb0ELb1ELb1EEEEEEEEEvNT_6ParamsE,"a",@progbits
	.sectionflags	@""
	.align	4
.nv.constant0._ZN7cutlass13device_kernelIN5flash19enable_sm80_to_sm89INS1_16FlashAttnFwdSm80INS1_25CollectiveMainloopFwdSm80ILi4ELi1ELb0EN4cute5tupleIJNS5_1CILi128EEENS7_ILi48EEENS7_ILi96EEEEEELi96ENS_10bfloat16_tEfNS_4arch4Sm80ELb0ELb0ELb0ELb1ELb1ELb0ELb1ELb1EEENS1_21CollectiveEpilogueFwdINS6_IJS8_SA_S9_EEENS6_IJNS7_ILi1EEESI_SI_EEESC_SE_Li128ELb1ELb1ELb1ELb0EEENS1_36VarlenDynamicPersistentTileSchedulerILi128ELi48ELi128ELi128ELb1ELb1ELb0ELb0ELb1ELb1EEEEEEEEEvNT_6ParamsE:
	.zero		1432


//--------------------- .nv.constant0._ZN7cutlass13device_kernelIN5flash19enable_sm80_to_sm89INS1_16FlashAttnFwdSm80INS1_25CollectiveMainloopFwdSm80ILi4ELi1ELb0EN4cute5tupleIJNS5_1CILi128EEENS7_ILi48EEENS7_ILi96EEEEEELi96ENS_10bfloat16_tEfNS_4arch4Sm80ELb0ELb0ELb0ELb1ELb1ELb1ELb1ELb1EEENS1_21CollectiveEpilogueFwdINS6_IJS8_SA_S9_EEENS6_IJNS7_ILi1EEESI_SI_EEESC_SE_Li128ELb1ELb1ELb1ELb0EEENS1_36VarlenDynamicPersistentTileSchedulerILi128ELi48ELi128ELi128ELb1ELb1ELb0ELb0ELb1ELb1EEEEEEEEEvNT_6ParamsE --------------------------
	.section	.nv.constant0._ZN7cutlass13device_kernelIN5flash19enable_sm80_to_sm89INS1_16FlashAttnFwdSm80INS1_25CollectiveMainloopFwdSm80ILi4ELi1ELb0EN4cute5tupleIJNS5_1CILi128EEENS7_ILi48EEENS7_ILi96EEEEEELi96ENS_10bfloat16_tEfNS_4arch4Sm80ELb0ELb0ELb0ELb1ELb1ELb1ELb1ELb1EEENS1_21CollectiveEpilogueFwdINS6_IJS8_SA_S9_EEENS6_IJNS7_ILi1EEESI_SI_EEESC_SE_Li128ELb1ELb1ELb1ELb0EEENS1_36VarlenDynamicPersistentTileSchedulerILi128ELi48ELi128ELi128ELb1ELb1ELb0ELb0ELb1ELb1EEEEEEEEEvNT_6ParamsE,"a",@progbits
	.sectionflags	@""
	.align	4
.nv.constant0._ZN7cutlass13device_kernelIN5flash19enable_sm80_to_sm89INS1_16FlashAttnFwdSm80INS1_25CollectiveMainloopFwdSm80ILi4ELi1ELb0EN4cute5tupleIJNS5_1CILi128EEENS7_ILi48EEENS7_ILi96EEEEEELi96ENS_10bfloat16_tEfNS_4arch4Sm80ELb0ELb0ELb0ELb1ELb1ELb1ELb1ELb1EEENS1_21CollectiveEpilogueFwdINS6_IJS8_SA_S9_EEENS6_IJNS7_ILi1EEESI_SI_EEESC_SE_Li128ELb1ELb1ELb1ELb0EEENS1_36VarlenDynamicPersistentTileSchedulerILi128ELi48ELi128ELi128ELb1ELb1ELb0ELb0ELb1ELb1EEEEEEEEEvNT_6ParamsE:
	.zero		1432


//--------------------- .nv.constant0._ZN7cutlass13device_kernelIN5flash19enable_sm80_to_sm89INS1_16FlashAttnFwdSm80INS1_25CollectiveMainloopFwdSm80ILi4ELi1ELb0EN4cute5tupleIJNS5_1CILi128EEENS7_ILi48EEENS7_ILi96EEEEEELi96ENS_10bfloat16_tEfNS_4arch4Sm80ELb0ELb1ELb0ELb0ELb1ELb0ELb1ELb1EEENS1_21CollectiveEpilogueFwdINS6_IJS8_SA_S9_EEENS6_IJNS7_ILi1EEESI_SI_EEESC_SE_Li128ELb0ELb1ELb1ELb0EEENS1_19SingleTileSchedulerILb0ELb1ELb1ELi128EEEEEEEEEvNT_6ParamsE --------------------------
	.section	.nv.constant0._ZN7cutlass13device_kernelIN5flash19enable_sm80_to_sm89INS1_16FlashAttnFwdSm80INS1_25CollectiveMainloopFwdSm80ILi4ELi1ELb0EN4cute5tupleIJNS5_1CILi128EEENS7_ILi48EEENS7_ILi96EEEEEELi96ENS_10bfloat16_tEfNS_4arch4Sm80ELb0ELb1ELb0ELb0ELb1ELb0ELb1ELb1EEENS1_21CollectiveEpilogueFwdINS6_IJS8_SA_S9_EEENS6_IJNS7_ILi1EEESI_SI_EEESC_SE_Li128ELb0ELb1ELb1ELb0EEENS1_19SingleTileSchedulerILb0ELb1ELb1ELi128EEEEEEEEEvNT_6ParamsE,"a",@progbits
	.sectionflags	@""
	.align	4
.nv.constant0._ZN7cutlass13device_kernelIN5flash19enable_sm80_to_sm89INS1_16FlashAttnFwdSm80INS1_25CollectiveMainloopFwdSm80ILi4ELi1ELb0EN4cute5tupleIJNS5_1CILi128EEENS7_ILi48EEENS7_ILi96EEEEEELi96ENS_10bfloat16_tEfNS_4arch4Sm80ELb0ELb1ELb0ELb0ELb1ELb0ELb1ELb1EEENS1_21CollectiveEpilogueFwdINS6_IJS8_SA_S9_EEENS6_IJNS7_ILi1EEESI_SI_EEESC_SE_Li128ELb0ELb1ELb1ELb0EEENS1_19SingleTileSchedulerILb0ELb1ELb1ELi128EEEEEEEEEvNT_6ParamsE:
	.zero		1400


//--------------------- .nv.constant0._ZN7cutlass13device_kernelIN5flash19enable_sm80_to_sm89INS1_16FlashAttnFwdSm80INS1_25CollectiveMainloopFwdSm80ILi4ELi1ELb0EN4cute5tupleIJNS5_1CILi128EEENS7_ILi48EEENS7_ILi96EEEEEELi96ENS_10bfloat16_tEfNS_4arch4Sm80ELb0ELb1ELb0ELb1ELb1ELb0ELb1ELb1EEENS1_21CollectiveEpilogueFwdINS6_IJS8_SA_S9_EEENS6_IJNS7_ILi1EEESI_SI_EEESC_SE_Li128ELb1ELb1ELb1ELb0EEENS1_36VarlenDynamicPersistentTileSchedulerILi128ELi48ELi128ELi128ELb1ELb1ELb0ELb1ELb0ELb1EEEEEEEEEvNT_6ParamsE --------------------------
	.section	.nv.constant0._ZN7cutlass13device_kernelIN5flash19enable_sm80_to_sm89INS1_16FlashAttnFwdSm80INS1_25CollectiveMainloopFwdSm80ILi4ELi1ELb0EN4cute5tupleIJNS5_1CILi128EEENS7_ILi48EEENS7_ILi96EEEEEELi96ENS_10bfloat16_tEfNS_4arch4Sm80ELb0ELb1ELb0ELb1ELb1ELb0ELb1ELb1EEENS1_21CollectiveEpilogueFwdINS6_IJS8_SA_S9_EEENS6_IJNS7_ILi1EEESI_SI_EEESC_SE_Li128ELb1ELb1ELb1ELb0EEENS1_36VarlenDynamicPersistentTileSchedulerILi128ELi48ELi128ELi128ELb1ELb1ELb0ELb1ELb0ELb1EEEEEEEEEvNT_6ParamsE,"a",@progbits
	.sectionflags	@""
	.align	4
.nv.constant0._ZN7cutlass13device_kernelIN5flash19enable_sm80_to_sm89INS1_16FlashAttnFwdSm80INS1_25CollectiveMainloopFwdSm80ILi4ELi1ELb0EN4cute5tupleIJNS5_1CILi128EEENS7_ILi48EEENS7_ILi96EEEEEELi96ENS_10bfloat16_tEfNS_4arch4Sm80ELb0ELb1ELb0ELb1ELb1ELb0ELb1ELb1EEENS1_21CollectiveEpilogueFwdINS6_IJS8_SA_S9_EEENS6_IJNS7_ILi1EEESI_SI_EEESC_SE_Li128ELb1ELb1ELb1ELb0EEENS1_36VarlenDynamicPersistentTileSchedulerILi128ELi48ELi128ELi128ELb1ELb1ELb0ELb1ELb0ELb1EEEEEEEEEvNT_6ParamsE:
	.zero		1432


//--------------------- .nv.constant0._ZN7cutlass13device_kernelIN5flash19enable_sm80_to_sm89INS1_16FlashAttnFwdSm80INS1_25CollectiveMainloopFwdSm80ILi4ELi1ELb0EN4cute5tupleIJNS5_1CILi128EEENS7_ILi48EEENS7_ILi96EEEEEELi96ENS_10bfloat16_tEfNS_4arch4Sm80ELb0ELb1ELb0ELb1ELb1ELb1ELb1ELb1EEENS1_21CollectiveEpilogueFwdINS6_IJS8_SA_S9_EEENS6_IJNS7_ILi1EEESI_SI_EEESC_SE_Li128ELb1ELb1ELb1ELb0EEENS1_36VarlenDynamicPersistentTileSchedulerILi128ELi48ELi128ELi128ELb1ELb1ELb0ELb1ELb0ELb1EEEEEEEEEvNT_6ParamsE --------------------------
	.section	.nv.constant0._ZN7cutlass13device_kernelIN5flash19enable_sm80_to_sm89INS1_16FlashAttnFwdSm80INS1_25CollectiveMainloopFwdSm80ILi4ELi1ELb0EN4cute5tupleIJNS5_1CILi128EEENS7_ILi48EEENS7_ILi96EEEEEELi96ENS_10bfloat16_tEfNS_4arch4Sm80ELb0ELb1ELb0ELb1ELb1ELb1ELb1ELb1EEENS1_21CollectiveEpilogueFwdINS6_IJS8_SA_S9_EEENS6_IJNS7_ILi1EEESI_SI_EEESC_SE_Li128ELb1ELb1ELb1ELb0EEENS1_36VarlenDynamicPersistentTileSchedulerILi128ELi48ELi128ELi128ELb1ELb1ELb0ELb1ELb0ELb1EEEEEEEEEvNT_6ParamsE,"a",@progbits
	.sectionflags	@""
	.align	4
.nv.constant0._ZN7cutlass13device_kernelIN5flash19enable_sm80_to_sm89INS1_16FlashAttnFwdSm80INS1_25CollectiveMainloopFwdSm80ILi4ELi1ELb0EN4cute5tupleIJNS5_1CILi128EEENS7_ILi48EEENS7_ILi96EEEEEELi96ENS_10bfloat16_tEfNS_4arch4Sm80ELb0ELb1ELb0ELb1ELb1ELb1ELb1ELb1EEENS1_21CollectiveEpilogueFwdINS6_IJS8_SA_S9_EEENS6_IJNS7_ILi1EEESI_SI_EEESC_SE_Li128ELb1ELb1ELb1ELb0EEENS1_36VarlenDynamicPersistentTileSchedulerILi128ELi48ELi128ELi128ELb1ELb1ELb0ELb1ELb0ELb1EEEEEEEEEvNT_6ParamsE:
	.zero		1432


//--------------------- .nv.constant0._ZN7cutlass13device_kernelIN5flash19enable_sm80_to_sm89INS1_16FlashAttnFwdSm80INS1_25CollectiveMainloopFwdSm80ILi4ELi1ELb0EN4cute5tupleIJNS5_1CILi128EEENS7_ILi64EEENS7_ILi96EEEEEELi96ENS_10bfloat16_tEfNS_4arch4Sm80ELb1ELb0ELb0ELb0ELb1ELb0ELb1ELb1EEENS1_21CollectiveEpilogueFwdINS6_IJS8_SA_S9_EEENS6_IJNS7_ILi1EEESI_SI_EEESC_SE_Li128ELb0ELb1ELb1ELb0EEENS1_30DynamicPersistentTileSchedulerILi128ELi128ELb1ELb1ELb0EEEEEEEEEvNT_6ParamsE --------------------------
	.section	.nv.constant0._ZN7cutlass13device_kernelIN5flash19enable_sm80_to_sm89INS1_16FlashAttnFwdSm80INS1_25CollectiveMainloopFwdSm80ILi4ELi1ELb0EN4cute5tupleIJNS5_1CILi128EEENS7_ILi64EEENS7_ILi96EEEEEELi96ENS_10bfloat16_tEfNS_4arch4Sm80ELb1ELb0ELb0ELb0ELb1ELb0ELb1ELb1EEENS1_21CollectiveEpilogueFwdINS6_IJS8_SA_S9_EEENS6_IJNS7_ILi1EEESI_SI_EEESC_SE_Li128ELb0ELb1ELb1ELb0EEENS1_30DynamicPersistentTileSchedulerILi128ELi128ELb1ELb1ELb0EEEEEEEEEvNT_6ParamsE,"a",@progbits
	.sectionflags	@""
	.align	4
.nv.constant0._ZN7cutlass13device_kernelIN5flash19enable_sm80_to_sm89INS1_16FlashAttnFwdSm80INS1_25CollectiveMainloopFwdSm80ILi4ELi1ELb0EN4cute5tupleIJNS5_1CILi128EEENS7_ILi64EEENS7_ILi96EEEEEELi96ENS_10bfloat16_tEfNS_4arch4Sm80ELb1ELb0ELb0ELb0ELb1ELb0ELb1ELb1EEENS1_21CollectiveEpilogueFwdINS6_IJS8_SA_S9_EEENS6_IJNS7_ILi1EEESI_SI_EEESC_SE_Li128ELb0ELb1ELb1ELb0EEENS1_30DynamicPersistentTileSchedulerILi128ELi128ELb1ELb1ELb0EEEEEEEEEvNT_6ParamsE:
	.zero		1416


//--------------------- .nv.constant0._ZN7cutlass13device_kernelIN5flash19enable_sm80_to_sm89INS1_16FlashAttnFwdSm80INS1_25CollectiveMainloopFwdSm80ILi4ELi1ELb0EN4cute5tupleIJNS5_1CILi128EEENS7_ILi48EEENS7_ILi96EEEEEELi96ENS_10bfloat16_tEfNS_4arch4Sm80ELb1ELb0ELb0ELb1ELb1ELb0ELb1ELb1EEENS1_21CollectiveEpilogueFwdINS6_IJS8_SA_S9_EEENS6_IJNS7_ILi1EEESI_SI_EEESC_SE_Li128ELb1ELb1ELb1ELb0EEENS1_36VarlenDynamicPersistentTileSchedulerILi128ELi48ELi128ELi128ELb1ELb1ELb0ELb1ELb1ELb1EEEEEEEEEvNT_6ParamsE --------------------------
	.section	.nv.constant0._ZN7cutlass13device_kernelIN5flash19enable_sm80_to_sm89INS1_16FlashAttnFwdSm80INS1_25CollectiveMainloopFwdSm80ILi4ELi1ELb0EN4cute5tupleIJNS5_1CILi128EEENS7_ILi48EEENS7_ILi96EEEEEELi96ENS_10bfloat16_tEfNS_4arch4Sm80ELb1ELb0ELb0ELb1ELb1ELb0ELb1ELb1EEENS1_21CollectiveEpilogueFwdINS6_IJS8_SA_S9_EEENS6_IJNS7_ILi1EEESI_SI_EEESC_SE_Li128ELb1ELb1ELb1ELb0EEENS1_36VarlenDynamicPersistentTileSchedulerILi128ELi48ELi128ELi128ELb1ELb1ELb0ELb1ELb1ELb1EEEEEEEEEvNT_6ParamsE,"a",@progbits
	.sectionflags	@""
	.align	4
.nv.constant0._ZN7cutlass13device_kernelIN5flash19enable_sm80_to_sm89INS1_16FlashAttnFwdSm80INS1_25CollectiveMainloopFwdSm80ILi4ELi1ELb0EN4cute5tupleIJNS5_1CILi128EEENS7_ILi48EEENS7_ILi96EEEEEELi96ENS_10bfloat16_tEfNS_4arch4Sm80ELb1ELb0ELb0ELb1ELb1ELb0ELb1ELb1EEENS1_21CollectiveEpilogueFwdINS6_IJS8_SA_S9_EEENS6_IJNS7_ILi1EEESI_SI_EEESC_SE_Li128ELb1ELb1ELb1ELb0EEENS1_36VarlenDynamicPersistentTileSchedulerILi128ELi48ELi128ELi128ELb1ELb1ELb0ELb1ELb1ELb1EEEEEEEEEvNT_6ParamsE:
	.zero		1432


//--------------------- .nv.constant0._ZN7cutlass13device_kernelIN5flash19enable_sm80_to_sm89INS1_16FlashAttnFwdSm80INS1_25CollectiveMainloopFwdSm80ILi4ELi1ELb0EN4cute5tupleIJNS5_1CILi128EEENS7_ILi48EEENS7_ILi96EEEEEELi96ENS_10bfloat16_tEfNS_4arch4Sm80ELb1ELb0ELb0ELb1ELb1ELb1ELb1ELb1EEENS1_21CollectiveEpilogueFwdINS6_IJS8_SA_S9_EEENS6_IJNS7_ILi1EEESI_SI_EEESC_SE_Li128ELb1ELb1ELb1ELb0EEENS1_36VarlenDynamicPersistentTileSchedulerILi128ELi48ELi128ELi128ELb1ELb1ELb0ELb1ELb1ELb1EEEEEEEEEvNT_6ParamsE --------------------------
	.section	.nv.constant0._ZN7cutlass13device_kernelIN5flash19enable_sm80_to_sm89INS1_16FlashAttnFwdSm80INS1_25CollectiveMainloopFwdSm80ILi4ELi1ELb0EN4cute5tupleIJNS5_1CILi128EEENS7_ILi48EEENS7_ILi96EEEEEELi96ENS_10bfloat16_tEfNS_4arch4Sm80ELb1ELb0ELb0ELb1ELb1ELb1ELb1ELb1EEENS1_21CollectiveEpilogueFwdINS6_IJS8_SA_S9_EEENS6_IJNS7_ILi1EEESI_SI_EEESC_SE_Li128ELb1ELb1ELb1ELb0EEENS1_36VarlenDynamicPersistentTileSchedulerILi128ELi48ELi128ELi128ELb1ELb1ELb0ELb1ELb1ELb1EEEEEEEEEvNT_6ParamsE,"a",@progbits
	.sectionflags	@""
	.align	4
.nv.constant0._ZN7cutlass13device_kernelIN5flash19enable_sm80_to_sm89INS1_16FlashAttnFwdSm80INS1_25CollectiveMainloopFwdSm80ILi4ELi1ELb0EN4cute5tupleIJNS5_1CILi128EEENS7_ILi48EEENS7_ILi96EEEEEELi96ENS_10bfloat16_tEfNS_4arch4Sm80ELb1ELb0ELb0ELb1ELb1ELb1ELb1ELb1EEENS1_21CollectiveEpilogueFwdINS6_IJS8_SA_S9_EEENS6_IJNS7_ILi1EEESI_SI_EEESC_SE_Li128ELb1ELb1ELb1ELb0EEENS1_36VarlenDynamicPersistentTileSchedulerILi128ELi48ELi128ELi128ELb1ELb1ELb0ELb1ELb1ELb1EEEEEEEEEvNT_6ParamsE:
	.zero		1432


//--------------------- .text._ZN7cutlass13device_kernelIN5flash19enable_sm80_to_sm89INS1_16FlashAttnFwdSm80INS1_25CollectiveMainloopFwdSm80ILi4ELi1ELb0EN4cute5tupleIJNS5_1CILi128EEENS7_ILi64EEENS7_ILi96EEEEEELi96ENS_10bfloat16_tEfNS_4arch4Sm80ELb0ELb0ELb1ELb0ELb1ELb0ELb1ELb1EEENS1_21CollectiveEpilogueFwdINS6_IJS8_SA_S9_EEENS6_IJNS7_ILi1EEESI_SI_EEESC_SE_Li128ELb0ELb1ELb1ELb0EEENS1_19SingleTileSchedulerILb0ELb1ELb1ELi128EEEEEEEEEvNT_6ParamsE --------------------------
	.section	.text._ZN7cutlass13device_kernelIN5flash19enable_sm80_to_sm89INS1_16FlashAttnFwdSm80INS1_25CollectiveMainloopFwdSm80ILi4ELi1ELb0EN4cute5tupleIJNS5_1CILi128EEENS7_ILi64EEENS7_ILi96EEEEEELi96ENS_10bfloat16_tEfNS_4arch4Sm80ELb0ELb0ELb1ELb0ELb1ELb0ELb1ELb1EEENS1_21CollectiveEpilogueFwdINS6_IJS8_SA_S9_EEENS6_IJNS7_ILi1EEESI_SI_EEESC_SE_Li128ELb0ELb1ELb1ELb0EEENS1_19SingleTileSchedulerILb0ELb1ELb1ELi128EEEEEEEEEvNT_6ParamsE,"ax",@progbits
	.sectioninfo	@"SHI_REGISTERS=255"
	.align	128
.text._ZN7cutlass13device_kernelIN5flash19enable_sm80_to_sm89INS1_16FlashAttnFwdSm80INS1_25CollectiveMainloopFwdSm80ILi4ELi1ELb0EN4cute5tupleIJNS5_1CILi128EEENS7_ILi64EEENS7_ILi96EEEEEELi96ENS_10bfloat16_tEfNS_4arch4Sm80ELb0ELb0ELb1ELb0ELb1ELb0ELb1ELb1EEENS1_21CollectiveEpilogueFwdINS6_IJS8_SA_S9_EEENS6_IJNS7_ILi1EEESI_SI_EEESC_SE_Li128ELb0ELb1ELb1ELb0EEENS1_19SingleTileSchedulerILb0ELb1ELb1ELi128EEEEEEEEEvNT_6ParamsE:
        .type           _ZN7cutlass13device_kernelIN5flash19enable_sm80_to_sm89INS1_16FlashAttnFwdSm80INS1_25CollectiveMainloopFwdSm80ILi4ELi1ELb0EN4cute5tupleIJNS5_1CILi128EEENS7_ILi64EEENS7_ILi96EEEEEELi96ENS_10bfloat16_tEfNS_4arch4Sm80ELb0ELb0ELb1ELb0ELb1ELb0ELb1ELb1EEENS1_21CollectiveEpilogueFwdINS6_IJS8_SA_S9_EEENS6_IJNS7_ILi1EEESI_SI_EEESC_SE_Li128ELb0ELb1ELb1ELb0EEENS1_19SingleTileSchedulerILb0ELb1ELb1ELi128EEEEEEEEEvNT_6ParamsE,@function
        .size           _ZN7cutlass13device_kernelIN5flash19enable_sm80_to_sm89INS1_16FlashAttnFwdSm80INS1_25CollectiveMainloopFwdSm80ILi4ELi1ELb0EN4cute5tupleIJNS5_1CILi128EEENS7_ILi64EEENS7_ILi96EEEEEELi96ENS_10bfloat16_tEfNS_4arch4Sm80ELb0ELb0ELb1ELb0ELb1ELb0ELb1ELb1EEENS1_21CollectiveEpilogueFwdINS6_IJS8_SA_S9_EEENS6_IJNS7_ILi1EEESI_SI_EEESC_SE_Li128ELb0ELb1ELb1ELb0EEENS1_19SingleTileSchedulerILb0ELb1ELb1ELi128EEEEEEEEEvNT_6ParamsE,(.L_x_3628 - _ZN7cutlass13device_kernelIN5flash19enable_sm80_to_sm89INS1_16FlashAttnFwdSm80INS1_25CollectiveMainloopFwdSm80ILi4ELi1ELb0EN4cute5tupleIJNS5_1CILi128EEENS7_ILi64EEENS7_ILi96EEEEEELi96ENS_10bfloat16_tEfNS_4arch4Sm80ELb0ELb0ELb1ELb0ELb1ELb0ELb1ELb1EEENS1_21CollectiveEpilogueFwdINS6_IJS8_SA_S9_EEENS6_IJNS7_ILi1EEESI_SI_EEESC_SE_Li128ELb0ELb1ELb1ELb0EEENS1_19SingleTileSchedulerILb0ELb1ELb1ELi128EEEEEEEEEvNT_6ParamsE)
        .other          _ZN7cutlass13device_kernelIN5flash19enable_sm80_to_sm89INS1_16FlashAttnFwdSm80INS1_25CollectiveMainloopFwdSm80ILi4ELi1ELb0EN4cute5tupleIJNS5_1CILi128EEENS7_ILi64EEENS7_ILi96EEEEEELi96ENS_10bfloat16_tEfNS_4arch4Sm80ELb0ELb0ELb1ELb0ELb1ELb0ELb1ELb1EEENS1_21CollectiveEpilogueFwdINS6_IJS8_SA_S9_EEENS6_IJNS7_ILi1EEESI_SI_EEESC_SE_Li128ELb0ELb1ELb1ELb0EEENS1_19SingleTileSchedulerILb0ELb1ELb1ELi128EEEEEEEEEvNT_6ParamsE,@"STO_CUDA_ENTRY STV_DEFAULT"
_ZN7cutlass13device_kernelIN5flash19enable_sm80_to_sm89INS1_16FlashAttnFwdSm80INS1_25CollectiveMainloopFwdSm80ILi4ELi1ELb0EN4cute5tupleIJNS5_1CILi128EEENS7_ILi64EEENS7_ILi96EEEEEELi96ENS_10bfloat16_tEfNS_4arch4Sm80ELb0ELb0ELb1ELb0ELb1ELb0ELb1ELb1EEENS1_21CollectiveEpilogueFwdINS6_IJS8_SA_S9_EEENS6_IJNS7_ILi1EEESI_SI_EEESC_SE_Li128ELb0ELb1ELb1ELb0EEENS1_19SingleTileSchedulerILb0ELb1ELb1ELi128EEEEEEEEEvNT_6ParamsE:
[----:B------:R-:W-:-:S03]  /*0000*/  MOV R1, c[0x0][0x28] ;  /* 0x00000a0000017a02 */ /* 0x000fc60000000f00 */
[----:B------:R-:W1:Y:S01]  /*0010*/  S2R R176, SR_TID.X ;  /* 0x0000000000b07919 */ /* 0x000e620000002100 */
[----:B------:R-:W-:-:S03]  /*0020*/  IADD3 R1, R1, -0x60, RZ ;  /* 0xffffffa001017810 */ /* 0x000fc60007ffe0ff */
[----:B------:R-:W2:Y:S04]  /*0030*/  S2R R2, SR_CTAID.Y ;  /* 0x0000000000027919 */ /* 0x000ea80000002600 */
[----:B------:R-:W3:Y:S01]  /*0040*/  S2R R25, SR_CTAID.Z ;  /* 0x0000000000197919 */ /* 0x000ee20000002700 */
[----:B-1----:R-:W-:-:S06]  /*0050*/  SHF.R.U32.HI R0, RZ, 0x5, R176 ;  /* 0x00000005ff007819 */ /* 0x002fcc00000116b0 */
[----:B------:R-:W1:Y:S02]  /*0060*/  SHFL.IDX PT, R0, R0, RZ, 0x1f ;  /* 0x00001fff00007589 */ /* 0x000e6400000e0000 */
[----:B-1----:R-:W-:-:S13]  /*0070*/  ISETP.NE.AND P0, PT, R0, RZ, PT ;  /* 0x000000ff0000720c */ /* 0x002fda0003f05270 */
[----:B------:R-:W-:Y:S05]  /*0080*/  @!P0 BRA `(.L_x_0) ;  /* 0x0000008000008947 */ /* 0x000fea0003800000 */
[----:B--23--:R1:W-:Y:S01]  /*0090*/  STL [R1+0x30], R2 ;  /* 0x0000300201007387 */ /* 0x00c3e20000100800 */
[----:B------:R-:W-:-:S04]  /*00a0*/  MOV R0, c[0x0][0x550] ;  /* 0x0001540000007a02 */ /* 0x000fc80000000f00 */
[----:B------:R-:W-:-:S13]  /*00b0*/  ISETP.NE.AND P0, PT, R0, 0x1, PT ;  /* 0x000000010000780c */ /* 0x000fda0003f05270 */
[----:B------:R-:W-:Y:S05]  /*00c0*/  @!P0 BRA `(.L_x_1) ;  /* 0x000000a000008947 */ /* 0x000fea0003800000 */
[----:B------:R-:W-:-:S05]  /*00d0*/  IMAD.HI.U32 R0, R2, c[0x0][0x554], RZ ;  /* 0x0001550002007a27 */ /* 0x000fca00078e00ff */
[----:B------:R-:W-:-:S05]  /*00e0*/  SHF.R.U32.HI R0, RZ, c[0x0][0x558], R0 ;  /* 0x00015600ff007a19 */ /* 0x000fca0000011600 */
[----:B------:R2:W-:Y:S01]  /*00f0*/  STL [R1+0x30], R0 ;  /* 0x0000300001007387 */ /* 0x0005e20000100800 */
[----:B------:R-:W-:Y:S05]  /*0100*/  BRA `(.L_x_1) ;  /* 0x0000006000007947 */ /* 0x000fea0003800000 */
.L_x_0:
[----:B--23--:R-:W-:Y:S01]  /*0110*/  IMAD.MOV.U32 R0, RZ, RZ, c[0x0][0x550] ;  /* 0x00015400ff007624 */ /* 0x00cfe200078e00ff */
[----:B------:R-:W-:-:S04]  /*0120*/  MOV R3, R2 ;  /* 0x0000000200037202 */ /* 0x000fc80000000f00 */
[----:B------:R-:W-:-:S13]  /*0130*/  ISETP.NE.AND P0, PT, R0, 0x1, PT ;  /* 0x000000010000780c */ /* 0x000fda0003f05270 */
[----:B------:R-:W-:-:S05]  /*0140*/  @P0 IMAD.HI.U32 R0, R2, c[0x0][0x554], RZ ;  /* 0x0001550002000a27 */ /* 0x000fca00078e00ff */
[----:B------:R-:W-:-:S05]  /*0150*/  @P0 SHF.R.U32.HI R3, RZ, c[0x0][0x558], R0 ;  /* 0x00015600ff030a19 */ /* 0x000fca0000011600 */
[----:B------:R1:W-:Y:S02]  /*0160*/  STL [R1+0x30], R3 ;  /* 0x0000300301007387 */ /* 0x0003e40000100800 */
.L_x_1:
[----:B------:R-:W3:Y:S01]  /*0170*/  LDL R27, [R1+0x30] ;  /* 0x00003000011b7983 */ /* 0x000ee20000100800 */
[----:B------:R-:W-:Y:S02]  /*0180*/  ISETP.GE.AND P0, PT, R25, RZ, PT ;  /* 0x000000ff1900720c */ /* 0x000fe40003f06270 */
[----:B--23--:R-:W-:-:S05]  /*0190*/  IADD3 R0, -R27, RZ, RZ ;  /* 0x000000ff1b007210 */ /* 0x00cfca0007ffe1ff */
[----:B------:R-:W-:-:S06]  /*01a0*/  IMAD R11, R0, c[0x0][0x550], R2 ;  /* 0x00015400000b7a24 */ /* 0x000fcc00078e0202 */
[----:B------:R-:W-:Y:S05]  /*01b0*/  @!P0 EXIT ;  /* 0x000000000000894d */ /* 0x000fea0003800000 */
[----:B------:R-:W-:Y:S01]  /*01c0*/  ISETP.NE.U32.AND P0, PT, RZ, c[0x0][0x370], PT ;  /* 0x0000dc00ff007a0c */ /* 0x000fe20003f05070 */
[----:B------:R-:W-:Y:S01]  /*01d0*/  IMAD.MOV.U32 R178, RZ, RZ, RZ ;  /* 0x000000ffffb27224 */ /* 0x000fe200078e00ff */
[----:B------:R-:W-:Y:S02]  /*01e0*/  ULDC.64 UR6, c[0x0][0x118] ;  /* 0x0000460000067ab9 */ /* 0x000fe40000000a00 */
[----:B------:R-:W-:-:S13]  /*01f0*/  ISETP.NE.AND.EX P0, PT, RZ, c[0x0][0x374], PT, P0 ;  /* 0x0000dd00ff007a0c */ /* 0x000fda0003f05300 */
[----:B-1----:R-:W-:-:S04]  /*0200*/  @P0 IMAD.MOV.U32 R2, RZ, RZ, 0x4 ;  /* 0x00000004ff020424 */ /* 0x002fc800078e00ff */
[----:B------:R-:W-:-:S05]  /*0210*/  @P0 IMAD.WIDE R2, R25, R2, c[0x0][0x370] ;  /* 0x0000dc0019020625 */ /* 0x000fca00078e0202 */
[----:B------:R1:W2:Y:S01]  /*0220*/  @P0 LDG.E R178, [R2.64] ;  /* 0x0000000602b20981 */ /* 0x0002a2000c1e1900 */
[----:B------:R-:W-:-:S04]  /*0230*/  IMAD.MOV.U32 R0, RZ, RZ, c[0x0][0x2ac] ;  /* 0x0000ab00ff007624 */ /* 0x000fc800078e00ff */
[----:B------:R-:W-:-:S05]  /*0240*/  IMAD R26, R0, c[0x0][0x1d0], RZ ;  /* 0x00007400001a7a24 */ /* 0x000fca00078e02ff */
[C---:B------:R-:W-:Y:S02]  /*0250*/  ISETP.GE.AND P0, PT, R26.reuse, 0x1, PT ;  /* 0x000000011a00780c */ /* 0x040fe40003f06270 */
[----:B-1----:R-:W-:-:S04]  /*0260*/  IADD3 R2, R26, 0x3f, RZ ;  /* 0x0000003f1a027810 */ /* 0x002fc80007ffe0ff */
[----:B------:R-:W-:-:S04]  /*0270*/  SHF.R.S32.HI R0, RZ, 0x1f, R2 ;  /* 0x0000001fff007819 */ /* 0x000fc80000011402 */
[----:B------:R-:W-:Y:S01]  /*0280*/  LEA.HI R2, R0, R2, RZ, 0x6 ;  /* 0x0000000200027211 */ /* 0x000fe200078f30ff */
[----:B------:R-:W-:-:S03]  /*0290*/  IMAD.MOV.U32 R0, RZ, RZ, RZ ;  /* 0x000000ffff007224 */ /* 0x000fc600078e00ff */
[----:B------:R-:W-:Y:S01]  /*02a0*/  SHF.R.S32.HI R10, RZ, 0x6, R2 ;  /* 0x00000006ff0a7819 */ /* 0x000fe20000011402 */
[----:B--2---:R1:W-:Y:S01]  /*02b0*/  STL [R1+0x34], R178 ;  /* 0x000034b201007387 */ /* 0x0043e20000100800 */
[----:B------:R-:W-:Y:S05]  /*02c0*/  @!P0 BRA `(.L_x_2) ;  /* 0x0000020000008947 */ /* 0x000fea0003800000 */
[----:B------:R-:W-:-:S04]  /*02d0*/  SHF.R.U32.HI R0, RZ, 0x10, R11 ;  /* 0x00000010ff007819 */ /* 0x000fc8000001160b */
[----:B------:R-:W-:-:S04]  /*02e0*/  ISETP.NE.AND P0, PT, R0, RZ, PT ;  /* 0x000000ff0000720c */ /* 0x000fc80003f05270 */
[----:B------:R-:W-:-:S04]  /*02f0*/  SEL R5, R0, c[0x0][0x338], P0 ;  /* 0x0000ce0000057a07 */ /* 0x000fc80000000000 */
[----:B------:R-:W-:Y:S02]  /*0300*/  IABS R0, R5 ;  /* 0x0000000500007213 */ /* 0x000fe40000000000 */
[----:B------:R-:W-:-:S03]  /*0310*/  IADD3 R7, R10, -0x1, R5 ;  /* 0xffffffff0a077810 */ /* 0x000fc60007ffe005 */
[----:B------:R-:W-:Y:S01]  /*0320*/  IMAD.MOV.U32 R4, RZ, RZ, R0 ;  /* 0x000000ffff047224 */ /* 0x000fe200078e0000 */
[----:B------:R-:W-:-:S03]  /*0330*/  IABS R9, R7 ;  /* 0x0000000700097213 */ /* 0x000fc60000000000 */
[----:B------:R-:W2:Y:S08]  /*0340*/  I2F.RP R2, R4 ;  /* 0x0000000400027306 */ /* 0x000eb00000209400 */
[----:B--2---:R-:W2:Y:S02]  /*0350*/  MUFU.RCP R2, R2 ;  /* 0x0000000200027308 */ /* 0x004ea40000001000 */
[----:B--2---:R-:W-:-:S06]  /*0360*/  IADD3 R2, R2, 0xffffffe, RZ ;  /* 0x0ffffffe02027810 */ /* 0x004fcc0007ffe0ff */
[----:B------:R-:W2:Y:S02]  /*0370*/  F2I.FTZ.U32.TRUNC.NTZ R3, R2 ;  /* 0x0000000200037305 */ /* 0x000ea4000021f000 */
[----:B--2---:R-:W-:Y:S02]  /*0380*/  IMAD.MOV R0, RZ, RZ, -R3 ;  /* 0x000000ffff007224 */ /* 0x004fe400078e0a03 */
[----:B------:R-:W-:Y:S02]  /*0390*/  IMAD.MOV.U32 R2, RZ, RZ, RZ ;  /* 0x000000ffff027224 */ /* 0x000fe400078e00ff */
[----:B------:R-:W-:Y:S01]  /*03a0*/  IMAD.MOV.U32 R6, RZ, RZ, R0 ;  /* 0x000000ffff067224 */ /* 0x000fe200078e0000 */
[----:B------:R-:W-:-:S03]  /*03b0*/  IABS R0, R5 ;  /* 0x0000000500007213 */ /* 0x000fc60000000000 */
[----:B------:R-:W-:Y:S02]  /*03c0*/  IMAD R6, R6, R4, RZ ;  /* 0x0000000406067224 */ /* 0x000fe400078e02ff */
[----:B------:R-:W-:Y:S02]  /*03d0*/  IMAD.MOV R8, RZ, RZ, -R0 ;  /* 0x000000ffff087224 */ /* 0x000fe400078e0a00 */
[----:B------:R-:W-:-:S04]  /*03e0*/  IMAD.HI.U32 R0, R3, R6, R2 ;  /* 0x0000000603007227 */ /* 0x000fc800078e0002 */
[----:B------:R-:W-:Y:S02]  /*03f0*/  IMAD.MOV.U32 R2, RZ, RZ, R9 ;  /* 0x000000ffff027224 */ /* 0x000fe400078e0009 */
[----:B------:R-:W-:Y:S02]  /*0400*/  IMAD.MOV.U32 R3, RZ, RZ, R8 ;  /* 0x000000ffff037224 */ /* 0x000fe400078e0008 */
[----:B------:R-:W-:-:S04]  /*0410*/  IMAD.HI.U32 R0, R0, R2, RZ ;  /* 0x0000000200007227 */ /* 0x000fc800078e00ff */
[----:B------:R-:W-:-:S05]  /*0420*/  IMAD R2, R0, R3, R2 ;  /* 0x0000000300027224 */ /* 0x000fca00078e0202 */
[----:B------:R-:W-:-:S13]  /*0430*/  ISETP.GT.U32.AND P1, PT, R4, R2, PT ;  /* 0x000000020400720c */ /* 0x000fda0003f24070 */
[----:B------:R-:W-:Y:S01]  /*0440*/  @!P1 IMAD.IADD R2, R2, 0x1, -R4 ;  /* 0x0000000102029824 */ /* 0x000fe200078e0a04 */
[----:B------:R-:W-:Y:S02]  /*0450*/  @!P1 IADD3 R0, R0, 0x1, RZ ;  /* 0x0000000100009810 */ /* 0x000fe40007ffe0ff */
[----:B------:R-:W-:Y:S02]  /*0460*/  ISETP.NE.AND P1, PT, R5, RZ, PT ;  /* 0x000000ff0500720c */ /* 0x000fe40003f25270 */
[----:B------:R-:W-:Y:S02]  /*0470*/  ISETP.GE.U32.AND P2, PT, R2, R4, PT ;  /* 0x000000040200720c */ /* 0x000fe40003f46070 */
[----:B------:R-:W-:-:S04]  /*0480*/  LOP3.LUT R2, R7, R5, RZ, 0x3c, !PT ;  /* 0x0000000507027212 */ /* 0x000fc800078e3cff */
[----:B------:R-:W-:-:S07]  /*0490*/  ISETP.GE.AND P0, PT, R2, RZ, PT ;  /* 0x000000ff0200720c */ /* 0x000fce0003f06270 */
[----:B------:R-:W-:-:S06]  /*04a0*/  @P2 IADD3 R0, R0, 0x1, RZ ;  /* 0x0000000100002810 */ /* 0x000fcc0007ffe0ff */
[----:B------:R-:W-:Y:S01]  /*04b0*/  @!P0 IMAD.MOV R0, RZ, RZ, -R0 ;  /* 0x000000ffff008224 */ /* 0x000fe200078e0a00 */
[----:B------:R-:W-:Y:S02]  /*04c0*/  @!P1 LOP3.LUT R0, RZ, R5, RZ, 0x33, !PT ;  /* 0x00000005ff009212 */ /* 0x000fe400078e33ff */
.L_x_2:
[----:B------:R-:W-:Y:S01]  /*04d0*/  LOP3.LUT R2, R11, 0xffff, RZ, 0xc0, !PT ;  /* 0x0000ffff0b027812 */ /* 0x000fe200078ec0ff */
[----:B------:R-:W-:Y:S01]  /*04e0*/  CS2R R20, SRZ ;  /* 0x0000000000147805 */ /* 0x000fe2000001ff00 */
[----:B------:R-:W-:Y:S01]  /*04f0*/  PLOP3.LUT P4, PT, PT, PT, PT, 0x80, 0x0 ;  /* 0x000000000000781c */ /* 0x000fe20003f8f070 */
[----:B------:R-:W-:Y:S01]  /*0500*/  CS2R R18, SRZ ;  /* 0x0000000000127805 */ /* 0x000fe2000001ff00 */
[----:B------:R-:W-:Y:S01]  /*0510*/  CS2R R94, SRZ ;  /* 0x00000000005e7805 */ /* 0x000fe2000001ff00 */
[----:B------:R-:W-:Y:S01]  /*0520*/  IMAD R181, R2, R0, RZ ;  /* 0x0000000002b57224 */ /* 0x000fe200078e02ff */
[----:B------:R-:W-:Y:S01]  /*0530*/  CS2R R92, SRZ ;  /* 0x00000000005c7805 */ /* 0x000fe2000001ff00 */
[----:B------:R-:W-:Y:S01]  /*0540*/  CS2R R98, SRZ ;  /* 0x0000000000627805 */ /* 0x000fe2000001ff00 */
[----:B------:R-:W-:Y:S01]  /*0550*/  CS2R R96, SRZ ;  /* 0x0000000000607805 */ /* 0x000fe2000001ff00 */
[----:B------:R-:W-:Y:S01]  /*0560*/  IMAD.IADD R0, R181, 0x1, R0 ;  /* 0x00000001b5007824 */ /* 0x000fe200078e0200 */
[----:B------:R2:W-:Y:S01]  /*0570*/  STL [R1+0x2c], R181 ;  /* 0x00002cb501007387 */ /* 0x0005e20000100800 */
[----:B------:R-:W-:Y:S01]  /*0580*/  CS2R R90, SRZ ;  /* 0x00000000005a7805 */ /* 0x000fe2000001ff00 */
[----:B------:R-:W-:Y:S01]  /*0590*/  CS2R R88, SRZ ;  /* 0x0000000000587805 */ /* 0x000fe2000001ff00 */
[----:B------:R-:W-:Y:S01]  /*05a0*/  CS2R R86, SRZ ;  /* 0x0000000000567805 */ /* 0x000fe2000001ff00 */
[----:B------:R-:W-:Y:S01]  /*05b0*/  IMNMX R180, R10, R0, PT ;  /* 0x000000000ab47217 */ /* 0x000fe20003800200 */
[----:B------:R-:W-:Y:S01]  /*05c0*/  CS2R R84, SRZ ;  /* 0x0000000000547805 */ /* 0x000fe2000001ff00 */
[----:B------:R-:W-:Y:S01]  /*05d0*/  CS2R R78, SRZ ;  /* 0x00000000004e7805 */ /* 0x000fe2000001ff00 */
[----:B------:R-:W-:Y:S01]  /*05e0*/  CS2R R76, SRZ ;  /* 0x00000000004c7805 */ /* 0x000fe2000001ff00 */
[----:B------:R-:W-:Y:S01]  /*05f0*/  ISETP.GT.AND P0, PT, R180, R181, PT ;  /* 0x000000b5b400720c */ /* 0x000fe20003f04270 */
[----:B------:R-:W-:Y:S01]  /*0600*/  CS2R R82, SRZ ;  /* 0x0000000000527805 */ /* 0x000fe2000001ff00 */
        /* <DEDUP_REMOVED lines=37> */
[----:B------:R-:W-:Y:S05]  /*0860*/  @!P0 BRA `(.L_x_3) ;  /* 0x000092d000008947 */ /* 0x000fea0003800000 */
[----:B--2---:R-:W-:-:S04]  /*0870*/  ISETP.NE.U32.AND P2, PT, RZ, c[0x0][0x340], PT ;  /* 0x0000d000ff007a0c */ /* 0x004fc80003f45070 */
[----:B------:R-:W-:-:S13]  /*0880*/  ISETP.NE.AND.EX P2, PT, RZ, c[0x0][0x344], PT, P2 ;  /* 0x0000d100ff007a0c */ /* 0x000fda0003f45320 */
[----:B------:R-:W-:-:S04]  /*0890*/  @P2 IMAD.MOV.U32 R2, RZ, RZ, 0x4 ;  /* 0x00000004ff022424 */ /* 0x000fc800078e00ff */
[----:B------:R-:W-:-:S05]  /*08a0*/  @P2 IMAD.WIDE R2, R25, R2, c[0x0][0x340] ;  /* 0x0000d00019022625 */ /* 0x000fca00078e0202 */
[----:B------:R2:W5:Y:S01]  /*08b0*/  @P2 LDG.E R14, [R2.64] ;  /* 0x00000006020e2981 */ /* 0x000562000c1e1900 */
[----:B------:R-:W-:Y:S01]  /*08c0*/  SHF.R.S32.HI R9, RZ, 0x1f, R176 ;  /* 0x0000001fff097819 */ /* 0x000fe200000114b0 */
[----:B------:R-:W-:Y:S01]  /*08d0*/  IMAD.MOV.U32 R0, RZ, RZ, c[0x0][0x2c4] ;  /* 0x0000b100ff007624 */ /* 0x000fe200078e00ff */
[----:B------:R-:W-:Y:S01]  /*08e0*/  SHF.R.S32.HI R6, RZ, 0x1f, R25 ;  /* 0x0000001fff067819 */ /* 0x000fe20000011419 */
[----:B------:R-:W3:Y:S01]  /*08f0*/  S2R R15, SR_CTAID.X ;  /* 0x00000000000f7919 */ /* 0x000ee20000002500 */
[CC--:B------:R-:W-:Y:S01]  /*0900*/  LEA.HI R24, R9.reuse, R176.reuse, RZ, 0x3 ;  /* 0x000000b009187211 */ /* 0x0c0fe200078f18ff */
[----:B------:R-:W-:Y:S01]  /*0910*/  ULDC UR5, c[0x0][0x2c4] ;  /* 0x0000b10000057ab9 */ /* 0x000fe20000000800 */
[----:B------:R-:W-:Y:S01]  /*0920*/  ISETP.NE.AND P0, PT, R0, 0x1, PT ;  /* 0x000000010000780c */ /* 0x000fe20003f05270 */
[----:B------:R-:W-:Y:S01]  /*0930*/  IMAD R6, R6, c[0x0][0x1c0], RZ ;  /* 0x0000700006067a24 */ /* 0x000fe200078e02ff */
[----:B------:R-:W-:Y:S01]  /*0940*/  SHF.R.S32.HI R0, RZ, 0x1f, R27 ;  /* 0x0000001fff007819 */ /* 0x000fe2000001141b */
[----:B------:R-:W-:Y:S01]  /*0950*/  ULDC UR4, c[0x0][0x168] ;  /* 0x00005a0000047ab9 */ /* 0x000fe20000000800 */
[-C--:B------:R-:W-:Y:S01]  /*0960*/  LEA.HI R19, R9, R176.reuse, RZ, 0x4 ;  /* 0x000000b009137211 */ /* 0x080fe200078f20ff */
[----:B------:R-:W-:Y:S01]  /*0970*/  IMAD R6, R25, c[0x0][0x1c4], R6 ;  /* 0x0000710019067a24 */ /* 0x000fe200078e0206 */
[----:B------:R-:W-:Y:S01]  /*0980*/  SHF.R.S32.HI R22, RZ, 0x3, R24 ;  /* 0x00000003ff167819 */ /* 0x000fe20000011418 */
[----:B------:R-:W-:Y:S01]  /*0990*/  IMAD R0, R0, c[0x0][0x1b8], RZ ;  /* 0x00006e0000007a24 */ /* 0x000fe200078e02ff */
[----:B------:R-:W-:Y:S01]  /*09a0*/  UIMAD UR4, UR5, UR4, URZ ;  /* 0x00000004050472a4 */ /* 0x000fe2000f8e023f */
[----:B------:R-:W-:Y:S01]  /*09b0*/  LEA.HI R166, R9, R176, RZ, 0x5 ;  /* 0x000000b009a67211 */ /* 0x000fe200078f28ff */
[----:B------:R-:W-:Y:S01]  /*09c0*/  BSSY B0, `(.L_x_4) ;  /* 0x000004e000007945 */ /* 0x000fe20003800000 */
[----:B------:R-:W-:-:S02]  /*09d0*/  IMAD R0, R27, c[0x0][0x1bc], R0 ;  /* 0x00006f001b007a24 */ /* 0x000fc400078e0200 */
[----:B------:R-:W-:Y:S02]  /*09e0*/  SHF.R.S32.HI R23, RZ, 0x5, R166 ;  /* 0x00000005ff177819 */ /* 0x000fe400000114a6 */
[----:B--2---:R-:W-:-:S04]  /*09f0*/  LEA.HI R3, R9, R176, RZ, 0x2 ;  /* 0x000000b009037211 */ /* 0x004fc800078f10ff */
[----:B------:R-:W-:Y:S02]  /*0a00*/  LOP3.LUT R2, R3, 0xfffffffc, RZ, 0xc0, !PT ;  /* 0xfffffffc03027812 */ /* 0x000fe400078ec0ff */
[----:B------:R-:W-:-:S03]  /*0a10*/  SHF.R.S32.HI R13, RZ, 0x2, R3 ;  /* 0x00000002ff0d7819 */ /* 0x000fc60000011403 */
[----:B------:R-:W-:Y:S02]  /*0a20*/  IMAD.IADD R8, R176, 0x1, -R2 ;  /* 0x00000001b0087824 */ /* 0x000fe400078e0a02 */
[----:B------:R-:W-:-:S04]  /*0a30*/  IMAD.WIDE.U32 R2, R27, c[0x0][0x1b8], RZ ;  /* 0x00006e001b027a25 */ /* 0x000fc800078e00ff */
[----:B------:R-:W-:Y:S02]  /*0a40*/  IMAD R177, R8, 0x20, R13 ;  /* 0x0000002008b17824 */ /* 0x000fe400078e020d */
[----:B------:R-:W-:Y:S02]  /*0a50*/  IMAD.IADD R3, R3, 0x1, R0 ;  /* 0x0000000103037824 */ /* 0x000fe400078e0200 */
[----:B---3--:R-:W-:Y:S01]  /*0a60*/  IMAD R4, R15, 0x80, R177 ;  /* 0x000000800f047824 */ /* 0x008fe200078e02b1 */
[----:B------:R2:W-:Y:S01]  /*0a70*/  STL [R1+0x18], R177 ;  /* 0x000018b101007387 */ /* 0x0005e20000100800 */
[----:B------:R-:W-:-:S04]  /*0a80*/  IMAD.WIDE.U32 R2, R25, c[0x0][0x1c0], R2 ;  /* 0x0000700019027a25 */ /* 0x000fc800078e0002 */
[----:B------:R-:W-:-:S04]  /*0a90*/  @P0 IMAD.HI.U32 R5, R4, c[0x0][0x2c8], RZ ;  /* 0x0000b20004050a27 */ /* 0x000fc800078e00ff */
[----:B------:R-:W-:Y:S01]  /*0aa0*/  IMAD.MOV.U32 R0, RZ, RZ, R4 ;  /* 0x000000ffff007224 */ /* 0x000fe200078e0004 */
[----:B------:R-:W-:Y:S01]  /*0ab0*/  @P0 SHF.R.U32.HI R0, RZ, c[0x0][0x2cc], R5 ;  /* 0x0000b300ff000a19 */ /* 0x000fe20000011605 */
[----:B------:R-:W-:Y:S02]  /*0ac0*/  IMAD.IADD R3, R3, 0x1, R6 ;  /* 0x0000000103037824 */ /* 0x000fe400078e0206 */
[----:B------:R-:W-:Y:S01]  /*0ad0*/  IMAD.SHL.U32 R64, R8, 0x8, RZ ;  /* 0x0000000808407824 */ /* 0x000fe200078e00ff */
[--C-:B------:R-:W-:Y:S01]  /*0ae0*/  SHF.R.S32.HI R7, RZ, 0x1f, R0.reuse ;  /* 0x0000001fff077819 */ /* 0x100fe20000011400 */
[----:B------:R-:W-:Y:S02]  /*0af0*/  IMAD.MOV R5, RZ, RZ, -R0 ;  /* 0x000000ffff057224 */ /* 0x000fe400078e0a00 */
[----:B------:R-:W-:Y:S01]  /*0b00*/  IMAD.WIDE.U32 R2, R0, c[0x0][0x1b0], R2 ;  /* 0x00006c0000027a25 */ /* 0x000fe200078e0002 */
[C---:B------:R-:W-:Y:S02]  /*0b10*/  IADD3 R18, R64.reuse, 0x20, RZ ;  /* 0x0000002040127810 */ /* 0x040fe40007ffe0ff */
[C---:B------:R-:W-:Y:S01]  /*0b20*/  IADD3 R49, R64.reuse, 0x40, RZ ;  /* 0x0000004040317810 */ /* 0x040fe20007ffe0ff */
[----:B------:R-:W-:Y:S01]  /*0b30*/  IMAD R5, R5, c[0x0][0x2c4], R4 ;  /* 0x0000b10005057a24 */ /* 0x000fe200078e0204 */
[----:B------:R-:W-:Y:S01]  /*0b40*/  ISETP.GE.AND P5, PT, R64, c[0x0][0x198], PT ;  /* 0x0000660040007a0c */ /* 0x000fe20003fa6270 */
[----:B------:R-:W-:Y:S01]  /*0b50*/  IMAD R7, R7, c[0x0][0x1b0], RZ ;  /* 0x00006c0007077a24 */ /* 0x000fe200078e02ff */
[----:B------:R-:W-:Y:S01]  /*0b60*/  ISETP.GE.AND P4, PT, R18, c[0x0][0x198], PT ;  /* 0x0000660012007a0c */ /* 0x000fe20003f86270 */
[----:B------:R-:W-:Y:S01]  /*0b70*/  IMAD R15, R15, 0x80, R13 ;  /* 0x000000800f0f7824 */ /* 0x000fe200078e020d */
[----:B------:R-:W-:Y:S01]  /*0b80*/  SHF.R.S32.HI R4, RZ, 0x1f, R5 ;  /* 0x0000001fff047819 */ /* 0x000fe20000011405 */
[----:B------:R-:W-:Y:S01]  /*0b90*/  IMAD R0, R0, c[0x0][0x1b4], R7 ;  /* 0x00006d0000007a24 */ /* 0x000fe200078e0207 */
[----:B------:R-:W-:-:S02]  /*0ba0*/  LEA.HI R7, R13, R13, RZ, 0x1 ;  /* 0x0000000d0d077211 */ /* 0x000fc400078f08ff */
[----:B------:R-:W-:Y:S01]  /*0bb0*/  ISETP.GE.AND P3, PT, R49, c[0x0][0x198], PT ;  /* 0x0000660031007a0c */ /* 0x000fe20003f66270 */
[----:B------:R-:W-:Y:S02]  /*0bc0*/  IMAD.IADD R3, R3, 0x1, R0 ;  /* 0x0000000103037824 */ /* 0x000fe400078e0200 */
[----:B------:R-:W-:Y:S01]  /*0bd0*/  IMAD R0, R4, c[0x0][0x1a8], RZ ;  /* 0x00006a0004007a24 */ /* 0x000fe200078e02ff */
[----:B------:R-:W-:Y:S01]  /*0be0*/  LOP3.LUT R4, R19, 0xfffffff0, RZ, 0xc0, !PT ;  /* 0xfffffff013047812 */ /* 0x000fe200078ec0ff */
[----:B------:R-:W-:-:S04]  /*0bf0*/  IMAD.WIDE.U32 R2, R5, c[0x0][0x1a8], R2 ;  /* 0x00006a0005027a25 */ /* 0x000fc800078e0002 */
[----:B------:R-:W-:Y:S01]  /*0c00*/  IMAD R0, R5, c[0x0][0x1ac], R0 ;  /* 0x00006b0005007a24 */ /* 0x000fe200078e0200 */
[----:B------:R-:W-:Y:S01]  /*0c10*/  LEA R12, P0, R2, c[0x0][0x160], 0x1 ;  /* 0x00005800020c7a11 */ /* 0x000fe200078008ff */
[----:B------:R-:W-:Y:S02]  /*0c20*/  IMAD.IADD R16, R176, 0x1, -R4 ;  /* 0x00000001b0107824 */ /* 0x000fe400078e0a04 */
[----:B------:R-:W-:Y:S02]  /*0c30*/  IMAD.IADD R0, R3, 0x1, R0 ;  /* 0x0000000103007824 */ /* 0x000fe400078e0200 */
[----:B------:R-:W-:Y:S01]  /*0c40*/  IMAD.SHL.U32 R3, R22, 0x40, RZ ;  /* 0x0000004016037824 */ /* 0x000fe200078e00ff */
[----:B------:R-:W-:Y:S02]  /*0c50*/  LEA.HI R17, R16, R16, RZ, 0x1 ;  /* 0x0000001010117211 */ /* 0x000fe400078f08ff */
[----:B------:R-:W-:Y:S02]  /*0c60*/  LEA.HI.X R11, R2, c[0x0][0x164], R0, 0x1, P0 ;  /* 0x00005900020b7a11 */ /* 0x000fe400000f0c00 */
[----:B------:R-:W-:-:S02]  /*0c70*/  LOP3.LUT R0, R3, 0xc0, RZ, 0xc0, !PT ;  /* 0x000000c003007812 */ /* 0x000fc400078ec0ff */
[--C-:B------:R-:W-:Y:S02]  /*0c80*/  SHF.R.S32.HI R5, RZ, 0x1, R17.reuse ;  /* 0x00000001ff057819 */ /* 0x100fe40000011411 */
[----:B------:R-:W-:Y:S02]  /*0c90*/  SHF.R.U32.HI R3, RZ, 0x3, R0 ;  /* 0x00000003ff037819 */ /* 0x000fe40000011600 */
[----:B------:R-:W-:Y:S02]  /*0ca0*/  LOP3.LUT R0, R0, 0x18, R64, 0xf8, !PT ;  /* 0x0000001800007812 */ /* 0x000fe400078ef840 */
[----:B------:R-:W-:Y:S02]  /*0cb0*/  SHF.R.S32.HI R2, RZ, 0x1f, R17 ;  /* 0x0000001fff027819 */ /* 0x000fe40000011411 */
[----:B------:R-:W-:Y:S02]  /*0cc0*/  LOP3.LUT R6, R0, R3, RZ, 0x3c, !PT ;  /* 0x0000000300067212 */ /* 0x000fe400078e3cff */
[----:B------:R-:W-:Y:S01]  /*0cd0*/  LEA.HI R0, R2, R5, RZ, 0x2 ;  /* 0x0000000502007211 */ /* 0x000fe200078f10ff */
[----:B------:R2:W3:Y:S01]  /*0ce0*/  SHFL.IDX PT, R3, R11, RZ, 0x1c1f ;  /* 0x001c1fff0b037589 */ /* 0x0004e200000e0000 */
[----:B------:R-:W-:-:S02]  /*0cf0*/  ISETP.GE.AND P0, PT, R15, UR4, PT ;  /* 0x000000040f007c0c */ /* 0x000fc4000bf06270 */
[----:B------:R-:W-:Y:S01]  /*0d00*/  LOP3.LUT R4, R0, 0xfffffffc, RZ, 0xc0, !PT ;  /* 0xfffffffc00047812 */ /* 0x000fe200078ec0ff */
[----:B------:R2:W4:Y:S01]  /*0d10*/  SHFL.IDX PT, R2, R12, RZ, 0x1c1f ;  /* 0x001c1fff0c027589 */ /* 0x00052200000e0000 */
[----:B------:R-:W-:-:S03]  /*0d20*/  LOP3.LUT R0, R7, 0x7fffffe, RZ, 0xc0, !PT ;  /* 0x07fffffe07007812 */ /* 0x000fc600078ec0ff */
[----:B------:R-:W-:Y:S02]  /*0d30*/  IMAD.IADD R21, R5, 0x1, -R4 ;  /* 0x0000000105157824 */ /* 0x000fe400078e0a04 */
[----:B------:R-:W-:Y:S02]  /*0d40*/  IMAD.IADD R0, R13, 0x1, -R0 ;  /* 0x000000010d007824 */ /* 0x000fe400078e0a00 */
[----:B------:R-:W-:Y:S01]  /*0d50*/  IMAD.MOV.U32 R4, RZ, RZ, 0x10 ;  /* 0x00000010ff047424 */ /* 0x000fe200078e00ff */
[----:B------:R-:W-:Y:S01]  /*0d60*/  LOP3.LUT P1, RZ, R21, 0x2, RZ, 0xc0, !PT ;  /* 0x0000000215ff7812 */ /* 0x000fe2000782c0ff */
[----:B------:R-:W-:-:S03]  /*0d70*/  IMAD R0, R23, 0x8, R0 ;  /* 0x0000000817007824 */ /* 0x000fc600078e0200 */
[----:B------:R-:W-:Y:S01]  /*0d80*/  SEL R4, R4, 0xfffffff0, !P1 ;  /* 0xfffffff004047807 */ /* 0x000fe20004800000 */
[----:B------:R-:W-:Y:S02]  /*0d90*/  IMAD.U32 R226, R0, 0x20, R6 ;  /* 0x0000002000e27824 */ /* 0x000fe400078e0006 */
[----:B------:R-:W-:Y:S01]  /*0da0*/  @!P2 IMAD.MOV.U32 R14, RZ, RZ, R25 ;  /* 0x000000ffff0ea224 */ /* 0x000fe200078e0019 */
[----:B------:R-:W-:Y:S05]  /*0db0*/  @P0 BRA `(.L_x_5) ;  /* 0x000000e000000947 */ /* 0x000fea0003800000 */
[----:B--234-:R-:W-:Y:S01]  /*0dc0*/  SHF.R.S32.HI R5, RZ, 0x1f, R18 ;  /* 0x0000001fff057819 */ /* 0x01cfe20000011412 */
[----:B------:R-:W-:Y:S01]  /*0dd0*/  IMAD.WIDE R8, R64, 0x2, R2 ;  /* 0x0000000240087825 */ /* 0x000fe200078e0202 */
[----:B------:R-:W-:Y:S02]  /*0de0*/  SHF.R.S32.HI R0, RZ, 0x1f, R49 ;  /* 0x0000001fff007819 */ /* 0x000fe40000011431 */
[----:B------:R-:W-:Y:S02]  /*0df0*/  LEA.HI R5, R5, R18, RZ, 0x3 ;  /* 0x0000001205057211 */ /* 0x000fe400078f18ff */
[----:B------:R-:W-:-:S02]  /*0e00*/  LEA.HI R0, R0, R49, RZ, 0x3 ;  /* 0x0000003100007211 */ /* 0x000fc400078f18ff */
[----:B------:R-:W-:Y:S02]  /*0e10*/  LOP3.LUT R5, R5, 0xfffffff8, RZ, 0xc0, !PT ;  /* 0xfffffff805057812 */ /* 0x000fe400078ec0ff */
[----:B------:R-:W-:Y:S01]  /*0e20*/  LOP3.LUT R10, R0, 0xfffffff8, RZ, 0xc0, !PT ;  /* 0xfffffff8000a7812 */ /* 0x000fe200078ec0ff */
[----:B------:R-:W-:Y:S02]  /*0e30*/  IMAD.SHL.U32 R0, R226, 0x2, RZ ;  /* 0x00000002e2007824 */ /* 0x000fe400078e00ff */
[----:B------:R-:W-:-:S03]  /*0e40*/  IMAD.WIDE R6, R5, 0x2, R2 ;  /* 0x0000000205067825 */ /* 0x000fc600078e0202 */
[----:B------:R-:W-:Y:S01]  /*0e50*/  @!PT LDS RZ, [RZ] ;  /* 0x00000000fffff984 */ /* 0x000fe20000000800 */
[----:B------:R2:W-:Y:S01]  /*0e60*/  LDGSTS.E.BYPASS.LTC128B.128 [R0+0x6100], [R8.64], !P5 ;  /* 0x0610000008007fae */ /* 0x0005e2000e901d46 */
[----:B------:R-:W-:-:S03]  /*0e70*/  IMAD.WIDE R2, R10, 0x2, R2 ;  /* 0x000000020a027825 */ /* 0x000fc600078e0202 */
[----:B------:R2:W-:Y:S04]  /*0e80*/  LDGSTS.E.BYPASS.LTC128B.128 [R0+0x8100], [R6.64], !P4 ;  /* 0x0810000006007fae */ /* 0x0005e8000e101d46 */
[----:B------:R2:W-:Y:S02]  /*0e90*/  LDGSTS.E.BYPASS.LTC128B.128 [R0+0xa100], [R2.64], !P3 ;  /* 0x0a10000002007fae */ /* 0x0005e4000d901d46 */
.L_x_5:
[----:B--234-:R-:W-:Y:S05]  /*0ea0*/  BSYNC B0 ;  /* 0x0000000000007941 */ /* 0x01cfea0003800000 */
.L_x_4:
[----:B------:R-:W-:Y:S01]  /*0eb0*/  IADD3 R0, R15, 0x20, RZ ;  /* 0x000000200f007810 */ /* 0x000fe20007ffe0ff */
[----:B------:R2:W3:Y:S01]  /*0ec0*/  SHFL.IDX PT, R3, R11, 0x1, 0x1c1f ;  /* 0x003c1f000b037f89 */ /* 0x0004e200000e0000 */
[----:B------:R-:W-:Y:S02]  /*0ed0*/  BSSY B0, `(.L_x_6) ;  /* 0x0000012000007945 */ /* 0x000fe40003800000 */
[----:B------:R-:W-:Y:S01]  /*0ee0*/  ISETP.GE.AND P0, PT, R0, UR4, PT ;  /* 0x0000000400007c0c */ /* 0x000fe2000bf06270 */
[----:B------:R2:W4:-:S12]  /*0ef0*/  SHFL.IDX PT, R2, R12, 0x1, 0x1c1f ;  /* 0x003c1f000c027f89 */ /* 0x00051800000e0000 */
[----:B------:R-:W-:Y:S05]  /*0f00*/  @P0 BRA `(.L_x_7) ;  /* 0x000000e000000947 */ /* 0x000fea0003800000 */
[----:B------:R-:W-:Y:S01]  /*0f10*/  SHF.R.S32.HI R5, RZ, 0x1f, R18 ;  /* 0x0000001fff057819 */ /* 0x000fe20000011412 */
[----:B---34-:R-:W-:Y:S01]  /*0f20*/  IMAD.WIDE R8, R64, 0x2, R2 ;  /* 0x0000000240087825 */ /* 0x018fe200078e0202 */
[----:B------:R-:W-:Y:S02]  /*0f30*/  SHF.R.S32.HI R0, RZ, 0x1f, R49 ;  /* 0x0000001fff007819 */ /* 0x000fe40000011431 */
[----:B------:R-:W-:Y:S02]  /*0f40*/  LEA.HI R5, R5, R18, RZ, 0x3 ;  /* 0x0000001205057211 */ /* 0x000fe400078f18ff */
[----:B------:R-:W-:Y:S02]  /*0f50*/  LEA.HI R0, R0, R49, RZ, 0x3 ;  /* 0x0000003100007211 */ /* 0x000fe400078f18ff */
[----:B------:R-:W-:Y:S02]  /*0f60*/  LOP3.LUT R5, R5, 0xfffffff8, RZ, 0xc0, !PT ;  /* 0xfffffff805057812 */ /* 0x000fe400078ec0ff */
[----:B------:R-:W-:Y:S01]  /*0f70*/  LOP3.LUT R10, R0, 0xfffffff8, RZ, 0xc0, !PT ;  /* 0xfffffff8000a7812 */ /* 0x000fe200078ec0ff */
[----:B------:R-:W-:-:S02]  /*0f80*/  IMAD.SHL.U32 R0, R226, 0x2, RZ ;  /* 0x00000002e2007824 */ /* 0x000fc400078e00ff */
[----:B------:R-:W-:-:S03]  /*0f90*/  IMAD.WIDE R6, R5, 0x2, R2 ;  /* 0x0000000205067825 */ /* 0x000fc600078e0202 */
[----:B------:R-:W-:Y:S01]  /*0fa0*/  @!PT LDS RZ, [RZ] ;  /* 0x00000000fffff984 */ /* 0x000fe20000000800 */
[----:B------:R3:W-:Y:S01]  /*0fb0*/  LDGSTS.E.BYPASS.LTC128B.128 [R0+0x6900], [R8.64], !P5 ;  /* 0x0690000008007fae */ /* 0x0007e2000e901d46 */
[----:B------:R-:W-:-:S03]  /*0fc0*/  IMAD.WIDE R2, R10, 0x2, R2 ;  /* 0x000000020a027825 */ /* 0x000fc600078e0202 */
[----:B------:R3:W-:Y:S04]  /*0fd0*/  LDGSTS.E.BYPASS.LTC128B.128 [R0+0x8900], [R6.64], !P4 ;  /* 0x0890000006007fae */ /* 0x0007e8000e101d46 */
[----:B------:R3:W-:Y:S02]  /*0fe0*/  LDGSTS.E.BYPASS.LTC128B.128 [R0+0xa900], [R2.64], !P3 ;  /* 0x0a90000002007fae */ /* 0x0007e4000d901d46 */
.L_x_7:
[----:B------:R-:W-:Y:S05]  /*0ff0*/  BSYNC B0 ;  /* 0x0000000000007941 */ /* 0x000fea0003800000 */
.L_x_6:
[----:B---3--:R-:W-:Y:S01]  /*1000*/  IADD3 R0, R15, 0x40, RZ ;  /* 0x000000400f007810 */ /* 0x008fe20007ffe0ff */
[----:B------:R3:W1:Y:S01]  /*1010*/  SHFL.IDX PT, R3, R11, 0x2, 0x1c1f ;  /* 0x005c1f000b037f89 */ /* 0x00066200000e0000 */
[----:B------:R-:W-:Y:S02]  /*1020*/  BSSY B0, `(.L_x_8) ;  /* 0x0000012000007945 */ /* 0x000fe40003800000 */
[----:B------:R-:W-:Y:S01]  /*1030*/  ISETP.GE.AND P0, PT, R0, UR4, PT ;  /* 0x0000000400007c0c */ /* 0x000fe2000bf06270 */
[----:B----4-:R3:W4:-:S12]  /*1040*/  SHFL.IDX PT, R2, R12, 0x2, 0x1c1f ;  /* 0x005c1f000c027f89 */ /* 0x01071800000e0000 */
[----:B------:R-:W-:Y:S05]  /*1050*/  @P0 BRA `(.L_x_9) ;  /* 0x000000e000000947 */ /* 0x000fea0003800000 */
[----:B------:R-:W-:Y:S01]  /*1060*/  SHF.R.S32.HI R5, RZ, 0x1f, R18 ;  /* 0x0000001fff057819 */ /* 0x000fe20000011412 */
[----:B-1--4-:R-:W-:Y:S01]  /*1070*/  IMAD.WIDE R8, R64, 0x2, R2 ;  /* 0x0000000240087825 */ /* 0x012fe200078e0202 */
        /* <DEDUP_REMOVED lines=12> */
.L_x_9:
[----:B------:R-:W-:Y:S05]  /*1140*/  BSYNC B0 ;  /* 0x0000000000007941 */ /* 0x000fea0003800000 */
.L_x_8:
[----:B-1----:R-:W-:Y:S01]  /*1150*/  MOV R0, c[0x0][0x2b8] ;  /* 0x0000ae0000007a02 */ /* 0x002fe20000000f00 */
[----:B----4-:R-:W-:Y:S01]  /*1160*/  SHFL.IDX PT, R2, R12, 0x3, 0x1c1f ;  /* 0x007c1f000c027f89 */ /* 0x010fe200000e0000 */
[----:B------:R-:W-:Y:S01]  /*1170*/  IADD3 R165, R180, -0x1, RZ ;  /* 0xffffffffb4a57810 */ /* 0x000fe20007ffe0ff */
[----:B-----5:R-:W-:Y:S01]  /*1180*/  IMAD.WIDE.U32 R174, R14, c[0x0][0x2b0], RZ ;  /* 0x0000ac000eae7a25 */ /* 0x020fe200078e00ff */
[----:B------:R-:W-:Y:S01]  /*1190*/  ISETP.NE.AND P0, PT, R0, 0x1, PT ;  /* 0x000000010000780c */ /* 0x000fe20003f05270 */
[----:B------:R-:W1:Y:S01]  /*11a0*/  SHFL.IDX PT, R3, R11, 0x3, 0x1c1f ;  /* 0x007c1f000b037f89 */ /* 0x000e6200000e0000 */
[----:B------:R-:W-:-:S02]  /*11b0*/  LEA R0, R165, R177, 0x6 ;  /* 0x000000b1a5007211 */ /* 0x000fc400078e30ff */
[----:B------:R-:W-:Y:S02]  /*11c0*/  SHF.R.S32.HI R5, RZ, 0x1f, R14 ;  /* 0x0000001fff057819 */ /* 0x000fe4000001140e */
[----:B------:R-:W-:Y:S02]  /*11d0*/  IADD3 R7, R15, 0x60, RZ ;  /* 0x000000600f077810 */ /* 0x000fe40007ffe0ff */
[----:B------:R-:W-:Y:S01]  /*11e0*/  SHF.R.S32.HI R9, RZ, 0x1f, R49 ;  /* 0x0000001fff097819 */ /* 0x000fe20000011431 */
[----:B------:R-:W-:Y:S01]  /*11f0*/  IMAD R5, R5, c[0x0][0x2b0], RZ ;  /* 0x0000ac0005057a24 */ /* 0x000fe200078e02ff */
[----:B------:R-:W-:Y:S02]  /*1200*/  IADD3 R10, R0, R178, RZ ;  /* 0x000000b2000a7210 */ /* 0x000fe40007ffe0ff */
[----:B------:R-:W-:Y:S01]  /*1210*/  SHF.L.U32 R226, R226, 0x1, RZ ;  /* 0x00000001e2e27819 */ /* 0x000fe200000006ff */
[----:B------:R-:W-:Y:S01]  /*1220*/  IMAD R8, R14, c[0x0][0x2b4], R5 ;  /* 0x0000ad000e087a24 */ /* 0x000fe200078e0205 */
[----:B------:R-:W-:Y:S01]  /*1230*/  ISETP.GE.AND P6, PT, R0, R26, PT ;  /* 0x0000001a0000720c */ /* 0x000fe20003fc6270 */
[----:B------:R-:W-:Y:S01]  /*1240*/  @P0 IMAD.HI.U32 R6, R10, c[0x0][0x2bc], RZ ;  /* 0x0000af000a060a27 */ /* 0x000fe200078e00ff */
[----:B------:R-:W-:Y:S01]  /*1250*/  ISETP.GE.AND P2, PT, R7, UR4, PT ;  /* 0x0000000407007c0c */ /* 0x000fe2000bf46270 */
[----:B------:R-:W-:Y:S01]  /*1260*/  STL.64 [R1+0x40], R174 ;  /* 0x000040ae01007387 */ /* 0x000fe20000100a00 */
[----:B------:R-:W-:Y:S01]  /*1270*/  LEA.HI R9, R9, R49, RZ, 0x3 ;  /* 0x0000003109097211 */ /* 0x000fe200078f18ff */
[----:B------:R-:W-:Y:S01]  /*1280*/  IMAD.MOV.U32 R0, RZ, RZ, R10 ;  /* 0x000000ffff007224 */ /* 0x000fe200078e000a */
[----:B------:R-:W-:-:S02]  /*1290*/  @P0 SHF.R.U32.HI R0, RZ, c[0x0][0x2c0], R6 ;  /* 0x0000b000ff000a19 */ /* 0x000fc40000011606 */
[----:B------:R-:W-:Y:S02]  /*12a0*/  SHF.R.S32.HI R6, RZ, 0x1f, R18 ;  /* 0x0000001fff067819 */ /* 0x000fe40000011412 */
[----:B------:R-:W-:Y:S02]  /*12b0*/  LOP3.LUT R184, R9, 0xfffffff8, RZ, 0xc0, !PT ;  /* 0xfffffff809b87812 */ /* 0x000fe400078ec0ff */
[----:B------:R-:W-:Y:S02]  /*12c0*/  LEA.HI R5, R6, R18, RZ, 0x3 ;  /* 0x0000001206057211 */ /* 0x000fe400078f18ff */
[----:B------:R-:W-:Y:S01]  /*12d0*/  IADD3 R171, R175, R8, RZ ;  /* 0x00000008afab7210 */ /* 0x000fe20007ffe0ff */
[----:B-1----:R-:W-:Y:S01]  /*12e0*/  @!P2 IMAD.WIDE R6, R64, 0x2, R2 ;  /* 0x000000024006a825 */ /* 0x002fe200078e0202 */
[----:B------:R-:W-:Y:S02]  /*12f0*/  LOP3.LUT R183, R5, 0xfffffff8, RZ, 0xc0, !PT ;  /* 0xfffffff805b77812 */ /* 0x000fe400078ec0ff */
[----:B------:R-:W-:-:S02]  /*1300*/  ISETP.GT.OR P6, PT, R177, 0x3f, P6 ;  /* 0x0000003fb100780c */ /* 0x000fc400037c4670 */
[----:B------:R-:W-:Y:S01]  /*1310*/  MOV R227, RZ ;  /* 0x000000ff00e37202 */ /* 0x000fe20000000f00 */
[--C-:B------:R-:W-:Y:S01]  /*1320*/  @!P2 IMAD.WIDE R8, R183, 0x2, R2.reuse ;  /* 0x00000002b708a825 */ /* 0x100fe200078e0202 */
[----:B------:R-:W-:Y:S01]  /*1330*/  @!PT LDS RZ, [RZ] ;  /* 0x00000000fffff984 */ /* 0x000fe20000000800 */
[----:B------:R1:W-:Y:S03]  /*1340*/  @!P2 LDGSTS.E.BYPASS.LTC128B.128 [R226+0x7900], [R6.64], !P5 ;  /* 0x0790000006e2afae */ /* 0x0003e6000e901d46 */
[----:B------:R-:W-:Y:S01]  /*1350*/  @!P2 IMAD.WIDE R2, R184, 0x2, R2 ;  /* 0x00000002b802a825 */ /* 0x000fe200078e0202 */
[----:B------:R4:W-:Y:S04]  /*1360*/  @!P2 LDGSTS.E.BYPASS.LTC128B.128 [R226+0x9900], [R8.64], !P4 ;  /* 0x0990000008e2afae */ /* 0x0009e8000e101d46 */
[----:B------:R2:W-:Y:S01]  /*1370*/  @!P2 LDGSTS.E.BYPASS.LTC128B.128 [R226+0xb900], [R2.64], !P3 ;  /* 0x0b90000002e2afae */ /* 0x0005e2000d901d46 */
[----:B------:R-:W-:-:S03]  /*1380*/  @!P6 IADD3 R5, P1, R0, R174, RZ ;  /* 0x000000ae0005e210 */ /* 0x000fc60007f3e0ff */
[----:B------:R-:W0:Y:S01]  /*1390*/  LDGDEPBAR ;  /* 0x00000000000079af */ /* 0x000e220000000000 */
[----:B------:R-:W-:-:S04]  /*13a0*/  IMAD.WIDE.U32 R172, R27, c[0x0][0x1e8], RZ ;  /* 0x00007a001bac7a25 */ /* 0x000fc800078e00ff */
[----:B------:R-:W-:Y:S01]  /*13b0*/  IMAD R162, R165, -0x40, R26 ;  /* 0xffffffc0a5a27824 */ /* 0x000fe200078e021a */
[----:B------:R-:W-:Y:S01]  /*13c0*/  SHF.R.S32.HI R14, RZ, 0x4, R19 ;  /* 0x00000004ff0e7819 */ /* 0x000fe20000011413 */
[----:B------:R-:W-:Y:S01]  /*13d0*/  IMAD.WIDE.U32 R28, R27, c[0x0][0x210], RZ ;  /* 0x000084001b1c7a25 */ /* 0x000fe200078e00ff */
[----:B------:R-:W-:Y:S01]  /*13e0*/  STL [R1+0x54], R171 ;  /* 0x000054ab01007387 */ /* 0x000fe20000100800 */
[----:B-1----:R-:W-:Y:S02]  /*13f0*/  @!P6 LEA.HI.X.SX32 R7, R0, R171, 0x1, P1 ;  /* 0x000000ab0007e211 */ /* 0x002fe400008f0eff */
[----:B------:R-:W-:-:S04]  /*1400*/  @!P6 LEA R6, P1, R5, c[0x0][0x2a0], 0x2 ;  /* 0x0000a8000506ea11 */ /* 0x000fc800078210ff */
[----:B------:R-:W-:Y:S01]  /*1410*/  @!P6 LEA.HI.X R7, R5, c[0x0][0x2a4], R7, 0x2, P1 ;  /* 0x0000a9000507ea11 */ /* 0x000fe200008f1407 */
[----:B------:R-:W-:Y:S06]  /*1420*/  BAR.SYNC.DEFER_BLOCKING 0x0 ;  /* 0x0000000000007b1d */ /* 0x000fec0000010000 */
[----:B---3--:R-:W3:Y:S01]  /*1430*/  @!P6 LDG.E R227, [R6.64] ;  /* 0x0000000606e3e981 */ /* 0x008ee2000c1e1900 */
[----:B------:R-:W-:Y:S01]  /*1440*/  IMAD.MOV R0, RZ, RZ, -R0 ;  /* 0x000000ffff007224 */ /* 0x000fe200078e0a00 */
[----:B----4-:R-:W-:Y:S01]  /*1450*/  SHF.R.S32.HI R9, RZ, 0x1f, R27 ;  /* 0x0000001fff097819 */ /* 0x010fe2000001141b */
[----:B------:R-:W-:Y:S01]  /*1460*/  IMAD.IADD R48, R162, 0x1, -R13 ;  /* 0x00000001a2307824 */ /* 0x000fe200078e0a0d */
[----:B------:R-:W-:Y:S01]  /*1470*/  ISETP.GE.AND P3, PT, R64, c[0x0][0x1d4], PT ;  /* 0x0000750040007a0c */ /* 0x000fe20003f66270 */
[----:B------:R-:W-:Y:S01]  /*1480*/  IMAD R230, R0, c[0x0][0x2b8], R10 ;  /* 0x0000ae0000e67a24 */ /* 0x000fe200078e020a */
[----:B------:R-:W-:Y:S01]  /*1490*/  ISETP.GE.AND P2, PT, R18, c[0x0][0x1d4], PT ;  /* 0x0000750012007a0c */ /* 0x000fe20003f46270 */
[----:B------:R-:W-:Y:S01]  /*14a0*/  STL.64 [R1+0x38], R172 ;  /* 0x000038ac01007387 */ /* 0x000fe20000100a00 */
[----:B------:R-:W-:Y:S01]  /*14b0*/  ISETP.GE.AND P5, PT, R48, 0x1, PT ;  /* 0x000000013000780c */ /* 0x000fe20003fa6270 */
[----:B--2---:R-:W-:Y:S01]  /*14c0*/  IMAD.WIDE.U32 R2, R230, c[0x0][0x1e0], RZ ;  /* 0x00007800e6027a25 */ /* 0x004fe200078e00ff */
[----:B------:R-:W-:-:S02]  /*14d0*/  SHF.R.S32.HI R5, RZ, 0x1f, R230 ;  /* 0x0000001fff057819 */ /* 0x000fc400000114e6 */
[----:B------:R-:W-:Y:S02]  /*14e0*/  LOP3.LUT R12, R24, 0xfffffff8, RZ, 0xc0, !PT ;  /* 0xfffffff8180c7812 */ /* 0x000fe400078ec0ff */
[----:B------:R-:W-:Y:S01]  /*14f0*/  SHF.R.S32.HI R11, RZ, 0x1f, R16 ;  /* 0x0000001fff0b7819 */ /* 0x000fe20000011410 */
[C---:B------:R-:W-:Y:S01]  /*1500*/  IMAD R0, R5.reuse, c[0x0][0x1e0], RZ ;  /* 0x0000780005007a24 */ /* 0x040fe200078e02ff */
[----:B------:R-:W-:Y:S01]  /*1510*/  IADD3 R12, -R12, R176, RZ ;  /* 0x000000b00c0c7210 */ /* 0x000fe20007ffe1ff */
[----:B------:R-:W-:Y:S01]  /*1520*/  IMAD R5, R5, c[0x0][0x208], RZ ;  /* 0x0000820005057a24 */ /* 0x000fe200078e02ff */
[----:B------:R-:W-:Y:S01]  /*1530*/  ISETP.GT.AND P6, PT, R48, 0x20, PT ;  /* 0x000000203000780c */ /* 0x000fe20003fc4270 */
[----:B------:R-:W-:Y:S01]  /*1540*/  IMAD R0, R230, c[0x0][0x1e4], R0 ;  /* 0x00007900e6007a24 */ /* 0x000fe200078e0200 */
[----:B------:R-:W-:Y:S01]  /*1550*/  LEA.HI R13, R12, R12, RZ, 0x1 ;  /* 0x0000000c0c0d7211 */ /* 0x000fe200078f08ff */
[----:B------:R-:W-:Y:S01]  /*1560*/  IMAD R5, R230, c[0x0][0x20c], R5 ;  /* 0x00008300e6057a24 */ /* 0x000fe200078e0205 */
[----:B------:R-:W-:-:S02]  /*1570*/  SHF.R.S32.HI R169, RZ, 0x1f, R64 ;  /* 0x0000001fffa97819 */ /* 0x000fc40000011440 */
[----:B------:R-:W-:Y:S01]  /*1580*/  IADD3 R3, R3, R0, RZ ;  /* 0x0000000003037210 */ /* 0x000fe20007ffe0ff */
[----:B------:R-:W-:Y:S01]  /*1590*/  IMAD R0, R9, c[0x0][0x1e8], RZ ;  /* 0x00007a0009007a24 */ /* 0x000fe200078e02ff */
[----:B------:R-:W-:Y:S02]  /*15a0*/  SHF.R.S32.HI R168, RZ, 0x1f, R183 ;  /* 0x0000001fffa87819 */ /* 0x000fe400000114b7 */
[----:B------:R-:W-:Y:S01]  /*15b0*/  SHF.R.S32.HI R167, RZ, 0x1f, R184 ;  /* 0x0000001fffa77819 */ /* 0x000fe200000114b8 */
[----:B------:R-:W-:-:S05]  /*15c0*/  IMAD R0, R27, c[0x0][0x1ec], R0 ;  /* 0x00007b001b007a24 */ /* 0x000fca00078e0200 */
[----:B------:R-:W-:-:S05]  /*15d0*/  IADD3 R170, R173, R0, RZ ;  /* 0x00000000adaa7210 */ /* 0x000fca0007ffe0ff */
[----:B------:R-:W-:Y:S04]  /*15e0*/  STL [R1+0x50], R170 ;  /* 0x000050aa01007387 */ /* 0x000fe80000100800 */
[----:B------:R-:W-:Y:S01]  /*15f0*/  STL.64 [R1+0x48], R28 ;  /* 0x0000481c01007387 */ /* 0x000fe20000100a00 */
[----:B---3--:R-:W-:Y:S01]  /*1600*/  SHF.R.S32.HI R10, RZ, 0x1f, R227 ;  /* 0x0000001fff0a7819 */ /* 0x008fe200000114e3 */
[----:B------:R-:W-:-:S04]  /*1610*/  IMAD.WIDE.U32 R6, R227, c[0x0][0x1f0], R2 ;  /* 0x00007c00e3067a25 */ /* 0x000fc800078e0002 */
[----:B------:R-:W-:Y:S01]  /*1620*/  IMAD R8, R10, c[0x0][0x1f0], RZ ;  /* 0x00007c000a087a24 */ /* 0x000fe200078e02ff */
[----:B------:R-:W-:Y:S01]  /*1630*/  IADD3 R0, P1, R172, R6, RZ ;  /* 0x00000006ac007210 */ /* 0x000fe20007f3e0ff */
[----:B------:R-:W-:-:S04]  /*1640*/  IMAD.WIDE.U32 R2, R230, c[0x0][0x208], RZ ;  /* 0x00008200e6027a25 */ /* 0x000fc800078e00ff */
[----:B------:R-:W-:Y:S01]  /*1650*/  IMAD R8, R227, c[0x0][0x1f4], R8 ;  /* 0x00007d00e3087a24 */ /* 0x000fe200078e0208 */
[----:B------:R-:W-:Y:S02]  /*1660*/  IADD3 R3, R3, R5, RZ ;  /* 0x0000000503037210 */ /* 0x000fe40007ffe0ff */
[----:B------:R-:W-:Y:S02]  /*1670*/  LOP3.LUT R5, R17, 0x7fffffe, RZ, 0xc0, !PT ;  /* 0x07fffffe11057812 */ /* 0x000fe400078ec0ff */
[----:B------:R-:W-:Y:S01]  /*1680*/  IADD3.X R6, R170, R7, R8, P1, !PT ;  /* 0x00000007aa067210 */ /* 0x000fe20000ffe408 */
[----:B------:R-:W-:Y:S01]  /*1690*/  IMAD.WIDE.U32 R2, R227, c[0x0][0x218], R2 ;  /* 0x00008600e3027a25 */ /* 0x000fe200078e0002 */
[----:B------:R-:W-:Y:S02]  /*16a0*/  LEA R15, P1, R0, c[0x0][0x1c8], 0x1 ;  /* 0x00007200000f7a11 */ /* 0x000fe400078208ff */
[----:B------:R-:W-:Y:S02]  /*16b0*/  IADD3 R150, R16, -R5, RZ ;  /* 0x8000000510967210 */ /* 0x000fe40007ffe0ff */
[----:B------:R-:W-:Y:S01]  /*16c0*/  LEA.HI.X R20, R0, c[0x0][0x1cc], R6, 0x1, P1 ;  /* 0x0000730000147a11 */ /* 0x000fe200008f0c06 */
[----:B------:R-:W-:Y:S01]  /*16d0*/  IMAD R0, R9, c[0x0][0x210], RZ ;  /* 0x0000840009007a24 */ /* 0x000fe200078e02ff */
[----:B------:R-:W-:Y:S01]  /*16e0*/  SHFL.IDX PT, R6, R15, RZ, 0x1c1f ;  /* 0x001c1fff0f067589 */ /* 0x000fe200000e0000 */
[----:B------:R-:W-:-:S02]  /*16f0*/  LEA.HI R8, R19, R14, RZ, 0x1 ;  /* 0x0000000e13087211 */ /* 0x000fc400078f08ff */
[----:B------:R-:W-:Y:S01]  /*1700*/  IMAD R5, R27, c[0x0][0x214], R0 ;  /* 0x000085001b057a24 */ /* 0x000fe200078e0200 */
[----:B------:R-:W1:Y:S01]  /*1710*/  SHFL.IDX PT, R7, R20, RZ, 0x1c1f ;  /* 0x001c1fff14077589 */ /* 0x000e6200000e0000 */
[----:B------:R-:W-:Y:S01]  /*1720*/  IMAD R0, R10, c[0x0][0x218], RZ ;  /* 0x000086000a007a24 */ /* 0x000fe200078e02ff */
[----:B------:R-:W-:Y:S02]  /*1730*/  LOP3.LUT R8, R8, 0xfffffffe, RZ, 0xc0, !PT ;  /* 0xfffffffe08087812 */ /* 0x000fe400078ec0ff */
[----:B------:R-:W-:Y:S01]  /*1740*/  IADD3 R9, R29, R5, RZ ;  /* 0x000000051d097210 */ /* 0x000fe20007ffe0ff */
[----:B------:R-:W-:Y:S01]  /*1750*/  IMAD R0, R227, c[0x0][0x21c], R0 ;  /* 0x00008700e3007a24 */ /* 0x000fe200078e0200 */
[----:B------:R-:W-:Y:S01]  /*1760*/  IADD3 R5, P1, R28, R2, RZ ;  /* 0x000000021c057210 */ /* 0x000fe20007f3e0ff */
[----:B------:R-:W-:Y:S01]  /*1770*/  IMAD.IADD R14, R14, 0x1, -R8 ;  /* 0x000000010e0e7824 */ /* 0x000fe200078e0a08 */
[----:B------:R-:W-:Y:S01]  /*1780*/  LEA.HI R19, R11, R16, RZ, 0x3 ;  /* 0x000000100b137211 */ /* 0x000fe200078f18ff */
[----:B------:R2:W-:Y:S01]  /*1790*/  STL [R1+0x58], R9 ;  /* 0x0000580901007387 */ /* 0x0005e20000100800 */
[----:B------:R-:W-:-:S02]  /*17a0*/  IADD3.X R10, R9, R3, R0, P1, !PT ;  /* 0x00000003090a7210 */ /* 0x000fc40000ffe400 */
[----:B------:R-:W-:Y:S02]  /*17b0*/  LOP3.LUT R11, R13, 0x7fffffe, RZ, 0xc0, !PT ;  /* 0x07fffffe0d0b7812 */ /* 0x000fe400078ec0ff */
[C---:B------:R-:W-:Y:S02]  /*17c0*/  LEA R0, P1, R5.reuse, c[0x0][0x1f8], 0x1 ;  /* 0x00007e0005007a11 */ /* 0x040fe400078208ff */
[----:B------:R-:W-:Y:S02]  /*17d0*/  IADD3 R17, R12, -R11, RZ ;  /* 0x8000000b0c117210 */ /* 0x000fe40007ffe0ff */
[----:B------:R-:W-:Y:S01]  /*17e0*/  LEA.HI.X R11, R5, c[0x0][0x1fc], R10, 0x1, P1 ;  /* 0x00007f00050b7a11 */ /* 0x000fe200008f0c0a */
[----:B------:R-:W-:Y:S01]  /*17f0*/  SHFL.IDX PT, R16, R0, RZ, 0x1c1f ;  /* 0x001c1fff00107589 */ /* 0x000fe200000e0000 */
[----:B------:R-:W-:Y:S01]  /*1800*/  SHF.L.U32 R5, R21, 0x6, RZ ;  /* 0x0000000615057819 */ /* 0x000fe200000006ff */
[----:B------:R-:W-:Y:S01]  /*1810*/  IMAD R17, R14, 0x8, R17 ;  /* 0x000000080e117824 */ /* 0x000fe200078e0211 */
[----:B------:R-:W-:Y:S01]  /*1820*/  ISETP.GE.AND P1, PT, R49, c[0x0][0x1d4], PT ;  /* 0x0000750031007a0c */ /* 0x000fe20003f26270 */
[----:B------:R3:W-:Y:S01]  /*1830*/  SHFL.IDX PT, R10, R0, 0x1, 0x1c1f ;  /* 0x003c1f00000a7f89 */ /* 0x0007e200000e0000 */
[----:B-1----:R-:W-:Y:S01]  /*1840*/  @P5 IMAD.WIDE R2, R183, 0x2, R6 ;  /* 0x00000002b7025825 */ /* 0x002fe200078e0206 */
[----:B------:R-:W-:-:S02]  /*1850*/  LOP3.LUT R5, R5, 0xc0, RZ, 0xc0, !PT ;  /* 0x000000c005057812 */ /* 0x000fc400078ec0ff */
[----:B------:R-:W-:Y:S04]  /*1860*/  SHFL.IDX PT, R12, R11, RZ, 0x1c1f ;  /* 0x001c1fff0b0c7589 */ /* 0x000fe800000e0000 */
[----:B------:R-:W-:Y:S01]  /*1870*/  SHFL.IDX PT, R11, R11, 0x1, 0x1c1f ;  /* 0x003c1f000b0b7f89 */ /* 0x000fe200000e0000 */
[----:B--2---:R-:W-:-:S04]  /*1880*/  @P5 IMAD.WIDE R8, R64, 0x2, R6 ;  /* 0x0000000240085825 */ /* 0x004fc800078e0206 */
[----:B------:R-:W-:Y:S01]  /*1890*/  @P5 IMAD.WIDE R6, R184, 0x2, R6 ;  /* 0x00000002b8065825 */ /* 0x000fe200078e0206 */
[----:B------:R1:W-:Y:S04]  /*18a0*/  @P5 LDGSTS.E.BYPASS.LTC128B.128 [R226+0x3100], [R8.64], !P3 ;  /* 0x0310000008e25fae */ /* 0x0003e8000d901d46 */
[----:B------:R2:W-:Y:S01]  /*18b0*/  @P5 LDGSTS.E.BYPASS.LTC128B.128 [R226+0x4100], [R2.64], !P2 ;  /* 0x0410000002e25fae */ /* 0x0005e2000d101d46 */
[----:B---3--:R-:W-:-:S03]  /*18c0*/  SHF.R.S32.HI R0, RZ, 0x1, R13 ;  /* 0x00000001ff007819 */ /* 0x008fc6000001140d */
[----:B------:R3:W-:Y:S01]  /*18d0*/  @P5 LDGSTS.E.BYPASS.LTC128B.128 [R226+0x5100], [R6.64], !P1 ;  /* 0x0510000006e25fae */ /* 0x0007e2000c901d46 */
[C---:B------:R-:W-:Y:S02]  /*18e0*/  LOP3.LUT P4, RZ, R0.reuse, 0x2, RZ, 0xc0, !PT ;  /* 0x0000000200ff7812 */ /* 0x040fe4000788c0ff */
[----:B------:R-:W-:-:S04]  /*18f0*/  SHF.L.U32 R0, R0, 0x6, RZ ;  /* 0x0000000600007819 */ /* 0x000fc800000006ff */
[----:B------:R-:W-:Y:S02]  /*1900*/  LOP3.LUT R0, R0, 0xc0, RZ, 0xc0, !PT ;  /* 0x000000c000007812 */ /* 0x000fe400078ec0ff */
[----:B-1----:R-:W-:Y:S02]  /*1910*/  SHF.L.U32 R8, R14, 0x3, RZ ;  /* 0x000000030e087819 */ /* 0x002fe400000006ff */
[----:B------:R-:W-:Y:S01]  /*1920*/  SHF.L.U32 R9, R22, 0x3, RZ ;  /* 0x0000000316097819 */ /* 0x000fe200000006ff */
[----:B--2---:R1:W-:Y:S01]  /*1930*/  SHFL.IDX PT, R2, R15, 0x1, 0x1c1f ;  /* 0x003c1f000f027f89 */ /* 0x0043e200000e0000 */
[----:B------:R-:W-:Y:S02]  /*1940*/  LOP3.LUT R8, R5, 0x8, R8, 0xf8, !PT ;  /* 0x0000000805087812 */ /* 0x000fe400078ef808 */
[----:B------:R-:W-:Y:S01]  /*1950*/  SHF.R.U32.HI R5, RZ, 0x3, R5 ;  /* 0x00000003ff057819 */ /* 0x000fe20000011605 */
[----:B------:R-:W3:Y:S03]  /*1960*/  SHFL.IDX PT, R3, R20, 0x1, 0x1c1f ;  /* 0x003c1f0014037f89 */ /* 0x000ee600000e0000 */
[----:B------:R-:W-:-:S02]  /*1970*/  LOP3.LUT R149, R8, R5, RZ, 0x3c, !PT ;  /* 0x0000000508957212 */ /* 0x000fc400078e3cff */
[----:B------:R-:W-:Y:S02]  /*1980*/  LOP3.LUT R5, R0, 0x8, R9, 0xf8, !PT ;  /* 0x0000000800057812 */ /* 0x000fe400078ef809 */
[----:B------:R-:W-:-:S04]  /*1990*/  SHF.R.U32.HI R0, RZ, 0x3, R0 ;  /* 0x00000003ff007819 */ /* 0x000fc80000011600 */
[----:B------:R-:W-:Y:S02]  /*19a0*/  LOP3.LUT R5, R5, R0, RZ, 0x3c, !PT ;  /* 0x0000000005057212 */ /* 0x000fe400078e3cff */
[----:B------:R-:W-:-:S04]  /*19b0*/  SHF.L.U32 R0, R19, 0x5, RZ ;  /* 0x0000000513007819 */ /* 0x000fc800000006ff */
[----:B------:R-:W-:Y:S01]  /*19c0*/  LOP3.LUT R148, R0, 0xffffff00, RZ, 0xc0, !PT ;  /* 0xffffff0000947812 */ /* 0x000fe200078ec0ff */
[----:B-1----:R-:W-:-:S03]  /*19d0*/  IMAD.WIDE R14, R64, 0x2, RZ ;  /* 0x00000002400e7825 */ /* 0x002fc600078e02ff */
[----:B------:R-:W-:Y:S01]  /*19e0*/  LEA R0, R23, R148, 0x9 ;  /* 0x0000009417007211 */ /* 0x000fe200078e48ff */
[--C-:B---3--:R-:W-:Y:S01]  /*19f0*/  @P6 IMAD.WIDE R6, R64, 0x2, R2.reuse ;  /* 0x0000000240066825 */ /* 0x108fe200078e0202 */
[----:B------:R-:W-:Y:S02]  /*1a00*/  IADD3 R50, P5, R16, R14, RZ ;  /* 0x0000000e10327210 */ /* 0x000fe40007fbe0ff */
[----:B------:R-:W-:Y:S01]  /*1a10*/  LEA R0, R150, R0, 0x5 ;  /* 0x0000000096007211 */ /* 0x000fe200078e28ff */
[--C-:B------:R-:W-:Y:S01]  /*1a20*/  @P6 IMAD.WIDE R8, R183, 0x2, R2.reuse ;  /* 0x00000002b7086825 */ /* 0x100fe200078e0202 */
[----:B------:R1:W-:Y:S01]  /*1a30*/  @P6 LDGSTS.E.BYPASS.LTC128B.128 [R226+0x3900], [R6.64], !P3 ;  /* 0x0390000006e26fae */ /* 0x0003e2000d901d46 */
[----:B------:R-:W-:Y:S02]  /*1a40*/  IADD3.X R51, R12, R15, RZ, P5, !PT ;  /* 0x0000000f0c337210 */ /* 0x000fe40002ffe4ff */
[----:B------:R-:W-:Y:S01]  /*1a50*/  @P6 IMAD.WIDE R2, R184, 0x2, R2 ;  /* 0x00000002b8026825 */ /* 0x000fe200078e0202 */
[----:B------:R2:W-:Y:S01]  /*1a60*/  @P6 LDGSTS.E.BYPASS.LTC128B.128 [R226+0x4900], [R8.64], !P2 ;  /* 0x0490000008e26fae */ /* 0x0005e2000d101d46 */
[----:B------:R-:W-:-:S02]  /*1a70*/  IADD3 R46, P5, R14, R10, RZ ;  /* 0x0000000a0e2e7210 */ /* 0x000fc40007fbe0ff */
[----:B------:R-:W-:Y:S01]  /*1a80*/  IMAD.IADD R0, R149, 0x1, R0 ;  /* 0x0000000195007824 */ /* 0x000fe200078e0200 */
[----:B------:R3:W-:Y:S02]  /*1a90*/  @P6 LDGSTS.E.BYPASS.LTC128B.128 [R226+0x5900], [R2.64], !P1 ;  /* 0x0590000002e26fae */ /* 0x0007e4000c901d46 */
[----:B------:R-:W-:Y:S02]  /*1aa0*/  IMAD.X R47, R15, 0x1, R11, P5 ;  /* 0x000000010f2f7824 */ /* 0x000fe400028e060b */
[----:B------:R-:W0:Y:S01]  /*1ab0*/  LDGDEPBAR ;  /* 0x00000000000079af */ /* 0x000e220000000000 */
[----:B------:R-:W-:-:S05]  /*1ac0*/  SHF.L.U32 R224, R0, 0x1, RZ ;  /* 0x0000000100e07819 */ /* 0x000fca00000006ff */
[----:B------:R-:W-:Y:S02]  /*1ad0*/  IMAD R225, R4, 0x2, R224 ;  /* 0x0000000204e17824 */ /* 0x000fe400078e02e0 */
[----:B-1----:R-:W-:-:S04]  /*1ae0*/  IMAD.WIDE R6, R183, 0x2, RZ ;  /* 0x00000002b7067825 */ /* 0x002fc800078e02ff */
[----:B--2---:R-:W-:Y:S01]  /*1af0*/  IMAD.WIDE R8, R184, 0x2, RZ ;  /* 0x00000002b8087825 */ /* 0x004fe200078e02ff */
[----:B------:R-:W-:Y:S02]  /*1b00*/  IADD3 R38, P5, R6, R10, RZ ;  /* 0x0000000a06267210 */ /* 0x000fe40007fbe0ff */
[----:B------:R-:W-:Y:S01]  /*1b10*/  IADD3 R44, P6, R16, R6, RZ ;  /* 0x00000006102c7210 */ /* 0x000fe20007fde0ff */
[----:B------:R-:W-:-:S04]  /*1b20*/  DEPBAR.LE SB0, 0x1 ;  /* 0x000080400000791a */ /* 0x000fc80000000000 */
[----:B------:R-:W-:-:S04]  /*1b30*/  DEPBAR.LE SB0, 0x0 ;  /* 0x000080000000791a */ /* 0x000fc80000000000 */
[----:B------:R-:W-:Y:S01]  /*1b40*/  BAR.SYNC.DEFER_BLOCKING 0x0 ;  /* 0x0000000000007b1d */ /* 0x000fe20000010000 */
[-C--:B------:R-:W-:Y:S01]  /*1b50*/  IADD3.X R39, R7, R11.reuse, RZ, P5, !PT ;  /* 0x0000000b07277210 */ /* 0x080fe20002ffe4ff */
[----:B------:R-:W-:Y:S01]  /*1b60*/  IMAD.X R45, R12, 0x1, R7, P6 ;  /* 0x000000010c2d7824 */ /* 0x000fe200030e0607 */
[----:B------:R-:W-:Y:S02]  /*1b70*/  IADD3 R6, P5, R8, R10, RZ ;  /* 0x0000000a08067210 */ /* 0x000fe40007fbe0ff */
[----:B---3--:R-:W-:Y:S02]  /*1b80*/  MOV R2, 0x10 ;  /* 0x0000001000027802 */ /* 0x008fe40000000f00 */
[----:B------:R-:W-:Y:S02]  /*1b90*/  IADD3.X R7, R9, R11, RZ, P5, !PT ;  /* 0x0000000b09077210 */ /* 0x000fe40002ffe4ff */
[----:B------:R-:W-:Y:S02]  /*1ba0*/  ISETP.GE.AND P5, PT, R64, c[0x0][0x1d4], PT ;  /* 0x0000750040007a0c */ /* 0x000fe40003fa6270 */
[----:B------:R-:W-:-:S02]  /*1bb0*/  LEA R3, R17, R5, 0x5 ;  /* 0x0000000511037211 */ /* 0x000fc400078e28ff */
[----:B------:R-:W-:Y:S02]  /*1bc0*/  SEL R2, R2, 0xfffffff0, !P4 ;  /* 0xfffffff002027807 */ /* 0x000fe40006000000 */
[----:B------:R-:W-:Y:S02]  /*1bd0*/  ISETP.LT.OR P4, PT, R48, 0x1, P5 ;  /* 0x000000013000780c */ /* 0x000fe40002f81670 */
[----:B------:R-:W-:Y:S02]  /*1be0*/  SHF.L.U32 R220, R3, 0x1, RZ ;  /* 0x0000000103dc7819 */ /* 0x000fe400000006ff */
[----:B------:R-:W-:Y:S02]  /*1bf0*/  IADD3 R36, P6, R16, R8, RZ ;  /* 0x0000000810247210 */ /* 0x000fe40007fde0ff */
[----:B------:R-:W-:Y:S02]  /*1c00*/  LEA R0, R2, R220, 0x1 ;  /* 0x000000dc02007211 */ /* 0x000fe400078e08ff */
[----:B------:R-:W-:Y:S01]  /*1c10*/  IADD3.X R37, R12, R9, RZ, P6, !PT ;  /* 0x000000090c257210 */ /* 0x000fe200037fe4ff */
[----:B------:R-:W-:Y:S01]  /*1c20*/  LDSM.16.M88.4 R20, [R220+0x3100] ;  /* 0x00310000dc14783b */ /* 0x000fe20000000200 */
[----:B------:R-:W-:-:S02]  /*1c30*/  ISETP.GE.AND P6, PT, R18, c[0x0][0x1d4], PT ;  /* 0x0000750012007a0c */ /* 0x000fc40003fc6270 */
[----:B------:R-:W-:Y:S01]  /*1c40*/  ISETP.GE.AND P5, PT, R49, c[0x0][0x1d4], PT ;  /* 0x0000750031007a0c */ /* 0x000fe20003fa6270 */
[----:B------:R-:W-:Y:S04]  /*1c50*/  LDSM.16.M88.4 R52, [R0+0x3100] ;  /* 0x003100000034783b */ /* 0x000fe80000000200 */
[----:B------:R-:W-:Y:S04]  /*1c60*/  LDSM.16.M88.4 R84, [R0+0x3500] ;  /* 0x003500000054783b */ /* 0x000fe80000000200 */
[----:B------:R-:W-:Y:S04]  /*1c70*/  LDSM.16.M88.4 R100, [R0+0x3900] ;  /* 0x003900000064783b */ /* 0x000fe80000000200 */
[----:B------:R1:W-:Y:S04]  /*1c80*/  LDSM.16.M88.4 R112, [R0+0x3d00] ;  /* 0x003d00000070783b */ /* 0x0003e80000000200 */
[----:B------:R-:W2:Y:S04]  /*1c90*/  LDSM.16.M88.4 R8, [R224+0x7100] ;  /* 0x00710000e008783b */ /* 0x000ea80000000200 */
[----:B------:R-:W3:Y:S04]  /*1ca0*/  LDSM.16.M88.4 R32, [R220+0x3500] ;  /* 0x00350000dc20783b */ /* 0x000ee80000000200 */
[----:B------:R-:W4:Y:S04]  /*1cb0*/  LDSM.16.M88.4 R28, [R220+0x3900] ;  /* 0x00390000dc1c783b */ /* 0x000f280000000200 */
[----:B------:R-:W4:Y:S04]  /*1cc0*/  LDSM.16.M88.4 R24, [R220+0x3d00] ;  /* 0x003d0000dc18783b */ /* 0x000f280000000200 */
[----:B------:R-:W4:Y:S01]  /*1cd0*/  LDSM.16.M88.4 R12, [R224+0x6100] ;  /* 0x00610000e00c783b */ /* 0x000f220000000200 */
[----:B-1----:R-:W-:-:S03]  /*1ce0*/  IADD3 R0, R220, 0x3100, RZ ;  /* 0x00003100dc007810 */ /* 0x002fc60007ffe0ff */
[----:B------:R-:W1:Y:S01]  /*1cf0*/  LDSM.16.M88.4 R40, [R225+0x6100] ;  /* 0x00610000e128783b */ /* 0x000e620000000200 */
[----:B------:R-:W-:-:S03]  /*1d00*/  LEA R223, R2, R0, 0x1 ;  /* 0x0000000002df7211 */ /* 0x000fc600078e08ff */
[----:B------:R-:W1:Y:S04]  /*1d10*/  LDSM.16.M88.4 R16, [R225+0x7100] ;  /* 0x00710000e110783b */ /* 0x000e680000000200 */
[----:B------:R-:W-:Y:S01]  /*1d20*/  @!PT LDS RZ, [RZ] ;  /* 0x00000000fffff984 */ /* 0x000fe20000000800 */
[----:B------:R-:W-:Y:S01]  /*1d30*/  @!PT LDS RZ, [RZ] ;  /* 0x00000000fffff984 */ /* 0x000fe20000000800 */
[----:B------:R-:W-:Y:S01]  /*1d40*/  @!PT LDS RZ, [RZ] ;  /* 0x00000000fffff984 */ /* 0x000fe20000000800 */
[----:B------:R1:W-:Y:S01]  /*1d50*/  LDGSTS.E.BYPASS.LTC128B.128 [R226+0x100], [R50.64], !P4 ;  /* 0x0010000032e27fae */ /* 0x0003e2000e101d46 */
[C---:B------:R-:W-:Y:S02]  /*1d60*/  ISETP.LT.OR P4, PT, R48.reuse, 0x1, P6 ;  /* 0x000000013000780c */ /* 0x040fe40003781670 */
[C---:B------:R-:W-:Y:S01]  /*1d70*/  ISETP.LT.OR P6, PT, R48.reuse, 0x21, P6 ;  /* 0x000000213000780c */ /* 0x040fe200037c1670 */
[----:B--2---:R-:W-:Y:S10]  /*1d80*/  HMMA.16816.F32.BF16 R56, R8, R20, RZ ;  /* 0x000000140838723c */ /* 0x004ff400000418ff */
[----:B------:R2:W-:Y:S01]  /*1d90*/  LDGSTS.E.BYPASS.LTC128B.128 [R226+0x1100], [R44.64], !P4 ;  /* 0x011000002ce27fae */ /* 0x0005e2000e101d46 */
[----:B------:R-:W-:-:S02]  /*1da0*/  ISETP.LT.OR P4, PT, R48, 0x1, P5 ;  /* 0x000000013000780c */ /* 0x000fc40002f81670 */
[----:B------:R-:W-:Y:S01]  /*1db0*/  ISETP.LT.OR P5, PT, R48, 0x21, P5 ;  /* 0x000000213000780c */ /* 0x000fe20002fa1670 */
[C---:B---3--:R-:W-:Y:S10]  /*1dc0*/  HMMA.16816.F32.BF16 R104, R8.reuse, R32, RZ ;  /* 0x000000200868723c */ /* 0x048ff400000418ff */
[----:B------:R3:W-:Y:S01]  /*1dd0*/  LDGSTS.E.BYPASS.LTC128B.128 [R226+0x2100], [R36.64], !P4 ;  /* 0x0210000024e27fae */ /* 0x0007e2000e101d46 */
[----:B------:R-:W-:Y:S01]  /*1de0*/  ISETP.GE.AND P4, PT, R64, c[0x0][0x1d4], PT ;  /* 0x0000750040007a0c */ /* 0x000fe20003f86270 */
[----:B----4-:R-:W-:Y:S03]  /*1df0*/  HMMA.16816.F32.BF16 R92, R8, R28, RZ ;  /* 0x0000001c085c723c */ /* 0x010fe600000418ff */
[----:B------:R-:W-:-:S05]  /*1e00*/  ISETP.LT.OR P4, PT, R48, 0x21, P4 ;  /* 0x000000213000780c */ /* 0x000fca0002781670 */
[C---:B------:R-:W-:Y:S08]  /*1e10*/  HMMA.16816.F32.BF16 R76, R8.reuse, R24, RZ ;  /* 0x00000018084c723c */ /* 0x040ff000000418ff */
[----:B------:R-:W-:Y:S01]  /*1e20*/  HMMA.16816.F32.BF16 R108, R8, R22, RZ ;  /* 0x00000016086c723c */ /* 0x000fe200000418ff */
[----:B------:R2:W-:Y:S01]  /*1e30*/  LDGSTS.E.BYPASS.LTC128B.128 [R226+0x900], [R46.64], !P4 ;  /* 0x009000002ee27fae */ /* 0x0005e2000e101d46 */
[----:B------:R-:W-:-:S03]  /*1e40*/  ISETP.GT.AND P4, PT, R165, R181, PT ;  /* 0x000000b5a500720c */ /* 0x000fc60003f84270 */
[----:B------:R3:W-:Y:S01]  /*1e50*/  LDGSTS.E.BYPASS.LTC128B.128 [R226+0x1900], [R38.64], !P6 ;  /* 0x0190000026e27fae */ /* 0x0007e2000f101d46 */
[----:B------:R-:W-:Y:S02]  /*1e60*/  ISETP.GT.AND P6, PT, R177, 0x3f, PT ;  /* 0x0000003fb100780c */ /* 0x000fe40003fc4270 */
[C---:B------:R-:W-:Y:S01]  /*1e70*/  HMMA.16816.F32.BF16 R96, R8.reuse, R34, RZ ;  /* 0x000000220860723c */ /* 0x040fe200000418ff */
[----:B------:R4:W-:Y:S04]  /*1e80*/  LDGSTS.E.BYPASS.LTC128B.128 [R226+0x2900], [R6.64], !P5 ;  /* 0x0290000006e27fae */ /* 0x0009e8000e901d46 */
[----:B------:R-:W-:Y:S03]  /*1e90*/  LDSM.16.M88.4 R68, [R220+0x4100] ;  /* 0x00410000dc44783b */ /* 0x000fe60000000200 */
[C---:B------:R-:W-:Y:S01]  /*1ea0*/  HMMA.16816.F32.BF16 R88, R8.reuse, R30, RZ ;  /* 0x0000001e0858723c */ /* 0x040fe200000418ff */
[----:B------:R-:W-:Y:S04]  /*1eb0*/  LDSM.16.M88.4 R60, [R223+0x1000] ;  /* 0x00100000df3c783b */ /* 0x000fe80000000200 */
[----:B------:R-:W0:Y:S03]  /*1ec0*/  LDGDEPBAR ;  /* 0x00000000000079af */ /* 0x000e260000000000 */
[----:B------:R-:W-:Y:S08]  /*1ed0*/  HMMA.16816.F32.BF16 R72, R8, R26, RZ ;  /* 0x0000001a0848723c */ /* 0x000ff000000418ff */
[C---:B------:R-:W-:Y:S01]  /*1ee0*/  HMMA.16816.F32.BF16 R8, R12.reuse, R20, RZ ;  /* 0x000000140c08723c */ /* 0x040fe200000418ff */
[----:B---3--:R-:W3:Y:S07]  /*1ef0*/  LDSM.16.M88.4 R36, [R224+0x8100] ;  /* 0x00810000e024783b */ /* 0x008eee0000000200 */
[C---:B------:R-:W-:Y:S08]  /*1f00*/  HMMA.16816.F32.BF16 R80, R12.reuse, R22, RZ ;  /* 0x000000160c50723c */ /* 0x040ff000000418ff */
[C---:B------:R-:W-:Y:S08]  /*1f10*/  HMMA.16816.F32.BF16 R20, R12.reuse, R32, RZ ;  /* 0x000000200c14723c */ /* 0x040ff000000418ff */
[----:B------:R-:W-:Y:S01]  /*1f20*/  HMMA.16816.F32.BF16 R120, R12, R34, RZ ;  /* 0x000000220c78723c */ /* 0x000fe200000418ff */
[----:B------:R-:W3:Y:S07]  /*1f30*/  LDSM.16.M88.4 R32, [R224+0x9100] ;  /* 0x00910000e020783b */ /* 0x000eee0000000200 */
[----:B-1----:R-:W-:Y:S08]  /*1f40*/  HMMA.16816.F32.BF16 R8, R40, R52, R8 ;  /* 0x000000342808723c */ /* 0x002ff00000041808 */
[C---:B--2---:R-:W-:Y:S08]  /*1f50*/  HMMA.16816.F32.BF16 R44, R12.reuse, R28, RZ ;  /* 0x0000001c0c2c723c */ /* 0x044ff000000418ff */
[C---:B------:R-:W-:Y:S01]  /*1f60*/  HMMA.16816.F32.BF16 R128, R12.reuse, R30, RZ ;  /* 0x0000001e0c80723c */ /* 0x040fe200000418ff */
[----:B------:R-:W1:Y:S07]  /*1f70*/  LDSM.16.M88.4 R28, [R225+0x8100] ;  /* 0x00810000e11c783b */ /* 0x000e6e0000000200 */
[C---:B------:R-:W-:Y:S08]  /*1f80*/  HMMA.16816.F32.BF16 R116, R12.reuse, R24, RZ ;  /* 0x000000180c74723c */ /* 0x040ff000000418ff */
[----:B------:R-:W-:Y:S01]  /*1f90*/  HMMA.16816.F32.BF16 R124, R12, R26, RZ ;  /* 0x0000001a0c7c723c */ /* 0x000fe200000418ff */
[----:B------:R-:W2:Y:S07]  /*1fa0*/  LDSM.16.M88.4 R24, [R225+0x9100] ;  /* 0x00910000e118783b */ /* 0x000eae0000000200 */
[----:B------:R-:W-:Y:S08]  /*1fb0*/  HMMA.16816.F32.BF16 R12, R16, R52, R56 ;  /* 0x00000034100c723c */ /* 0x000ff00000041838 */
[----:B---3--:R-:W-:Y:S08]  /*1fc0*/  HMMA.16816.F32.BF16 R8, R36, R68, R8 ;  /* 0x000000442408723c */ /* 0x008ff00000041808 */
[C---:B------:R-:W-:Y:S08]  /*1fd0*/  HMMA.16816.F32.BF16 R140, R16.reuse, R100, R92 ;  /* 0x00000064108c723c */ /* 0x040ff0000004185c */
[----:B------:R-:W-:Y:S08]  /*1fe0*/  HMMA.16816.F32.BF16 R108, R16, R54, R108 ;  /* 0x00000036106c723c */ /* 0x000ff0000004186c */
[C---:B------:R-:W-:Y:S01]  /*1ff0*/  HMMA.16816.F32.BF16 R92, R40.reuse, R84, R20 ;  /* 0x00000054285c723c */ /* 0x040fe20000041814 */
[----:B------:R-:W-:Y:S07]  /*2000*/  LDSM.16.M88.4 R20, [R224+0xa100] ;  /* 0x00a10000e014783b */ /* 0x000fee0000000200 */
[----:B------:R-:W-:Y:S01]  /*2010*/  HMMA.16816.F32.BF16 R80, R40, R54, R80 ;  /* 0x000000362850723c */ /* 0x000fe20000041850 */
[----:B------:R-:W3:Y:S07]  /*2020*/  LDSM.16.M88.4 R52, [R220+0x5100] ;  /* 0x00510000dc34783b */ /* 0x000eee0000000200 */
[----:B------:R-:W-:Y:S01]  /*2030*/  HMMA.16816.F32.BF16 R48, R32, R68, R12 ;  /* 0x000000442030723c */ /* 0x000fe2000004180c */
[----:B------:R-:W-:Y:S07]  /*2040*/  LDSM.16.M88.4 R12, [R225+0xa100] ;  /* 0x00a10000e10c783b */ /* 0x000fee0000000200 */
[C---:B------:R-:W-:Y:S08]  /*2050*/  HMMA.16816.F32.BF16 R104, R16.reuse, R84, R104 ;  /* 0x000000541068723c */ /* 0x040ff00000041868 */
[C---:B------:R-:W-:Y:S08]  /*2060*/  HMMA.16816.F32.BF16 R152, R16.reuse, R112, R76 ;  /* 0x000000701098723c */ /* 0x040ff0000004184c */
[C---:B------:R-:W-:Y:S08]  /*2070*/  HMMA.16816.F32.BF16 R136, R16.reuse, R86, R96 ;  /* 0x000000561088723c */ /* 0x040ff00000041860 */
[C---:B------:R-:W-:Y:S08]  /*2080*/  HMMA.16816.F32.BF16 R144, R16.reuse, R102, R88 ;  /* 0x000000661090723c */ /* 0x040ff00000041858 */
[----:B------:R-:W-:Y:S01]  /*2090*/  HMMA.16816.F32.BF16 R156, R16, R114, R72 ;  /* 0x00000072109c723c */ /* 0x000fe20000041848 */
[----:B------:R-:W3:Y:S07]  /*20a0*/  LDSM.16.M88.4 R16, [R224+0xb100] ;  /* 0x00b10000e010783b */ /* 0x000eee0000000200 */
[----:B-1----:R-:W-:Y:S01]  /*20b0*/  HMMA.16816.F32.BF16 R72, R28, R60, R8 ;  /* 0x0000003c1c48723c */ /* 0x002fe20000041808 */
[----:B------:R-:W-:Y:S07]  /*20c0*/  LDSM.16.M88.4 R8, [R225+0xb100] ;  /* 0x00b10000e108783b */ /* 0x000fee0000000200 */
[----:B------:R-:W-:Y:S01]  /*20d0*/  HMMA.16816.F32.BF16 R132, R40, R100, R44 ;  /* 0x000000642884723c */ /* 0x000fe2000004182c */
[----:B------:R-:W1:Y:S07]  /*20e0*/  LDSM.16.M88.4 R44, [R223+0x2000] ;  /* 0x00200000df2c783b */ /* 0x000e6e0000000200 */
[----:B--2---:R-:W-:Y:S01]  /*20f0*/  HMMA.16816.F32.BF16 R56, R24, R60, R48 ;  /* 0x0000003c1838723c */ /* 0x004fe20000041830 */
[----:B------:R-:W2:Y:S07]  /*2100*/  LDSM.16.M88.4 R48, [R220+0x4500] ;  /* 0x00450000dc30783b */ /* 0x000eae0000000200 */
[----:B------:R-:W-:Y:S08]  /*2110*/  HMMA.16816.F32.BF16 R80, R36, R70, R80 ;  /* 0x000000462450723c */ /* 0x000ff00000041850 */
[----:B------:R-:W-:Y:S08]  /*2120*/  HMMA.16816.F32.BF16 R96, R40, R86, R120 ;  /* 0x000000562860723c */ /* 0x000ff00000041878 */
[----:B------:R-:W-:Y:S08]  /*2130*/  HMMA.16816.F32.BF16 R84, R32, R70, R108 ;  /* 0x000000462054723c */ /* 0x000ff0000004186c */
[-C--:B---3--:R-:W-:Y:S08]  /*2140*/  HMMA.16816.F32.BF16 R76, R20, R52.reuse, R72 ;  /* 0x00000034144c723c */ /* 0x088ff00000041848 */
[----:B------:R-:W-:Y:S01]  /*2150*/  HMMA.16816.F32.BF16 R68, R16, R52, R56 ;  /* 0x000000341044723c */ /* 0x000fe20000041838 */
[----:B------:R-:W3:Y:S07]  /*2160*/  LDSM.16.M88.4 R56, [R223+0x1400] ;  /* 0x00140000df38783b */ /* 0x000eee0000000200 */
[-C--:B------:R-:W-:Y:S08]  /*2170*/  HMMA.16816.F32.BF16 R72, R28, R62.reuse, R80 ;  /* 0x0000003e1c48723c */ /* 0x080ff00000041850 */
[----:B------:R-:W-:Y:S08]  /*2180*/  HMMA.16816.F32.BF16 R80, R24, R62, R84 ;  /* 0x0000003e1850723c */ /* 0x000ff00000041854 */
[----:B-1----:R-:W-:Y:S08]  /*2190*/  HMMA.16816.F32.BF16 R88, R12, R44, R76 ;  /* 0x0000002c0c58723c */ /* 0x002ff0000004184c */
[----:B--2---:R-:W-:Y:S08]  /*21a0*/  HMMA.16816.F32.BF16 R76, R36, R48, R92 ;  /* 0x00000030244c723c */ /* 0x004ff0000004185c */
[C---:B------:R-:W-:Y:S08]  /*21b0*/  HMMA.16816.F32.BF16 R116, R40.reuse, R112, R116 ;  /* 0x000000702874723c */ /* 0x040ff00000041874 */
[----:B------:R-:W-:Y:S01]  /*21c0*/  HMMA.16816.F32.BF16 R128, R40, R102, R128 ;  /* 0x000000662880723c */ /* 0x000fe20000041880 */
[----:B------:R-:W-:-:S04]  /*21d0*/  FMUL.FTZ R0, R88, c[0x0][0x320] ;  /* 0x0000c80058007a20 */ /* 0x000fc80000410000 */
[----:B------:R1:W2:Y:S03]  /*21e0*/  MUFU.TANH R164, R0 ;  /* 0x0000000000a47308 */ /* 0x0002a60000002400 */
[----:B------:R-:W-:Y:S01]  /*21f0*/  HMMA.16816.F32.BF16 R124, R40, R114, R124 ;  /* 0x00000072287c723c */ /* 0x000fe2000004187c */
[----:B------:R-:W2:Y:S07]  /*2200*/  LDSM.16.M88.4 R40, [R220+0x5500] ;  /* 0x00550000dc28783b */ /* 0x000eae0000000200 */
[----:B------:R-:W-:Y:S01]  /*2210*/  HMMA.16816.F32.BF16 R84, R8, R44, R68 ;  /* 0x0000002c0854723c */ /* 0x000fe20000041844 */
[----:B-1----:R-:W-:-:S07]  /*2220*/  FMUL.FTZ R0, R89, c[0x0][0x320] ;  /* 0x0000c80059007a20 */ /* 0x002fce0000410000 */
[-C--:B------:R-:W-:Y:S01]  /*2230*/  HMMA.16816.F32.BF16 R68, R20, R54.reuse, R72 ;  /* 0x000000361444723c */ /* 0x080fe20000041848 */
[----:B------:R1:W1:Y:S07]  /*2240*/  MUFU.TANH R163, R0 ;  /* 0x0000000000a37308 */ /* 0x00026e0000002400 */
[----:B------:R-:W-:Y:S01]  /*2250*/  HMMA.16816.F32.BF16 R72, R16, R54, R80 ;  /* 0x000000361048723c */ /* 0x000fe20000041850 */
[----:B------:R-:W2:Y:S07]  /*2260*/  LDSM.16.M88.4 R52, [R223+0x2400] ;  /* 0x00240000df34783b */ /* 0x000eae0000000200 */
[----:B------:R-:W-:Y:S01]  /*2270*/  HMMA.16816.F32.BF16 R60, R32, R48, R104 ;  /* 0x00000030203c723c */ /* 0x000fe20000041868 */
[----:B-1----:R-:W-:-:S04]  /*2280*/  FMUL.FTZ R0, R90, c[0x0][0x320] ;  /* 0x0000c8005a007a20 */ /* 0x002fc80000410000 */
[----:B------:R1:W1:Y:S03]  /*2290*/  MUFU.TANH R161, R0 ;  /* 0x0000000000a17308 */ /* 0x0002660000002400 */
[----:B---3--:R-:W-:Y:S08]  /*22a0*/  HMMA.16816.F32.BF16 R76, R28, R56, R76 ;  /* 0x000000381c4c723c */ /* 0x008ff0000004184c */
[----:B------:R-:W-:Y:S01]  /*22b0*/  HMMA.16816.F32.BF16 R80, R12, R46, R68 ;  /* 0x0000002e0c50723c */ /* 0x000fe20000041844 */
[----:B-1----:R-:W-:-:S07]  /*22c0*/  FMUL.FTZ R0, R91, c[0x0][0x320] ;  /* 0x0000c8005b007a20 */ /* 0x002fce0000410000 */
[----:B------:R-:W-:Y:S01]  /*22d0*/  HMMA.16816.F32.BF16 R92, R8, R46, R72 ;  /* 0x0000002e085c723c */ /* 0x000fe20000041848 */
[----:B------:R1:W3:Y:S07]  /*22e0*/  MUFU.TANH R160, R0 ;  /* 0x0000000000a07308 */ /* 0x0002ee0000002400 */
[----:B------:R-:W-:Y:S01]  /*22f0*/  HMMA.16816.F32.BF16 R68, R24, R56, R60 ;  /* 0x000000381844723c */ /* 0x000fe2000004183c */
[----:B------:R-:W3:Y:S07]  /*2300*/  LDSM.16.M88.4 R60, [R220+0x4900] ;  /* 0x00490000dc3c783b */ /* 0x000eee0000000200 */
[----:B------:R-:W-:Y:S01]  /*2310*/  HMMA.16816.F32.BF16 R44, R36, R50, R96 ;  /* 0x00000032242c723c */ /* 0x000fe20000041860 */
[----:B-1----:R-:W-:-:S04]  /*2320*/  FMUL.FTZ R0, R84, c[0x0][0x320] ;  /* 0x0000c80054007a20 */ /* 0x002fc80000410000 */
[----:B------:R1:W1:Y:S03]  /*2330*/  MUFU.TANH R151, R0 ;  /* 0x0000000000977308 */ /* 0x0002660000002400 */
[----:B--2---:R-:W-:Y:S08]  /*2340*/  HMMA.16816.F32.BF16 R72, R20, R40, R76 ;  /* 0x000000281448723c */ /* 0x004ff0000004184c */
[----:B------:R-:W-:Y:S01]  /*2350*/  HMMA.16816.F32.BF16 R76, R32, R50, R136 ;  /* 0x00000032204c723c */ /* 0x000fe20000041888 */
[----:B-1----:R-:W-:-:S07]  /*2360*/  FMUL.FTZ R0, R85, c[0x0][0x320] ;  /* 0x0000c80055007a20 */ /* 0x002fce0000410000 */
[----:B------:R-:W-:Y:S01]  /*2370*/  HMMA.16816.F32.BF16 R68, R16, R40, R68 ;  /* 0x000000281044723c */ /* 0x000fe20000041844 */
[----:B------:R1:W2:Y:S07]  /*2380*/  MUFU.TANH R123, R0 ;  /* 0x00000000007b7308 */ /* 0x0002ae0000002400 */
[----:B------:R-:W-:Y:S01]  /*2390*/  HMMA.16816.F32.BF16 R48, R28, R58, R44 ;  /* 0x0000003a1c30723c */ /* 0x000fe2000004182c */
[----:B------:R-:W2:Y:S01]  /*23a0*/  LDSM.16.M88.4 R44, [R223+0x1800] ;  /* 0x00180000df2c783b */ /* 0x000ea20000000200 */
[----:B-1----:R-:W-:-:S04]  /*23b0*/  FMUL.FTZ R0, R86, c[0x0][0x320] ;  /* 0x0000c80056007a20 */ /* 0x002fc80000410000 */
[----:B------:R1:W1:Y:S10]  /*23c0*/  MUFU.TANH R122, R0 ;  /* 0x00000000007a7308 */ /* 0x0002740000002400 */
[----:B------:R-:W-:Y:S08]  /*23d0*/  HMMA.16816.F32.BF16 R88, R8, R52, R68 ;  /* 0x000000340858723c */ /* 0x000ff00000041844 */
[----:B------:R-:W-:Y:S01]  /*23e0*/  HMMA.16816.F32.BF16 R68, R20, R42, R48 ;  /* 0x0000002a1444723c */ /* 0x000fe20000041830 */
[----:B-1----:R-:W-:-:S07]  /*23f0*/  FMUL.FTZ R0, R87, c[0x0][0x320] ;  /* 0x0000c80057007a20 */ /* 0x002fce0000410000 */
[----:B---3--:R-:W-:Y:S01]  /*2400*/  HMMA.16816.F32.BF16 R48, R32, R60, R140 ;  /* 0x0000003c2030723c */ /* 0x008fe2000004188c */
[----:B------:R1:W3:-:S15]  /*2410*/  MUFU.TANH R120, R0 ;  /* 0x0000000000787308 */ /* 0x0002de0000002400 */
[----:B------:R-:W-:Y:S01]  /*2420*/  HMMA.16816.F32.BF16 R84, R12, R54, R68 ;  /* 0x000000360c54723c */ /* 0x000fe20000041844 */
[----:B-1----:R-:W-:-:S04]  /*2430*/  FMUL.FTZ R0, R80, c[0x0][0x320] ;  /* 0x0000c80050007a20 */ /* 0x002fc80000410000 */
[----:B------:R1:W1:Y:S03]  /*2440*/  MUFU.TANH R121, R0 ;  /* 0x0000000000797308 */ /* 0x0002660000002400 */
[----:B------:R-:W-:Y:S01]  /*2450*/  HMMA.16816.F32.BF16 R68, R36, R62, R128 ;  /* 0x0000003e2444723c */ /* 0x000fe20000041880 */
[----:B-1----:R-:W-:-:S04]  /*2460*/  FMUL.FTZ R0, R81, c[0x0][0x320] ;  /* 0x0000c80051007a20 */ /* 0x002fc80000410000 */
[----:B------:R1:W1:Y:S02]  /*2470*/  MUFU.TANH R115, R0 ;  /* 0x0000000000737308 */ /* 0x0002640000002400 */
[----:B-1----:R-:W-:-:S06]  /*2480*/  FMUL.FTZ R0, R82, c[0x0][0x320] ;  /* 0x0000c80052007a20 */ /* 0x002fcc0000410000 */
[----:B------:R1:W1:Y:S02]  /*2490*/  MUFU.TANH R114, R0 ;  /* 0x0000000000727308 */ /* 0x0002640000002400 */
[----:B-1----:R-:W-:Y:S02]  /*24a0*/  FMUL.FTZ R0, R83, c[0x0][0x320] ;  /* 0x0000c80053007a20 */ /* 0x002fe40000410000 */
[----:B------:R-:W-:Y:S04]  /*24b0*/  HMMA.16816.F32.BF16 R80, R12, R52, R72 ;  /* 0x000000340c50723c */ /* 0x000fe80000041848 */
[----:B------:R1:W1:Y:S04]  /*24c0*/  MUFU.TANH R113, R0 ;  /* 0x0000000000717308 */ /* 0x0002680000002400 */
[----:B------:R-:W-:Y:S01]  /*24d0*/  HMMA.16816.F32.BF16 R72, R24, R58, R76 ;  /* 0x0000003a1848723c */ /* 0x000fe2000004184c */
[----:B------:R-:W3:Y:S07]  /*24e0*/  LDSM.16.M88.4 R56, [R220+0x5900] ;  /* 0x00590000dc38783b */ /* 0x000eee0000000200 */
[----:B------:R-:W-:Y:S01]  /*24f0*/  HMMA.16816.F32.BF16 R76, R36, R60, R132 ;  /* 0x0000003c244c723c */ /* 0x000fe20000041884 */
[----:B-1----:R-:W-:-:S04]  /*2500*/  FMUL.FTZ R0, R92, c[0x0][0x320] ;  /* 0x0000c8005c007a20 */ /* 0x002fc80000410000 */
[----:B------:R1:W1:Y:S03]  /*2510*/  MUFU.TANH R112, R0 ;  /* 0x0000000000707308 */ /* 0x0002660000002400 */
[----:B------:R-:W-:Y:S08]  /*2520*/  HMMA.16816.F32.BF16 R60, R32, R62, R144 ;  /* 0x0000003e203c723c */ /* 0x000ff00000041890 */
[----:B------:R-:W-:Y:S01]  /*2530*/  HMMA.16816.F32.BF16 R72, R16, R42, R72 ;  /* 0x0000002a1048723c */ /* 0x000fe20000041848 */
[----:B------:R-:W-:Y:S01]  /*2540*/  LDSM.16.M88.4 R40, [R223+0x2800] ;  /* 0x00280000df28783b */ /* 0x000fe20000000200 */
[----:B-1----:R-:W-:-:S06]  /*2550*/  FMUL.FTZ R0, R93, c[0x0][0x320] ;  /* 0x0000c8005d007a20 */ /* 0x002fcc0000410000 */
[----:B--2---:R-:W-:Y:S01]  /*2560*/  HMMA.16816.F32.BF16 R76, R28, R44, R76 ;  /* 0x0000002c1c4c723c */ /* 0x004fe2000004184c */
[----:B------:R1:W2:Y:S02]  /*2570*/  MUFU.TANH R111, R0 ;  /* 0x00000000006f7308 */ /* 0x0002a40000002400 */
[----:B-1----:R-:W-:-:S06]  /*2580*/  FMUL.FTZ R0, R94, c[0x0][0x320] ;  /* 0x0000c8005e007a20 */ /* 0x002fcc0000410000 */
[----:B------:R1:W1:Y:S02]  /*2590*/  MUFU.TANH R110, R0 ;  /* 0x00000000006e7308 */ /* 0x0002640000002400 */
[----:B-1----:R-:W-:-:S05]  /*25a0*/  FMUL.FTZ R0, R95, c[0x0][0x320] ;  /* 0x0000c8005f007a20 */ /* 0x002fca0000410000 */
[----:B------:R-:W-:Y:S01]  /*25b0*/  HMMA.16816.F32.BF16 R92, R8, R54, R72 ;  /* 0x00000036085c723c */ /* 0x000fe20000041848 */
[----:B------:R1:W1:Y:S07]  /*25c0*/  MUFU.TANH R108, R0 ;  /* 0x00000000006c7308 */ /* 0x00026e0000002400 */
[----:B---3--:R-:W-:Y:S08]  /*25d0*/  HMMA.16816.F32.BF16 R52, R20, R56, R76 ;  /* 0x000000381434723c */ /* 0x008ff0000004184c */
[----:B------:R-:W-:Y:S01]  /*25e0*/  HMMA.16816.F32.BF16 R76, R28, R46, R68 ;  /* 0x0000002e1c4c723c */ /* 0x000fe20000041844 */
[----:B-1----:R-:W-:-:S04]  /*25f0*/  FMUL.FTZ R0, R80, c[0x0][0x320] ;  /* 0x0000c80050007a20 */ /* 0x002fc80000410000 */
[----:B------:R1:W3:Y:S03]  /*2600*/  MUFU.TANH R109, R0 ;  /* 0x00000000006d7308 */ /* 0x0002e60000002400 */
[----:B------:R-:W-:Y:S01]  /*2610*/  HMMA.16816.F32.BF16 R68, R24, R46, R60 ;  /* 0x0000002e1844723c */ /* 0x000fe2000004183c */
[----:B-1----:R-:W-:-:S04]  /*2620*/  FMUL.FTZ R0, R81, c[0x0][0x320] ;  /* 0x0000c80051007a20 */ /* 0x002fc80000410000 */
[----:B------:R1:W1:Y:S02]  /*2630*/  MUFU.TANH R106, R0 ;  /* 0x00000000006a7308 */ /* 0x0002640000002400 */
[----:B-1----:R-:W-:-:S06]  /*2640*/  FMUL.FTZ R0, R82, c[0x0][0x320] ;  /* 0x0000c80052007a20 */ /* 0x002fcc0000410000 */
[----:B------:R1:W1:Y:S02]  /*2650*/  MUFU.TANH R107, R0 ;  /* 0x00000000006b7308 */ /* 0x0002640000002400 */
[----:B-1----:R-:W-:Y:S02]  /*2660*/  FMUL.FTZ R0, R83, c[0x0][0x320] ;  /* 0x0000c80053007a20 */ /* 0x002fe40000410000 */
[----:B------:R-:W-:Y:S01]  /*2670*/  HMMA.16816.F32.BF16 R80, R24, R44, R48 ;  /* 0x0000002c1850723c */ /* 0x000fe20000041830 */
[----:B------:R-:W1:Y:S03]  /*2680*/  LDSM.16.M88.4 R48, [R220+0x4d00] ;  /* 0x004d0000dc30783b */ /* 0x000e660000000200 */
[----:B------:R2:W1:Y:S01]  /*2690*/  MUFU.TANH R105, R0 ;  /* 0x0000000000697308 */ /* 0x0004620000002400 */
[----:B------:R-:W-:Y:S01]  /*26a0*/  LDSM.16.M88.4 R44, [R220+0x5d00] ;  /* 0x005d0000dc2c783b */ /* 0x000fe20000000200 */
[----:B--2---:R-:W-:-:S06]  /*26b0*/  FMUL.FTZ R0, R88, c[0x0][0x320] ;  /* 0x0000c80058007a20 */ /* 0x004fcc0000410000 */
[----:B------:R2:W1:-:S12]  /*26c0*/  MUFU.TANH R104, R0 ;  /* 0x0000000000687308 */ /* 0x0004580000002400 */
[----:B------:R-:W-:Y:S01]  /*26d0*/  HMMA.16816.F32.BF16 R72, R16, R56, R80 ;  /* 0x000000381048723c */ /* 0x000fe20000041850 */
[----:B--2---:R-:W-:-:S07]  /*26e0*/  FMUL.FTZ R0, R89, c[0x0][0x320] ;  /* 0x0000c80059007a20 */ /* 0x004fce0000410000 */
[-C--:B-1----:R-:W-:Y:S01]  /*26f0*/  HMMA.16816.F32.BF16 R60, R36, R48.reuse, R116 ;  /* 0x00000030243c723c */ /* 0x082fe20000041874 */
[----:B------:R1:W2:Y:S07]  /*2700*/  MUFU.TANH R101, R0 ;  /* 0x0000000000657308 */ /* 0x0002ae0000002400 */
[----:B------:R-:W-:Y:S08]  /*2710*/  HMMA.16816.F32.BF16 R80, R32, R48, R152 ;  /* 0x000000302050723c */ /* 0x000ff00000041898 */
[----:B------:R-:W-:Y:S01]  /*2720*/  HMMA.16816.F32.BF16 R36, R36, R50, R124 ;  /* 0x000000322424723c */ /* 0x000fe2000004187c */
[----:B-1----:R-:W-:-:S04]  /*2730*/  FMUL.FTZ R0, R90, c[0x0][0x320] ;  /* 0x0000c8005a007a20 */ /* 0x002fc80000410000 */
[----:B------:R1:W1:Y:S03]  /*2740*/  MUFU.TANH R100, R0 ;  /* 0x0000000000647308 */ /* 0x0002660000002400 */
[----:B------:R-:W-:Y:S01]  /*2750*/  HMMA.16816.F32.BF16 R32, R32, R50, R156 ;  /* 0x000000322020723c */ /* 0x000fe2000004189c */
[----:B-1----:R-:W-:-:S07]  /*2760*/  FMUL.FTZ R0, R91, c[0x0][0x320] ;  /* 0x0000c8005b007a20 */ /* 0x002fce0000410000 */
[----:B------:R-:W-:Y:S01]  /*2770*/  HMMA.16816.F32.BF16 R88, R8, R40, R72 ;  /* 0x000000280858723c */ /* 0x000fe20000041848 */
[----:B------:R1:W1:Y:S07]  /*2780*/  MUFU.TANH R65, R0 ;  /* 0x0000000000417308 */ /* 0x00026e0000002400 */
[-C--:B------:R-:W-:Y:S08]  /*2790*/  HMMA.16816.F32.BF16 R72, R20, R58.reuse, R76 ;  /* 0x0000003a1448723c */ /* 0x080ff0000004184c */
[----:B------:R-:W-:Y:S01]  /*27a0*/  HMMA.16816.F32.BF16 R76, R16, R58, R68 ;  /* 0x0000003a104c723c */ /* 0x000fe20000041844 */
[----:B------:R-:W-:Y:S01]  /*27b0*/  LDSM.16.M88.4 R56, [R223+0x2c00] ;  /* 0x002c0000df38783b */ /* 0x000fe20000000200 */
[----:B-1----:R-:W-:-:S04]  /*27c0*/  FMUL.FTZ R0, R84, c[0x0][0x320] ;  /* 0x0000c80054007a20 */ /* 0x002fc80000410000 */
[----:B------:R1:W1:Y:S10]  /*27d0*/  MUFU.TANH R102, R0 ;  /* 0x0000000000667308 */ /* 0x0002740000002400 */
[----:B------:R-:W-:Y:S01]  /*27e0*/  HMMA.16816.F32.BF16 R72, R12, R42, R72 ;  /* 0x0000002a0c48723c */ /* 0x000fe20000041848 */
[----:B-1----:R-:W-:-:S07]  /*27f0*/  FMUL.FTZ R0, R85, c[0x0][0x320] ;  /* 0x0000c80055007a20 */ /* 0x002fce0000410000 */
[----:B------:R-:W-:Y:S01]  /*2800*/  HMMA.16816.F32.BF16 R76, R8, R42, R76 ;  /* 0x0000002a084c723c */ /* 0x000fe2000004184c */
[----:B------:R1:W1:Y:S02]  /*2810*/  MUFU.TANH R103, R0 ;  /* 0x0000000000677308 */ /* 0x0002640000002400 */
[----:B-1----:R-:W-:-:S06]  /*2820*/  FMUL.FTZ R0, R86, c[0x0][0x320] ;  /* 0x0000c80056007a20 */ /* 0x002fcc0000410000 */
[----:B------:R1:W1:Y:S02]  /*2830*/  MUFU.TANH R99, R0 ;  /* 0x0000000000637308 */ /* 0x0002640000002400 */
[----:B-1----:R-:W-:Y:S02]  /*2840*/  FMUL.FTZ R0, R87, c[0x0][0x320] ;  /* 0x0000c80057007a20 */ /* 0x002fe40000410000 */
[----:B------:R-:W-:Y:S01]  /*2850*/  HMMA.16816.F32.BF16 R84, R12, R40, R52 ;  /* 0x000000280c54723c */ /* 0x000fe20000041834 */
[----:B------:R-:W1:Y:S03]  /*2860*/  LDSM.16.M88.4 R52, [R223+0x1c00] ;  /* 0x001c0000df34783b */ /* 0x000e660000000200 */
[----:B------:R2:W1:Y:S01]  /*2870*/  MUFU.TANH R98, R0 ;  /* 0x0000000000627308 */ /* 0x0004620000002400 */
[----:B------:R-:W-:-:S04]  /*2880*/  DEPBAR.LE SB0, 0x0 ;  /* 0x000080000000791a */ /* 0x000fc80000000000 */
[----:B--2---:R-:W-:-:S04]  /*2890*/  FMUL.FTZ R0, R92, c[0x0][0x320] ;  /* 0x0000c8005c007a20 */ /* 0x004fc80000410000 */
[----:B------:R2:W1:Y:S02]  /*28a0*/  MUFU.TANH R97, R0 ;  /* 0x0000000000617308 */ /* 0x0004640000002400 */
[----:B--2---:R-:W-:Y:S01]  /*28b0*/  FMUL.FTZ R0, R93, c[0x0][0x320] ;  /* 0x0000c8005d007a20 */ /* 0x004fe20000410000 */
[-C--:B-1----:R-:W-:Y:S05]  /*28c0*/  HMMA.16816.F32.BF16 R60, R28, R52.reuse, R60 ;  /* 0x000000341c3c723c */ /* 0x082fea000004183c */
[----:B------:R1:W2:Y:S03]  /*28d0*/  MUFU.TANH R96, R0 ;  /* 0x0000000000607308 */ /* 0x0002a60000002400 */
[----:B------:R-:W-:Y:S08]  /*28e0*/  HMMA.16816.F32.BF16 R68, R24, R52, R80 ;  /* 0x000000341844723c */ /* 0x000ff00000041850 */
[----:B------:R-:W-:Y:S01]  /*28f0*/  HMMA.16816.F32.BF16 R28, R28, R54, R36 ;  /* 0x000000361c1c723c */ /* 0x000fe20000041824 */
[----:B-1----:R-:W-:-:S04]  /*2900*/  FMUL.FTZ R0, R94, c[0x0][0x320] ;  /* 0x0000c8005e007a20 */ /* 0x002fc80000410000 */
[----:B------:R1:W1:Y:S03]  /*2910*/  MUFU.TANH R66, R0 ;  /* 0x0000000000427308 */ /* 0x0002660000002400 */
[-C--:B------:R-:W-:Y:S08]  /*2920*/  HMMA.16816.F32.BF16 R60, R20, R44.reuse, R60 ;  /* 0x0000002c143c723c */ /* 0x080ff0000004183c */
[----:B------:R-:W-:Y:S01]  /*2930*/  HMMA.16816.F32.BF16 R36, R16, R44, R68 ;  /* 0x0000002c1024723c */ /* 0x000fe20000041844 */
[----:B-1----:R-:W-:-:S07]  /*2940*/  FMUL.FTZ R0, R95, c[0x0][0x320] ;  /* 0x0000c8005f007a20 */ /* 0x002fce0000410000 */
[----:B------:R-:W-:Y:S01]  /*2950*/  HMMA.16816.F32.BF16 R24, R24, R54, R32 ;  /* 0x000000361818723c */ /* 0x000fe20000041820 */
[----:B------:R1:W1:Y:S07]  /*2960*/  MUFU.TANH R67, R0 ;  /* 0x0000000000437308 */ /* 0x00026e0000002400 */
[----:B------:R-:W-:Y:S08]  /*2970*/  HMMA.16816.F32.BF16 R60, R12, R56, R60 ;  /* 0x000000380c3c723c */ /* 0x000ff0000004183c */
[----:B------:R-:W-:Y:S01]  /*2980*/  HMMA.16816.F32.BF16 R20, R20, R46, R28 ;  /* 0x0000002e1414723c */ /* 0x000fe2000004181c */
[----:B-1----:R-:W-:-:S04]  /*2990*/  FMUL.FTZ R0, R84, c[0x0][0x320] ;  /* 0x0000c80054007a20 */ /* 0x002fc80000410000 */
[----:B------:R1:W1:Y:S03]  /*29a0*/  MUFU.TANH R93, R0 ;  /* 0x00000000005d7308 */ /* 0x0002660000002400 */
[----:B------:R-:W-:Y:S08]  /*29b0*/  HMMA.16816.F32.BF16 R28, R8, R56, R36 ;  /* 0x00000038081c723c */ /* 0x000ff00000041824 */
[----:B------:R-:W-:Y:S01]  /*29c0*/  HMMA.16816.F32.BF16 R16, R16, R46, R24 ;  /* 0x0000002e1010723c */ /* 0x000fe20000041818 */
[----:B-1----:R-:W-:-:S07]  /*29d0*/  FMUL.FTZ R0, R85, c[0x0][0x320] ;  /* 0x0000c80055007a20 */ /* 0x002fce0000410000 */
[----:B------:R-:W-:Y:S01]  /*29e0*/  HMMA.16816.F32.BF16 R12, R12, R58, R20 ;  /* 0x0000003a0c0c723c */ /* 0x000fe20000041814 */
[----:B------:R1:W1:-:S15]  /*29f0*/  MUFU.TANH R94, R0 ;  /* 0x00000000005e7308 */ /* 0x00025e0000002400 */
[----:B------:R-:W-:Y:S01]  /*2a00*/  HMMA.16816.F32.BF16 R8, R8, R58, R16 ;  /* 0x0000003a0808723c */ /* 0x000fe20000041810 */
[----:B-1----:R-:W-:-:S04]  /*2a10*/  FMUL.FTZ R0, R86, c[0x0][0x320] ;  /* 0x0000c80056007a20 */ /* 0x002fc80000410000 */
[----:B------:R1:W1:Y:S02]  /*2a20*/  MUFU.TANH R92, R0 ;  /* 0x00000000005c7308 */ /* 0x0002640000002400 */
[----:B-1----:R-:W-:-:S06]  /*2a30*/  FMUL.FTZ R0, R87, c[0x0][0x320] ;  /* 0x0000c80057007a20 */ /* 0x002fcc0000410000 */
        /* <DEDUP_REMOVED lines=57> */
[----:B-1----:R-:W-:-:S04]  /*2dd0*/  LEA R0, R150, R148, 0x5 ;  /* 0x0000009496007211 */ /* 0x002fc800078e28ff */
[----:B------:R-:W-:Y:S01]  /*2de0*/  IADD3 R0, R149, R0, RZ ;  /* 0x0000000095007210 */ /* 0x000fe20007ffe0ff */
[----:B------:R-:W-:Y:S06]  /*2df0*/  BAR.SYNC.DEFER_BLOCKING 0x0 ;  /* 0x0000000000007b1d */ /* 0x000fec0000010000 */
[----:B------:R-:W-:Y:S05]  /*2e00*/  @!P4 BRA `(.L_x_10) ;  /* 0x000004200000c947 */ /* 0x000fea0003800000 */
[----:B--234-:R-:W-:Y:S02]  /*2e10*/  IMAD R3, R165, 0x40, R178 ;  /* 0x00000040a5037824 */ /* 0x01cfe400078e02b2 */
[----:B------:R-:W-:-:S03]  /*2e20*/  IMAD.MOV.U32 R227, RZ, RZ, RZ ;  /* 0x000000ffffe37224 */ /* 0x000fc600078e00ff */
[----:B------:R-:W-:-:S05]  /*2e30*/  IADD3 R3, R3, -0x40, R177 ;  /* 0xffffffc003037810 */ /* 0x000fca0007ffe0b1 */
[----:B------:R-:W-:-:S04]  /*2e40*/  @P0 IMAD.HI.U32 R5, R3, c[0x0][0x2bc], RZ ;  /* 0x0000af0003050a27 */ /* 0x000fc800078e00ff */
[----:B------:R-:W-:Y:S01]  /*2e50*/  IMAD.MOV.U32 R2, RZ, RZ, R3 ;  /* 0x000000ffff027224 */ /* 0x000fe200078e0003 */
[----:B------:R-:W-:-:S04]  /*2e60*/  @P0 SHF.R.U32.HI R2, RZ, c[0x0][0x2c0], R5 ;  /* 0x0000b000ff020a19 */ /* 0x000fc80000011605 */
[----:B------:R-:W-:-:S04]  /*2e70*/  @!P6 IADD3 R5, P4, R2, R174, RZ ;  /* 0x000000ae0205e210 */ /* 0x000fc80007f9e0ff */
[----:B------:R-:W-:Y:S02]  /*2e80*/  @!P6 LEA.HI.X.SX32 R7, R2, R171, 0x1, P4 ;  /* 0x000000ab0207e211 */ /* 0x000fe400020f0eff */
[----:B------:R-:W-:-:S04]  /*2e90*/  @!P6 LEA R6, P4, R5, c[0x0][0x2a0], 0x2 ;  /* 0x0000a8000506ea11 */ /* 0x000fc800078810ff */
[----:B------:R-:W-:-:S05]  /*2ea0*/  @!P6 LEA.HI.X R7, R5, c[0x0][0x2a4], R7, 0x2, P4 ;  /* 0x0000a9000507ea11 */ /* 0x000fca00020f1407 */
[----:B------:R1:W2:Y:S01]  /*2eb0*/  @!P6 LDG.E R227, [R6.64] ;  /* 0x0000000606e3e981 */ /* 0x0002a2000c1e1900 */
[----:B------:R-:W-:Y:S01]  /*2ec0*/  IMAD.MOV R2, RZ, RZ, -R2 ;  /* 0x000000ffff027224 */ /* 0x000fe200078e0a02 */
[----:B------:R-:W-:Y:S01]  /*2ed0*/  SEL R20, RZ, 0x10, P3 ;  /* 0x00000010ff147807 */ /* 0x000fe20001800000 */
[----:B------:R-:W-:Y:S01]  /*2ee0*/  IMAD.SHL.U32 R8, R64, 0x2, RZ ;  /* 0x0000000240087824 */ /* 0x000fe200078e00ff */
[----:B------:R-:W-:Y:S01]  /*2ef0*/  SEL R21, RZ, 0x10, P2 ;  /* 0x00000010ff157807 */ /* 0x000fe20001000000 */
[----:B------:R-:W-:Y:S01]  /*2f00*/  IMAD R230, R2, c[0x0][0x2b8], R3 ;  /* 0x0000ae0002e67a24 */ /* 0x000fe200078e0203 */
[----:B------:R-:W-:Y:S02]  /*2f10*/  SEL R19, RZ, 0x10, P1 ;  /* 0x00000010ff137807 */ /* 0x000fe40000800000 */
[----:B------:R-:W-:Y:S02]  /*2f20*/  IADD3 R12, -R21, 0x10, RZ ;  /* 0x00000010150c7810 */ /* 0x000fe40007ffe1ff */
[----:B------:R-:W-:-:S02]  /*2f30*/  SHF.R.S32.HI R2, RZ, 0x1f, R230 ;  /* 0x0000001fff027819 */ /* 0x000fc400000114e6 */
[----:B------:R-:W-:Y:S02]  /*2f40*/  SHF.L.U64.HI R9, R64, 0x1, R169 ;  /* 0x0000000140097819 */ /* 0x000fe400000102a9 */
[----:B------:R-:W-:Y:S01]  /*2f50*/  LOP3.LUT R12, R12, 0xf, RZ, 0xc0, !PT ;  /* 0x0000000f0c0c7812 */ /* 0x000fe200078ec0ff */
[----:B------:R-:W-:Y:S01]  /*2f60*/  IMAD R5, R2, c[0x0][0x1e0], RZ ;  /* 0x0000780002057a24 */ /* 0x000fe200078e02ff */
[----:B------:R-:W-:Y:S01]  /*2f70*/  IADD3 R10, -R19, 0x10, RZ ;  /* 0x00000010130a7810 */ /* 0x000fe20007ffe1ff */
[----:B------:R-:W-:Y:S01]  /*2f80*/  IMAD.WIDE.U32 R2, R230, c[0x0][0x1e0], RZ ;  /* 0x00007800e6027a25 */ /* 0x000fe200078e00ff */
[----:B------:R-:W-:Y:S02]  /*2f90*/  SHF.L.U64.HI R18, R184, 0x1, R167 ;  /* 0x00000001b8127819 */ /* 0x000fe400000102a7 */
[----:B------:R-:W-:Y:S01]  /*2fa0*/  LOP3.LUT R10, R10, 0xf, RZ, 0xc0, !PT ;  /* 0x0000000f0a0a7812 */ /* 0x000fe200078ec0ff */
[----:B------:R-:W-:-:S04]  /*2fb0*/  IMAD R5, R230, c[0x0][0x1e4], R5 ;  /* 0x00007900e6057a24 */ /* 0x000fc800078e0205 */
[----:B------:R-:W-:Y:S01]  /*2fc0*/  IMAD.IADD R3, R3, 0x1, R5 ;  /* 0x0000000103037824 */ /* 0x000fe200078e0205 */
[----:B-1----:R-:W-:Y:S02]  /*2fd0*/  IADD3 R6, -R20, 0x10, RZ ;  /* 0x0000001014067810 */ /* 0x002fe40007ffe1ff */
[----:B------:R-:W-:Y:S02]  /*2fe0*/  SHF.L.U64.HI R7, R183, 0x1, R168 ;  /* 0x00000001b7077819 */ /* 0x000fe400000102a8 */
[----:B--2---:R-:W-:Y:S01]  /*2ff0*/  SHF.R.S32.HI R5, RZ, 0x1f, R227 ;  /* 0x0000001fff057819 */ /* 0x004fe200000114e3 */
[----:B------:R-:W-:-:S04]  /*3000*/  IMAD.WIDE.U32 R2, R227, c[0x0][0x1f0], R2 ;  /* 0x00007c00e3027a25 */ /* 0x000fc800078e0002 */
[----:B------:R-:W-:Y:S01]  /*3010*/  IMAD R5, R5, c[0x0][0x1f0], RZ ;  /* 0x00007c0005057a24 */ /* 0x000fe200078e02ff */
[----:B------:R-:W-:-:S03]  /*3020*/  IADD3 R2, P4, R172, R2, RZ ;  /* 0x00000002ac027210 */ /* 0x000fc60007f9e0ff */
[----:B------:R-:W-:-:S05]  /*3030*/  IMAD R5, R227, c[0x0][0x1f4], R5 ;  /* 0x00007d00e3057a24 */ /* 0x000fca00078e0205 */
[----:B------:R-:W-:Y:S02]  /*3040*/  IADD3.X R3, R170, R3, R5, P4, !PT ;  /* 0x00000003aa037210 */ /* 0x000fe400027fe405 */
[----:B------:R-:W-:-:S04]  /*3050*/  LEA R5, P4, R2, c[0x0][0x1c8], 0x1 ;  /* 0x0000720002057a11 */ /* 0x000fc800078808ff */
[----:B------:R-:W-:Y:S01]  /*3060*/  LEA.HI.X R17, R2, c[0x0][0x1cc], R3, 0x1, P4 ;  /* 0x0000730002117a11 */ /* 0x000fe200020f0c03 */
[----:B------:R-:W-:Y:S04]  /*3070*/  SHFL.IDX PT, R16, R5, RZ, 0x1c1f ;  /* 0x001c1fff05107589 */ /* 0x000fe800000e0000 */
[----:B------:R1:W2:Y:S04]  /*3080*/  SHFL.IDX PT, R2, R5, 0x1, 0x1c1f ;  /* 0x003c1f0005027f89 */ /* 0x0002a800000e0000 */
[----:B------:R-:W3:Y:S04]  /*3090*/  SHFL.IDX PT, R3, R17, 0x1, 0x1c1f ;  /* 0x003c1f0011037f89 */ /* 0x000ee800000e0000 */
[----:B------:R-:W4:Y:S01]  /*30a0*/  SHFL.IDX PT, R17, R17, RZ, 0x1c1f ;  /* 0x001c1fff11117589 */ /* 0x000f2200000e0000 */
[----:B-1----:R-:W-:Y:S01]  /*30b0*/  LOP3.LUT R5, R6, 0xf, RZ, 0xc0, !PT ;  /* 0x0000000f06057812 */ /* 0x002fe200078ec0ff */
[----:B------:R-:W-:-:S03]  /*30c0*/  IMAD.SHL.U32 R6, R183, 0x2, RZ ;  /* 0x00000002b7067824 */ /* 0x000fc600078e00ff */
[----:B--2---:R-:W-:Y:S01]  /*30d0*/  IADD3 R14, P5, P4, R5, R2, R8 ;  /* 0x00000002050e7210 */ /* 0x004fe20007cbe008 */
[----:B------:R-:W-:-:S03]  /*30e0*/  IMAD.SHL.U32 R5, R184, 0x2, RZ ;  /* 0x00000002b8057824 */ /* 0x000fc600078e00ff */
[----:B---3--:R-:W-:Y:S02]  /*30f0*/  IADD3.X R15, RZ, R3, R9, P5, P4 ;  /* 0x00000003ff0f7210 */ /* 0x008fe40002fe8409 */
[----:B------:R-:W-:-:S04]  /*3100*/  IADD3 R12, P5, P4, R12, R2, R6 ;  /* 0x000000020c0c7210 */ /* 0x000fc80007cbe006 */
[----:B------:R-:W-:Y:S02]  /*3110*/  IADD3.X R13, RZ, R3, R7, P5, P4 ;  /* 0x00000003ff0d7210 */ /* 0x000fe40002fe8407 */
[----:B------:R-:W-:-:S04]  /*3120*/  IADD3 R10, P5, P4, R10, R2, R5 ;  /* 0x000000020a0a7210 */ /* 0x000fc80007cbe005 */
[----:B------:R-:W-:Y:S02]  /*3130*/  IADD3.X R11, RZ, R3, R18, P5, P4 ;  /* 0x00000003ff0b7210 */ /* 0x000fe40002fe8412 */
[C---:B------:R-:W-:Y:S02]  /*3140*/  IADD3 R8, P5, R16.reuse, R8, RZ ;  /* 0x0000000810087210 */ /* 0x040fe40007fbe0ff */
[----:B------:R-:W-:-:S03]  /*3150*/  IADD3 R6, P4, R16, R6, RZ ;  /* 0x0000000610067210 */ /* 0x000fc60007f9e0ff */
[C---:B----4-:R-:W-:Y:S01]  /*3160*/  IMAD.X R9, R17.reuse, 0x1, R9, P5 ;  /* 0x0000000111097824 */ /* 0x050fe200028e0609 */
[----:B------:R-:W-:Y:S01]  /*3170*/  ISETP.NE.U32.AND P5, PT, R20, RZ, PT ;  /* 0x000000ff1400720c */ /* 0x000fe20003fa5070 */
[C---:B------:R-:W-:Y:S01]  /*3180*/  IMAD.X R7, R17.reuse, 0x1, R7, P4 ;  /* 0x0000000111077824 */ /* 0x040fe200020e0607 */
[----:B------:R-:W-:Y:S02]  /*3190*/  IADD3 R2, P4, R16, R5, RZ ;  /* 0x0000000510027210 */ /* 0x000fe40007f9e0ff */
[----:B------:R1:W-:Y:S03]  /*31a0*/  LDGSTS.E.BYPASS.LTC128B.128 [R226+0x3100], [R8.64], !P3 ;  /* 0x0310000008e27fae */ /* 0x0003e6000d901d46 */
[----:B------:R-:W-:Y:S01]  /*31b0*/  IMAD.X R3, R17, 0x1, R18, P4 ;  /* 0x0000000111037824 */ /* 0x000fe200020e0612 */
[----:B------:R1:W-:Y:S01]  /*31c0*/  LDGSTS.E.BYPASS.LTC128B.128 [R226+0x4100], [R6.64], !P2 ;  /* 0x0410000006e27fae */ /* 0x0003e2000d101d46 */
[----:B------:R-:W-:-:S03]  /*31d0*/  ISETP.NE.U32.AND P4, PT, R21, RZ, PT ;  /* 0x000000ff1500720c */ /* 0x000fc60003f85070 */
[----:B------:R1:W-:Y:S04]  /*31e0*/  LDGSTS.E.BYPASS.LTC128B.128 [R226+0x5100], [R2.64], !P1 ;  /* 0x0510000002e27fae */ /* 0x0003e8000c901d46 */
[----:B------:R1:W-:Y:S01]  /*31f0*/  LDGSTS.E.BYPASS.LTC128B.128.ZFILL [R226+0x3900], [R14.64], P5 ;  /* 0x039000000ee27fae */ /* 0x0003e2000a941d46 */
[----:B------:R-:W-:-:S05]  /*3200*/  ISETP.NE.U32.AND P5, PT, R19, RZ, PT ;  /* 0x000000ff1300720c */ /* 0x000fca0003fa5070 */
[----:B------:R1:W-:Y:S08]  /*3210*/  LDGSTS.E.BYPASS.LTC128B.128.ZFILL [R226+0x4900], [R12.64], P4 ;  /* 0x049000000ce27fae */ /* 0x0003f0000a141d46 */
[----:B------:R1:W-:Y:S02]  /*3220*/  LDGSTS.E.BYPASS.LTC128B.128.ZFILL [R226+0x5900], [R10.64], P5 ;  /* 0x059000000ae27fae */ /* 0x0003e4000a941d46 */
.L_x_10:
[----:B-1234-:R-:W-:Y:S01]  /*3230*/  LOP3.LUT R2, R166, 0xffffffe0, RZ, 0xc0, !PT ;  /* 0xffffffe0a6027812 */ /* 0x01efe200078ec0ff */
[----:B------:R-:W-:Y:S01]  /*3240*/  IMAD.SHL.U32 R221, R0, 0x2, RZ ;  /* 0x0000000200dd7824 */ /* 0x000fe200078e00ff */
[----:B------:R-:W0:Y:S03]  /*3250*/  LDGDEPBAR ;  /* 0x00000000000079af */ /* 0x000e260000000000 */
[----:B------:R-:W-:-:S02]  /*3260*/  IMAD.IADD R2, R176, 0x1, -R2 ;  /* 0x00000001b0027824 */ /* 0x000fc400078e0a02 */
[----:B------:R-:W-:-:S03]  /*3270*/  IMAD R222, R4, 0x2, R221 ;  /* 0x0000000204de7824 */ /* 0x000fc600078e02dd */
[----:B------:R-:W-:-:S04]  /*3280*/  SHF.R.S32.HI R3, RZ, 0x1f, R2 ;  /* 0x0000001fff037819 */ /* 0x000fc80000011402 */
[----:B------:R-:W-:-:S04]  /*3290*/  LEA.HI R3, R3, R2, RZ, 0x2 ;  /* 0x0000000203037211 */ /* 0x000fc800078f10ff */
[----:B------:R-:W-:-:S05]  /*32a0*/  LOP3.LUT R3, R3, 0x7ffffffc, RZ, 0xc0, !PT ;  /* 0x7ffffffc03037812 */ /* 0x000fca00078ec0ff */
[----:B------:R-:W-:-:S04]  /*32b0*/  IMAD.IADD R2, R2, 0x1, -R3 ;  /* 0x0000000102027824 */ /* 0x000fc800078e0a03 */
[----:B------:R-:W-:-:S05]  /*32c0*/  IMAD R2, R2, -0x2, R162 ;  /* 0xfffffffe02027824 */ /* 0x000fca00078e02a2 */
[C---:B------:R-:W-:Y:S02]  /*32d0*/  ISETP.GT.AND P4, PT, R2.reuse, RZ, PT ;  /* 0x000000ff0200720c */ /* 0x040fe40003f84270 */
[----:B------:R-:W-:Y:S02]  /*32e0*/  ISETP.GT.AND P5, PT, R2, 0x1, PT ;  /* 0x000000010200780c */ /* 0x000fe40003fa4270 */
[----:B------:R-:W-:Y:S02]  /*32f0*/  FSEL R15, R122, -INF , P4 ;  /* 0xff8000007a0f7808 */ /* 0x000fe40002000000 */
[----:B------:R-:W-:Y:S02]  /*3300*/  FSEL R10, R151, -INF , P4 ;  /* 0xff800000970a7808 */ /* 0x000fe40002000000 */
[----:B------:R-:W-:Y:S02]  /*3310*/  FSEL R39, R161, -INF , P4 ;  /* 0xff800000a1277808 */ /* 0x000fe40002000000 */
[----:B------:R-:W-:-:S02]  /*3320*/  FSEL R32, R164, -INF , P4 ;  /* 0xff800000a4207808 */ /* 0x000fc40002000000 */
[----:B------:R-:W-:Y:S02]  /*3330*/  ISETP.GT.AND P4, PT, R2, 0x8, PT ;  /* 0x000000080200780c */ /* 0x000fe40003f84270 */
[----:B------:R-:W-:Y:S02]  /*3340*/  FSEL R11, R123, -INF , P5 ;  /* 0xff8000007b0b7808 */ /* 0x000fe40002800000 */
[----:B------:R-:W-:Y:S02]  /*3350*/  FSEL R16, R120, -INF , P5 ;  /* 0xff80000078107808 */ /* 0x000fe40002800000 */
[----:B------:R-:W-:Y:S02]  /*3360*/  FSEL R44, R160, -INF , P5 ;  /* 0xff800000a02c7808 */ /* 0x000fe40002800000 */
[----:B------:R-:W-:Y:S02]  /*3370*/  FSEL R36, R163, -INF , P5 ;  /* 0xff800000a3247808 */ /* 0x000fe40002800000 */
[----:B------:R-:W-:-:S02]  /*3380*/  ISETP.GT.AND P5, PT, R2, 0x9, PT ;  /* 0x000000090200780c */ /* 0x000fc40003fa4270 */
[----:B------:R-:W-:Y:S02]  /*3390*/  FSEL R13, R112, -INF , P4 ;  /* 0xff800000700d7808 */ /* 0x000fe40002000000 */
[----:B------:R-:W-:Y:S02]  /*33a0*/  FMNMX.FTZ R3, R10, R11, !PT ;  /* 0x0000000b0a037209 */ /* 0x000fe40007810000 */
        /* <DEDUP_REMOVED lines=30> */
[----:B------:R-:W-:Y:S02]  /*3590*/  FMNMX.FTZ R5, R15, R16, !PT ;  /* 0x000000100f057209 */ /* 0x000fe40007810000 */
[----:B------:R-:W-:Y:S02]  /*35a0*/  FSEL R67, R67, -INF , P5 ;  /* 0xff80000043437808 */ /* 0x000fe40002800000 */
[----:B------:R-:W-:Y:S02]  /*35b0*/  FSEL R130, R98, -INF , P5 ;  /* 0xff80000062827808 */ /* 0x000fe40002800000 */
[----:B------:R-:W-:-:S02]  /*35c0*/  FSEL R106, R103, -INF , P5 ;  /* 0xff800000676a7808 */ /* 0x000fc40002800000 */
[----:B------:R-:W-:Y:S02]  /*35d0*/  ISETP.GT.AND P5, PT, R2, 0x21, PT ;  /* 0x000000210200780c */ /* 0x000fe40003fa4270 */
[----:B------:R-:W-:Y:S02]  /*35e0*/  FSEL R131, R85, -INF , P4 ;  /* 0xff80000055837808 */ /* 0x000fe40002000000 */
[----:B------:R-:W-:Y:S02]  /*35f0*/  FMNMX.FTZ R3, R50, R3, !PT ;  /* 0x0000000332037209 */ /* 0x000fe40007810000 */
[----:B------:R-:W-:Y:S02]  /*3600*/  FMNMX.FTZ R5, R17, R5, !PT ;  /* 0x0000000511057209 */ /* 0x000fe40007810000 */
[----:B------:R-:W-:Y:S02]  /*3610*/  FSEL R155, R82, -INF , P4 ;  /* 0xff800000529b7808 */ /* 0x000fe40002000000 */
[----:B------:R-:W-:-:S02]  /*3620*/  FSEL R189, R92, -INF , P4 ;  /* 0xff8000005cbd7808 */ /* 0x000fc40002000000 */
[----:B------:R-:W-:Y:S02]  /*3630*/  FSEL R171, R93, -INF , P4 ;  /* 0xff8000005dab7808 */ /* 0x000fe40002000000 */
[----:B------:R-:W-:Y:S02]  /*3640*/  ISETP.GT.AND P4, PT, R2, 0x28, PT ;  /* 0x000000280200780c */ /* 0x000fe40003f84270 */
[----:B------:R-:W-:Y:S02]  /*3650*/  FSEL R154, R84, -INF , P5 ;  /* 0xff800000549a7808 */ /* 0x000fe40002800000 */
[----:B------:R-:W-:Y:S02]  /*3660*/  FMNMX.FTZ R3, R131, R3, !PT ;  /* 0x0000000383037209 */ /* 0x000fe40007810000 */
[----:B------:R-:W-:Y:S02]  /*3670*/  FMNMX.FTZ R5, R28, R5, !PT ;  /* 0x000000051c057209 */ /* 0x000fe40007810000 */
[----:B------:R-:W-:-:S02]  /*3680*/  FSEL R168, R81, -INF , P5 ;  /* 0xff80000051a87808 */ /* 0x000fc40002800000 */
[----:B------:R-:W-:Y:S02]  /*3690*/  FSEL R191, R86, -INF , P5 ;  /* 0xff80000056bf7808 */ /* 0x000fe40002800000 */
[----:B------:R-:W-:Y:S02]  /*36a0*/  FSEL R186, R94, -INF , P5 ;  /* 0xff8000005eba7808 */ /* 0x000fe40002800000 */
[----:B------:R-:W-:Y:S02]  /*36b0*/  ISETP.GT.AND P5, PT, R2, 0x29, PT ;  /* 0x000000290200780c */ /* 0x000fe40003fa4270 */
[----:B------:R-:W-:Y:S02]  /*36c0*/  FSEL R153, R69, -INF , P4 ;  /* 0xff80000045997808 */ /* 0x000fe40002000000 */
[----:B------:R-:W-:Y:S02]  /*36d0*/  FMNMX.FTZ R3, R154, R3, !PT ;  /* 0x000000039a037209 */ /* 0x000fe40007810000 */
[----:B------:R-:W-:-:S02]  /*36e0*/  FMNMX.FTZ R5, R51, R5, !PT ;  /* 0x0000000533057209 */ /* 0x000fc40007810000 */
[----:B------:R-:W-:Y:S02]  /*36f0*/  FSEL R169, R53, -INF , P4 ;  /* 0xff80000035a97808 */ /* 0x000fe40002000000 */
[----:B------:R-:W-:Y:S02]  /*3700*/  FSEL R190, R72, -INF , P4 ;  /* 0xff80000048be7808 */ /* 0x000fe40002000000 */
[----:B------:R-:W-:Y:S02]  /*3710*/  FSEL R188, R80, -INF , P4 ;  /* 0xff80000050bc7808 */ /* 0x000fe40002000000 */
[----:B------:R-:W-:Y:S02]  /*3720*/  ISETP.GT.AND P4, PT, R2, 0x30, PT ;  /* 0x000000300200780c */ /* 0x000fe40003f84270 */
[----:B------:R-:W-:Y:S02]  /*3730*/  FSEL R152, R68, -INF , P5 ;  /* 0xff80000044987808 */ /* 0x000fe40002800000 */
[----:B------:R-:W-:-:S02]  /*3740*/  FMNMX.FTZ R3, R153, R3, !PT ;  /* 0x0000000399037209 */ /* 0x000fc40007810000 */
[----:B------:R-:W-:Y:S02]  /*3750*/  FMNMX.FTZ R5, R65, R5, !PT ;  /* 0x0000000541057209 */ /* 0x000fe40007810000 */
[----:B------:R-:W-:Y:S02]  /*3760*/  FSEL R170, R41, -INF , P5 ;  /* 0xff80000029aa7808 */ /* 0x000fe40002800000 */
[----:B------:R-:W-:Y:S02]  /*3770*/  FSEL R192, R70, -INF , P5 ;  /* 0xff80000046c07808 */ /* 0x000fe40002800000 */
[----:B------:R-:W-:Y:S02]  /*3780*/  FSEL R187, R73, -INF , P5 ;  /* 0xff80000049bb7808 */ /* 0x000fe40002800000 */
[----:B------:R-:W-:Y:S02]  /*3790*/  ISETP.GT.AND P5, PT, R2, 0x31, PT ;  /* 0x000000310200780c */ /* 0x000fe40003fa4270 */
[----:B------:R-:W-:-:S02]  /*37a0*/  FSEL R207, R33, -INF , P4 ;  /* 0xff80000021cf7808 */ /* 0x000fc40002000000 */
[----:B------:R-:W-:Y:S02]  /*37b0*/  FMNMX.FTZ R3, R152, R3, !PT ;  /* 0x0000000398037209 */ /* 0x000fe40007810000 */
        /* <DEDUP_REMOVED lines=15> */
[----:B------:R-:W-:Y:S02]  /*38b0*/  FMNMX.FTZ R6, R32, R36, !PT ;  /* 0x0000002420067209 */ /* 0x000fe40007810000 */
[----:B------:R-:W-:-:S02]  /*38c0*/  FSEL R206, R22, -INF , P5 ;  /* 0xff80000016ce7808 */ /* 0x000fc40002800000 */
[----:B------:R-:W-:Y:S01]  /*38d0*/  FMNMX.FTZ R2, R204, R2, !PT ;  /* 0x00000002cc027209 */ /* 0x000fe20007810000 */
[----:B------:R-:W-:Y:S01]  /*38e0*/  LDSM.16.MT88.4 R20, [R221+0x1100] ;  /* 0x00110000dd14783b */ /* 0x000fe20000004200 */
[----:B------:R-:W-:Y:S02]  /*38f0*/  FMNMX.FTZ R3, R168, R3, !PT ;  /* 0x00000003a8037209 */ /* 0x000fe40007810000 */
[----:B------:R-:W-:Y:S02]  /*3900*/  FMNMX.FTZ R5, R37, R6, !PT ;  /* 0x0000000625057209 */ /* 0x000fe40007810000 */
[----:B------:R-:W-:Y:S02]  /*3910*/  FMNMX.FTZ R6, R206, R2, !PT ;  /* 0x00000002ce067209 */ /* 0x000fe40007810000 */
[----:B------:R-:W-:Y:S02]  /*3920*/  FMNMX.FTZ R2, R169, R3, !PT ;  /* 0x00000003a9027209 */ /* 0x000fe40007810000 */
[----:B------:R-:W-:Y:S01]  /*3930*/  FMNMX.FTZ R5, R38, R5, !PT ;  /* 0x0000000526057209 */ /* 0x000fe20007810000 */
[----:B------:R-:W1:Y:S01]  /*3940*/  SHFL.BFLY PT, R103, R6, 0x2, 0x1f ;  /* 0x0c401f0006677f89 */ /* 0x000e6200000e0000 */
[----:B------:R-:W-:-:S02]  /*3950*/  FMNMX.FTZ R2, R170, R2, !PT ;  /* 0x00000002aa027209 */ /* 0x000fc40007810000 */
[----:B------:R-:W-:Y:S02]  /*3960*/  FMNMX.FTZ R3, R100, R5, !PT ;  /* 0x0000000564037209 */ /* 0x000fe40007810000 */
[----:B------:R-:W-:Y:S02]  /*3970*/  FMNMX.FTZ R2, R215, R2, !PT ;  /* 0x00000002d7027209 */ /* 0x000fe40007810000 */
[----:B------:R-:W-:Y:S02]  /*3980*/  FMNMX.FTZ R3, R101, R3, !PT ;  /* 0x0000000365037209 */ /* 0x000fe40007810000 */
[----:B------:R-:W-:Y:S02]  /*3990*/  FSEL R208, R25, -INF , P4 ;  /* 0xff80000019d07808 */ /* 0x000fe40002000000 */
[----:B------:R-:W-:Y:S02]  /*39a0*/  FMNMX.FTZ R2, R214, R2, !PT ;  /* 0x00000002d6027209 */ /* 0x000fe40007810000 */
[----:B------:R-:W-:-:S02]  /*39b0*/  FMNMX.FTZ R3, R102, R3, !PT ;  /* 0x0000000366037209 */ /* 0x000fc40007810000 */
[----:B------:R-:W-:Y:S02]  /*39c0*/  FSEL R209, R24, -INF , P5 ;  /* 0xff80000018d17808 */ /* 0x000fe40002800000 */
[----:B------:R-:W-:Y:S01]  /*39d0*/  FMNMX.FTZ R2, R208, R2, !PT ;  /* 0x00000002d0027209 */ /* 0x000fe20007810000 */
[----:B------:R-:W-:Y:S01]  /*39e0*/  LDSM.16.MT88.4 R24, [R221+0x100] ;  /* 0x00010000dd18783b */ /* 0x000fe20000004200 */
[----:B------:R-:W-:Y:S02]  /*39f0*/  FMNMX.FTZ R3, R106, R3, !PT ;  /* 0x000000036a037209 */ /* 0x000fe40007810000 */
[----:B------:R-:W-:Y:S02]  /*3a00*/  FMNMX.FTZ R5, R39, R44, !PT ;  /* 0x0000002c27057209 */ /* 0x000fe40007810000 */
[----:B------:R-:W-:Y:S02]  /*3a10*/  FMNMX.FTZ R8, R209, R2, !PT ;  /* 0x00000002d1087209 */ /* 0x000fe40007810000 */
[----:B------:R-:W-:-:S02]  /*3a20*/  FMNMX.FTZ R3, R171, R3, !PT ;  /* 0x00000003ab037209 */ /* 0x000fc40007810000 */
[----:B------:R-:W-:Y:S01]  /*3a30*/  FMNMX.FTZ R5, R45, R5, !PT ;  /* 0x000000052d057209 */ /* 0x000fe20007810000 */
[----:B------:R-:W2:Y:S01]  /*3a40*/  SHFL.BFLY PT, R7, R8, 0x2, 0x1f ;  /* 0x0c401f0008077f89 */ /* 0x000ea200000e0000 */
[----:B------:R-:W-:Y:S02]  /*3a50*/  FMNMX.FTZ R2, R186, R3, !PT ;  /* 0x00000003ba027209 */ /* 0x000fe40007810000 */
[----:B------:R-:W-:Y:S02]  /*3a60*/  FMNMX.FTZ R3, R46, R5, !PT ;  /* 0x000000052e037209 */ /* 0x000fe40007810000 */
[----:B-1----:R-:W-:Y:S02]  /*3a70*/  FMNMX.FTZ R103, R6, R103, !PT ;  /* 0x0000006706677209 */ /* 0x002fe40007810000 */
        /* <DEDUP_REMOVED lines=11> */
[----:B------:R-:W-:Y:S02]  /*3b30*/  FMNMX.FTZ R2, R216, R2, !PT ;  /* 0x00000002d8027209 */ /* 0x000fe40007810000 */
[----:B------:R-:W-:Y:S02]  /*3b40*/  FMNMX.FTZ R3, R189, R3, !PT ;  /* 0x00000003bd037209 */ /* 0x000fe40007810000 */
[----:B------:R-:W-:Y:S02]  /*3b50*/  FMNMX.FTZ R6, R217, R2, !PT ;  /* 0x00000002d9067209 */ /* 0x000fe40007810000 */
[----:B--2---:R-:W-:Y:S02]  /*3b60*/  FMNMX.FTZ R8, R8, R7, !PT ;  /* 0x0000000708087209 */ /* 0x004fe40007810000 */
[----:B------:R-:W-:Y:S01]  /*3b70*/  FMNMX.FTZ R2, R191, R3, !PT ;  /* 0x00000003bf027209 */ /* 0x000fe20007810000 */
[----:B------:R-:W2:Y:S01]  /*3b80*/  SHFL.BFLY PT, R7, R6, 0x2, 0x1f ;  /* 0x0c401f0006077f89 */ /* 0x000ea200000e0000 */
[----:B-1----:R-:W-:-:S02]  /*3b90*/  FMNMX.FTZ R103, R103, R5, !PT ;  /* 0x0000000567677209 */ /* 0x002fc40007810000 */
[----:B------:R-:W-:Y:S01]  /*3ba0*/  FMNMX.FTZ R2, R190, R2, !PT ;  /* 0x00000002be027209 */ /* 0x000fe20007810000 */
[----:B------:R-:W1:Y:S01]  /*3bb0*/  SHFL.BFLY PT, R9, R8, 0x1, 0x1f ;  /* 0x0c201f0008097f89 */ /* 0x000e6200000e0000 */
[----:B------:R-:W-:Y:S01]  /*3bc0*/  FSEL R231, R43, -INF , P4 ;  /* 0xff8000002be77808 */ /* 0x000fe20002000000 */
[C---:B------:R-:W-:Y:S01]  /*3bd0*/  FMUL.FTZ R12, R103.reuse, c[0x0][0x2d0] ;  /* 0x0000b400670c7a20 */ /* 0x040fe20000410000 */
[----:B------:R-:W-:Y:S01]  /*3be0*/  FMNMX.FTZ R2, R192, R2, !PT ;  /* 0x00000002c0027209 */ /* 0x000fe20007810000 */
[----:B------:R-:W-:Y:S01]  /*3bf0*/  LDSM.16.MT88.4 R40, [R222+0x2100] ;  /* 0x00210000de28783b */ /* 0x000fe20000004200 */
[----:B------:R-:W-:Y:S02]  /*3c00*/  FSETP.NEU.FTZ.AND P4, PT, R103, -INF , PT ;  /* 0xff8000006700780b */ /* 0x000fe40003f9d000 */
[----:B------:R-:W-:Y:S02]  /*3c10*/  FMNMX.FTZ R2, R252, R2, !PT ;  /* 0x00000002fc027209 */ /* 0x000fe40007810000 */
[----:B------:R-:W-:-:S02]  /*3c20*/  FSEL R12, R12, RZ, P4 ;  /* 0x000000ff0c0c7208 */ /* 0x000fc40002000000 */
[----:B------:R-:W-:Y:S02]  /*3c30*/  FMNMX.FTZ R5, R251, R2, !PT ;  /* 0x00000002fb057209 */ /* 0x000fe40007810000 */
[----:B------:R-:W-:Y:S01]  /*3c40*/  FSEL R232, R52, -INF , P5 ;  /* 0xff80000034e87808 */ /* 0x000fe20002800000 */
[--C-:B------:R-:W-:Y:S01]  /*3c50*/  FFMA.FTZ R2, R10, c[0x0][0x2d0], -R12.reuse ;  /* 0x0000b4000a027a23 */ /* 0x100fe2000001080c */
[----:B------:R-:W-:Y:S01]  /*3c60*/  FMNMX.FTZ R5, R231, R5, !PT ;  /* 0x00000005e7057209 */ /* 0x000fe20007810000 */
[--C-:B------:R-:W-:Y:S02]  /*3c70*/  FFMA.FTZ R3, R11, c[0x0][0x2d0], -R12.reuse ;  /* 0x0000b4000b037a23 */ /* 0x100fe4000001080c */
[----:B------:R1:W-:Y:S01]  /*3c80*/  MUFU.EX2 R136, R2 ;  /* 0x0000000200887308 */ /* 0x0003e20000000800 */
[----:B------:R-:W-:Y:S02]  /*3c90*/  FMNMX.FTZ R5, R232, R5, !PT ;  /* 0x00000005e8057209 */ /* 0x000fe40007810000 */
[----:B--2---:R-:W-:Y:S01]  /*3ca0*/  FMNMX.FTZ R7, R6, R7, !PT ;  /* 0x0000000706077209 */ /* 0x004fe20007810000 */
[----:B------:R-:W-:-:S04]  /*3cb0*/  FFMA.FTZ R6, R13, c[0x0][0x2d0], -R12 ;  /* 0x0000b4000d067a23 */ /* 0x000fc8000001080c */
[----:B------:R2:W3:Y:S01]  /*3cc0*/  MUFU.EX2 R18, R3 ;  /* 0x0000000300127308 */ /* 0x0004e20000000800 */
[----:B-1----:R-:W-:-:S07]  /*3cd0*/  FMNMX.FTZ R2, R9, R8, !PT ;  /* 0x0000000809027209 */ /* 0x002fce0007810000 */
[----:B------:R1:W-:Y:S01]  /*3ce0*/  MUFU.EX2 R138, R6 ;  /* 0x00000006008a7308 */ /* 0x0003e20000000800 */
[----:B------:R-:W4:Y:S01]  /*3cf0*/  SHFL.BFLY PT, R8, R5, 0x2, 0x1f ;  /* 0x0c401f0005087f89 */ /* 0x000f2200000e0000 */
[----:B------:R-:W-:-:S03]  /*3d00*/  FSETP.NEU.FTZ.AND P4, PT, R2, -INF , PT ;  /* 0xff8000000200780b */ /* 0x000fc60003f9d000 */
[----:B------:R-:W5:Y:S01]  /*3d10*/  SHFL.BFLY PT, R9, R7, 0x1, 0x1f ;  /* 0x0c201f0007097f89 */ /* 0x000f6200000e0000 */
[----:B--2---:R-:W-:-:S05]  /*3d20*/  FMUL.FTZ R3, R2, c[0x0][0x2d0] ;  /* 0x0000b40002037a20 */ /* 0x004fca0000410000 */
[----:B------:R-:W-:Y:S01]  /*3d30*/  FSEL R3, R3, RZ, P4 ;  /* 0x000000ff03037208 */ /* 0x000fe20002000000 */
[----:B-1----:R-:W-:-:S04]  /*3d40*/  FFMA.FTZ R6, R14, c[0x0][0x2d0], -R12 ;  /* 0x0000b4000e067a23 */ /* 0x002fc8000001080c */
[--C-:B------:R-:W-:Y:S01]  /*3d50*/  FFMA.FTZ R0, R16, c[0x0][0x2d0], -R3.reuse ;  /* 0x0000b40010007a23 */ /* 0x100fe20000010803 */
[----:B------:R1:W-:Y:S01]  /*3d60*/  MUFU.EX2 R194, R6 ;  /* 0x0000000600c27308 */ /* 0x0003e20000000800 */
[----:B------:R-:W-:Y:S02]  /*3d70*/  FFMA.FTZ R4, R28, c[0x0][0x2d0], -R3 ;  /* 0x0000b4001c047a23 */ /* 0x000fe40000010803 */
[----:B------:R-:W-:Y:S01]  /*3d80*/  LDSM.16.MT88.4 R28, [R222+0x1100] ;  /* 0x00110000de1c783b */ /* 0x000fe20000004200 */
[----:B----4-:R-:W-:-:S04]  /*3d90*/  FMNMX.FTZ R5, R5, R8, !PT ;  /* 0x0000000805057209 */ /* 0x010fc80007810000 */
[----:B------:R2:W-:Y:S01]  /*3da0*/  MUFU.EX2 R14, R0 ;  /* 0x00000000000e7308 */ /* 0x0005e20000000800 */
[----:B-----5:R-:W-:-:S04]  /*3db0*/  FMNMX.FTZ R105, R7, R9, !PT ;  /* 0x0000000907697209 */ /* 0x020fc80007810000 */
[----:B------:R-:W-:Y:S01]  /*3dc0*/  FSETP.NEU.FTZ.AND P4, PT, R105, -INF , PT ;  /* 0xff8000006900780b */ /* 0x000fe20003f9d000 */
[--C-:B-1----:R-:W-:Y:S02]  /*3dd0*/  FFMA.FTZ R6, R15, c[0x0][0x2d0], -R3.reuse ;  /* 0x0000b4000f067a23 */ /* 0x102fe40000010803 */
[----:B------:R-:W-:Y:S01]  /*3de0*/  MUFU.EX2 R195, R4 ;  /* 0x0000000400c37308 */ /* 0x000fe20000000800 */
[----:B---3--:R-:W-:Y:S02]  /*3df0*/  IMAD.MOV.U32 R15, RZ, RZ, R18 ;  /* 0x000000ffff0f7224 */ /* 0x008fe400078e0012 */
[----:B--2---:R-:W-:-:S05]  /*3e00*/  FFMA.FTZ R0, R17, c[0x0][0x2d0], -R3 ;  /* 0x0000b40011007a23 */ /* 0x004fca0000010803 */
[----:B------:R1:W-:Y:S01]  /*3e10*/  MUFU.EX2 R137, R6 ;  /* 0x0000000600897308 */ /* 0x0003e20000000800 */
[----:B------:R-:W-:Y:S07]  /*3e20*/  LDSM.16.MT88.4 R16, [R222+0x100] ;  /* 0x00010000de10783b */ /* 0x000fee0000004200 */
[----:B------:R2:W3:Y:S01]  /*3e30*/  MUFU.EX2 R193, R0 ;  /* 0x0000000000c17308 */ /* 0x0004e20000000800 */
[----:B-1----:R-:W1:Y:S01]  /*3e40*/  SHFL.BFLY PT, R6, R5, 0x1, 0x1f ;  /* 0x0c201f0005067f89 */ /* 0x002e6200000e0000 */
[----:B--2---:R-:W-:Y:S01]  /*3e50*/  FMUL.FTZ R0, R105, c[0x0][0x2d0] ;  /* 0x0000b40069007a20 */ /* 0x004fe20000410000 */
[----:B---3--:R-:W-:-:S04]  /*3e60*/  F2FP.BF16.PACK_AB R7, R195, R193 ;  /* 0x000000c1c307723e */ /* 0x008fc800000010ff */
[----:B------:R-:W-:-:S05]  /*3e70*/  FSEL R0, R0, RZ, P4 ;  /* 0x000000ff00007208 */ /* 0x000fca0002000000 */
[--C-:B------:R-:W-:Y:S02]  /*3e80*/  FFMA.FTZ R4, R32, c[0x0][0x2d0], -R0.reuse ;  /* 0x0000b40020047a23 */ /* 0x100fe40000010800 */
[----:B------:R-:W2:Y:S01]  /*3e90*/  LDSM.16.MT88.4 R32, [R221+0x2100] ;  /* 0x00210000dd20783b */ /* 0x000ea20000004200 */
[--C-:B------:R-:W-:Y:S01]  /*3ea0*/  FFMA.FTZ R9, R37, c[0x0][0x2d0], -R0.reuse ;  /* 0x0000b40025097a23 */ /* 0x100fe20000010800 */
[----:B------:R3:W-:Y:S01]  /*3eb0*/  MUFU.EX2 R248, R4 ;  /* 0x0000000400f87308 */ /* 0x0007e20000000800 */
[----:B-1----:R-:W-:Y:S02]  /*3ec0*/  FMNMX.FTZ R104, R5, R6, !PT ;  /* 0x0000000605687209 */ /* 0x002fe40007810000 */
[----:B------:R-:W-:Y:S02]  /*3ed0*/  F2FP.BF16.PACK_AB R6, R194, R138 ;  /* 0x0000008ac206723e */ /* 0x000fe400000010ff */
[C---:B------:R-:W-:Y:S01]  /*3ee0*/  FSETP.NEU.FTZ.AND P4, PT, R104.reuse, -INF , PT ;  /* 0xff8000006800780b */ /* 0x040fe20003f9d000 */
[----:B------:R-:W-:Y:S01]  /*3ef0*/  FMUL.FTZ R8, R104, c[0x0][0x2d0] ;  /* 0x0000b40068087a20 */ /* 0x000fe20000410000 */
[----:B------:R-:W-:Y:S01]  /*3f00*/  F2FP.BF16.PACK_AB R5, R14, R137 ;  /* 0x000000890e05723e */ /* 0x000fe200000010ff */
[----:B------:R-:W-:Y:S03]  /*3f10*/  MUFU.EX2 R249, R9 ;  /* 0x0000000900f97308 */ /* 0x000fe60000000800 */
[----:B------:R-:W-:Y:S01]  /*3f20*/  FSEL R13, R8, RZ, P4 ;  /* 0x000000ff080d7208 */ /* 0x000fe20002000000 */
[----:B------:R-:W-:-:S02]  /*3f30*/  FFMA.FTZ R8, R38, c[0x0][0x2d0], -R0 ;  /* 0x0000b40026087a23 */ /* 0x000fc40000010800 */
[----:B---3--:R-:W-:Y:S02]  /*3f40*/  FFMA.FTZ R4, R36, c[0x0][0x2d0], -R0 ;  /* 0x0000b40024047a23 */ /* 0x008fe40000010800 */
[----:B------:R1:W3:Y:S08]  /*3f50*/  MUFU.EX2 R250, R8 ;  /* 0x0000000800fa7308 */ /* 0x0002f00000000800 */
[----:B------:R4:W-:Y:S01]  /*3f60*/  MUFU.EX2 R243, R4 ;  /* 0x0000000400f37308 */ /* 0x0009e20000000800 */
[----:B-1----:R-:W-:Y:S01]  /*3f70*/  FFMA.FTZ R8, R39, c[0x0][0x2d0], -R13 ;  /* 0x0000b40027087a23 */ /* 0x002fe2000001080d */
[----:B---3--:R-:W-:Y:S01]  /*3f80*/  F2FP.BF16.PACK_AB R10, R250, R249 ;  /* 0x000000f9fa0a723e */ /* 0x008fe200000010ff */
[----:B------:R-:W-:Y:S05]  /*3f90*/  LDSM.16.MT88.4 R36, [R222+0x2500] ;  /* 0x00250000de24783b */ /* 0x000fea0000004200 */
[----:B------:R1:W-:Y:S01]  /*3fa0*/  MUFU.EX2 R240, R8 ;  /* 0x0000000800f07308 */ /* 0x0003e20000000800 */
[----:B----4-:R-:W-:-:S07]  /*3fb0*/  F2FP.BF16.PACK_AB R4, R15, R136 ;  /* 0x000000880f04723e */ /* 0x010fce00000010ff */
[----:B------:R-:W-:Y:S01]  /*3fc0*/  HMMA.16816.F32.BF16 R124, R4, R24, RZ ;  /* 0x00000018047c723c */ /* 0x000fe200000418ff */
[----:B-1----:R-:W-:-:S07]  /*3fd0*/  FFMA.FTZ R8, R44, c[0x0][0x2d0], -R13 ;  /* 0x0000b4002c087a23 */ /* 0x002fce000001080d */
[C---:B------:R-:W-:Y:S01]  /*3fe0*/  HMMA.16816.F32.BF16 R120, R4.reuse, R16, RZ ;  /* 0x000000100478723c */ /* 0x040fe200000418ff */
[----:B------:R1:W3:Y:S07]  /*3ff0*/  MUFU.EX2 R239, R8 ;  /* 0x0000000800ef7308 */ /* 0x0002ee0000000800 */
[C---:B------:R-:W-:Y:S08]  /*4000*/  HMMA.16816.F32.BF16 R116, R4.reuse, R20, RZ ;  /* 0x000000140474723c */ /* 0x040ff000000418ff */
[----:B------:R-:W-:Y:S01]  /*4010*/  HMMA.16816.F32.BF16 R112, R4, R28, RZ ;  /* 0x0000001c0470723c */ /* 0x000fe200000418ff */
[----:B-1----:R-:W-:Y:S01]  /*4020*/  FFMA.FTZ R8, R45, c[0x0][0x2d0], -R13 ;  /* 0x0000b4002d087a23 */ /* 0x002fe2000001080d */
[----:B---3--:R-:W-:-:S03]  /*4030*/  F2FP.BF16.PACK_AB R9, R239, R240 ;  /* 0x000000f0ef09723e */ /* 0x008fc600000010ff */
[----:B------:R1:W-:Y:S03]  /*4040*/  MUFU.EX2 R242, R8 ;  /* 0x0000000800f27308 */ /* 0x0003e60000000800 */
[C---:B--2---:R-:W-:Y:S08]  /*4050*/  HMMA.16816.F32.BF16 R108, R4.reuse, R32, RZ ;  /* 0x00000020046c723c */ /* 0x044ff000000418ff */
[----:B------:R-:W-:Y:S01]  /*4060*/  HMMA.16816.F32.BF16 R96, R4, R40, RZ ;  /* 0x000000280460723c */ /* 0x000fe200000418ff */
[----:B-1----:R-:W-:-:S07]  /*4070*/  FFMA.FTZ R8, R46, c[0x0][0x2d0], -R13 ;  /* 0x0000b4002e087a23 */ /* 0x002fce000001080d */
[C---:B------:R-:W-:Y:S01]  /*4080*/  HMMA.16816.F32.BF16 R92, R4.reuse, R26, RZ ;  /* 0x0000001a045c723c */ /* 0x040fe200000418ff */
[----:B------:R1:W2:Y:S07]  /*4090*/  MUFU.EX2 R247, R8 ;  /* 0x0000000800f77308 */ /* 0x0002ae0000000800 */
[C---:B------:R-:W-:Y:S08]  /*40a0*/  HMMA.16816.F32.BF16 R88, R4.reuse, R18, RZ ;  /* 0x000000120458723c */ /* 0x040ff000000418ff */
[----:B------:R-:W-:Y:S01]  /*40b0*/  HMMA.16816.F32.BF16 R84, R4, R22, RZ ;  /* 0x000000160454723c */ /* 0x000fe200000418ff */
[----:B-1----:R-:W-:-:S02]  /*40c0*/  F2FP.BF16.PACK_AB R8, R243, R248 ;  /* 0x000000f8f308723e */ /* 0x002fc400000010ff */
[----:B--2---:R-:W-:-:S05]  /*40d0*/  F2FP.BF16.PACK_AB R11, R247, R242 ;  /* 0x000000f2f70b723e */ /* 0x004fca00000010ff */
[C---:B------:R-:W-:Y:S08]  /*40e0*/  HMMA.16816.F32.BF16 R80, R4.reuse, R30, RZ ;  /* 0x0000001e0450723c */ /* 0x040ff000000418ff */
[C---:B------:R-:W-:Y:S08]  /*40f0*/  HMMA.16816.F32.BF16 R76, R4.reuse, R34, RZ ;  /* 0x00000022044c723c */ /* 0x040ff000000418ff */
[----:B------:R-:W-:Y:S07]  /*4100*/  HMMA.16816.F32.BF16 R68, R4, R42, RZ ;  /* 0x0000002a0444723c */ /* 0x000fee00000418ff */
[--C-:B------:R-:W-:Y:S01]  /*4110*/  FFMA.FTZ R4, R47, c[0x0][0x2d0], -R12.reuse ;  /* 0x0000b4002f047a23 */ /* 0x100fe2000001080c */
[C---:B------:R-:W-:Y:S03]  /*4120*/  HMMA.16816.F32.BF16 R72, R8.reuse, R24, RZ ;  /* 0x000000180848723c */ /* 0x040fe600000418ff */
[----:B------:R1:W-:Y:S05]  /*4130*/  MUFU.EX2 R241, R4 ;  /* 0x0000000400f17308 */ /* 0x0003ea0000000800 */
[C---:B------:R-:W-:Y:S01]  /*4140*/  HMMA.16816.F32.BF16 R144, R8.reuse, R26, RZ ;  /* 0x0000001a0890723c */ /* 0x040fe200000418ff */
[----:B------:R-:W-:Y:S07]  /*4150*/  LDSM.16.MT88.4 R24, [R221+0x500] ;  /* 0x00050000dd18783b */ /* 0x000fee0000004200 */
[----:B------:R-:W-:Y:S01]  /*4160*/  HMMA.16816.F32.BF16 R60, R8, R16, RZ ;  /* 0x00000010083c723c */ /* 0x000fe200000418ff */
[----:B-1----:R-:W-:-:S04]  /*4170*/  FFMA.FTZ R4, R48, c[0x0][0x2d0], -R12 ;  /* 0x0000b40030047a23 */ /* 0x002fc8000001080c */
[----:B------:R1:W-:Y:S03]  /*4180*/  MUFU.EX2 R246, R4 ;  /* 0x0000000400f67308 */ /* 0x0003e60000000800 */
[C---:B------:R-:W-:Y:S01]  /*4190*/  HMMA.16816.F32.BF16 R140, R8.reuse, R18, RZ ;  /* 0x00000012088c723c */ /* 0x040fe200000418ff */
[----:B------:R-:W2:Y:S07]  /*41a0*/  LDSM.16.MT88.4 R16, [R221+0x1500] ;  /* 0x00150000dd10783b */ /* 0x000eae0000004200 */
[----:B------:R-:W-:Y:S01]  /*41b0*/  HMMA.16816.F32.BF16 R56, R8, R20, RZ ;  /* 0x000000140838723c */ /* 0x000fe200000418ff */
[----:B-1----:R-:W-:-:S07]  /*41c0*/  FFMA.FTZ R4, R49, c[0x0][0x2d0], -R12 ;  /* 0x0000b40031047a23 */ /* 0x002fce000001080c */
[C---:B------:R-:W-:Y:S01]  /*41d0*/  HMMA.16816.F32.BF16 R132, R8.reuse, R22, RZ ;  /* 0x000000160884723c */ /* 0x040fe200000418ff */
[----:B------:R-:W-:Y:S01]  /*41e0*/  LDSM.16.MT88.4 R20, [R222+0x500] ;  /* 0x00050000de14783b */ /* 0x000fe20000004200 */
[----:B------:R1:W-:Y:S06]  /*41f0*/  MUFU.EX2 R245, R4 ;  /* 0x0000000400f57308 */ /* 0x0003ec0000000800 */
[C---:B------:R-:W-:Y:S08]  /*4200*/  HMMA.16816.F32.BF16 R52, R8.reuse, R28, RZ ;  /* 0x0000001c0834723c */ /* 0x040ff000000418ff */
[----:B------:R-:W-:Y:S01]  /*4210*/  HMMA.16816.F32.BF16 R148, R8, R30, RZ ;  /* 0x0000001e0894723c */ /* 0x000fe200000418ff */
[----:B------:R-:W-:Y:S01]  /*4220*/  LDSM.16.MT88.4 R28, [R222+0x1500] ;  /* 0x00150000de1c783b */ /* 0x000fe20000004200 */
[----:B-1----:R-:W-:-:S04]  /*4230*/  FFMA.FTZ R4, R50, c[0x0][0x2d0], -R12 ;  /* 0x0000b40032047a23 */ /* 0x002fc8000001080c */
[----:B------:R1:W3:Y:S02]  /*4240*/  MUFU.EX2 R244, R4 ;  /* 0x0000000400f47308 */ /* 0x0002e40000000800 */
[C---:B------:R-:W-:Y:S08]  /*4250*/  HMMA.16816.F32.BF16 R160, R8.reuse, R34, RZ ;  /* 0x0000002208a0723c */ /* 0x040ff000000418ff */
[----:B------:R-:W-:Y:S01]  /*4260*/  HMMA.16816.F32.BF16 R44, R8, R40, RZ ;  /* 0x00000028082c723c */ /* 0x000fe200000418ff */
[----:B-1----:R-:W-:-:S07]  /*4270*/  FFMA.FTZ R4, R51, c[0x0][0x2d0], -R3 ;  /* 0x0000b40033047a23 */ /* 0x002fce0000010803 */
[C---:B------:R-:W-:Y:S01]  /*4280*/  HMMA.16816.F32.BF16 R164, R8.reuse, R42, RZ ;  /* 0x0000002a08a4723c */ /* 0x040fe200000418ff */
[----:B---3--:R-:W-:Y:S01]  /*4290*/  F2FP.BF16.PACK_AB R6, R244, R245 ;  /* 0x000000f5f406723e */ /* 0x008fe200000010ff */
[----:B------:R1:W-:Y:S06]  /*42a0*/  MUFU.EX2 R235, R4 ;  /* 0x0000000400eb7308 */ /* 0x0003ec0000000800 */
[----:B------:R-:W-:Y:S01]  /*42b0*/  HMMA.16816.F32.BF16 R48, R8, R32, RZ ;  /* 0x000000200830723c */ /* 0x000fe200000418ff */
[----:B------:R-:W3:Y:S06]  /*42c0*/  LDSM.16.MT88.4 R32, [R221+0x2500] ;  /* 0x00250000dd20783b */ /* 0x000eec0000004200 */
[----:B------:R-:W-:-:S04]  /*42d0*/  FFMA.FTZ R8, R102, c[0x0][0x2d0], -R0 ;  /* 0x0000b40066087a23 */ /* 0x000fc80000010800 */
[----:B------:R4:W-:Y:S01]  /*42e0*/  MUFU.EX2 R219, R8 ;  /* 0x0000000800db7308 */ /* 0x0009e20000000800 */
[----:B-1----:R-:W-:Y:S02]  /*42f0*/  FFMA.FTZ R4, R65, c[0x0][0x2d0], -R3 ;  /* 0x0000b40041047a23 */ /* 0x002fe40000010803 */
[----:B------:R-:W-:-:S05]  /*4300*/  IMAD.MOV.U32 R65, RZ, RZ, R138 ;  /* 0x000000ffff417224 */ /* 0x000fca00078e008a */
[----:B------:R1:W5:Y:S01]  /*4310*/  MUFU.EX2 R238, R4 ;  /* 0x0000000400ee7308 */ /* 0x0003620000000800 */
[----:B----4-:R-:W-:Y:S02]  /*4320*/  FFMA.FTZ R8, R106, c[0x0][0x2d0], -R0 ;  /* 0x0000b4006a087a23 */ /* 0x010fe40000010800 */
[----:B------:R-:W-:-:S05]  /*4330*/  IMAD.MOV.U32 R106, RZ, RZ, R181 ;  /* 0x000000ffff6a7224 */ /* 0x000fca00078e00b5 */
[----:B------:R4:W-:Y:S01]  /*4340*/  MUFU.EX2 R218, R8 ;  /* 0x0000000800da7308 */ /* 0x0009e20000000800 */
[----:B-1----:R-:W-:Y:S01]  /*4350*/  FFMA.FTZ R4, R66, c[0x0][0x2d0], -R3 ;  /* 0x0000b40042047a23 */ /* 0x002fe20000010803 */
[----:B-----5:R-:W-:Y:S01]  /*4360*/  F2FP.BF16.PACK_AB R5, R238, R235 ;  /* 0x000000ebee05723e */ /* 0x020fe200000010ff */
[----:B------:R-:W-:-:S05]  /*4370*/  IMAD.MOV.U32 R66, RZ, RZ, R137 ;  /* 0x000000ffff427224 */ /* 0x000fca00078e0089 */
[----:B------:R1:W-:Y:S01]  /*4380*/  MUFU.EX2 R237, R4 ;  /* 0x0000000400ed7308 */ /* 0x0003e20000000800 */
[----:B----4-:R-:W-:-:S07]  /*4390*/  FFMA.FTZ R8, R107, c[0x0][0x2d0], -R13 ;  /* 0x0000b4006b087a23 */ /* 0x010fce000001080d */
[----:B------:R4:W-:Y:S01]  /*43a0*/  MUFU.EX2 R212, R8 ;  /* 0x0000000800d47308 */ /* 0x0009e20000000800 */
[----:B-1----:R-:W-:Y:S02]  /*43b0*/  FFMA.FTZ R4, R67, c[0x0][0x2d0], -R3 ;  /* 0x0000b40043047a23 */ /* 0x002fe40000010803 */
[----:B------:R-:W-:-:S05]  /*43c0*/  IMAD.MOV.U32 R67, RZ, RZ, R14 ;  /* 0x000000ffff437224 */ /* 0x000fca00078e000e */
[----:B------:R1:W5:Y:S01]  /*43d0*/  MUFU.EX2 R236, R4 ;  /* 0x0000000400ec7308 */ /* 0x0003620000000800 */
[----:B------:R-:W-:Y:S02]  /*43e0*/  FFMA.FTZ R14, R169, c[0x0][0x2d0], -R3 ;  /* 0x0000b400a90e7a23 */ /* 0x000fe40000010803 */
[----:B----4-:R-:W-:Y:S02]  /*43f0*/  FFMA.FTZ R8, R128, c[0x0][0x2d0], -R13 ;  /* 0x0000b40080087a23 */ /* 0x010fe4000001080d */
[----:B------:R-:W-:-:S03]  /*4400*/  IMAD.MOV.U32 R128, RZ, RZ, R180 ;  /* 0x000000ffff807224 */ /* 0x000fc600078e00b4 */
[----:B------:R4:W-:Y:S01]  /*4410*/  MUFU.EX2 R213, R8 ;  /* 0x0000000800d57308 */ /* 0x0009e20000000800 */
[----:B-1----:R-:W-:Y:S01]  /*4420*/  FFMA.FTZ R4, R100, c[0x0][0x2d0], -R0 ;  /* 0x0000b40064047a23 */ /* 0x002fe20000010800 */
[----:B-----5:R-:W-:Y:S01]  /*4430*/  F2FP.BF16.PACK_AB R7, R236, R237 ;  /* 0x000000edec07723e */ /* 0x020fe200000010ff */
[----:B------:R-:W-:-:S05]  /*4440*/  IMAD.MOV.U32 R100, RZ, RZ, R136 ;  /* 0x000000ffff647224 */ /* 0x000fca00078e0088 */
[----:B------:R1:W-:Y:S01]  /*4450*/  MUFU.EX2 R229, R4 ;  /* 0x0000000400e57308 */ /* 0x0003e20000000800 */
[----:B----4-:R-:W-:-:S07]  /*4460*/  FFMA.FTZ R8, R129, c[0x0][0x2d0], -R13 ;  /* 0x0000b40081087a23 */ /* 0x010fce000001080d */
[----:B------:R4:W-:Y:S01]  /*4470*/  MUFU.EX2 R180, R14 ;  /* 0x0000000e00b47308 */ /* 0x0009e20000000800 */
[----:B-1----:R-:W-:-:S07]  /*4480*/  FFMA.FTZ R4, R101, c[0x0][0x2d0], -R0 ;  /* 0x0000b40065047a23 */ /* 0x002fce0000010800 */
[----:B------:R1:W-:Y:S08]  /*4490*/  MUFU.EX2 R211, R8 ;  /* 0x0000000800d37308 */ /* 0x0003f00000000800 */
[----:B------:R5:W2:Y:S01]  /*44a0*/  MUFU.EX2 R228, R4 ;  /* 0x0000000400e47308 */ /* 0x000aa20000000800 */
[----:B----4-:R-:W-:Y:S02]  /*44b0*/  FFMA.FTZ R14, R170, c[0x0][0x2d0], -R3 ;  /* 0x0000b400aa0e7a23 */ /* 0x010fe40000010803 */
[----:B-1----:R-:W-:-:S05]  /*44c0*/  FFMA.FTZ R8, R130, c[0x0][0x2d0], -R13 ;  /* 0x0000b40082087a23 */ /* 0x002fca000001080d */
[----:B------:R1:W-:Y:S01]  /*44d0*/  MUFU.EX2 R181, R14 ;  /* 0x0000000e00b57308 */ /* 0x0003e20000000800 */
[----:B-----5:R-:W-:-:S07]  /*44e0*/  F2FP.BF16.PACK_AB R4, R246, R241 ;  /* 0x000000f1f604723e */ /* 0x020fce00000010ff */
[----:B------:R4:W5:Y:S01]  /*44f0*/  MUFU.EX2 R210, R8 ;  /* 0x0000000800d27308 */ /* 0x0009620000000800 */
[----:B--2---:R-:W-:Y:S01]  /*4500*/  HMMA.16816.F32.BF16 R156, R4, R16, R116 ;  /* 0x00000010049c723c */ /* 0x004fe20000041874 */
[----:B-1----:R-:W-:-:S06]  /*4510*/  FFMA.FTZ R14, R171, c[0x0][0x2d0], -R0 ;  /* 0x0000b400ab0e7a23 */ /* 0x002fcc0000010800 */
[----:B------:R1:W-:Y:S01]  /*4520*/  MUFU.EX2 R107, R14 ;  /* 0x0000000e006b7308 */ /* 0x0003e20000000800 */
[----:B---3--:R-:W-:Y:S01]  /*4530*/  HMMA.16816.F32.BF16 R116, R4, R32, R108 ;  /* 0x000000200474723c */ /* 0x008fe2000004186c */
[----:B----4-:R-:W-:-:S06]  /*4540*/  FFMA.FTZ R8, R131, c[0x0][0x2d0], -R12 ;  /* 0x0000b40083087a23 */ /* 0x010fcc000001080c */
[----:B------:R2:W-:Y:S01]  /*4550*/  MUFU.EX2 R203, R8 ;  /* 0x0000000800cb7308 */ /* 0x0005e20000000800 */
[----:B------:R-:W-:Y:S01]  /*4560*/  HMMA.16816.F32.BF16 R172, R4, R20, R120 ;  /* 0x0000001404ac723c */ /* 0x000fe20000041878 */
[----:B-1----:R-:W-:-:S07]  /*4570*/  FFMA.FTZ R14, R186, c[0x0][0x2d0], -R0 ;  /* 0x0000b400ba0e7a23 */ /* 0x002fce0000010800 */
[----:B------:R-:W-:Y:S01]  /*4580*/  HMMA.16816.F32.BF16 R108, R4, R36, R96 ;  /* 0x00000024046c723c */ /* 0x000fe20000041860 */
[----:B------:R-:W-:Y:S01]  /*4590*/  IMAD.MOV.U32 R186, RZ, RZ, R106 ;  /* 0x000000ffffba7224 */ /* 0x000fe200078e006a */
[----:B------:R1:W-:Y:S01]  /*45a0*/  MUFU.EX2 R101, R14 ;  /* 0x0000000e00657308 */ /* 0x0003e20000000800 */
[----:B--2---:R-:W-:-:S05]  /*45b0*/  FFMA.FTZ R8, R154, c[0x0][0x2d0], -R12 ;  /* 0x0000b4009a087a23 */ /* 0x004fca000001080c */
[C---:B------:R-:W-:Y:S01]  /*45c0*/  HMMA.16816.F32.BF16 R176, R4.reuse, R24, R124 ;  /* 0x0000001804b0723c */ /* 0x040fe2000004187c */
[----:B------:R-:W-:Y:S01]  /*45d0*/  IMAD.MOV.U32 R154, RZ, RZ, R100 ;  /* 0x000000ffff9a7224 */ /* 0x000fe200078e0064 */
[----:B------:R2:W3:Y:S06]  /*45e0*/  MUFU.EX2 R202, R8 ;  /* 0x0000000800ca7308 */ /* 0x0004ec0000000800 */
[----:B------:R-:W-:Y:S01]  /*45f0*/  HMMA.16816.F32.BF16 R120, R4, R26, R92 ;  /* 0x0000001a0478723c */ /* 0x000fe2000004185c */
[----:B-1----:R-:W-:-:S04]  /*4600*/  FFMA.FTZ R14, R188, c[0x0][0x2d0], -R0 ;  /* 0x0000b400bc0e7a23 */ /* 0x002fc80000010800 */
[----:B------:R1:W-:Y:S03]  /*4610*/  MUFU.EX2 R102, R14 ;  /* 0x0000000e00667308 */ /* 0x0003e60000000800 */
[C---:B------:R-:W-:Y:S01]  /*4620*/  HMMA.16816.F32.BF16 R136, R4.reuse, R22, R88 ;  /* 0x000000160488723c */ /* 0x040fe20000041858 */
[----:B--2---:R-:W-:Y:S02]  /*4630*/  FFMA.FTZ R8, R153, c[0x0][0x2d0], -R12 ;  /* 0x0000b40099087a23 */ /* 0x004fe4000001080c */
[----:B------:R-:W-:Y:S02]  /*4640*/  IMAD.MOV.U32 R153, RZ, RZ, R67 ;  /* 0x000000ffff997224 */ /* 0x000fe400078e0043 */
[----:B------:R2:W-:Y:S03]  /*4650*/  MUFU.EX2 R201, R8 ;  /* 0x0000000800c97308 */ /* 0x0005e60000000800 */
        /* <DEDUP_REMOVED lines=8> */
[----:B------:R2:W-:Y:S06]  /*46e0*/  MUFU.EX2 R200, R8 ;  /* 0x0000000800c87308 */ /* 0x0005ec0000000800 */
[----:B------:R-:W-:Y:S01]  /*46f0*/  HMMA.16816.F32.BF16 R88, R4, R34, R76 ;  /* 0x000000220458723c */ /* 0x000fe2000004184c */
[----:B-1----:R-:W-:-:S04]  /*4700*/  FFMA.FTZ R14, R189, c[0x0][0x2d0], -R13 ;  /* 0x0000b400bd0e7a23 */ /* 0x002fc8000001080d */
[----:B------:R1:W-:Y:S03]  /*4710*/  MUFU.EX2 R100, R14 ;  /* 0x0000000e00647308 */ /* 0x0003e60000000800 */
[----:B------:R-:W-:Y:S01]  /*4720*/  HMMA.16816.F32.BF16 R84, R4, R38, R68 ;  /* 0x000000260454723c */ /* 0x000fe20000041844 */
[----:B--2---:R-:W-:-:S04]  /*4730*/  FFMA.FTZ R8, R155, c[0x0][0x2d0], -R3 ;  /* 0x0000b4009b087a23 */ /* 0x004fc80000010803 */
[----:B------:R2:W-:Y:S02]  /*4740*/  MUFU.EX2 R185, R8 ;  /* 0x0000000800b97308 */ /* 0x0005e40000000800 */
[----:B------:R-:W-:Y:S02]  /*4750*/  F2FP.BF16.PACK_AB R4, R228, R229 ;  /* 0x000000e5e404723e */ /* 0x000fe400000010ff */
[----:B------:R-:W-:Y:S02]  /*4760*/  F2FP.BF16.PACK_AB R5, R213, R212 ;  /* 0x000000d4d505723e */ /* 0x000fe400000010ff */
[----:B------:R-:W-:Y:S02]  /*4770*/  F2FP.BF16.PACK_AB R6, R218, R219 ;  /* 0x000000dbda06723e */ /* 0x000fe400000010ff */
[----:B-----5:R-:W-:Y:S01]  /*4780*/  F2FP.BF16.PACK_AB R7, R210, R211 ;  /* 0x000000d3d207723e */ /* 0x020fe200000010ff */
[----:B-1----:R-:W-:-:S04]  /*4790*/  FFMA.FTZ R14, R191, c[0x0][0x2d0], -R13 ;  /* 0x0000b400bf0e7a23 */ /* 0x002fc8000001080d */
[----:B------:R1:W-:Y:S02]  /*47a0*/  MUFU.EX2 R67, R14 ;  /* 0x0000000e00437308 */ /* 0x0003e40000000800 */
[----:B------:R-:W-:Y:S01]  /*47b0*/  HMMA.16816.F32.BF16 R80, R4, R24, R72 ;  /* 0x000000180450723c */ /* 0x000fe20000041848 */
[----:B--2---:R-:W-:-:S05]  /*47c0*/  FFMA.FTZ R8, R168, c[0x0][0x2d0], -R3 ;  /* 0x0000b400a8087a23 */ /* 0x004fca0000010803 */
[----:B------:R2:W4:Y:S02]  /*47d0*/  MUFU.EX2 R182, R8 ;  /* 0x0000000800b67308 */ /* 0x0005240000000800 */
[----:B------:R-:W-:Y:S01]  /*47e0*/  HMMA.16816.F32.BF16 R76, R4, R20, R60 ;  /* 0x00000014044c723c */ /* 0x000fe2000004183c */
[----:B-1----:R-:W-:-:S07]  /*47f0*/  FFMA.FTZ R14, R190, c[0x0][0x2d0], -R13 ;  /* 0x0000b400be0e7a23 */ /* 0x002fce000001080d */
[C---:B------:R-:W-:Y:S01]  /*4800*/  HMMA.16816.F32.BF16 R72, R4.reuse, R16, R56 ;  /* 0x000000100448723c */ /* 0x040fe20000041838 */
[----:B--2---:R-:W-:Y:S07]  /*4810*/  LDSM.16.MT88.4 R8, [R222+0x900] ;  /* 0x00090000de08783b */ /* 0x004fee0000004200 */
[C---:B------:R-:W-:Y:S08]  /*4820*/  HMMA.16816.F32.BF16 R68, R4.reuse, R28, R52 ;  /* 0x0000001c0444723c */ /* 0x040ff00000041834 */
[C---:B------:R-:W-:Y:S08]  /*4830*/  HMMA.16816.F32.BF16 R60, R4.reuse, R32, R48 ;  /* 0x00000020043c723c */ /* 0x040ff00000041830 */
[C---:B------:R-:W-:Y:S08]  /*4840*/  HMMA.16816.F32.BF16 R196, R4.reuse, R36, R44 ;  /* 0x0000002404c4723c */ /* 0x040ff0000004182c */
[C---:B------:R-:W-:Y:S01]  /*4850*/  HMMA.16816.F32.BF16 R40, R4.reuse, R30, R148 ;  /* 0x0000001e0428723c */ /* 0x040fe20000041894 */
[----:B------:R-:W1:Y:S07]  /*4860*/  LDSM.16.MT88.4 R28, [R221+0x2900] ;  /* 0x00290000dd1c783b */ /* 0x000e6e0000004200 */
[C---:B------:R-:W-:Y:S01]  /*4870*/  HMMA.16816.F32.BF16 R56, R4.reuse, R26, R144 ;  /* 0x0000001a0438723c */ /* 0x040fe20000041890 */
[----:B------:R-:W-:Y:S06]  /*4880*/  LDSM.16.MT88.4 R24, [R222+0x1900] ;  /* 0x00190000de18783b */ /* 0x000fec0000004200 */
[----:B------:R-:W-:Y:S01]  /*4890*/  IMAD.MOV.U32 R147, RZ, RZ, R66 ;  /* 0x000000ffff937224 */ /* 0x000fe200078e0042 */
[----:B------:R-:W-:Y:S01]  /*48a0*/  HMMA.16816.F32.BF16 R48, R4, R22, R140 ;  /* 0x000000160430723c */ /* 0x000fe2000004188c */
[----:B------:R-:W-:Y:S01]  /*48b0*/  LDSM.16.MT88.4 R20, [R221+0x1900] ;  /* 0x00190000dd14783b */ /* 0x000fe20000004200 */
[----:B------:R2:W-:Y:S01]  /*48c0*/  MUFU.EX2 R66, R14 ;  /* 0x0000000e00427308 */ /* 0x0005e20000000800 */
[----:B------:R-:W-:-:S02]  /*48d0*/  IMAD.MOV.U32 R146, RZ, RZ, R65 ;  /* 0x000000ffff927224 */ /* 0x000fc400078e0041 */
[----:B------:R-:W-:Y:S01]  /*48e0*/  IMAD.MOV.U32 R144, RZ, RZ, R194 ;  /* 0x000000ffff907224 */ /* 0x000fe200078e00c2 */
[----:B------:R-:W-:Y:S01]  /*48f0*/  LDSM.16.MT88.4 R140, [R222+0xd00] ;  /* 0x000d0000de8c783b */ /* 0x000fe20000004200 */
[----:B------:R-:W-:Y:S01]  /*4900*/  IMAD.MOV.U32 R145, RZ, RZ, R193 ;  /* 0x000000ffff917224 */ /* 0x000fe200078e00c1 */
[C---:B------:R-:W-:Y:S02]  /*4910*/  HMMA.16816.F32.BF16 R44, R4.reuse, R18, R132 ;  /* 0x00000012042c723c */ /* 0x040fe40000041884 */
[----:B------:R-:W5:Y:S06]  /*4920*/  LDSM.16.MT88.4 R16, [R221+0x900] ;  /* 0x00090000dd10783b */ /* 0x000f6c0000004200 */
[----:B------:R-:W-:Y:S01]  /*4930*/  HMMA.16816.F32.BF16 R52, R4, R34, R160 ;  /* 0x000000220434723c */ /* 0x000fe200000418a0 */
[----:B------:R-:W5:Y:S01]  /*4940*/  LDSM.16.MT88.4 R32, [R222+0x2900] ;  /* 0x00290000de20783b */ /* 0x000f620000004200 */
[----:B--2---:R-:W-:-:S04]  /*4950*/  FFMA.FTZ R14, R192, c[0x0][0x2d0], -R13 ;  /* 0x0000b400c00e7a23 */ /* 0x004fc8000001080d */
[----:B------:R-:W2:Y:S02]  /*4960*/  MUFU.EX2 R65, R14 ;  /* 0x0000000e00417308 */ /* 0x000ea40000000800 */
[----:B------:R-:W-:Y:S07]  /*4970*/  HMMA.16816.F32.BF16 R36, R4, R38, R164 ;  /* 0x000000260424723c */ /* 0x000fee00000418a4 */
[----:B---3--:R-:W-:Y:S02]  /*4980*/  F2FP.BF16.PACK_AB R4, R202, R203 ;  /* 0x000000cbca04723e */ /* 0x008fe400000010ff */
[----:B----4-:R-:W-:-:S02]  /*4990*/  F2FP.BF16.PACK_AB R5, R182, R185 ;  /* 0x000000b9b605723e */ /* 0x010fc400000010ff */
[----:B------:R-:W-:Y:S02]  /*49a0*/  F2FP.BF16.PACK_AB R6, R200, R201 ;  /* 0x000000c9c806723e */ /* 0x000fe400000010ff */
[----:B------:R-:W-:-:S07]  /*49b0*/  F2FP.BF16.PACK_AB R7, R181, R180 ;  /* 0x000000b4b507723e */ /* 0x000fce00000010ff */
[C---:B-1----:R-:W-:Y:S08]  /*49c0*/  HMMA.16816.F32.BF16 R188, R4.reuse, R28, R116 ;  /* 0x0000001c04bc723c */ /* 0x042ff00000041874 */
[C---:B-----5:R-:W-:Y:S08]  /*49d0*/  HMMA.16816.F32.BF16 R112, R4.reuse, R16, R176 ;  /* 0x000000100470723c */ /* 0x060ff000000418b0 */
[C---:B------:R-:W-:Y:S01]  /*49e0*/  HMMA.16816.F32.BF16 R132, R4.reuse, R8, R172 ;  /* 0x000000080484723c */ /* 0x040fe200000418ac */
[----:B------:R-:W-:Y:S07]  /*49f0*/  LDSM.16.MT88.4 R172, [R222+0x1d00] ;  /* 0x001d0000deac783b */ /* 0x000fee0000004200 */
[C---:B------:R-:W-:Y:S01]  /*4a00*/  HMMA.16816.F32.BF16 R148, R4.reuse, R20, R156 ;  /* 0x000000140494723c */ /* 0x040fe2000004189c */
[----:B------:R-:W1:Y:S07]  /*4a10*/  LDSM.16.MT88.4 R156, [R221+0x1d00] ;  /* 0x001d0000dd9c783b */ /* 0x000e6e0000004200 */
[C---:B------:R-:W-:Y:S01]  /*4a20*/  HMMA.16816.F32.BF16 R164, R4.reuse, R24, R124 ;  /* 0x0000001804a4723c */ /* 0x040fe2000004187c */
[----:B------:R-:W-:Y:S07]  /*4a30*/  LDSM.16.MT88.4 R124, [R221+0xd00] ;  /* 0x000d0000dd7c783b */ /* 0x000fee0000004200 */
[C---:B------:R-:W-:Y:S08]  /*4a40*/  HMMA.16816.F32.BF16 R192, R4.reuse, R32, R108 ;  /* 0x0000002004c0723c */ /* 0x040ff0000004186c */
[C---:B------:R-:W-:Y:S08]  /*4a50*/  HMMA.16816.F32.BF16 R120, R4.reuse, R18, R120 ;  /* 0x000000120478723c */ /* 0x040ff00000041878 */
[C---:B------:R-:W-:Y:S08]  /*4a60*/  HMMA.16816.F32.BF16 R136, R4.reuse, R10, R136 ;  /* 0x0000000a0488723c */ /* 0x040ff00000041888 */
[C---:B------:R-:W-:Y:S08]  /*4a70*/  HMMA.16816.F32.BF16 R96, R4.reuse, R22, R96 ;  /* 0x000000160460723c */ /* 0x040ff00000041860 */
[C---:B------:R-:W-:Y:S08]  /*4a80*/  HMMA.16816.F32.BF16 R168, R4.reuse, R26, R92 ;  /* 0x0000001a04a8723c */ /* 0x040ff0000004185c */
[C---:B------:R-:W-:Y:S08]  /*4a90*/  HMMA.16816.F32.BF16 R88, R4.reuse, R30, R88 ;  /* 0x0000001e0458723c */ /* 0x040ff00000041858 */
[----:B------:R-:W-:Y:S07]  /*4aa0*/  HMMA.16816.F32.BF16 R116, R4, R34, R84 ;  /* 0x000000220474723c */ /* 0x000fee0000041854 */
[----:B------:R-:W-:-:S02]  /*4ab0*/  F2FP.BF16.PACK_AB R4, R101, R107 ;  /* 0x0000006b6504723e */ /* 0x000fc400000010ff */
[----:B------:R-:W-:Y:S02]  /*4ac0*/  F2FP.BF16.PACK_AB R5, R67, R100 ;  /* 0x000000644305723e */ /* 0x000fe400000010ff */
[----:B------:R-:W-:Y:S02]  /*4ad0*/  F2FP.BF16.PACK_AB R6, R106, R102 ;  /* 0x000000666a06723e */ /* 0x000fe400000010ff */
[----:B--2---:R-:W-:-:S07]  /*4ae0*/  F2FP.BF16.PACK_AB R7, R65, R66 ;  /* 0x000000424107723e */ /* 0x004fce00000010ff */
[C---:B------:R-:W-:Y:S07]  /*4af0*/  HMMA.16816.F32.BF16 R128, R4.reuse, R8, R76 ;  /* 0x000000080480723c */ /* 0x040fee000004184c */
[----:B------:R-:W-:Y:S01]  /*4b00*/  FFMA.FTZ R8, R207, c[0x0][0x2d0], -R12 ;  /* 0x0000b400cf087a23 */ /* 0x000fe2000001080c */
[----:B------:R-:W-:Y:S01]  /*4b10*/  HMMA.16816.F32.BF16 R108, R4, R10, R48 ;  /* 0x0000000a046c723c */ /* 0x000fe20000041830 */
[----:B------:R-:W-:Y:S02]  /*4b20*/  IMAD.MOV.U32 R207, RZ, RZ, R145 ;  /* 0x000000ffffcf7224 */ /* 0x000fe400078e0091 */
[----:B------:R2:W-:Y:S01]  /*4b30*/  MUFU.EX2 R49, R8 ;  /* 0x0000000800317308 */ /* 0x0005e20000000800 */
[----:B------:R-:W-:-:S03]  /*4b40*/  FADD.FTZ R9, R240, R239 ;  /* 0x000000eff0097221 */ /* 0x000fc60000010000 */
[----:B------:R-:W-:Y:S01]  /*4b50*/  IMAD.MOV.U32 R50, RZ, RZ, R144 ;  /* 0x000000ffff327224 */ /* 0x000fe200078e0090 */
[----:B------:R-:W-:Y:S01]  /*4b60*/  HMMA.16816.F32.BF16 R160, R4, R18, R56 ;  /* 0x0000001204a0723c */ /* 0x000fe20000041838 */
[----:B------:R-:W-:Y:S02]  /*4b70*/  IMAD.MOV.U32 R10, RZ, RZ, R146 ;  /* 0x000000ffff0a7224 */ /* 0x000fe400078e0092 */
[----:B------:R-:W-:Y:S02]  /*4b80*/  IMAD.MOV.U32 R11, RZ, RZ, R147 ;  /* 0x000000ffff0b7224 */ /* 0x000fe400078e0093 */
[----:B------:R-:W-:-:S03]  /*4b90*/  IMAD.MOV.U32 R51, RZ, RZ, R152 ;  /* 0x000000ffff337224 */ /* 0x000fc600078e0098 */
[C---:B------:R-:W-:Y:S01]  /*4ba0*/  HMMA.16816.F32.BF16 R56, R4.reuse, R22, R44 ;  /* 0x000000160438723c */ /* 0x040fe2000004182c */
[----:B--2---:R-:W-:Y:S02]  /*4bb0*/  FFMA.FTZ R8, R205, c[0x0][0x2d0], -R12 ;  /* 0x0000b400cd087a23 */ /* 0x004fe4000001080c */
[----:B------:R-:W-:Y:S02]  /*4bc0*/  IMAD.MOV.U32 R205, RZ, RZ, R153 ;  /* 0x000000ffffcd7224 */ /* 0x000fe400078e0099 */
[----:B------:R2:W3:Y:S03]  /*4bd0*/  MUFU.EX2 R48, R8 ;  /* 0x0000000800307308 */ /* 0x0004e60000000800 */
[----:B------:R-:W-:Y:S01]  /*4be0*/  HMMA.16816.F32.BF16 R68, R4, R24, R68 ;  /* 0x000000180444723c */ /* 0x000fe20000041844 */
[----:B------:R-:W-:Y:S02]  /*4bf0*/  IMAD.MOV.U32 R46, RZ, RZ, R15 ;  /* 0x000000ffff2e7224 */ /* 0x000fe400078e000f */
[----:B------:R-:W-:-:S05]  /*4c00*/  IMAD.MOV.U32 R47, RZ, RZ, R154 ;  /* 0x000000ffff2f7224 */ /* 0x000fca00078e009a */
[----:B------:R-:W-:Y:S01]  /*4c10*/  HMMA.16816.F32.BF16 R144, R4, R20, R72 ;  /* 0x000000140490723c */ /* 0x000fe20000041848 */
[----:B--2---:R-:W-:-:S07]  /*4c20*/  FFMA.FTZ R8, R204, c[0x0][0x2d0], -R12 ;  /* 0x0000b400cc087a23 */ /* 0x004fce000001080c */
[C---:B------:R-:W-:Y:S01]  /*4c30*/  HMMA.16816.F32.BF16 R176, R4.reuse, R16, R80 ;  /* 0x0000001004b0723c */ /* 0x040fe20000041850 */
[----:B------:R-:W2:Y:S01]  /*4c40*/  LDSM.16.MT88.4 R80, [R221+0x2d00] ;  /* 0x002d0000dd50783b */ /* 0x000ea20000004200 */
[----:B---3--:R-:W-:Y:S01]  /*4c50*/  F2FP.BF16.PACK_AB R92, R48, R49 ;  /* 0x00000031305c723e */ /* 0x008fe200000010ff */
[----:B------:R3:W-:Y:S05]  /*4c60*/  MUFU.EX2 R44, R8 ;  /* 0x00000008002c7308 */ /* 0x0007ea0000000800 */
[C---:B------:R-:W-:Y:S08]  /*4c70*/  HMMA.16816.F32.BF16 R40, R4.reuse, R26, R40 ;  /* 0x0000001a0428723c */ /* 0x040ff00000041828 */
[----:B------:R-:W-:Y:S01]  /*4c80*/  HMMA.16816.F32.BF16 R60, R4, R28, R60 ;  /* 0x0000001c043c723c */ /* 0x000fe2000004183c */
[----:B---3--:R-:W-:-:S04]  /*4c90*/  FFMA.FTZ R8, R206, c[0x0][0x2d0], -R12 ;  /* 0x0000b400ce087a23 */ /* 0x008fc8000001080c */
[----:B------:R3:W4:Y:S03]  /*4ca0*/  MUFU.EX2 R24, R8 ;  /* 0x0000000800187308 */ /* 0x0007260000000800 */
[C---:B------:R-:W-:Y:S08]  /*4cb0*/  HMMA.16816.F32.BF16 R52, R4.reuse, R30, R52 ;  /* 0x0000001e0434723c */ /* 0x040ff00000041834 */
[----:B------:R-:W-:Y:S01]  /*4cc0*/  HMMA.16816.F32.BF16 R84, R4, R32, R196 ;  /* 0x000000200454723c */ /* 0x000fe200000418c4 */
[----:B---3--:R-:W-:-:S07]  /*4cd0*/  FFMA.FTZ R8, R215, c[0x0][0x2d0], -R3 ;  /* 0x0000b400d7087a23 */ /* 0x008fce0000010803 */
[----:B------:R-:W-:Y:S01]  /*4ce0*/  HMMA.16816.F32.BF16 R36, R4, R34, R36 ;  /* 0x000000220424723c */ /* 0x000fe20000041824 */
[----:B------:R-:W3:Y:S01]  /*4cf0*/  LDSM.16.MT88.4 R4, [R222+0x2d00] ;  /* 0x002d0000de04783b */ /* 0x000ee20000004200 */
[----:B----4-:R-:W-:Y:S01]  /*4d00*/  F2FP.BF16.PACK_AB R94, R24, R44 ;  /* 0x0000002c185e723e */ /* 0x010fe200000010ff */
[----:B------:R4:W-:Y:S02]  /*4d10*/  MUFU.EX2 R23, R8 ;  /* 0x0000000800177308 */ /* 0x0009e40000000800 */
[----:B----4-:R-:W-:-:S06]  /*4d20*/  FFMA.FTZ R8, R214, c[0x0][0x2d0], -R3 ;  /* 0x0000b400d6087a23 */ /* 0x010fcc0000010803 */
[----:B------:R4:W5:Y:S02]  /*4d30*/  MUFU.EX2 R22, R8 ;  /* 0x0000000800167308 */ /* 0x0009640000000800 */
[--C-:B----4-:R-:W-:Y:S01]  /*4d40*/  FFMA.FTZ R8, R208, c[0x0][0x2d0], -R3.reuse ;  /* 0x0000b400d0087a23 */ /* 0x110fe20000010803 */
[----:B-----5:R-:W-:Y:S01]  /*4d50*/  F2FP.BF16.PACK_AB R93, R22, R23 ;  /* 0x00000017165d723e */ /* 0x020fe200000010ff */
[----:B------:R-:W-:-:S04]  /*4d60*/  FFMA.FTZ R3, R209, c[0x0][0x2d0], -R3 ;  /* 0x0000b400d1037a23 */ /* 0x000fc80000010803 */
[----:B------:R4:W-:Y:S08]  /*4d70*/  MUFU.EX2 R20, R8 ;  /* 0x0000000800147308 */ /* 0x0009f00000000800 */
[----:B------:R5:W1:Y:S01]  /*4d80*/  MUFU.EX2 R21, R3 ;  /* 0x0000000300157308 */ /* 0x000a620000000800 */
[----:B----4-:R-:W-:-:S04]  /*4d90*/  FADD.FTZ R8, R47, R46 ;  /* 0x0000002e2f087221 */ /* 0x010fc80000010000 */
[----:B------:R-:W-:Y:S02]  /*4da0*/  FADD.FTZ R10, R10, R8 ;  /* 0x000000080a0a7221 */ /* 0x000fe40000010000 */
[----:B-----5:R-:W-:Y:S01]  /*4db0*/  FFMA.FTZ R3, R234, c[0x0][0x2d0], -R0 ;  /* 0x0000b400ea037a23 */ /* 0x020fe20000010800 */
[----:B-1----:R-:W-:-:S03]  /*4dc0*/  F2FP.BF16.PACK_AB R95, R21, R20 ;  /* 0x00000014155f723e */ /* 0x002fc600000010ff */
[----:B------:R1:W-:Y:S04]  /*4dd0*/  MUFU.EX2 R19, R3 ;  /* 0x0000000300137308 */ /* 0x0003e80000000800 */
[C---:B------:R-:W-:Y:S08]  /*4de0*/  HMMA.16816.F32.BF16 R152, R92.reuse, R158, R96 ;  /* 0x0000009e5c98723c */ /* 0x040ff00000041860 */
[----:B--2---:R-:W-:Y:S01]  /*4df0*/  HMMA.16816.F32.BF16 R76, R92, R82, R88 ;  /* 0x000000525c4c723c */ /* 0x004fe20000041858 */
[----:B-1----:R-:W-:-:S04]  /*4e00*/  FFMA.FTZ R3, R233, c[0x0][0x2d0], -R0 ;  /* 0x0000b400e9037a23 */ /* 0x002fc80000010800 */
[----:B------:R1:W2:Y:S03]  /*4e10*/  MUFU.EX2 R18, R3 ;  /* 0x0000000300127308 */ /* 0x0002a60000000800 */
[C---:B---3--:R-:W-:Y:S08]  /*4e20*/  HMMA.16816.F32.BF16 R88, R92.reuse, R4, R192 ;  /* 0x000000045c58723c */ /* 0x048ff000000418c0 */
[----:B------:R-:W-:Y:S01]  /*4e30*/  HMMA.16816.F32.BF16 R112, R92, R124, R112 ;  /* 0x0000007c5c70723c */ /* 0x000fe20000041870 */
[--C-:B-1----:R-:W-:Y:S01]  /*4e40*/  FFMA.FTZ R3, R216, c[0x0][0x2d0], -R0.reuse ;  /* 0x0000b400d8037a23 */ /* 0x102fe20000010800 */
[----:B--2---:R-:W-:Y:S01]  /*4e50*/  F2FP.BF16.PACK_AB R96, R18, R19 ;  /* 0x000000131260723e */ /* 0x004fe200000010ff */
[----:B------:R-:W-:-:S05]  /*4e60*/  FFMA.FTZ R0, R217, c[0x0][0x2d0], -R0 ;  /* 0x0000b400d9007a23 */ /* 0x000fca0000010800 */
[C---:B------:R-:W-:Y:S01]  /*4e70*/  HMMA.16816.F32.BF16 R120, R92.reuse, R126, R120 ;  /* 0x0000007e5c78723c */ /* 0x040fe20000041878 */
[----:B------:R1:W-:Y:S07]  /*4e80*/  MUFU.EX2 R17, R3 ;  /* 0x0000000300117308 */ /* 0x0003ee0000000800 */
[C---:B------:R-:W-:Y:S01]  /*4e90*/  HMMA.16816.F32.BF16 R132, R92.reuse, R140, R132 ;  /* 0x0000008c5c84723c */ /* 0x040fe20000041884 */
[----:B------:R2:W3:Y:S07]  /*4ea0*/  MUFU.EX2 R16, R0 ;  /* 0x0000000000107308 */ /* 0x0004ee0000000800 */
[----:B------:R-:W-:Y:S01]  /*4eb0*/  HMMA.16816.F32.BF16 R136, R92, R142, R136 ;  /* 0x0000008e5c88723c */ /* 0x000fe20000041888 */
[----:B-1----:R-:W-:-:S02]  /*4ec0*/  FADD.FTZ R3, R11, R205 ;  /* 0x000000cd0b037221 */ /* 0x002fc40000010000 */
[----:B------:R-:W-:Y:S02]  /*4ed0*/  FADD.FTZ R11, R242, R9 ;  /* 0x00000009f20b7221 */ /* 0x000fe40000010000 */
[----:B------:R-:W-:Y:S02]  /*4ee0*/  FADD.FTZ R9, R207, R3 ;  /* 0x00000003cf097221 */ /* 0x000fe40000010000 */
[----:B------:R-:W-:Y:S01]  /*4ef0*/  FADD.FTZ R3, R50, R10 ;  /* 0x0000000a32037221 */ /* 0x000fe20000010000 */
[----:B------:R-:W-:Y:S01]  /*4f00*/  HMMA.16816.F32.BF16 R148, R92, R156, R148 ;  /* 0x0000009c5c94723c */ /* 0x000fe20000041894 */
[----:B--2---:R-:W-:Y:S01]  /*4f10*/  FFMA.FTZ R0, R252, c[0x0][0x2d0], -R13 ;  /* 0x0000b400fc007a23 */ /* 0x004fe2000001080d */
[----:B---3--:R-:W-:-:S03]  /*4f20*/  F2FP.BF16.PACK_AB R98, R16, R17 ;  /* 0x000000111062723e */ /* 0x008fc600000010ff */
[----:B------:R1:W-:Y:S03]  /*4f30*/  MUFU.EX2 R12, R0 ;  /* 0x00000000000c7308 */ /* 0x0003e60000000800 */
[C---:B------:R-:W-:Y:S08]  /*4f40*/  HMMA.16816.F32.BF16 R164, R92.reuse, R172, R164 ;  /* 0x000000ac5ca4723c */ /* 0x040ff000000418a4 */
[----:B------:R-:W-:Y:S01]  /*4f50*/  HMMA.16816.F32.BF16 R168, R92, R174, R168 ;  /* 0x000000ae5ca8723c */ /* 0x000fe200000418a8 */
[----:B-1----:R-:W-:-:S07]  /*4f60*/  FFMA.FTZ R0, R251, c[0x0][0x2d0], -R13 ;  /* 0x0000b400fb007a23 */ /* 0x002fce000001080d */
[C---:B------:R-:W-:Y:S01]  /*4f70*/  HMMA.16816.F32.BF16 R72, R92.reuse, R80, R188 ;  /* 0x000000505c48723c */ /* 0x040fe200000418bc */
[----:B------:R1:W2:Y:S07]  /*4f80*/  MUFU.EX2 R14, R0 ;  /* 0x00000000000e7308 */ /* 0x0002ae0000000800 */
[----:B------:R-:W-:Y:S01]  /*4f90*/  HMMA.16816.F32.BF16 R92, R92, R6, R116 ;  /* 0x000000065c5c723c */ /* 0x000fe20000041874 */
[----:B-1----:R-:W-:Y:S01]  /*4fa0*/  FFMA.FTZ R0, R231, c[0x0][0x2d0], -R13 ;  /* 0x0000b400e7007a23 */ /* 0x002fe2000001080d */
[----:B--2---:R-:W-:-:S03]  /*4fb0*/  F2FP.BF16.PACK_AB R97, R14, R12 ;  /* 0x0000000c0e61723e */ /* 0x004fc600000010ff */
[----:B------:R1:W-:Y:S02]  /*4fc0*/  MUFU.EX2 R15, R0 ;  /* 0x00000000000f7308 */ /* 0x0003e40000000800 */
[----:B-1----:R-:W-:-:S06]  /*4fd0*/  FFMA.FTZ R0, R232, c[0x0][0x2d0], -R13 ;  /* 0x0000b400e8007a23 */ /* 0x002fcc000001080d */
[----:B------:R1:W2:Y:S02]  /*4fe0*/  MUFU.EX2 R13, R0 ;  /* 0x00000000000d7308 */ /* 0x0002a40000000800 */
[----:B-1----:R-:W-:Y:S01]  /*4ff0*/  FADD.FTZ R0, R248, R243 ;  /* 0x000000f3f8007221 */ /* 0x002fe20000010000 */
[----:B--2---:R-:W-:-:S03]  /*5000*/  F2FP.BF16.PACK_AB R99, R13, R15 ;  /* 0x0000000f0d63723e */ /* 0x004fc600000010ff */
[----:B------:R-:W-:-:S04]  /*5010*/  FADD.FTZ R0, R249, R0 ;  /* 0x00000000f9007221 */ /* 0x000fc80000010000 */
[----:B------:R-:W-:Y:S01]  /*5020*/  FADD.FTZ R8, R250, R0 ;  /* 0x00000000fa087221 */ /* 0x000fe20000010000 */
[----:B------:R-:W-:Y:S01]  /*5030*/  HMMA.16816.F32.BF16 R84, R96, R4, R84 ;  /* 0x000000046054723c */ /* 0x000fe20000041854 */
[----:B------:R-:W-:Y:S01]  /*5040*/  FADD.FTZ R0, R51, R9 ;  /* 0x0000000933007221 */ /* 0x000fe20000010000 */
[----:B------:R-:W-:Y:S01]  /*5050*/  IADD3 R250, R187, -0x2, RZ ;  /* 0xfffffffebbfa7810 */ /* 0x000fe20007ffe0ff */
[----:B------:R-:W-:-:S03]  /*5060*/  FADD.FTZ R8, R229, R8 ;  /* 0x00000008e5087221 */ /* 0x000fc60000010000 */
[----:B------:R-:W-:Y:S01]  /*5070*/  ISETP.GE.AND P4, PT, R250, R186, PT ;  /* 0x000000bafa00720c */ /* 0x000fe20003f86270 */
[----:B------:R-:W-:Y:S01]  /*5080*/  FADD.FTZ R4, R247, R11 ;  /* 0x0000000bf7047221 */ /* 0x000fe20000010000 */
[C---:B------:R-:W-:Y:S01]  /*5090*/  HMMA.16816.F32.BF16 R116, R96.reuse, R124, R176 ;  /* 0x0000007c6074723c */ /* 0x040fe200000418b0 */
[----:B------:R-:W-:Y:S02]  /*50a0*/  FADD.FTZ R5, R241, R3 ;  /* 0x00000003f1057221 */ /* 0x000fe40000010000 */
[----:B------:R-:W-:Y:S02]  /*50b0*/  FADD.FTZ R4, R212, R4 ;  /* 0x00000004d4047221 */ /* 0x000fe40000010000 */
[----:B------:R-:W-:Y:S02]  /*50c0*/  FADD.FTZ R3, R235, R0 ;  /* 0x00000000eb037221 */ /* 0x000fe40000010000 */
[----:B------:R-:W-:Y:S01]  /*50d0*/  FADD.FTZ R0, R228, R8 ;  /* 0x00000008e4007221 */ /* 0x000fe20000010000 */
[----:B------:R-:W-:Y:S01]  /*50e0*/  HMMA.16816.F32.BF16 R124, R96, R126, R160 ;  /* 0x0000007e607c723c */ /* 0x000fe200000418a0 */
[----:B------:R-:W-:-:S02]  /*50f0*/  FADD.FTZ R4, R213, R4 ;  /* 0x00000004d5047221 */ /* 0x000fc40000010000 */
[----:B------:R-:W-:Y:S02]  /*5100*/  FADD.FTZ R5, R246, R5 ;  /* 0x00000005f6057221 */ /* 0x000fe40000010000 */
[----:B------:R-:W-:Y:S02]  /*5110*/  FADD.FTZ R0, R219, R0 ;  /* 0x00000000db007221 */ /* 0x000fe40000010000 */
[----:B------:R-:W-:Y:S01]  /*5120*/  FADD.FTZ R4, R211, R4 ;  /* 0x00000004d3047221 */ /* 0x000fe20000010000 */
[----:B------:R-:W-:Y:S01]  /*5130*/  HMMA.16816.F32.BF16 R160, R96, R172, R68 ;  /* 0x000000ac60a0723c */ /* 0x000fe20000041844 */
[----:B------:R-:W-:Y:S02]  /*5140*/  FADD.FTZ R5, R245, R5 ;  /* 0x00000005f5057221 */ /* 0x000fe40000010000 */
[----:B------:R-:W-:Y:S02]  /*5150*/  FADD.FTZ R0, R218, R0 ;  /* 0x00000000da007221 */ /* 0x000fe40000010000 */
[----:B------:R-:W-:-:S02]  /*5160*/  FADD.FTZ R4, R210, R4 ;  /* 0x00000004d2047221 */ /* 0x000fc40000010000 */
        /* <DEDUP_REMOVED lines=12> */
[----:B------:R-:W-:-:S04]  /*5230*/  FADD.FTZ R5, R201, R5 ;  /* 0x00000005c9057221 */ /* 0x000fc80000010000 */
[----:B------:R-:W-:-:S03]  /*5240*/  FADD.FTZ R5, R200, R5 ;  /* 0x00000005c8057221 */ /* 0x000fc60000010000 */
[C---:B------:R-:W-:Y:S08]  /*5250*/  HMMA.16816.F32.BF16 R140, R96.reuse, R142, R108 ;  /* 0x0000008e608c723c */ /* 0x040ff0000004186c */
[C---:B------:R-:W-:Y:S08]  /*5260*/  HMMA.16816.F32.BF16 R156, R96.reuse, R158, R56 ;  /* 0x0000009e609c723c */ /* 0x040ff00000041838 */
[C---:B------:R-:W-:Y:S08]  /*5270*/  HMMA.16816.F32.BF16 R172, R96.reuse, R174, R40 ;  /* 0x000000ae60ac723c */ /* 0x040ff00000041828 */
[C---:B------:R-:W-:Y:S08]  /*5280*/  HMMA.16816.F32.BF16 R80, R96.reuse, R82, R52 ;  /* 0x000000526050723c */ /* 0x040ff00000041834 */
[----:B------:R-:W-:Y:S07]  /*5290*/  HMMA.16816.F32.BF16 R96, R96, R6, R36 ;  /* 0x000000066060723c */ /* 0x000fee0000041824 */
[----:B------:R-:W-:-:S02]  /*52a0*/  FADD.FTZ R6, R238, R3 ;  /* 0x00000003ee067221 */ /* 0x000fc40000010000 */
[----:B------:R-:W-:Y:S02]  /*52b0*/  FADD.FTZ R3, R106, R0 ;  /* 0x000000006a037221 */ /* 0x000fe40000010000 */
[----:B------:R-:W-:Y:S02]  /*52c0*/  FADD.FTZ R6, R237, R6 ;  /* 0x00000006ed067221 */ /* 0x000fe40000010000 */
[----:B------:R-:W-:Y:S02]  /*52d0*/  FADD.FTZ R0, R65, R4 ;  /* 0x0000000441007221 */ /* 0x000fe40000010000 */
[----:B------:R-:W-:Y:S02]  /*52e0*/  FADD.FTZ R6, R236, R6 ;  /* 0x00000006ec067221 */ /* 0x000fe40000010000 */
[----:B------:R-:W-:Y:S02]  /*52f0*/  FADD.FTZ R4, R19, R3 ;  /* 0x0000000313047221 */ /* 0x000fe40000010000 */
        /* <DEDUP_REMOVED lines=17> */
[----:B------:R-:W-:Y:S01]  /*5410*/  FADD.FTZ R3, R24, R0 ;  /* 0x0000000018037221 */ /* 0x000fe20000010000 */
[----:B------:R1:W-:Y:S01]  /*5420*/  STL [R1+0x1c], R6 ;  /* 0x00001c0601007387 */ /* 0x0003e20000100800 */
[----:B------:R-:W-:-:S03]  /*5430*/  FADD.FTZ R0, R21, R5 ;  /* 0x0000000515007221 */ /* 0x000fc60000010000 */
[----:B------:R1:W-:Y:S04]  /*5440*/  STL [R1+0x20], R4 ;  /* 0x0000200401007387 */ /* 0x0003e80000100800 */
[----:B------:R1:W-:Y:S04]  /*5450*/  STL [R1+0x28], R0 ;  /* 0x0000280001007387 */ /* 0x0003e80000100800 */
[----:B------:R1:W-:Y:S01]  /*5460*/  STL [R1+0x24], R3 ;  /* 0x0000240301007387 */ /* 0x0003e20000100800 */
[----:B------:R-:W-:Y:S05]  /*5470*/  @!P4 BRA `(.L_x_11) ;  /* 0x00003d300000c947 */ /* 0x000fea0003800000 */
[----:B------:R-:W-:Y:S01]  /*5480*/  SHF.R.S32.HI R187, RZ, 0x1f, R64 ;  /* 0x0000001fffbb7819 */ /* 0x000fe20000011440 */
[C---:B-1----:R-:W-:Y:S01]  /*5490*/  IMAD.SHL.U32 R4, R64.reuse, 0x2, RZ ;  /* 0x0000000240047824 */ /* 0x042fe200078e00ff */
[----:B------:R-:W-:Y:S01]  /*54a0*/  SHF.R.S32.HI R186, RZ, 0x1f, R183 ;  /* 0x0000001fffba7819 */ /* 0x000fe200000114b7 */
[----:B------:R-:W-:Y:S01]  /*54b0*/  IMAD.MOV.U32 R107, RZ, RZ, R2 ;  /* 0x000000ffff6b7224 */ /* 0x000fe200078e0002 */
[----:B------:R-:W-:Y:S01]  /*54c0*/  SHF.L.U64.HI R0, R64, 0x1, R187 ;  /* 0x0000000140007819 */ /* 0x000fe200000102bb */
[----:B------:R-:W-:Y:S01]  /*54d0*/  IMAD.MOV.U32 R100, RZ, RZ, R104 ;  /* 0x000000ffff647224 */ /* 0x000fe200078e0068 */
[C---:B------:R-:W-:Y:S01]  /*54e0*/  SHF.L.U64.HI R3, R183.reuse, 0x1, R186 ;  /* 0x00000001b7037819 */ /* 0x040fe200000102ba */
[----:B------:R-:W-:Y:S01]  /*54f0*/  IMAD.MOV.U32 R106, RZ, RZ, R103 ;  /* 0x000000ffff6a7224 */ /* 0x000fe200078e0067 */
[----:B------:R-:W-:Y:S01]  /*5500*/  SHF.R.S32.HI R186, RZ, 0x1f, R184 ;  /* 0x0000001fffba7819 */ /* 0x000fe200000114b8 */
[----:B------:R1:W-:Y:S03]  /*5510*/  STL [R1+0x14], R0 ;  /* 0x0000140001007387 */ /* 0x0003e60000100800 */
[----:B------:R-:W-:Y:S01]  /*5520*/  SHF.L.U64.HI R2, R184, 0x1, R186 ;  /* 0x00000001b8027819 */ /* 0x000fe200000102ba */
[----:B------:R-:W-:Y:S04]  /*5530*/  STL [R1+0x10], R4 ;  /* 0x0000100401007387 */ /* 0x000fe80000100800 */
[----:B------:R2:W-:Y:S01]  /*5540*/  STL [R1+0xc], R3 ;  /* 0x00000c0301007387 */ /* 0x0005e20000100800 */
[----:B-1----:R-:W-:-:S05]  /*5550*/  IMAD.SHL.U32 R0, R183, 0x2, RZ ;  /* 0x00000002b7007824 */ /* 0x002fca00078e00ff */
[----:B------:R1:W-:Y:S01]  /*5560*/  STL [R1+0x8], R0 ;  /* 0x0000080001007387 */ /* 0x0003e20000100800 */
[----:B--2---:R-:W-:Y:S02]  /*5570*/  MOV R3, R105 ;  /* 0x0000006900037202 */ /* 0x004fe40000000f00 */
[----:B-1----:R-:W-:-:S05]  /*5580*/  SHF.L.U32 R0, R184, 0x1, RZ ;  /* 0x00000001b8007819 */ /* 0x002fca00000006ff */
[----:B------:R1:W-:Y:S04]  /*5590*/  STL [R1], R0 ;  /* 0x0000000001007387 */ /* 0x0003e80000100800 */
[----:B------:R1:W-:Y:S01]  /*55a0*/  STL [R1+0x4], R2 ;  /* 0x0000040201007387 */ /* 0x0003e20000100800 */
[----:B------:R-:W-:Y:S05]  /*55b0*/  BRA `(.L_x_12) ;  /* 0x0000037000007947 */ /* 0x000fea0003800000 */
.L_x_14:
[----:B------:R-:W2:Y:S01]  /*55c0*/  LDL R2, [R1+0x34] ;  /* 0x0000340001027983 */ /* 0x000ea20000100800 */
[----:B------:R-:W-:Y:S03]  /*55d0*/  IMAD.MOV.U32 R227, RZ, RZ, RZ ;  /* 0x000000ffffe37224 */ /* 0x000fe600078e00ff */
[----:B------:R-:W3:Y:S04]  /*55e0*/  LDL R102, [R1+0x18] ;  /* 0x0000180001667983 */ /* 0x000ee80000100800 */
[----:B------:R-:W4:Y:S04]  /*55f0*/  LDL.64 R216, [R1+0x40] ;  /* 0x0000400001d87983 */ /* 0x000f280000100a00 */
[----:B------:R-:W5:Y:S04]  /*5600*/  LDL R103, [R1+0x54] ;  /* 0x0000540001677983 */ /* 0x000f680000100800 */
[----:B------:R-:W4:Y:S04]  /*5610*/  LDL.64 R104, [R1+0x38] ;  /* 0x0000380001687983 */ /* 0x000f280000100a00 */
[----:B------:R-:W5:Y:S01]  /*5620*/  LDL R101, [R1+0x50] ;  /* 0x0000500001657983 */ /* 0x000f620000100800 */
[----:B--2---:R-:W-:Y:S05]  /*5630*/  IMAD R2, R250, 0x40, R2 ;  /* 0x00000040fa027824 */ /* 0x004fea00078e0202 */
[----:B---3--:R-:W-:Y:S05]  /*5640*/  IADD3 R2, R2, -0x40, R102 ;  /* 0xffffffc002027810 */ /* 0x008fea0007ffe066 */
[----:B------:R-:W-:Y:S04]  /*5650*/  @P0 IMAD.HI.U32 R4, R2, c[0x0][0x2bc], RZ ;  /* 0x0000af0002040a27 */ /* 0x000fe800078e00ff */
[----:B------:R-:W-:Y:S01]  /*5660*/  IMAD.MOV.U32 R0, RZ, RZ, R2 ;  /* 0x000000ffff007224 */ /* 0x000fe200078e0002 */
[----:B------:R-:W-:Y:S04]  /*5670*/  @P0 SHF.R.U32.HI R0, RZ, c[0x0][0x2c0], R4 ;  /* 0x0000b000ff000a19 */ /* 0x000fe80000011604 */
[C---:B----4-:R-:W-:Y:S04]  /*5680*/  @!P6 IADD3 R5, P4, R0.reuse, R216, RZ ;  /* 0x000000d80005e210 */ /* 0x050fe80007f9e0ff */
[----:B-----5:R-:W-:Y:S01]  /*5690*/  @!P6 LEA.HI.X.SX32 R6, R0, R103, 0x1, P4 ;  /* 0x000000670006e211 */ /* 0x020fe200020f0eff */
[----:B------:R-:W-:Y:S01]  /*56a0*/  IMAD.MOV R0, RZ, RZ, -R0 ;  /* 0x000000ffff007224 */ /* 0x000fe200078e0a00 */
[C---:B------:R-:W-:Y:S03]  /*56b0*/  @!P6 LEA R4, P4, R5.reuse, c[0x0][0x2a0], 0x2 ;  /* 0x0000a8000504ea11 */ /* 0x040fe600078810ff */
[----:B------:R-:W-:Y:S01]  /*56c0*/  IMAD R230, R0, c[0x0][0x2b8], R2 ;  /* 0x0000ae0000e67a24 */ /* 0x000fe200078e0202 */
[----:B------:R-:W-:Y:S04]  /*56d0*/  @!P6 LEA.HI.X R5, R5, c[0x0][0x2a4], R6, 0x2, P4 ;  /* 0x0000a9000505ea11 */ /* 0x000fe800020f1406 */
[----:B------:R-:W-:Y:S01]  /*56e0*/  SHF.R.S32.HI R0, RZ, 0x1f, R230 ;  /* 0x0000001fff007819 */ /* 0x000fe200000114e6 */
[----:B------:R1:W2:Y:S04]  /*56f0*/  @!P6 LDG.E R227, [R4.64] ;  /* 0x0000000604e3e981 */ /* 0x0002a8000c1e1900 */
[----:B------:R-:W-:Y:S04]  /*5700*/  IMAD R0, R0, c[0x0][0x1e0], RZ ;  /* 0x0000780000007a24 */ /* 0x000fe800078e02ff */
[C---:B------:R-:W-:Y:S02]  /*5710*/  IMAD R0, R230.reuse, c[0x0][0x1e4], R0 ;  /* 0x00007900e6007a24 */ /* 0x040fe400078e0200 */
[----:B-1----:R-:W-:Y:S04]  /*5720*/  IMAD.WIDE.U32 R4, R230, c[0x0][0x1e0], RZ ;  /* 0x00007800e6047a25 */ /* 0x002fe800078e00ff */
[----:B------:R-:W-:Y:S01]  /*5730*/  IMAD.IADD R5, R5, 0x1, R0 ;  /* 0x0000000105057824 */ /* 0x000fe200078e0200 */
[----:B--2---:R-:W-:Y:S03]  /*5740*/  SHF.R.S32.HI R0, RZ, 0x1f, R227 ;  /* 0x0000001fff007819 */ /* 0x004fe600000114e3 */
[C---:B------:R-:W-:Y:S04]  /*5750*/  IMAD.WIDE.U32 R4, R227.reuse, c[0x0][0x1f0], R4 ;  /* 0x00007c00e3047a25 */ /* 0x040fe800078e0004 */
[----:B------:R-:W-:Y:S01]  /*5760*/  IMAD R0, R0, c[0x0][0x1f0], RZ ;  /* 0x00007c0000007a24 */ /* 0x000fe200078e02ff */
[----:B------:R-:W-:Y:S03]  /*5770*/  IADD3 R2, P4, R104, R4, RZ ;  /* 0x0000000468027210 */ /* 0x000fe60007f9e0ff */
[----:B------:R-:W-:Y:S05]  /*5780*/  IMAD R0, R227, c[0x0][0x1f4], R0 ;  /* 0x00007d00e3007a24 */ /* 0x000fea00078e0200 */
[----:B------:R-:W-:Y:S02]  /*5790*/  IADD3.X R4, R101, R5, R0, P4, !PT ;  /* 0x0000000565047210 */ /* 0x000fe400027fe400 */
[C---:B------:R-:W-:Y:S04]  /*57a0*/  LEA R0, P4, R2.reuse, c[0x0][0x1c8], 0x1 ;  /* 0x0000720002007a11 */ /* 0x040fe800078808ff */
[----:B------:R-:W-:Y:S02]  /*57b0*/  LEA.HI.X R2, R2, c[0x0][0x1cc], R4, 0x1, P4 ;  /* 0x0000730002027a11 */ /* 0x000fe400020f0c04 */
[----:B------:R-:W1:Y:S04]  /*57c0*/  SHFL.IDX PT, R4, R0, RZ, 0x1c1f ;  /* 0x001c1fff00047589 */ /* 0x000e6800000e0000 */
[----:B------:R-:W2:Y:S04]  /*57d0*/  SHFL.IDX PT, R5, R2, RZ, 0x1c1f ;  /* 0x001c1fff02057589 */ /* 0x000ea800000e0000 */
[----:B------:R-:W3:Y:S04]  /*57e0*/  SHFL.IDX PT, R0, R0, 0x1, 0x1c1f ;  /* 0x003c1f0000007f89 */ /* 0x000ee800000e0000 */
[----:B------:R-:W4:Y:S01]  /*57f0*/  SHFL.IDX PT, R2, R2, 0x1, 0x1c1f ;  /* 0x003c1f0002027f89 */ /* 0x000f2200000e0000 */
[C---:B-1----:R-:W-:Y:S02]  /*5800*/  IADD3 R6, P5, R4.reuse, R252, RZ ;  /* 0x000000fc04067210 */ /* 0x042fe40007fbe0ff */
[C---:B------:R-:W-:Y:S02]  /*5810*/  IADD3 R12, P4, R4.reuse, R251, RZ ;  /* 0x000000fb040c7210 */ /* 0x040fe40007f9e0ff */
[C---:B--2---:R-:W-:Y:S02]  /*5820*/  IADD3.X R7, R5.reuse, R249, RZ, P5, !PT ;  /* 0x000000f905077210 */ /* 0x044fe40002ffe4ff */
[----:B------:R-:W-:Y:S01]  /*5830*/  IADD3 R10, P5, R4, R248, RZ ;  /* 0x000000f8040a7210 */ /* 0x000fe20007fbe0ff */
[C---:B------:R-:W-:Y:S01]  /*5840*/  IMAD.X R13, R5.reuse, 0x1, R247, P4 ;  /* 0x00000001050d7824 */ /* 0x040fe200020e06f7 */
[----:B---3--:R-:W-:Y:S01]  /*5850*/  IADD3 R8, P4, R0, R252, RZ ;  /* 0x000000fc00087210 */ /* 0x008fe20007f9e0ff */
[----:B------:R1:W-:Y:S02]  /*5860*/  LDGSTS.E.BYPASS.LTC128B.128 [R226+0x3100], [R6.64], !P3 ;  /* 0x0310000006e27fae */ /* 0x0003e4000d901d46 */
[--C-:B------:R-:W-:Y:S02]  /*5870*/  IMAD.X R11, R5, 0x1, R228.reuse, P5 ;  /* 0x00000001050b7824 */ /* 0x100fe400028e06e4 */
[----:B------:R2:W-:Y:S01]  /*5880*/  LDGSTS.E.BYPASS.LTC128B.128 [R226+0x4100], [R12.64], !P2 ;  /* 0x041000000ce27fae */ /* 0x0005e2000d101d46 */
[----:B----4-:R-:W-:Y:S01]  /*5890*/  IMAD.X R9, R2, 0x1, R249, P4 ;  /* 0x0000000102097824 */ /* 0x010fe200020e06f9 */
[----:B------:R-:W-:Y:S02]  /*58a0*/  IADD3 R4, P4, R0, R248, RZ ;  /* 0x000000f800047210 */ /* 0x000fe40007f9e0ff */
[----:B------:R2:W-:Y:S03]  /*58b0*/  LDGSTS.E.BYPASS.LTC128B.128 [R226+0x5100], [R10.64], !P1 ;  /* 0x051000000ae27fae */ /* 0x0005e6000c901d46 */
[----:B------:R-:W-:Y:S01]  /*58c0*/  IMAD.X R5, R2, 0x1, R228, P4 ;  /* 0x0000000102057824 */ /* 0x000fe200020e06e4 */
[----:B------:R2:W-:Y:S01]  /*58d0*/  LDGSTS.E.BYPASS.LTC128B.128 [R226+0x3900], [R8.64], !P3 ;  /* 0x0390000008e27fae */ /* 0x0005e2000d901d46 */
[----:B-1----:R-:W-:Y:S04]  /*58e0*/  IADD3 R6, P5, R0, R251, RZ ;  /* 0x000000fb00067210 */ /* 0x002fe80007fbe0ff */
[----:B------:R-:W-:Y:S05]  /*58f0*/  IADD3.X R7, R2, R247, RZ, P5, !PT ;  /* 0x000000f702077210 */ /* 0x000fea0002ffe4ff */
[----:B------:R2:W-:Y:S04]  /*5900*/  LDGSTS.E.BYPASS.LTC128B.128 [R226+0x4900], [R6.64], !P2 ;  /* 0x0490000006e27fae */ /* 0x0005e8000d101d46 */
[----:B------:R2:W-:Y:S01]  /*5910*/  LDGSTS.E.BYPASS.LTC128B.128 [R226+0x5900], [R4.64], !P1 ;  /* 0x0590000004e27fae */ /* 0x0005e2000c901d46 */
[----:B------:R-:W-:-:S05]  /*5920*/  BRA `(.L_x_13) ;  /* 0x0000137000007947 */ /* 0x000fca0003800000 */
.L_x_12:
[----:B------:R-:W2:Y:S01]  /*5930*/  LDL.64 R104, [R1+0x48] ;  /* 0x0000480001687983 */ /* 0x000ea20000100a00 */
[----:B------:R-:W-:Y:S04]  /*5940*/  DEPBAR.LE SB0, 0x0 ;  /* 0x000080000000791a */ /* 0x000fe80000000000 */
[----:B-1----:R-:W-:Y:S01]  /*5950*/  SHF.R.S32.HI R0, RZ, 0x1f, R230 ;  /* 0x0000001fff007819 */ /* 0x002fe200000114e6 */
[----:B------:R-:W3:Y:S01]  /*5960*/  LDL R101, [R1+0x58] ;  /* 0x0000580001657983 */ /* 0x000ee20000100800 */
[----:B------:R-:W-:Y:S01]  /*5970*/  IMAD.WIDE.U32 R102, R230, c[0x0][0x208], RZ ;  /* 0x00008200e6667a25 */ /* 0x000fe200078e00ff */
[----:B------:R-:W-:Y:S02]  /*5980*/  SHF.R.S32.HI R2, RZ, 0x1f, R227 ;  /* 0x0000001fff027819 */ /* 0x000fe400000114e3 */
[----:B------:R-:W4:Y:S01]  /*5990*/  LDL R252, [R1+0x10] ;  /* 0x0000100001fc7983 */ /* 0x000f220000100800 */
[----:B------:R-:W-:Y:S02]  /*59a0*/  IMAD R0, R0, c[0x0][0x208], RZ ;  /* 0x0000820000007a24 */ /* 0x000fe400078e02ff */
[----:B------:R-:W-:Y:S01]  /*59b0*/  IMAD R2, R2, c[0x0][0x218], RZ ;  /* 0x0000860002027a24 */ /* 0x000fe200078e02ff */
[----:B------:R-:W5:Y:S01]  /*59c0*/  LDL R249, [R1+0x14] ;  /* 0x0000140001f97983 */ /* 0x000f620000100800 */
[----:B------:R-:W-:Y:S02]  /*59d0*/  IMAD R0, R230, c[0x0][0x20c], R0 ;  /* 0x00008300e6007a24 */ /* 0x000fe400078e0200 */
[----:B------:R-:W-:Y:S01]  /*59e0*/  IMAD R2, R227, c[0x0][0x21c], R2 ;  /* 0x00008700e3027a24 */ /* 0x000fe200078e0202 */
[----:B------:R-:W4:Y:S02]  /*59f0*/  LDL R251, [R1+0x8] ;  /* 0x0000080001fb7983 */ /* 0x000f240000100800 */
[----:B------:R-:W-:Y:S02]  /*5a00*/  IADD3 R103, R103, R0, RZ ;  /* 0x0000000067677210 */ /* 0x000fe40007ffe0ff */
[----:B------:R-:W4:Y:S03]  /*5a10*/  LDL R247, [R1+0xc] ;  /* 0x00000c0001f77983 */ /* 0x000f260000100800 */
[----:B------:R-:W-:Y:S01]  /*5a20*/  IMAD.WIDE.U32 R102, R227, c[0x0][0x218], R102 ;  /* 0x00008600e3667a25 */ /* 0x000fe200078e0066 */
[----:B------:R-:W4:Y:S04]  /*5a30*/  LDL R248, [R1] ;  /* 0x0000000001f87983 */ /* 0x000f280000100800 */
[----:B------:R-:W4:Y:S04]  /*5a40*/  LDL R228, [R1+0x4] ;  /* 0x0000040001e47983 */ /* 0x000f280000100800 */
[----:B------:R-:W-:Y:S08]  /*5a50*/  BAR.SYNC.DEFER_BLOCKING 0x0 ;  /* 0x0000000000007b1d */ /* 0x000ff00000010000 */
[----:B------:R-:W-:Y:S08]  /*5a60*/  LDSM.16.M88.4 R64, [R224+0x6100] ;  /* 0x00610000e040783b */ /* 0x000ff00000000200 */
[----:B------:R-:W1:Y:S08]  /*5a70*/  LDSM.16.M88.4 R16, [R220+0x3100] ;  /* 0x00310000dc10783b */ /* 0x000e700000000200 */
[----:B------:R-:W1:Y:S08]  /*5a80*/  LDSM.16.M88.4 R60, [R224+0x7100] ;  /* 0x00710000e03c783b */ /* 0x000e700000000200 */
[----:B------:R-:W1:Y:S08]  /*5a90*/  LDSM.16.M88.4 R32, [R220+0x3500] ;  /* 0x00350000dc20783b */ /* 0x000e700000000200 */
[----:B------:R-:W5:Y:S04]  /*5aa0*/  LDL R246, [R1+0x2c] ;  /* 0x00002c0001f67983 */ /* 0x000f680000100800 */
[----:B------:R-:W1:Y:S08]  /*5ab0*/  LDSM.16.M88.4 R48, [R220+0x3900] ;  /* 0x00390000dc30783b */ /* 0x000e700000000200 */
[----:B------:R-:W1:Y:S02]  /*5ac0*/  LDSM.16.M88.4 R108, [R220+0x3d00] ;  /* 0x003d0000dc6c783b */ /* 0x000e640000000200 */
[-C--:B-1----:R-:W-:Y:S06]  /*5ad0*/  HMMA.16816.F32.BF16 R4, R64, R16.reuse, RZ ;  /* 0x000000104004723c */ /* 0x082fec00000418ff */
[----:B------:R-:W-:Y:S02]  /*5ae0*/  LDSM.16.M88.4 R176, [R225+0x6100] ;  /* 0x00610000e1b0783b */ /* 0x000fe40000000200 */
[C---:B------:R-:W-:Y:S06]  /*5af0*/  HMMA.16816.F32.BF16 R8, R60.reuse, R16, RZ ;  /* 0x000000103c08723c */ /* 0x040fec00000418ff */
[----:B------:R-:W1:Y:S02]  /*5b00*/  LDSM.16.M88.4 R180, [R223] ;  /* 0x00000000dfb4783b */ /* 0x000e640000000200 */
[-C--:B------:R-:W-:Y:S06]  /*5b10*/  HMMA.16816.F32.BF16 R12, R60, R18.reuse, RZ ;  /* 0x000000123c0c723c */ /* 0x080fec00000418ff */
[----:B------:R-:W1:Y:S02]  /*5b20*/  LDSM.16.M88.4 R184, [R225+0x7100] ;  /* 0x00710000e1b8783b */ /* 0x000e640000000200 */
[C---:B------:R-:W-:Y:S06]  /*5b30*/  HMMA.16816.F32.BF16 R16, R64.reuse, R18, RZ ;  /* 0x000000124010723c */ /* 0x040fec00000418ff */
[----:B------:R-:W1:Y:S02]  /*5b40*/  LDSM.16.M88.4 R188, [R223+0x400] ;  /* 0x00040000dfbc783b */ /* 0x000e640000000200 */
[-C--:B------:R-:W-:Y:S08]  /*5b50*/  HMMA.16816.F32.BF16 R20, R64, R32.reuse, RZ ;  /* 0x000000204014723c */ /* 0x080ff000000418ff */
[C---:B------:R-:W-:Y:S08]  /*5b60*/  HMMA.16816.F32.BF16 R24, R60.reuse, R32, RZ ;  /* 0x000000203c18723c */ /* 0x040ff000000418ff */
        /* <DEDUP_REMOVED lines=9> */
[----:B------:R-:W-:Y:S01]  /*5c00*/  HMMA.16816.F32.BF16 R64, R64, R110, RZ ;  /* 0x0000006e4040723c */ /* 0x000fe200000418ff */
[----:B------:R-:W2:Y:S07]  /*5c10*/  LDSM.16.M88.4 R108, [R223+0x800] ;  /* 0x00080000df6c783b */ /* 0x000eae0000000200 */
[-C--:B-1----:R-:W-:Y:S08]  /*5c20*/  HMMA.16816.F32.BF16 R4, R176, R180.reuse, R4 ;  /* 0x000000b4b004723c */ /* 0x082ff00000041804 */
[C---:B------:R-:W-:Y:S08]  /*5c30*/  HMMA.16816.F32.BF16 R8, R184.reuse, R180, R8 ;  /* 0x000000b4b808723c */ /* 0x040ff00000041808 */
[-C--:B------:R-:W-:Y:S08]  /*5c40*/  HMMA.16816.F32.BF16 R12, R184, R182.reuse, R12 ;  /* 0x000000b6b80c723c */ /* 0x080ff0000004180c */
[C---:B------:R-:W-:Y:S01]  /*5c50*/  HMMA.16816.F32.BF16 R16, R176.reuse, R182, R16 ;  /* 0x000000b6b010723c */ /* 0x040fe20000041810 */
[----:B------:R-:W1:Y:S07]  /*5c60*/  LDSM.16.M88.4 R180, [R223+0xc00] ;  /* 0x000c0000dfb4783b */ /* 0x000e6e0000000200 */
[-C--:B------:R-:W-:Y:S08]  /*5c70*/  HMMA.16816.F32.BF16 R20, R176, R188.reuse, R20 ;  /* 0x000000bcb014723c */ /* 0x080ff00000041814 */
[C---:B------:R-:W-:Y:S08]  /*5c80*/  HMMA.16816.F32.BF16 R24, R184.reuse, R188, R24 ;  /* 0x000000bcb818723c */ /* 0x040ff00000041818 */
[-C--:B------:R-:W-:Y:S08]  /*5c90*/  HMMA.16816.F32.BF16 R28, R184, R190.reuse, R28 ;  /* 0x000000beb81c723c */ /* 0x080ff0000004181c */
[C---:B------:R-:W-:Y:S08]  /*5ca0*/  HMMA.16816.F32.BF16 R32, R176.reuse, R190, R32 ;  /* 0x000000beb020723c */ /* 0x040ff00000041820 */
[-C--:B--2---:R-:W-:Y:S04]  /*5cb0*/  HMMA.16816.F32.BF16 R36, R176, R108.reuse, R36 ;  /* 0x0000006cb024723c */ /* 0x084fe80000041824 */
[----:B------:R-:W-:Y:S04]  /*5cc0*/  IADD3 R0, P4, R104, R102, RZ ;  /* 0x0000006668007210 */ /* 0x000fe80007f9e0ff */
[----:B---3--:R-:W-:Y:S01]  /*5cd0*/  IADD3.X R102, R101, R103, R2, P4, !PT ;  /* 0x0000006765667210 */ /* 0x008fe200027fe402 */
[C---:B------:R-:W-:Y:S04]  /*5ce0*/  HMMA.16816.F32.BF16 R40, R184.reuse, R108, R40 ;  /* 0x0000006cb828723c */ /* 0x040fe80000041828 */
[C---:B------:R-:W-:Y:S04]  /*5cf0*/  LEA R2, P4, R0.reuse, c[0x0][0x1f8], 0x1 ;  /* 0x00007e0000027a11 */ /* 0x040fe800078808ff */
[----:B------:R-:W-:Y:S01]  /*5d00*/  LEA.HI.X R0, R0, c[0x0][0x1fc], R102, 0x1, P4 ;  /* 0x00007f0000007a11 */ /* 0x000fe200020f0c66 */
[-C--:B------:R-:W-:Y:S01]  /*5d10*/  HMMA.16816.F32.BF16 R44, R184, R110.reuse, R44 ;  /* 0x0000006eb82c723c */ /* 0x080fe2000004182c */
[----:B------:R-:W4:Y:S07]  /*5d20*/  SHFL.IDX PT, R102, R2, RZ, 0x1c1f ;  /* 0x001c1fff02667589 */ /* 0x000f2e00000e0000 */
[C---:B------:R-:W-:Y:S01]  /*5d30*/  HMMA.16816.F32.BF16 R48, R176.reuse, R110, R48 ;  /* 0x0000006eb030723c */ /* 0x040fe20000041830 */
[----:B------:R-:W5:Y:S07]  /*5d40*/  SHFL.IDX PT, R101, R0, RZ, 0x1c1f ;  /* 0x001c1fff00657589 */ /* 0x000f6e00000e0000 */
[-C--:B-1----:R-:W-:Y:S01]  /*5d50*/  HMMA.16816.F32.BF16 R52, R176, R180.reuse, R52 ;  /* 0x000000b4b034723c */ /* 0x082fe20000041834 */
[----:B------:R-:W1:Y:S07]  /*5d60*/  SHFL.IDX PT, R2, R2, 0x1, 0x1c1f ;  /* 0x003c1f0002027f89 */ /* 0x000e6e00000e0000 */
[C---:B------:R-:W-:Y:S01]  /*5d70*/  HMMA.16816.F32.BF16 R56, R184.reuse, R180, R56 ;  /* 0x000000b4b838723c */ /* 0x040fe20000041838 */
[----:B------:R-:W2:Y:S03]  /*5d80*/  SHFL.IDX PT, R0, R0, 0x1, 0x1c1f ;  /* 0x003c1f0000007f89 */ /* 0x000ea600000e0000 */
[C---:B----4-:R-:W-:Y:S02]  /*5d90*/  IADD3 R104, P5, R102.reuse, R252, RZ ;  /* 0x000000fc66687210 */ /* 0x050fe40007fbe0ff */
[C---:B------:R-:W-:Y:S02]  /*5da0*/  IADD3 R192, P4, R102.reuse, R251, RZ ;  /* 0x000000fb66c07210 */ /* 0x040fe40007f9e0ff */
[-C--:B------:R-:W-:Y:S04]  /*5db0*/  HMMA.16816.F32.BF16 R60, R184, R182.reuse, R60 ;  /* 0x000000b6b83c723c */ /* 0x080fe8000004183c */
[C---:B-----5:R-:W-:Y:S02]  /*5dc0*/  IADD3.X R105, R101.reuse, R249, RZ, P5, !PT ;  /* 0x000000f965697210 */ /* 0x060fe40002ffe4ff */
[C---:B------:R-:W-:Y:S02]  /*5dd0*/  IADD3.X R193, R101.reuse, R247, RZ, P4, !PT ;  /* 0x000000f765c17210 */ /* 0x040fe400027fe4ff */
[----:B------:R-:W-:Y:S01]  /*5de0*/  IADD3 R188, P5, R102, R248, RZ ;  /* 0x000000f866bc7210 */ /* 0x000fe20007fbe0ff */
[----:B------:R1:W-:Y:S01]  /*5df0*/  LDGSTS.E.BYPASS.LTC128B.128 [R226+0x100], [R104.64], !P3 ;  /* 0x0010000068e27fae */ /* 0x0003e2000d901d46 */
[----:B------:R-:W-:Y:S04]  /*5e00*/  HMMA.16816.F32.BF16 R64, R176, R182, R64 ;  /* 0x000000b6b040723c */ /* 0x000fe80000041840 */
[----:B------:R-:W-:Y:S03]  /*5e10*/  IADD3.X R189, R101, R228, RZ, P5, !PT ;  /* 0x000000e465bd7210 */ /* 0x000fe60002ffe4ff */
[----:B------:R3:W-:Y:S08]  /*5e20*/  LDGSTS.E.BYPASS.LTC128B.128 [R226+0x1100], [R192.64], !P2 ;  /* 0x01100000c0e27fae */ /* 0x0007f0000d101d46 */
[----:B------:R4:W-:Y:S01]  /*5e30*/  LDGSTS.E.BYPASS.LTC128B.128 [R226+0x2100], [R188.64], !P1 ;  /* 0x02100000bce27fae */ /* 0x0009e2000c901d46 */
[----:B-1----:R-:W-:Y:S04]  /*5e40*/  IADD3 R104, P5, R2, R251, RZ ;  /* 0x000000fb02687210 */ /* 0x002fe80007fbe0ff */
[----:B--2---:R-:W-:Y:S02]  /*5e50*/  IADD3.X R105, R0, R247, RZ, P5, !PT ;  /* 0x000000f700697210 */ /* 0x004fe40002ffe4ff */
[----:B---3--:R-:W-:Y:S04]  /*5e60*/  IADD3 R192, P4, R2, R252, RZ ;  /* 0x000000fc02c07210 */ /* 0x008fe80007f9e0ff */
[----:B------:R-:W-:Y:S02]  /*5e70*/  IADD3.X R193, R0, R249, RZ, P4, !PT ;  /* 0x000000f900c17210 */ /* 0x000fe400027fe4ff */
[----:B------:R-:W-:Y:S03]  /*5e80*/  IADD3 R102, P4, R2, R248, RZ ;  /* 0x000000f802667210 */ /* 0x000fe60007f9e0ff */
[----:B------:R1:W-:Y:S01]  /*5e90*/  LDGSTS.E.BYPASS.LTC128B.128 [R226+0x900], [R192.64], !P3 ;  /* 0x00900000c0e27fae */ /* 0x0003e2000d901d46 */
[----:B------:R-:W-:Y:S02]  /*5ea0*/  IADD3.X R103, R0, R228, RZ, P4, !PT ;  /* 0x000000e400677210 */ /* 0x000fe400027fe4ff */
[----:B------:R-:W-:Y:S05]  /*5eb0*/  ISETP.GT.AND P4, PT, R250, R246, PT ;  /* 0x000000f6fa00720c */ /* 0x000fea0003f84270 */
[----:B------:R2:W-:Y:S08]  /*5ec0*/  LDGSTS.E.BYPASS.LTC128B.128 [R226+0x1900], [R104.64], !P2 ;  /* 0x0190000068e27fae */ /* 0x0005f0000d101d46 */
[----:B------:R2:W-:Y:S08]  /*5ed0*/  LDGSTS.E.BYPASS.LTC128B.128 [R226+0x2900], [R102.64], !P1 ;  /* 0x0290000066e27fae */ /* 0x0005f0000c901d46 */
[----:B----4-:R-:W-:Y:S08]  /*5ee0*/  LDSM.16.M88.4 R188, [R224+0x8100] ;  /* 0x00810000e0bc783b */ /* 0x010ff00000000200 */
[----:B-1----:R-:W1:Y:S08]  /*5ef0*/  LDSM.16.M88.4 R192, [R220+0x4100] ;  /* 0x00410000dcc0783b */ /* 0x002e700000000200 */
[----:B------:R-:W3:Y:S08]  /*5f00*/  LDSM.16.M88.4 R196, [R224+0x9100] ;  /* 0x00910000e0c4783b */ /* 0x000ef00000000200 */
[----:B------:R-:W0:Y:S08]  /*5f10*/  LDGDEPBAR ;  /* 0x00000000000079af */ /* 0x000e300000000000 */
[----:B------:R-:W4:Y:S08]  /*5f20*/  LDSM.16.M88.4 R108, [R220+0x4500] ;  /* 0x00450000dc6c783b */ /* 0x000f300000000200 */
[----:B------:R-:W5:Y:S08]  /*5f30*/  LDSM.16.M88.4 R200, [R220+0x4900] ;  /* 0x00490000dcc8783b */ /* 0x000f700000000200 */
[----:B------:R-:W2:Y:S01]  /*5f40*/  LDSM.16.M88.4 R204, [R220+0x4d00] ;  /* 0x004d0000dccc783b */ /* 0x000ea20000000200 */
[-C--:B-1----:R-:W-:Y:S07]  /*5f50*/  HMMA.16816.F32.BF16 R4, R188, R192.reuse, R4 ;  /* 0x000000c0bc04723c */ /* 0x082fee0000041804 */
[----:B------:R-:W-:Y:S01]  /*5f60*/  LDSM.16.M88.4 R208, [R225+0x8100] ;  /* 0x00810000e1d0783b */ /* 0x000fe20000000200 */
[C---:B---3--:R-:W-:Y:S07]  /*5f70*/  HMMA.16816.F32.BF16 R8, R196.reuse, R192, R8 ;  /* 0x000000c0c408723c */ /* 0x048fee0000041808 */
[----:B------:R-:W1:Y:S01]  /*5f80*/  LDSM.16.M88.4 R212, [R223+0x1000] ;  /* 0x00100000dfd4783b */ /* 0x000e620000000200 */
[-C--:B------:R-:W-:Y:S07]  /*5f90*/  HMMA.16816.F32.BF16 R12, R196, R194.reuse, R12 ;  /* 0x000000c2c40c723c */ /* 0x080fee000004180c */
[----:B------:R-:W3:Y:S01]  /*5fa0*/  LDSM.16.M88.4 R184, [R225+0x9100] ;  /* 0x00910000e1b8783b */ /* 0x000ee20000000200 */
[C---:B------:R-:W-:Y:S07]  /*5fb0*/  HMMA.16816.F32.BF16 R16, R188.reuse, R194, R16 ;  /* 0x000000c2bc10723c */ /* 0x040fee0000041810 */
[----:B------:R-:W1:Y:S01]  /*5fc0*/  LDSM.16.M88.4 R176, [R223+0x1400] ;  /* 0x00140000dfb0783b */ /* 0x000e620000000200 */
[-C--:B----4-:R-:W-:Y:S07]  /*5fd0*/  HMMA.16816.F32.BF16 R20, R188, R108.reuse, R20 ;  /* 0x0000006cbc14723c */ /* 0x090fee0000041814 */
[----:B------:R-:W-:Y:S01]  /*5fe0*/  LDSM.16.M88.4 R180, [R223+0x1c00] ;  /* 0x001c0000dfb4783b */ /* 0x000fe20000000200 */
[C---:B------:R-:W-:Y:S07]  /*5ff0*/  HMMA.16816.F32.BF16 R24, R196.reuse, R108, R24 ;  /* 0x0000006cc418723c */ /* 0x040fee0000041818 */
[----:B------:R-:W-:Y:S01]  /*6000*/  LDSM.16.M88.4 R192, [R220+0x5100] ;  /* 0x00510000dcc0783b */ /* 0x000fe20000000200 */
[-C--:B------:R-:W-:Y:S07]  /*6010*/  HMMA.16816.F32.BF16 R28, R196, R110.reuse, R28 ;  /* 0x0000006ec41c723c */ /* 0x080fee000004181c */
[----:B------:R-:W-:Y:S01]  /*6020*/  LDSM.16.M88.4 R216, [R223+0x2000] ;  /* 0x00200000dfd8783b */ /* 0x000fe20000000200 */
[C---:B------:R-:W-:Y:S07]  /*6030*/  HMMA.16816.F32.BF16 R32, R188.reuse, R110, R32 ;  /* 0x0000006ebc20723c */ /* 0x040fee0000041820 */
[----:B------:R-:W4:Y:S01]  /*6040*/  LDSM.16.M88.4 R108, [R223+0x1800] ;  /* 0x00180000df6c783b */ /* 0x000f220000000200 */
[-C--:B-----5:R-:W-:Y:S08]  /*6050*/  HMMA.16816.F32.BF16 R36, R188, R200.reuse, R36 ;  /* 0x000000c8bc24723c */ /* 0x0a0ff00000041824 */
[C---:B------:R-:W-:Y:S08]  /*6060*/  HMMA.16816.F32.BF16 R40, R196.reuse, R200, R40 ;  /* 0x000000c8c428723c */ /* 0x040ff00000041828 */
[-C--:B------:R-:W-:Y:S08]  /*6070*/  HMMA.16816.F32.BF16 R44, R196, R202.reuse, R44 ;  /* 0x000000cac42c723c */ /* 0x080ff0000004182c */
[C---:B------:R-:W-:Y:S01]  /*6080*/  HMMA.16816.F32.BF16 R48, R188.reuse, R202, R48 ;  /* 0x000000cabc30723c */ /* 0x040fe20000041830 */
[----:B------:R-:W-:Y:S07]  /*6090*/  LDSM.16.M88.4 R200, [R220+0x5500] ;  /* 0x00550000dcc8783b */ /* 0x000fee0000000200 */
[-C--:B--2---:R-:W-:Y:S08]  /*60a0*/  HMMA.16816.F32.BF16 R52, R188, R204.reuse, R52 ;  /* 0x000000ccbc34723c */ /* 0x084ff00000041834 */
[C---:B------:R-:W-:Y:S08]  /*60b0*/  HMMA.16816.F32.BF16 R56, R196.reuse, R204, R56 ;  /* 0x000000ccc438723c */ /* 0x040ff00000041838 */
[-C--:B------:R-:W-:Y:S01]  /*60c0*/  HMMA.16816.F32.BF16 R60, R196, R206.reuse, R60 ;  /* 0x000000cec43c723c */ /* 0x080fe2000004183c */
[----:B------:R-:W-:Y:S07]  /*60d0*/  LDSM.16.M88.4 R196, [R224+0xb100] ;  /* 0x00b10000e0c4783b */ /* 0x000fee0000000200 */
[----:B------:R-:W-:Y:S01]  /*60e0*/  HMMA.16816.F32.BF16 R64, R188, R206, R64 ;  /* 0x000000cebc40723c */ /* 0x000fe20000041840 */
[----:B------:R-:W2:Y:S07]  /*60f0*/  LDSM.16.M88.4 R188, [R224+0xa100] ;  /* 0x00a10000e0bc783b */ /* 0x000eae0000000200 */
[-C--:B-1----:R-:W-:Y:S01]  /*6100*/  HMMA.16816.F32.BF16 R4, R208, R212.reuse, R4 ;  /* 0x000000d4d004723c */ /* 0x082fe20000041804 */
[----:B------:R-:W1:Y:S07]  /*6110*/  LDSM.16.M88.4 R204, [R220+0x5900] ;  /* 0x00590000dccc783b */ /* 0x000e6e0000000200 */
[C---:B---3--:R-:W-:Y:S08]  /*6120*/  HMMA.16816.F32.BF16 R8, R184.reuse, R212, R8 ;  /* 0x000000d4b808723c */ /* 0x048ff00000041808 */
[-C--:B------:R-:W-:Y:S08]  /*6130*/  HMMA.16816.F32.BF16 R12, R184, R214.reuse, R12 ;  /* 0x000000d6b80c723c */ /* 0x080ff0000004180c */
[C---:B------:R-:W-:Y:S01]  /*6140*/  HMMA.16816.F32.BF16 R16, R208.reuse, R214, R16 ;  /* 0x000000d6d010723c */ /* 0x040fe20000041810 */
[----:B------:R-:W3:Y:S07]  /*6150*/  LDSM.16.M88.4 R212, [R220+0x5d00] ;  /* 0x005d0000dcd4783b */ /* 0x000eee0000000200 */
[-C--:B------:R-:W-:Y:S08]  /*6160*/  HMMA.16816.F32.BF16 R20, R208, R176.reuse, R20 ;  /* 0x000000b0d014723c */ /* 0x080ff00000041814 */
[C---:B------:R-:W-:Y:S08]  /*6170*/  HMMA.16816.F32.BF16 R24, R184.reuse, R176, R24 ;  /* 0x000000b0b818723c */ /* 0x040ff00000041818 */
[-C--:B------:R-:W-:Y:S08]  /*6180*/  HMMA.16816.F32.BF16 R28, R184, R178.reuse, R28 ;  /* 0x000000b2b81c723c */ /* 0x080ff0000004181c */
[C---:B------:R-:W-:Y:S01]  /*6190*/  HMMA.16816.F32.BF16 R32, R208.reuse, R178, R32 ;  /* 0x000000b2d020723c */ /* 0x040fe20000041820 */
[----:B------:R-:W5:Y:S07]  /*61a0*/  LDSM.16.M88.4 R176, [R225+0xa100] ;  /* 0x00a10000e1b0783b */ /* 0x000f6e0000000200 */
[-C--:B----4-:R-:W-:Y:S08]  /*61b0*/  HMMA.16816.F32.BF16 R36, R208, R108.reuse, R36 ;  /* 0x0000006cd024723c */ /* 0x090ff00000041824 */
[C---:B------:R-:W-:Y:S08]  /*61c0*/  HMMA.16816.F32.BF16 R40, R184.reuse, R108, R40 ;  /* 0x0000006cb828723c */ /* 0x040ff00000041828 */
[-C--:B------:R-:W-:Y:S08]  /*61d0*/  HMMA.16816.F32.BF16 R44, R184, R110.reuse, R44 ;  /* 0x0000006eb82c723c */ /* 0x080ff0000004182c */
[C---:B------:R-:W-:Y:S01]  /*61e0*/  HMMA.16816.F32.BF16 R48, R208.reuse, R110, R48 ;  /* 0x0000006ed030723c */ /* 0x040fe20000041830 */
[----:B------:R-:W4:Y:S07]  /*61f0*/  LDSM.16.M88.4 R108, [R225+0xb100] ;  /* 0x00b10000e16c783b */ /* 0x000f2e0000000200 */
[-C--:B------:R-:W-:Y:S08]  /*6200*/  HMMA.16816.F32.BF16 R52, R208, R180.reuse, R52 ;  /* 0x000000b4d034723c */ /* 0x080ff00000041834 */
[C---:B------:R-:W-:Y:S08]  /*6210*/  HMMA.16816.F32.BF16 R56, R184.reuse, R180, R56 ;  /* 0x000000b4b838723c */ /* 0x040ff00000041838 */
[-C--:B------:R-:W-:Y:S08]  /*6220*/  HMMA.16816.F32.BF16 R60, R184, R182.reuse, R60 ;  /* 0x000000b6b83c723c */ /* 0x080ff0000004183c */
[----:B------:R-:W-:Y:S08]  /*6230*/  HMMA.16816.F32.BF16 R64, R208, R182, R64 ;  /* 0x000000b6d040723c */ /* 0x000ff00000041840 */
[-C--:B--2---:R-:W-:Y:S08]  /*6240*/  HMMA.16816.F32.BF16 R4, R188, R192.reuse, R4 ;  /* 0x000000c0bc04723c */ /* 0x084ff00000041804 */
[C---:B------:R-:W-:Y:S08]  /*6250*/  HMMA.16816.F32.BF16 R8, R196.reuse, R192, R8 ;  /* 0x000000c0c408723c */ /* 0x040ff00000041808 */
[-C--:B------:R-:W-:Y:S08]  /*6260*/  HMMA.16816.F32.BF16 R12, R196, R194.reuse, R12 ;  /* 0x000000c2c40c723c */ /* 0x080ff0000004180c */
[C---:B------:R-:W-:Y:S08]  /*6270*/  HMMA.16816.F32.BF16 R16, R188.reuse, R194, R16 ;  /* 0x000000c2bc10723c */ /* 0x040ff00000041810 */
[-C--:B------:R-:W-:Y:S08]  /*6280*/  HMMA.16816.F32.BF16 R20, R188, R200.reuse, R20 ;  /* 0x000000c8bc14723c */ /* 0x080ff00000041814 */
[C---:B------:R-:W-:Y:S08]  /*6290*/  HMMA.16816.F32.BF16 R24, R196.reuse, R200, R24 ;  /* 0x000000c8c418723c */ /* 0x040ff00000041818 */
[-C--:B------:R-:W-:Y:S08]  /*62a0*/  HMMA.16816.F32.BF16 R28, R196, R202.reuse, R28 ;  /* 0x000000cac41c723c */ /* 0x080ff0000004181c */
[C---:B------:R-:W-:Y:S08]  /*62b0*/  HMMA.16816.F32.BF16 R32, R188.reuse, R202, R32 ;  /* 0x000000cabc20723c */ /* 0x040ff00000041820 */
[-C--:B-1----:R-:W-:Y:S08]  /*62c0*/  HMMA.16816.F32.BF16 R36, R188, R204.reuse, R36 ;  /* 0x000000ccbc24723c */ /* 0x082ff00000041824 */
[C---:B------:R-:W-:Y:S08]  /*62d0*/  HMMA.16816.F32.BF16 R40, R196.reuse, R204, R40 ;  /* 0x000000ccc428723c */ /* 0x040ff00000041828 */
[-C--:B------:R-:W-:Y:S08]  /*62e0*/  HMMA.16816.F32.BF16 R44, R196, R206.reuse, R44 ;  /* 0x000000cec42c723c */ /* 0x080ff0000004182c */
[C---:B------:R-:W-:Y:S08]  /*62f0*/  HMMA.16816.F32.BF16 R48, R188.reuse, R206, R48 ;  /* 0x000000cebc30723c */ /* 0x040ff00000041830 */
[-C--:B---3--:R-:W-:Y:S08]  /*6300*/  HMMA.16816.F32.BF16 R52, R188, R212.reuse, R52 ;  /* 0x000000d4bc34723c */ /* 0x088ff00000041834 */
[C---:B------:R-:W-:Y:S08]  /*6310*/  HMMA.16816.F32.BF16 R56, R196.reuse, R212, R56 ;  /* 0x000000d4c438723c */ /* 0x040ff00000041838 */
[-C--:B------:R-:W-:Y:S08]  /*6320*/  HMMA.16816.F32.BF16 R60, R196, R214.reuse, R60 ;  /* 0x000000d6c43c723c */ /* 0x080ff0000004183c */
[----:B------:R-:W-:Y:S08]  /*6330*/  HMMA.16816.F32.BF16 R64, R188, R214, R64 ;  /* 0x000000d6bc40723c */ /* 0x000ff00000041840 */
[-C--:B-----5:R-:W-:Y:S08]  /*6340*/  HMMA.16816.F32.BF16 R4, R176, R216.reuse, R4 ;  /* 0x000000d8b004723c */ /* 0x0a0ff00000041804 */
[C---:B----4-:R-:W-:Y:S08]  /*6350*/  HMMA.16816.F32.BF16 R8, R108.reuse, R216, R8 ;  /* 0x000000d86c08723c */ /* 0x050ff00000041808 */
[-C--:B------:R-:W-:Y:S08]  /*6360*/  HMMA.16816.F32.BF16 R12, R108, R218.reuse, R12 ;  /* 0x000000da6c0c723c */ /* 0x080ff0000004180c */
[----:B------:R-:W-:Y:S01]  /*6370*/  FMUL.FTZ R4, R4, c[0x0][0x320] ;  /* 0x0000c80004047a20 */ /* 0x000fe20000410000 */
[C---:B------:R-:W-:Y:S03]  /*6380*/  HMMA.16816.F32.BF16 R16, R176.reuse, R218, R16 ;  /* 0x000000dab010723c */ /* 0x040fe60000041810 */
[----:B------:R-:W1:Y:S01]  /*6390*/  MUFU.TANH R183, R4 ;  /* 0x0000000400b77308 */ /* 0x000e620000002400 */
[----:B------:R-:W-:Y:S02]  /*63a0*/  FMUL.FTZ R5, R5, c[0x0][0x320] ;  /* 0x0000c80005057a20 */ /* 0x000fe40000410000 */
[----:B------:R-:W-:Y:S02]  /*63b0*/  FMUL.FTZ R6, R6, c[0x0][0x320] ;  /* 0x0000c80006067a20 */ /* 0x000fe40000410000 */
[----:B------:R-:W-:Y:S04]  /*63c0*/  FMUL.FTZ R7, R7, c[0x0][0x320] ;  /* 0x0000c80007077a20 */ /* 0x000fe80000410000 */
[----:B------:R-:W-:Y:S01]  /*63d0*/  FMUL.FTZ R8, R8, c[0x0][0x320] ;  /* 0x0000c80008087a20 */ /* 0x000fe20000410000 */
[----:B------:R-:W2:Y:S01]  /*63e0*/  MUFU.TANH R182, R5 ;  /* 0x0000000500b67308 */ /* 0x000ea20000002400 */
[----:B------:R-:W-:Y:S02]  /*63f0*/  FMUL.FTZ R9, R9, c[0x0][0x320] ;  /* 0x0000c80009097a20 */ /* 0x000fe40000410000 */
[----:B------:R-:W-:Y:S02]  /*6400*/  FMUL.FTZ R10, R10, c[0x0][0x320] ;  /* 0x0000c8000a0a7a20 */ /* 0x000fe40000410000 */
[----:B------:R-:W-:Y:S02]  /*6410*/  FMUL.FTZ R11, R11, c[0x0][0x320] ;  /* 0x0000c8000b0b7a20 */ /* 0x000fe40000410000 */
[----:B------:R-:W-:Y:S02]  /*6420*/  FMUL.FTZ R14, R14, c[0x0][0x320] ;  /* 0x0000c8000e0e7a20 */ /* 0x000fe40000410000 */
[----:B------:R-:W-:Y:S01]  /*6430*/  FMUL.FTZ R15, R15, c[0x0][0x320] ;  /* 0x0000c8000f0f7a20 */ /* 0x000fe20000410000 */
[----:B------:R-:W3:Y:S01]  /*6440*/  MUFU.TANH R186, R6 ;  /* 0x0000000600ba7308 */ /* 0x000ee20000002400 */
[----:B------:R-:W-:Y:S02]  /*6450*/  FMUL.FTZ R16, R16, c[0x0][0x320] ;  /* 0x0000c80010107a20 */ /* 0x000fe40000410000 */
[----:B------:R-:W-:Y:S02]  /*6460*/  FMUL.FTZ R17, R17, c[0x0][0x320] ;  /* 0x0000c80011117a20 */ /* 0x000fe40000410000 */
[----:B------:R-:W-:Y:S02]  /*6470*/  FMUL.FTZ R18, R18, c[0x0][0x320] ;  /* 0x0000c80012127a20 */ /* 0x000fe40000410000 */
[----:B------:R-:W-:Y:S02]  /*6480*/  FMUL.FTZ R19, R19, c[0x0][0x320] ;  /* 0x0000c80013137a20 */ /* 0x000fe40000410000 */
[----:B------:R-:W-:Y:S01]  /*6490*/  FMUL.FTZ R12, R12, c[0x0][0x320] ;  /* 0x0000c8000c0c7a20 */ /* 0x000fe20000410000 */
[----:B------:R4:W1:Y:S01]  /*64a0*/  MUFU.TANH R185, R7 ;  /* 0x0000000700b97308 */ /* 0x0008620000002400 */
[----:B------:R-:W-:Y:S09]  /*64b0*/  FMUL.FTZ R13, R13, c[0x0][0x320] ;  /* 0x0000c8000d0d7a20 */ /* 0x000ff20000410000 */
[----:B------:R-:W1:Y:S10]  /*64c0*/  MUFU.TANH R189, R8 ;  /* 0x0000000800bd7308 */ /* 0x000e740000002400 */
[----:B------:R-:W1:Y:S01]  /*64d0*/  MUFU.TANH R184, R9 ;  /* 0x0000000900b87308 */ /* 0x000e620000002400 */
[----:B----4-:R-:W4:Y:S09]  /*64e0*/  LDSM.16.M88.4 R4, [R223+0x2400] ;  /* 0x00240000df04783b */ /* 0x010f320000000200 */
[----:B------:R-:W1:Y:S10]  /*64f0*/  MUFU.TANH R187, R10 ;  /* 0x0000000a00bb7308 */ /* 0x000e740000002400 */
[----:B------:R5:W1:Y:S10]  /*6500*/  MUFU.TANH R188, R11 ;  /* 0x0000000b00bc7308 */ /* 0x000a740000002400 */
[----:B------:R1:W1:Y:S10]  /*6510*/  MUFU.TANH R181, R12 ;  /* 0x0000000c00b57308 */ /* 0x0002740000002400 */
[----:B------:R1:W1:Y:S01]  /*6520*/  MUFU.TANH R180, R13 ;  /* 0x0000000d00b47308 */ /* 0x0002620000002400 */
[----:B-----5:R-:W5:Y:S01]  /*6530*/  LDSM.16.M88.4 R8, [R223+0x2800] ;  /* 0x00280000df08783b */ /* 0x020f620000000200 */
[-C--:B----4-:R-:W-:Y:S08]  /*6540*/  HMMA.16816.F32.BF16 R20, R176, R4.reuse, R20 ;  /* 0x00000004b014723c */ /* 0x090ff00000041814 */
[----:B------:R-:W4:Y:S01]  /*6550*/  MUFU.TANH R14, R14 ;  /* 0x0000000e000e7308 */ /* 0x000f220000002400 */
[C---:B------:R-:W-:Y:S09]  /*6560*/  HMMA.16816.F32.BF16 R24, R108.reuse, R4, R24 ;  /* 0x000000046c18723c */ /* 0x040ff20000041818 */
[----:B------:R-:W1:Y:S01]  /*6570*/  MUFU.TANH R15, R15 ;  /* 0x0000000f000f7308 */ /* 0x000e620000002400 */
[-C--:B------:R-:W-:Y:S08]  /*6580*/  HMMA.16816.F32.BF16 R28, R108, R6.reuse, R28 ;  /* 0x000000066c1c723c */ /* 0x080ff0000004181c */
[C---:B------:R-:W-:Y:S01]  /*6590*/  HMMA.16816.F32.BF16 R32, R176.reuse, R6, R32 ;  /* 0x00000006b020723c */ /* 0x040fe20000041820 */
[----:B------:R-:W1:Y:S01]  /*65a0*/  MUFU.TANH R16, R16 ;  /* 0x0000001000107308 */ /* 0x000e620000002400 */
[----:B------:R-:W1:Y:S01]  /*65b0*/  LDSM.16.M88.4 R4, [R223+0x2c00] ;  /* 0x002c0000df04783b */ /* 0x000e620000000200 */
[----:B------:R-:W-:Y:S04]  /*65c0*/  DEPBAR.LE SB0, 0x0 ;  /* 0x000080000000791a */ /* 0x000fe80000000000 */
[----:B------:R-:W-:Y:S02]  /*65d0*/  FMUL.FTZ R20, R20, c[0x0][0x320] ;  /* 0x0000c80014147a20 */ /* 0x000fe40000410000 */
[----:B------:R-:W-:Y:S02]  /*65e0*/  FMUL.FTZ R21, R21, c[0x0][0x320] ;  /* 0x0000c80015157a20 */ /* 0x000fe40000410000 */
[----:B------:R-:W1:Y:S01]  /*65f0*/  MUFU.TANH R17, R17 ;  /* 0x0000001100117308 */ /* 0x000e620000002400 */
[----:B------:R-:W-:Y:S01]  /*6600*/  BAR.SYNC.DEFER_BLOCKING 0x0 ;  /* 0x0000000000007b1d */ /* 0x000fe20000010000 */
[----:B------:R-:W-:Y:S01]  /*6610*/  FMUL.FTZ R22, R22, c[0x0][0x320] ;  /* 0x0000c80016167a20 */ /* 0x000fe20000410000 */
[-C--:B-----5:R-:W-:Y:S05]  /*6620*/  HMMA.16816.F32.BF16 R36, R176, R8.reuse, R36 ;  /* 0x00000008b024723c */ /* 0x0a0fea0000041824 */
[----:B------:R-:W-:Y:S02]  /*6630*/  FMUL.FTZ R23, R23, c[0x0][0x320] ;  /* 0x0000c80017177a20 */ /* 0x000fe40000410000 */
[----:B------:R-:W1:Y:S01]  /*6640*/  MUFU.TANH R18, R18 ;  /* 0x0000001200127308 */ /* 0x000e620000002400 */
[----:B------:R-:W-:Y:S01]  /*6650*/  FMUL.FTZ R24, R24, c[0x0][0x320] ;  /* 0x0000c80018187a20 */ /* 0x000fe20000410000 */
[C---:B------:R-:W-:Y:S04]  /*6660*/  HMMA.16816.F32.BF16 R40, R108.reuse, R8, R40 ;  /* 0x000000086c28723c */ /* 0x040fe80000041828 */
[----:B------:R-:W-:Y:S02]  /*6670*/  FMUL.FTZ R25, R25, c[0x0][0x320] ;  /* 0x0000c80019197a20 */ /* 0x000fe40000410000 */
[----:B------:R-:W-:Y:S02]  /*6680*/  FMUL.FTZ R26, R26, c[0x0][0x320] ;  /* 0x0000c8001a1a7a20 */ /* 0x000fe40000410000 */
[----:B------:R-:W2:Y:S01]  /*6690*/  MUFU.TANH R19, R19 ;  /* 0x0000001300137308 */ /* 0x000ea20000002400 */
[-C--:B------:R-:W-:Y:S03]  /*66a0*/  HMMA.16816.F32.BF16 R44, R108, R10.reuse, R44 ;  /* 0x0000000a6c2c723c */ /* 0x080fe6000004182c */
[----:B------:R-:W-:Y:S02]  /*66b0*/  FMUL.FTZ R27, R27, c[0x0][0x320] ;  /* 0x0000c8001b1b7a20 */ /* 0x000fe40000410000 */
[----:B------:R-:W-:Y:S02]  /*66c0*/  FMUL.FTZ R28, R28, c[0x0][0x320] ;  /* 0x0000c8001c1c7a20 */ /* 0x000fe40000410000 */
[----:B------:R-:W-:Y:S01]  /*66d0*/  FMUL.FTZ R29, R29, c[0x0][0x320] ;  /* 0x0000c8001d1d7a20 */ /* 0x000fe20000410000 */
[C---:B------:R-:W-:Y:S01]  /*66e0*/  HMMA.16816.F32.BF16 R48, R176.reuse, R10, R48 ;  /* 0x0000000ab030723c */ /* 0x040fe20000041830 */
[----:B------:R2:W2:Y:S03]  /*66f0*/  MUFU.TANH R190, R20 ;  /* 0x0000001400be7308 */ /* 0x0004a60000002400 */
[----:B------:R-:W-:Y:S02]  /*6700*/  FMUL.FTZ R30, R30, c[0x0][0x320] ;  /* 0x0000c8001e1e7a20 */ /* 0x000fe40000410000 */
[----:B------:R-:W-:Y:S02]  /*6710*/  FMUL.FTZ R31, R31, c[0x0][0x320] ;  /* 0x0000c8001f1f7a20 */ /* 0x000fe40000410000 */
[-C--:B-1----:R-:W-:Y:S03]  /*6720*/  HMMA.16816.F32.BF16 R52, R176, R4.reuse, R52 ;  /* 0x00000004b034723c */ /* 0x082fe60000041834 */
[----:B------:R1:W1:Y:S01]  /*6730*/  MUFU.TANH R191, R21 ;  /* 0x0000001500bf7308 */ /* 0x0002620000002400 */
[----:B------:R-:W-:Y:S02]  /*6740*/  FMUL.FTZ R32, R32, c[0x0][0x320] ;  /* 0x0000c80020207a20 */ /* 0x000fe40000410000 */
[----:B------:R-:W-:Y:S02]  /*6750*/  FMUL.FTZ R33, R33, c[0x0][0x320] ;  /* 0x0000c80021217a20 */ /* 0x000fe40000410000 */
[C---:B------:R-:W-:Y:S04]  /*6760*/  HMMA.16816.F32.BF16 R56, R108.reuse, R4, R56 ;  /* 0x000000046c38723c */ /* 0x040fe80000041838 */
[----:B------:R-:W-:Y:S01]  /*6770*/  FMUL.FTZ R34, R34, c[0x0][0x320] ;  /* 0x0000c80022227a20 */ /* 0x000fe20000410000 */
[----:B------:R1:W1:Y:S01]  /*6780*/  MUFU.TANH R194, R22 ;  /* 0x0000001600c27308 */ /* 0x0002620000002400 */
[----:B------:R-:W-:Y:S02]  /*6790*/  FMUL.FTZ R35, R35, c[0x0][0x320] ;  /* 0x0000c80023237a20 */ /* 0x000fe40000410000 */
[-C--:B------:R-:W-:Y:S04]  /*67a0*/  HMMA.16816.F32.BF16 R60, R108, R6.reuse, R60 ;  /* 0x000000066c3c723c */ /* 0x080fe8000004183c */
[----:B------:R-:W-:Y:S02]  /*67b0*/  FMUL.FTZ R36, R36, c[0x0][0x320] ;  /* 0x0000c80024247a20 */ /* 0x000fe40000410000 */
[----:B------:R-:W-:Y:S01]  /*67c0*/  FMUL.FTZ R37, R37, c[0x0][0x320] ;  /* 0x0000c80025257a20 */ /* 0x000fe20000410000 */
[----:B------:R1:W1:Y:S01]  /*67d0*/  MUFU.TANH R196, R23 ;  /* 0x0000001700c47308 */ /* 0x0002620000002400 */
[----:B------:R-:W-:Y:S04]  /*67e0*/  HMMA.16816.F32.BF16 R64, R176, R6, R64 ;  /* 0x00000006b040723c */ /* 0x000fe80000041840 */
[----:B------:R-:W-:Y:S02]  /*67f0*/  FMUL.FTZ R38, R38, c[0x0][0x320] ;  /* 0x0000c80026267a20 */ /* 0x000fe40000410000 */
[----:B------:R-:W-:Y:S02]  /*6800*/  FMUL.FTZ R39, R39, c[0x0][0x320] ;  /* 0x0000c80027277a20 */ /* 0x000fe40000410000 */
[----:B------:R-:W-:Y:S01]  /*6810*/  FMUL.FTZ R40, R40, c[0x0][0x320] ;  /* 0x0000c80028287a20 */ /* 0x000fe20000410000 */
[----:B------:R1:W1:Y:S03]  /*6820*/  MUFU.TANH R199, R24 ;  /* 0x0000001800c77308 */ /* 0x0002660000002400 */
[----:B------:R-:W-:Y:S02]  /*6830*/  FMUL.FTZ R41, R41, c[0x0][0x320] ;  /* 0x0000c80029297a20 */ /* 0x000fe40000410000 */
[----:B------:R-:W-:Y:S02]  /*6840*/  FMUL.FTZ R42, R42, c[0x0][0x320] ;  /* 0x0000c8002a2a7a20 */ /* 0x000fe40000410000 */
[----:B------:R-:W-:Y:S02]  /*6850*/  FMUL.FTZ R43, R43, c[0x0][0x320] ;  /* 0x0000c8002b2b7a20 */ /* 0x000fe40000410000 */
[----:B------:R-:W-:Y:S01]  /*6860*/  FMUL.FTZ R44, R44, c[0x0][0x320] ;  /* 0x0000c8002c2c7a20 */ /* 0x000fe20000410000 */
[----:B------:R1:W1:Y:S01]  /*6870*/  MUFU.TANH R198, R25 ;  /* 0x0000001900c67308 */ /* 0x0002620000002400 */
[----:B------:R-:W-:Y:S02]  /*6880*/  FMUL.FTZ R45, R45, c[0x0][0x320] ;  /* 0x0000c8002d2d7a20 */ /* 0x000fe40000410000 */
        /* <DEDUP_REMOVED lines=25> */
[----:B------:R-:W-:Y:S05]  /*6a20*/  FMUL.FTZ R67, R67, c[0x0][0x320] ;  /* 0x0000c80043437a20 */ /* 0x000fea0000410000 */
[----:B------:R1:W1:Y:S10]  /*6a30*/  MUFU.TANH R204, R30 ;  /* 0x0000001e00cc7308 */ /* 0x0002740000002400 */
        /* <DEDUP_REMOVED lines=36> */
[----:B------:R1:W1:Y:S02]  /*6c80*/  MUFU.TANH R236, R67 ;  /* 0x0000004300ec7308 */ /* 0x0002640000002400 */
[----:B-1234-:R-:W-:-:S05]  /*6c90*/  @P4 BRA `(.L_x_14) ;  /* 0xffffe92000004947 */ /* 0x01efca000383ffff */
.L_x_13:
[----:B------:R-:W-:Y:S01]  /*6ca0*/  FMNMX.FTZ R0, R183, R3, !PT ;  /* 0x00000003b7007209 */ /* 0x000fe20007810000 */
[----:B------:R-:W-:Y:S01]  /*6cb0*/  LDSM.16.MT88.4 R20, [R221+0x100] ;  /* 0x00010000dd14783b */ /* 0x000fe20000004200 */
[----:B------:R-:W-:Y:S02]  /*6cc0*/  FMNMX.FTZ R2, R189, R106, !PT ;  /* 0x0000006abd027209 */ /* 0x000fe40007810000 */
[----:B------:R-:W-:Y:S02]  /*6cd0*/  FMNMX.FTZ R0, R182, R0, !PT ;  /* 0x00000000b6007209 */ /* 0x000fe40007810000 */
[----:B------:R-:W-:Y:S02]  /*6ce0*/  FMNMX.FTZ R2, R184, R2, !PT ;  /* 0x00000002b8027209 */ /* 0x000fe40007810000 */
[----:B------:R-:W-:Y:S01]  /*6cf0*/  FMNMX.FTZ R0, R16, R0, !PT ;  /* 0x0000000010007209 */ /* 0x000fe20007810000 */
[----:B------:R-:W-:Y:S01]  /*6d00*/  LDSM.16.MT88.4 R36, [R222+0x100] ;  /* 0x00010000de24783b */ /* 0x000fe20000004200 */
[----:B--2---:R-:W-:Y:S02]  /*6d10*/  FMNMX.FTZ R4, R186, R100, !PT ;  /* 0x00000064ba047209 */ /* 0x004fe40007810000 */
[----:B------:R-:W-:Y:S02]  /*6d20*/  FMNMX.FTZ R0, R17, R0, !PT ;  /* 0x0000000011007209 */ /* 0x000fe40007810000 */
[----:B------:R-:W-:Y:S02]  /*6d30*/  FMNMX.FTZ R2, R181, R2, !PT ;  /* 0x00000002b5027209 */ /* 0x000fe40007810000 */
[----:B------:R-:W-:Y:S01]  /*6d40*/  FMNMX.FTZ R0, R190, R0, !PT ;  /* 0x00000000be007209 */ /* 0x000fe20007810000 */
[----:B------:R-:W-:Y:S01]  /*6d50*/  LDSM.16.MT88.4 R52, [R221+0x1100] ;  /* 0x00110000dd34783b */ /* 0x000fe20000004200 */
[----:B------:R-:W-:Y:S02]  /*6d60*/  FMNMX.FTZ R4, R185, R4, !PT ;  /* 0x00000004b9047209 */ /* 0x000fe40007810000 */
[----:B------:R-:W-:Y:S02]  /*6d70*/  FMNMX.FTZ R0, R191, R0, !PT ;  /* 0x00000000bf007209 */ /* 0x000fe40007810000 */
[----:B------:R-:W-:Y:S02]  /*6d80*/  FMNMX.FTZ R2, R180, R2, !PT ;  /* 0x00000002b4027209 */ /* 0x000fe40007810000 */
[----:B------:R-:W-:Y:S01]  /*6d90*/  FMNMX.FTZ R0, R193, R0, !PT ;  /* 0x00000000c1007209 */ /* 0x000fe20007810000 */
[----:B------:R-:W0:Y:S01]  /*6da0*/  LDGDEPBAR ;  /* 0x00000000000079af */ /* 0x000e220000000000 */
[----:B------:R-:W-:Y:S02]  /*6db0*/  FMNMX.FTZ R4, R18, R4, !PT ;  /* 0x0000000412047209 */ /* 0x000fe40007810000 */
        /* <DEDUP_REMOVED lines=19> */
[----:B------:R-:W-:Y:S01]  /*6ef0*/  FMNMX.FTZ R2, R215, R2, !PT ;  /* 0x00000002d7027209 */ /* 0x000fe20007810000 */
[----:B------:R-:W-:Y:S01]  /*6f00*/  SHFL.BFLY PT, R7, R0, 0x2, 0x1f ;  /* 0x0c401f0000077f89 */ /* 0x000fe200000e0000 */
        /* <DEDUP_REMOVED lines=19> */
[----:B------:R-:W-:Y:S03]  /*7040*/  FMNMX.FTZ R5, R200, R5, !PT ;  /* 0x00000005c8057209 */ /* 0x000fe60007810000 */
[----:B------:R-:W1:Y:S01]  /*7050*/  SHFL.BFLY PT, R6, R4, 0x2, 0x1f ;  /* 0x0c401f0004067f89 */ /* 0x000e6200000e0000 */
[----:B------:R-:W-:Y:S04]  /*7060*/  FMNMX.FTZ R5, R201, R5, !PT ;  /* 0x00000005c9057209 */ /* 0x000fe80007810000 */
[----:B------:R-:W-:Y:S04]  /*7070*/  FMNMX.FTZ R5, R204, R5, !PT ;  /* 0x00000005cc057209 */ /* 0x000fe80007810000 */
[----:B------:R-:W-:Y:S04]  /*7080*/  FMNMX.FTZ R5, R205, R5, !PT ;  /* 0x00000005cd057209 */ /* 0x000fe80007810000 */
[----:B------:R-:W-:Y:S02]  /*7090*/  FMNMX.FTZ R5, R218, R5, !PT ;  /* 0x00000005da057209 */ /* 0x000fe40007810000 */
[----:B-1----:R-:W-:Y:S02]  /*70a0*/  FMNMX.FTZ R4, R4, R6, !PT ;  /* 0x0000000604047209 */ /* 0x002fe40007810000 */
[----:B------:R-:W-:Y:S02]  /*70b0*/  FMNMX.FTZ R0, R0, R7, !PT ;  /* 0x0000000700007209 */ /* 0x000fe40007810000 */
[----:B------:R-:W-:Y:S01]  /*70c0*/  FMNMX.FTZ R103, R2, R103, !PT ;  /* 0x0000006702677209 */ /* 0x000fe20007810000 */
[----:B------:R-:W1:Y:S01]  /*70d0*/  SHFL.BFLY PT, R104, R4, 0x1, 0x1f ;  /* 0x0c201f0004687f89 */ /* 0x000e6200000e0000 */
[----:B------:R-:W-:Y:S04]  /*70e0*/  FMNMX.FTZ R2, R229, R5, !PT ;  /* 0x00000005e5027209 */ /* 0x000fe80007810000 */
[----:B------:R-:W-:Y:S03]  /*70f0*/  FMNMX.FTZ R2, R233, R2, !PT ;  /* 0x00000002e9027209 */ /* 0x000fe60007810000 */
[----:B------:R-:W2:Y:S01]  /*7100*/  SHFL.BFLY PT, R105, R0, 0x1, 0x1f ;  /* 0x0c201f0000697f89 */ /* 0x000ea200000e0000 */
[----:B------:R-:W-:Y:S07]  /*7110*/  FMNMX.FTZ R2, R234, R2, !PT ;  /* 0x00000002ea027209 */ /* 0x000fee0007810000 */
[----:B------:R-:W3:Y:S01]  /*7120*/  SHFL.BFLY PT, R5, R103, 0x1, 0x1f ;  /* 0x0c201f0067057f89 */ /* 0x000ee200000e0000 */
[----:B-1----:R-:W-:Y:S05]  /*7130*/  FMNMX.FTZ R104, R4, R104, !PT ;  /* 0x0000006804687209 */ /* 0x002fea0007810000 */
[----:B------:R-:W-:Y:S01]  /*7140*/  FMUL.FTZ R111, R104, c[0x0][0x2d0] ;  /* 0x0000b400686f7a20 */ /* 0x000fe20000410000 */
[----:B--2---:R-:W-:Y:S03]  /*7150*/  FMNMX.FTZ R105, R0, R105, !PT ;  /* 0x0000006900697209 */ /* 0x004fe60007810000 */
[--C-:B------:R-:W-:Y:S02]  /*7160*/  FFMA.FTZ R64, R197, c[0x0][0x2d0], -R111.reuse ;  /* 0x0000b400c5407a23 */ /* 0x100fe4000001086f */
[----:B------:R-:W-:Y:S02]  /*7170*/  FFMA.FTZ R60, R195, c[0x0][0x2d0], -R111 ;  /* 0x0000b400c33c7a23 */ /* 0x000fe4000001086f */
[C---:B------:R-:W-:Y:S01]  /*7180*/  FADD.FTZ R0, -R105.reuse, R3 ;  /* 0x0000000369007221 */ /* 0x040fe20000010100 */
[----:B------:R-:W-:Y:S01]  /*7190*/  FMNMX.FTZ R3, R242, R2, !PT ;  /* 0x00000002f2037209 */ /* 0x000fe20007810000 */
[----:B------:R-:W-:Y:S01]  /*71a0*/  FMUL.FTZ R110, R105, c[0x0][0x2d0] ;  /* 0x0000b400696e7a20 */ /* 0x000fe20000410000 */
[----:B---3--:R-:W-:Y:S01]  /*71b0*/  FMNMX.FTZ R103, R103, R5, !PT ;  /* 0x0000000567677209 */ /* 0x008fe20007810000 */
[----:B------:R-:W-:Y:S01]  /*71c0*/  FMUL.FTZ R2, R0, c[0x0][0x2d0] ;  /* 0x0000b40000027a20 */ /* 0x000fe20000410000 */
[----:B------:R-:W-:Y:S01]  /*71d0*/  FMNMX.FTZ R0, R244, R3, !PT ;  /* 0x00000003f4007209 */ /* 0x000fe20007810000 */
[--C-:B------:R-:W-:Y:S02]  /*71e0*/  FFMA.FTZ R4, R183, c[0x0][0x2d0], -R110.reuse ;  /* 0x0000b400b7047a23 */ /* 0x100fe4000001086e */
[----:B------:R1:W2:Y:S01]  /*71f0*/  MUFU.EX2 R102, R2 ;  /* 0x0000000200667308 */ /* 0x0002a20000000800 */
[----:B------:R-:W-:Y:S01]  /*7200*/  FMNMX.FTZ R0, R108, R0, !PT ;  /* 0x000000006c007209 */ /* 0x000fe20007810000 */
[----:B------:R-:W-:Y:S02]  /*7210*/  FMUL.FTZ R176, R103, c[0x0][0x2d0] ;  /* 0x0000b40067b07a20 */ /* 0x000fe40000410000 */
[----:B------:R-:W-:Y:S01]  /*7220*/  FFMA.FTZ R56, R192, c[0x0][0x2d0], -R110 ;  /* 0x0000b400c0387a23 */ /* 0x000fe2000001086e */
[----:B------:R-:W-:Y:S01]  /*7230*/  FMNMX.FTZ R0, R109, R0, !PT ;  /* 0x000000006d007209 */ /* 0x000fe20007810000 */
[--C-:B------:R-:W-:Y:S02]  /*7240*/  FFMA.FTZ R44, R194, c[0x0][0x2d0], -R111.reuse ;  /* 0x0000b400c22c7a23 */ /* 0x100fe4000001086f */
[--C-:B------:R-:W-:Y:S02]  /*7250*/  FFMA.FTZ R48, R196, c[0x0][0x2d0], -R111.reuse ;  /* 0x0000b400c4307a23 */ /* 0x100fe4000001086f */
[----:B------:R-:W3:Y:S01]  /*7260*/  SHFL.BFLY PT, R3, R0, 0x2, 0x1f ;  /* 0x0c401f0000037f89 */ /* 0x000ee200000e0000 */
[----:B------:R-:W-:Y:S01]  /*7270*/  MUFU.EX2 R183, R4 ;  /* 0x0000000400b77308 */ /* 0x000fe20000000800 */
[----:B-1----:R-:W-:Y:S02]  /*7280*/  FADD.FTZ R2, -R104, R100 ;  /* 0x0000006468027221 */ /* 0x002fe40000010100 */
[----:B--2---:R-:W-:Y:S02]  /*7290*/  FMUL.FTZ R49, R102, R157 ;  /* 0x0000009d66317220 */ /* 0x004fe40000410000 */
[----:B------:R-:W-:Y:S02]  /*72a0*/  FMUL.FTZ R2, R2, c[0x0][0x2d0] ;  /* 0x0000b40002027a20 */ /* 0x000fe40000410000 */
[C---:B------:R-:W-:Y:S03]  /*72b0*/  FMUL.FTZ R65, R102.reuse, R173 ;  /* 0x000000ad66417220 */ /* 0x040fe60000410000 */
[----:B------:R1:W2:Y:S01]  /*72c0*/  MUFU.EX2 R101, R2 ;  /* 0x0000000200657308 */ /* 0x0002a20000000800 */
[----:B------:R-:W-:Y:S01]  /*72d0*/  FMUL.FTZ R68, R102, R68 ;  /* 0x0000004466447220 */ /* 0x000fe20000410000 */
[----:B---3--:R-:W-:Y:S01]  /*72e0*/  FMNMX.FTZ R0, R0, R3, !PT ;  /* 0x0000000300007209 */ /* 0x008fe20007810000 */
[----:B------:R-:W-:Y:S02]  /*72f0*/  FFMA.FTZ R3, R17, c[0x0][0x2d0], -R110 ;  /* 0x0000b40011037a23 */ /* 0x000fe4000001086e */
[C---:B------:R-:W-:Y:S02]  /*7300*/  FMUL.FTZ R17, R102.reuse, R125 ;  /* 0x0000007d66117220 */ /* 0x040fe40000410000 */
[C---:B------:R-:W-:Y:S02]  /*7310*/  FMUL.FTZ R69, R102.reuse, R69 ;  /* 0x0000004566457220 */ /* 0x040fe40000410000 */
[C---:B------:R-:W-:Y:S01]  /*7320*/  FMUL.FTZ R80, R102.reuse, R80 ;  /* 0x0000005066507220 */ /* 0x040fe20000410000 */
[----:B------:R3:W-:Y:S01]  /*7330*/  MUFU.EX2 R34, R3 ;  /* 0x0000000300227308 */ /* 0x0007e20000000800 */
[C---:B------:R-:W-:Y:S02]  /*7340*/  FMUL.FTZ R81, R102.reuse, R81 ;  /* 0x0000005166517220 */ /* 0x040fe40000410000 */
[C---:B------:R-:W-:Y:S02]  /*7350*/  FMUL.FTZ R84, R102.reuse, R84 ;  /* 0x0000005466547220 */ /* 0x040fe40000410000 */
[C---:B------:R-:W-:Y:S02]  /*7360*/  FMUL.FTZ R85, R102.reuse, R85 ;  /* 0x0000005566557220 */ /* 0x040fe40000410000 */
[C---:B------:R-:W-:Y:S02]  /*7370*/  FMUL.FTZ R96, R102.reuse, R96 ;  /* 0x0000006066607220 */ /* 0x040fe40000410000 */
[----:B------:R-:W-:Y:S02]  /*7380*/  FMUL.FTZ R97, R102, R97 ;  /* 0x0000006166617220 */ /* 0x000fe40000410000 */
[----:B-1----:R-:W-:Y:S02]  /*7390*/  FADD.FTZ R2, -R103, R106 ;  /* 0x0000006a67027221 */ /* 0x002fe40000010100 */
[C---:B--2---:R-:W-:Y:S02]  /*73a0*/  FMUL.FTZ R6, R101.reuse, R118 ;  /* 0x0000007665067220 */ /* 0x044fe40000410000 */
[----:B------:R-:W-:Y:S02]  /*73b0*/  FMUL.FTZ R2, R2, c[0x0][0x2d0] ;  /* 0x0000b40002027a20 */ /* 0x000fe40000410000 */
[----:B------:R-:W-:Y:S02]  /*73c0*/  FMUL.FTZ R7, R101, R119 ;  /* 0x0000007765077220 */ /* 0x000fe40000410000 */
[----:B------:R1:W2:Y:S01]  /*73d0*/  MUFU.EX2 R100, R2 ;  /* 0x0000000200647308 */ /* 0x0002a20000000800 */
[----:B------:R-:W-:Y:S02]  /*73e0*/  FFMA.FTZ R106, R199, c[0x0][0x2d0], -R176 ;  /* 0x0000b400c76a7a23 */ /* 0x000fe400000108b0 */
[--C-:B---3--:R-:W-:Y:S02]  /*73f0*/  FFMA.FTZ R3, R186, c[0x0][0x2d0], -R111.reuse ;  /* 0x0000b400ba037a23 */ /* 0x108fe4000001086f */
[C---:B------:R-:W-:Y:S02]  /*7400*/  FMUL.FTZ R50, R101.reuse, R158 ;  /* 0x0000009e65327220 */ /* 0x040fe40000410000 */
        /* <DEDUP_REMOVED lines=8> */
[----:B------:R-:W-:Y:S02]  /*7490*/  FMUL.FTZ R87, R101, R87 ;  /* 0x0000005765577220 */ /* 0x000fe40000410000 */
[--C-:B-1----:R-:W-:Y:S02]  /*74a0*/  FFMA.FTZ R2, R182, c[0x0][0x2d0], -R110.reuse ;  /* 0x0000b400b6027a23 */ /* 0x102fe4000001086e */
[----:B------:R1:W-:Y:S01]  /*74b0*/  MUFU.EX2 R182, R3 ;  /* 0x0000000300b67308 */ /* 0x0003e20000000800 */
[C---:B--2---:R-:W-:Y:S02]  /*74c0*/  FMUL.FTZ R12, R100.reuse, R120 ;  /* 0x00000078640c7220 */ /* 0x044fe40000410000 */
[C---:B------:R-:W-:Y:S02]  /*74d0*/  FMUL.FTZ R13, R100.reuse, R121 ;  /* 0x00000079640d7220 */ /* 0x040fe40000410000 */
[C---:B------:R-:W-:Y:S02]  /*74e0*/  FMUL.FTZ R24, R100.reuse, R132 ;  /* 0x0000008464187220 */ /* 0x040fe40000410000 */
[C---:B------:R-:W-:Y:S02]  /*74f0*/  FMUL.FTZ R25, R100.reuse, R133 ;  /* 0x0000008564197220 */ /* 0x040fe40000410000 */
[C---:B------:R-:W-:Y:S01]  /*7500*/  FMUL.FTZ R28, R100.reuse, R136 ;  /* 0x00000088641c7220 */ /* 0x040fe20000410000 */
[----:B------:R2:W-:Y:S01]  /*7510*/  MUFU.EX2 R8, R2 ;  /* 0x0000000200087308 */ /* 0x0005e20000000800 */
[----:B------:R-:W-:Y:S01]  /*7520*/  MOV R136, R246 ;  /* 0x000000f600887202 */ /* 0x000fe20000000f00 */
[C---:B------:R-:W-:Y:S02]  /*7530*/  FMUL.FTZ R29, R100.reuse, R137 ;  /* 0x00000089641d7220 */ /* 0x040fe40000410000 */
[C---:B------:R-:W-:Y:S02]  /*7540*/  FMUL.FTZ R41, R100.reuse, R149 ;  /* 0x0000009564297220 */ /* 0x040fe40000410000 */
[C---:B------:R-:W-:Y:S02]  /*7550*/  FMUL.FTZ R45, R100.reuse, R153 ;  /* 0x00000099642d7220 */ /* 0x040fe40000410000 */
[C---:B------:R-:W-:Y:S02]  /*7560*/  FMUL.FTZ R57, R100.reuse, R165 ;  /* 0x000000a564397220 */ /* 0x040fe40000410000 */
[----:B------:R3:W-:Y:S01]  /*7570*/  MUFU.EX2 R133, R60 ;  /* 0x0000003c00857308 */ /* 0x0007e20000000800 */
[C---:B------:R-:W-:Y:S02]  /*7580*/  FMUL.FTZ R61, R100.reuse, R169 ;  /* 0x000000a9643d7220 */ /* 0x040fe40000410000 */
[C---:B------:R-:W-:Y:S02]  /*7590*/  FMUL.FTZ R72, R100.reuse, R72 ;  /* 0x0000004864487220 */ /* 0x040fe40000410000 */
[--C-:B-1----:R-:W-:Y:S02]  /*75a0*/  FFMA.FTZ R3, R185, c[0x0][0x2d0], -R111.reuse ;  /* 0x0000b400b9037a23 */ /* 0x102fe4000001086f */
[C---:B------:R-:W-:Y:S02]  /*75b0*/  FMUL.FTZ R73, R100.reuse, R73 ;  /* 0x0000004964497220 */ /* 0x040fe40000410000 */
[C---:B------:R-:W-:Y:S01]  /*75c0*/  FMUL.FTZ R76, R100.reuse, R76 ;  /* 0x0000004c644c7220 */ /* 0x040fe20000410000 */
[----:B------:R1:W4:Y:S01]  /*75d0*/  MUFU.EX2 R32, R3 ;  /* 0x0000000300207308 */ /* 0x0003220000000800 */
[C---:B------:R-:W-:Y:S02]  /*75e0*/  FMUL.FTZ R77, R100.reuse, R77 ;  /* 0x0000004d644d7220 */ /* 0x040fe40000410000 */
[----:B------:R-:W-:Y:S02]  /*75f0*/  FMUL.FTZ R88, R100, R88 ;  /* 0x0000005864587220 */ /* 0x000fe40000410000 */
[----:B--2---:R-:W-:Y:S02]  /*7600*/  FFMA.FTZ R2, R16, c[0x0][0x2d0], -R110 ;  /* 0x0000b40010027a23 */ /* 0x004fe4000001086e */
[----:B------:R-:W-:Y:S02]  /*7610*/  FMUL.FTZ R16, R102, R124 ;  /* 0x0000007c66107220 */ /* 0x000fe40000410000 */
[C---:B------:R-:W-:Y:S01]  /*7620*/  FMUL.FTZ R89, R100.reuse, R89 ;  /* 0x0000005964597220 */ /* 0x040fe20000410000 */
[----:B------:R2:W5:Y:S01]  /*7630*/  MUFU.EX2 R9, R2 ;  /* 0x0000000200097308 */ /* 0x0005620000000800 */
[C---:B------:R-:W-:Y:S02]  /*7640*/  FMUL.FTZ R92, R100.reuse, R92 ;  /* 0x0000005c645c7220 */ /* 0x040fe40000410000 */
[C---:B------:R-:W-:Y:S02]  /*7650*/  FMUL.FTZ R93, R100.reuse, R93 ;  /* 0x0000005d645d7220 */ /* 0x040fe40000410000 */
[----:B---3--:R-:W-:Y:S02]  /*7660*/  FMUL.FTZ R60, R100, R168 ;  /* 0x000000a8643c7220 */ /* 0x008fe40000410000 */
[C---:B------:R-:W-:Y:S02]  /*7670*/  FMUL.FTZ R98, R101.reuse, R98 ;  /* 0x0000006265627220 */ /* 0x040fe40000410000 */
[C---:B------:R-:W-:Y:S02]  /*7680*/  FMUL.FTZ R99, R101.reuse, R99 ;  /* 0x0000006365637220 */ /* 0x040fe40000410000 */
[--C-:B-1----:R-:W-:Y:S01]  /*7690*/  FFMA.FTZ R3, R18, c[0x0][0x2d0], -R111.reuse ;  /* 0x0000b40012037a23 */ /* 0x102fe2000001086f */
[----:B----4-:R-:W-:Y:S01]  /*76a0*/  MOV R137, R32 ;  /* 0x0000002000897202 */ /* 0x010fe20000000f00 */
[----:B------:R-:W-:Y:S02]  /*76b0*/  FMUL.FTZ R18, R101, R126 ;  /* 0x0000007e65127220 */ /* 0x000fe40000410000 */
[----:B------:R1:W3:Y:S01]  /*76c0*/  MUFU.EX2 R4, R3 ;  /* 0x0000000300047308 */ /* 0x0002e20000000800 */
[----:B--2---:R-:W2:Y:S01]  /*76d0*/  SHFL.BFLY PT, R2, R0, 0x1, 0x1f ;  /* 0x0c201f0000027f89 */ /* 0x004ea200000e0000 */
[----:B-----5:R-:W-:Y:S01]  /*76e0*/  MOV R185, R9 ;  /* 0x0000000900b97202 */ /* 0x020fe20000000f00 */
[----:B------:R-:W-:Y:S03]  /*76f0*/  FMUL.FTZ R9, R100, R113 ;  /* 0x0000007164097220 */ /* 0x000fe60000410000 */
[----:B------:R-:W-:Y:S01]  /*7700*/  F2FP.BF16.PACK_AB R118, R34, R185 ;  /* 0x000000b92276723e */ /* 0x000fe200000010ff */
[--C-:B-1----:R-:W-:Y:S04]  /*7710*/  FFMA.FTZ R3, R189, c[0x0][0x2d0], -R176.reuse ;  /* 0x0000b400bd037a23 */ /* 0x102fe800000108b0 */
[----:B------:R1:W4:Y:S01]  /*7720*/  MUFU.EX2 R35, R3 ;  /* 0x0000000300237308 */ /* 0x0003220000000800 */
[----:B--2---:R-:W-:Y:S01]  /*7730*/  FMNMX.FTZ R2, R2, R0, !PT ;  /* 0x0000000002027209 */ /* 0x004fe20007810000 */
[----:B------:R-:W-:Y:S02]  /*7740*/  FFMA.FTZ R0, R19, c[0x0][0x2d0], -R111 ;  /* 0x0000b40013007a23 */ /* 0x000fe4000001086f */
[----:B------:R-:W-:Y:S02]  /*7750*/  FMUL.FTZ R19, R101, R127 ;  /* 0x0000007f65137220 */ /* 0x000fe40000410000 */
[----:B------:R-:W-:Y:S04]  /*7760*/  LDSM.16.MT88.4 R124, [R221+0x2100] ;  /* 0x00210000dd7c783b */ /* 0x000fe80000004200 */
[----:B------:R2:W-:Y:S01]  /*7770*/  MUFU.EX2 R5, R0 ;  /* 0x0000000000057308 */ /* 0x0005e20000000800 */
[----:B-1----:R-:W-:Y:S01]  /*7780*/  FFMA.FTZ R3, R184, c[0x0][0x2d0], -R176 ;  /* 0x0000b400b8037a23 */ /* 0x002fe200000108b0 */
[----:B---3--:R-:W-:Y:S02]  /*7790*/  MOV R184, R4 ;  /* 0x0000000400b87202 */ /* 0x008fe40000000f00 */
[----:B----4-:R-:W-:Y:S06]  /*77a0*/  MOV R132, R35 ;  /* 0x0000002300847202 */ /* 0x010fec0000000f00 */
[----:B------:R1:W-:Y:S01]  /*77b0*/  MUFU.EX2 R33, R3 ;  /* 0x0000000300217308 */ /* 0x0003e20000000800 */
[----:B--2---:R-:W-:Y:S02]  /*77c0*/  FADD.FTZ R0, -R2, R107 ;  /* 0x0000006b02007221 */ /* 0x004fe40000010100 */
[----:B------:R-:W-:Y:S02]  /*77d0*/  FFMA.FTZ R107, R207, c[0x0][0x2d0], -R110 ;  /* 0x0000b400cf6b7a23 */ /* 0x000fe4000001086e */
[----:B------:R-:W-:Y:S06]  /*77e0*/  FMUL.FTZ R0, R0, c[0x0][0x2d0] ;  /* 0x0000b40000007a20 */ /* 0x000fec0000410000 */
[----:B------:R-:W2:Y:S01]  /*77f0*/  MUFU.EX2 R0, R0 ;  /* 0x0000000000007308 */ /* 0x000ea20000000800 */
[--C-:B-1----:R-:W-:Y:S09]  /*7800*/  FFMA.FTZ R3, R181, c[0x0][0x2d0], -R176.reuse ;  /* 0x0000b400b5037a23 */ /* 0x102ff200000108b0 */
[----:B------:R1:W-:Y:S01]  /*7810*/  MUFU.EX2 R186, R3 ;  /* 0x0000000300ba7308 */ /* 0x0003e20000000800 */
[C---:B--2---:R-:W-:Y:S02]  /*7820*/  FMUL.FTZ R10, R0.reuse, R114 ;  /* 0x00000072000a7220 */ /* 0x044fe40000410000 */
[C---:B------:R-:W-:Y:S02]  /*7830*/  FMUL.FTZ R11, R0.reuse, R115 ;  /* 0x00000073000b7220 */ /* 0x040fe40000410000 */
[C---:B------:R-:W-:Y:S02]  /*7840*/  FMUL.FTZ R26, R0.reuse, R134 ;  /* 0x00000086001a7220 */ /* 0x040fe40000410000 */
[C---:B------:R-:W-:Y:S03]  /*7850*/  FMUL.FTZ R27, R0.reuse, R135 ;  /* 0x00000087001b7220 */ /* 0x040fe60000410000 */
[----:B------:R2:W-:Y:S01]  /*7860*/  MUFU.EX2 R134, R56 ;  /* 0x0000003800867308 */ /* 0x0005e20000000800 */
[C---:B------:R-:W-:Y:S02]  /*7870*/  FMUL.FTZ R31, R0.reuse, R139 ;  /* 0x0000008b001f7220 */ /* 0x040fe40000410000 */
[----:B------:R-:W-:Y:S01]  /*7880*/  FMUL.FTZ R30, R0, R138 ;  /* 0x0000008a001e7220 */ /* 0x000fe20000410000 */
[----:B------:R-:W-:Y:S01]  /*7890*/  MOV R138, R33 ;  /* 0x00000021008a7202 */ /* 0x000fe20000000f00 */
[----:B-1----:R-:W-:Y:S01]  /*78a0*/  FFMA.FTZ R3, R180, c[0x0][0x2d0], -R176 ;  /* 0x0000b400b4037a23 */ /* 0x002fe200000108b0 */
[----:B------:R-:W-:Y:S01]  /*78b0*/  MOV R180, R8 ;  /* 0x0000000800b47202 */ /* 0x000fe20000000f00 */
[----:B------:R-:W-:Y:S01]  /*78c0*/  FMUL.FTZ R8, R100, R112 ;  /* 0x0000007064087220 */ /* 0x000fe20000410000 */
[----:B------:R-:W-:Y:S01]  /*78d0*/  F2FP.BF16.PACK_AB R112, R33, R35 ;  /* 0x000000232170723e */ /* 0x000fe200000010ff */
[----:B------:R-:W-:Y:S01]  /*78e0*/  FMUL.FTZ R35, R101, R143 ;  /* 0x0000008f65237220 */ /* 0x000fe20000410000 */
[----:B------:R-:W1:Y:S01]  /*78f0*/  MUFU.EX2 R40, R3 ;  /* 0x0000000300287308 */ /* 0x000e620000000800 */
[----:B------:R-:W-:Y:S02]  /*7900*/  FMUL.FTZ R33, R102, R141 ;  /* 0x0000008d66217220 */ /* 0x000fe40000410000 */
[C---:B------:R-:W-:Y:S02]  /*7910*/  FMUL.FTZ R42, R0.reuse, R150 ;  /* 0x00000096002a7220 */ /* 0x040fe40000410000 */
[C---:B------:R-:W-:Y:S02]  /*7920*/  FMUL.FTZ R43, R0.reuse, R151 ;  /* 0x00000097002b7220 */ /* 0x040fe40000410000 */
[C---:B------:R-:W-:Y:S02]  /*7930*/  FMUL.FTZ R46, R0.reuse, R154 ;  /* 0x0000009a002e7220 */ /* 0x040fe40000410000 */
[C---:B------:R-:W-:Y:S01]  /*7940*/  FMUL.FTZ R47, R0.reuse, R155 ;  /* 0x0000009b002f7220 */ /* 0x040fe20000410000 */
[----:B------:R3:W-:Y:S01]  /*7950*/  MUFU.EX2 R141, R48 ;  /* 0x00000030008d7308 */ /* 0x0007e20000000800 */
[C---:B------:R-:W-:Y:S02]  /*7960*/  FMUL.FTZ R58, R0.reuse, R166 ;  /* 0x000000a6003a7220 */ /* 0x040fe40000410000 */
[----:B------:R-:W-:Y:S02]  /*7970*/  FMUL.FTZ R59, R0, R167 ;  /* 0x000000a7003b7220 */ /* 0x000fe40000410000 */
[----:B--2---:R-:W-:Y:S02]  /*7980*/  FMUL.FTZ R56, R100, R164 ;  /* 0x000000a464387220 */ /* 0x004fe40000410000 */
[C---:B------:R-:W-:Y:S02]  /*7990*/  FMUL.FTZ R62, R0.reuse, R170 ;  /* 0x000000aa003e7220 */ /* 0x040fe40000410000 */
[C---:B------:R-:W-:Y:S01]  /*79a0*/  FMUL.FTZ R63, R0.reuse, R171 ;  /* 0x000000ab003f7220 */ /* 0x040fe20000410000 */
[----:B------:R2:W-:Y:S01]  /*79b0*/  MUFU.EX2 R135, R64 ;  /* 0x0000004000877308 */ /* 0x0005e20000000800 */
[C---:B------:R-:W-:Y:S02]  /*79c0*/  FMUL.FTZ R74, R0.reuse, R74 ;  /* 0x0000004a004a7220 */ /* 0x040fe40000410000 */
[----:B------:R-:W-:Y:S01]  /*79d0*/  FMUL.FTZ R75, R0, R75 ;  /* 0x0000004b004b7220 */ /* 0x000fe20000410000 */
[----:B-1----:R-:W-:Y:S01]  /*79e0*/  F2FP.BF16.PACK_AB R114, R40, R186 ;  /* 0x000000ba2872723e */ /* 0x002fe200000010ff */
[----:B------:R-:W-:Y:S01]  /*79f0*/  FMUL.FTZ R3, R2, c[0x0][0x2d0] ;  /* 0x0000b40002037a20 */ /* 0x000fe20000410000 */
[----:B------:R-:W-:Y:S01]  /*7a00*/  MOV R139, R40 ;  /* 0x00000028008b7202 */ /* 0x000fe20000000f00 */
[----:B------:R-:W-:Y:S02]  /*7a10*/  FFMA.FTZ R40, R191, c[0x0][0x2d0], -R110 ;  /* 0x0000b400bf287a23 */ /* 0x000fe4000001086e */
[--C-:B------:R-:W-:Y:S01]  /*7a20*/  FFMA.FTZ R4, R187, c[0x0][0x2d0], -R3.reuse ;  /* 0x0000b400bb047a23 */ /* 0x100fe20000010803 */
[----:B------:R-:W-:Y:S01]  /*7a30*/  MOV R187, R5 ;  /* 0x0000000500bb7202 */ /* 0x000fe20000000f00 */
[----:B------:R-:W-:Y:S01]  /*7a40*/  FMUL.FTZ R5, R102, R117 ;  /* 0x0000007566057220 */ /* 0x000fe20000410000 */
[----:B------:R-:W-:Y:S01]  /*7a50*/  F2FP.BF16.PACK_AB R117, R32, R182 ;  /* 0x000000b62075723e */ /* 0x000fe200000010ff */
[----:B------:R1:W-:Y:S01]  /*7a60*/  MUFU.EX2 R216, R4 ;  /* 0x0000000400d87308 */ /* 0x0003e20000000800 */
[----:B------:R-:W-:Y:S01]  /*7a70*/  F2FP.BF16.PACK_AB R119, R187, R184 ;  /* 0x000000b8bb77723e */ /* 0x000fe200000010ff */
[C---:B------:R-:W-:Y:S01]  /*7a80*/  FMUL.FTZ R32, R102.reuse, R140 ;  /* 0x0000008c66207220 */ /* 0x040fe20000410000 */
[----:B------:R-:W-:Y:S01]  /*7a90*/  MOV R140, R34 ;  /* 0x00000022008c7202 */ /* 0x000fe20000000f00 */
[----:B------:R-:W-:Y:S02]  /*7aa0*/  FMUL.FTZ R34, R101, R142 ;  /* 0x0000008e65227220 */ /* 0x000fe40000410000 */
[----:B---3--:R-:W-:Y:S02]  /*7ab0*/  FMUL.FTZ R48, R102, R156 ;  /* 0x0000009c66307220 */ /* 0x008fe40000410000 */
[----:B------:R-:W-:Y:S01]  /*7ac0*/  FMUL.FTZ R78, R0, R78 ;  /* 0x0000004e004e7220 */ /* 0x000fe20000410000 */
[----:B------:R-:W-:Y:S01]  /*7ad0*/  LDSM.16.MT88.4 R156, [R221+0x1d00] ;  /* 0x001d0000dd9c783b */ /* 0x000fe20000004200 */
[----:B------:R3:W-:Y:S01]  /*7ae0*/  MUFU.EX2 R191, R106 ;  /* 0x0000006a00bf7308 */ /* 0x0007e20000000800 */
[----:B--2---:R-:W-:Y:S02]  /*7af0*/  FMUL.FTZ R64, R102, R172 ;  /* 0x000000ac66407220 */ /* 0x004fe40000410000 */
[C---:B------:R-:W-:Y:S02]  /*7b00*/  FMUL.FTZ R79, R0.reuse, R79 ;  /* 0x0000004f004f7220 */ /* 0x040fe40000410000 */
[C---:B------:R-:W-:Y:S02]  /*7b10*/  FMUL.FTZ R90, R0.reuse, R90 ;  /* 0x0000005a005a7220 */ /* 0x040fe40000410000 */
[C---:B------:R-:W-:Y:S01]  /*7b20*/  FMUL.FTZ R91, R0.reuse, R91 ;  /* 0x0000005b005b7220 */ /* 0x040fe20000410000 */
[----:B------:R-:W-:Y:S01]  /*7b30*/  LDSM.16.MT88.4 R172, [R222+0x1d00] ;  /* 0x001d0000deac783b */ /* 0x000fe20000004200 */
[C---:B------:R-:W-:Y:S01]  /*7b40*/  FMUL.FTZ R94, R0.reuse, R94 ;  /* 0x0000005e005e7220 */ /* 0x040fe20000410000 */
[----:B------:R2:W-:Y:S01]  /*7b50*/  MUFU.EX2 R142, R40 ;  /* 0x00000028008e7308 */ /* 0x0005e20000000800 */
[----:B------:R-:W-:Y:S02]  /*7b60*/  FMUL.FTZ R95, R0, R95 ;  /* 0x0000005f005f7220 */ /* 0x000fe40000410000 */
[--C-:B------:R-:W-:Y:S02]  /*7b70*/  FFMA.FTZ R108, R108, c[0x0][0x2d0], -R3.reuse ;  /* 0x0000b4006c6c7a23 */ /* 0x100fe40000010803 */
[--C-:B-1----:R-:W-:Y:S05]  /*7b80*/  FFMA.FTZ R4, R188, c[0x0][0x2d0], -R3.reuse ;  /* 0x0000b400bc047a23 */ /* 0x102fea0000010803 */
[----:B------:R1:W4:Y:S01]  /*7b90*/  MUFU.EX2 R217, R4 ;  /* 0x0000000400d97308 */ /* 0x0003220000000800 */
[----:B---3--:R-:W-:Y:S02]  /*7ba0*/  FFMA.FTZ R106, R198, c[0x0][0x2d0], -R176 ;  /* 0x0000b400c66a7a23 */ /* 0x008fe400000108b0 */
[----:B--2---:R-:W-:Y:S02]  /*7bb0*/  FMUL.FTZ R40, R100, R148 ;  /* 0x0000009464287220 */ /* 0x004fe40000410000 */
[--C-:B-1----:R-:W-:Y:S01]  /*7bc0*/  FFMA.FTZ R4, R14, c[0x0][0x2d0], -R3.reuse ;  /* 0x0000b4000e047a23 */ /* 0x102fe20000010803 */
[----:B----4-:R-:W-:Y:S01]  /*7bd0*/  F2FP.BF16.PACK_AB R113, R217, R216 ;  /* 0x000000d8d971723e */ /* 0x010fe200000010ff */
[C---:B------:R-:W-:Y:S03]  /*7be0*/  FMUL.FTZ R14, R0.reuse, R122 ;  /* 0x0000007a000e7220 */ /* 0x040fe60000410000 */
[----:B------:R1:W-:Y:S02]  /*7bf0*/  MUFU.EX2 R219, R4 ;  /* 0x0000000400db7308 */ /* 0x0003e40000000800 */
[--C-:B-1----:R-:W-:Y:S02]  /*7c00*/  FFMA.FTZ R4, R15, c[0x0][0x2d0], -R3.reuse ;  /* 0x0000b4000f047a23 */ /* 0x102fe40000010803 */
[----:B------:R-:W-:Y:S06]  /*7c10*/  FMUL.FTZ R15, R0, R123 ;  /* 0x0000007b000f7220 */ /* 0x000fec0000410000 */
[----:B------:R1:W2:Y:S01]  /*7c20*/  MUFU.EX2 R228, R4 ;  /* 0x0000000400e47308 */ /* 0x0002a20000000800 */
[----:B------:R-:W3:Y:S01]  /*7c30*/  LDSM.16.MT88.4 R120, [R222+0x1100] ;  /* 0x00110000de78783b */ /* 0x000ee20000004200 */
[----:B-1----:R-:W-:Y:S01]  /*7c40*/  FMUL.FTZ R4, R102, R116 ;  /* 0x0000007466047220 */ /* 0x002fe20000410000 */
[----:B------:R-:W-:Y:S02]  /*7c50*/  F2FP.BF16.PACK_AB R116, R180, R183 ;  /* 0x000000b7b474723e */ /* 0x000fe400000010ff */
[----:B--2---:R-:W-:Y:S05]  /*7c60*/  F2FP.BF16.PACK_AB R115, R228, R219 ;  /* 0x000000dbe473723e */ /* 0x004fea00000010ff */
[-C--:B------:R-:W-:Y:S08]  /*7c70*/  HMMA.16816.F32.BF16 R4, R116, R20.reuse, R4 ;  /* 0x000000147404723c */ /* 0x080ff00000041804 */
[C---:B------:R-:W-:Y:S07]  /*7c80*/  HMMA.16816.F32.BF16 R8, R112.reuse, R20, R8 ;  /* 0x000000147008723c */ /* 0x040fee0000041808 */
[C---:B------:R-:W-:Y:S01]  /*7c90*/  FMUL.FTZ R20, R102.reuse, R128 ;  /* 0x0000008066147220 */ /* 0x040fe20000410000 */
[-C--:B------:R-:W-:Y:S04]  /*7ca0*/  HMMA.16816.F32.BF16 R12, R112, R22.reuse, R12 ;  /* 0x00000016700c723c */ /* 0x080fe8000004180c */
[----:B------:R-:W-:Y:S04]  /*7cb0*/  FMUL.FTZ R21, R102, R129 ;  /* 0x0000008166157220 */ /* 0x000fe80000410000 */
[C---:B------:R-:W-:Y:S07]  /*7cc0*/  HMMA.16816.F32.BF16 R16, R116.reuse, R22, R16 ;  /* 0x000000167410723c */ /* 0x040fee0000041810 */
[C---:B------:R-:W-:Y:S02]  /*7cd0*/  FMUL.FTZ R22, R101.reuse, R130 ;  /* 0x0000008265167220 */ /* 0x040fe40000410000 */
[C---:B------:R-:W-:Y:S02]  /*7ce0*/  FMUL.FTZ R23, R101.reuse, R131 ;  /* 0x0000008365177220 */ /* 0x040fe40000410000 */
[----:B------:R-:W-:Y:S05]  /*7cf0*/  LDSM.16.MT88.4 R128, [R222+0x500] ;  /* 0x00050000de80783b */ /* 0x000fea0000004200 */
[-C--:B------:R-:W-:Y:S08]  /*7d00*/  HMMA.16816.F32.BF16 R20, R116, R36.reuse, R20 ;  /* 0x000000247414723c */ /* 0x080ff00000041814 */
[C---:B------:R-:W-:Y:S07]  /*7d10*/  HMMA.16816.F32.BF16 R24, R112.reuse, R36, R24 ;  /* 0x000000247018723c */ /* 0x040fee0000041818 */
[--C-:B------:R-:W-:Y:S01]  /*7d20*/  FFMA.FTZ R36, R190, c[0x0][0x2d0], -R110.reuse ;  /* 0x0000b400be247a23 */ /* 0x100fe2000001086e */
[-C--:B------:R-:W-:Y:S01]  /*7d30*/  HMMA.16816.F32.BF16 R28, R112, R38.reuse, R28 ;  /* 0x00000026701c723c */ /* 0x080fe2000004181c */
[----:B------:R1:W-:Y:S03]  /*7d40*/  MUFU.EX2 R190, R44 ;  /* 0x0000002c00be7308 */ /* 0x0003e60000000800 */
[----:B------:R-:W-:Y:S04]  /*7d50*/  FMUL.FTZ R37, R102, R145 ;  /* 0x0000009166257220 */ /* 0x000fe80000410000 */
[C---:B------:R-:W-:Y:S03]  /*7d60*/  HMMA.16816.F32.BF16 R32, R116.reuse, R38, R32 ;  /* 0x000000267420723c */ /* 0x040fe60000041820 */
[----:B------:R2:W4:Y:S04]  /*7d70*/  MUFU.EX2 R143, R36 ;  /* 0x00000024008f7308 */ /* 0x0005280000000800 */
[C---:B------:R-:W-:Y:S02]  /*7d80*/  FMUL.FTZ R38, R101.reuse, R146 ;  /* 0x0000009265267220 */ /* 0x040fe40000410000 */
[----:B------:R-:W-:Y:S03]  /*7d90*/  FMUL.FTZ R39, R101, R147 ;  /* 0x0000009365277220 */ /* 0x000fe60000410000 */
[----:B-1----:R-:W-:Y:S02]  /*7da0*/  FMUL.FTZ R44, R100, R152 ;  /* 0x00000098642c7220 */ /* 0x002fe40000410000 */
[----:B--2---:R-:W-:Y:S02]  /*7db0*/  FMUL.FTZ R36, R102, R144 ;  /* 0x0000009066247220 */ /* 0x004fe40000410000 */
[----:B------:R1:W-:Y:S05]  /*7dc0*/  MUFU.EX2 R144, R106 ;  /* 0x0000006a00907308 */ /* 0x0003ea0000000800 */
[-C--:B------:R-:W-:Y:S08]  /*7dd0*/  HMMA.16816.F32.BF16 R36, R116, R52.reuse, R36 ;  /* 0x000000347424723c */ /* 0x080ff00000041824 */
[C---:B------:R-:W-:Y:S07]  /*7de0*/  HMMA.16816.F32.BF16 R40, R112.reuse, R52, R40 ;  /* 0x000000347028723c */ /* 0x040fee0000041828 */
[----:B------:R-:W-:Y:S01]  /*7df0*/  FFMA.FTZ R52, R193, c[0x0][0x2d0], -R110 ;  /* 0x0000b400c1347a23 */ /* 0x000fe2000001086e */
[-C--:B------:R-:W-:Y:S03]  /*7e00*/  HMMA.16816.F32.BF16 R44, R112, R54.reuse, R44 ;  /* 0x00000036702c723c */ /* 0x080fe6000004182c */
[----:B------:R2:W5:Y:S01]  /*7e10*/  MUFU.EX2 R181, R52 ;  /* 0x0000003400b57308 */ /* 0x0005620000000800 */
[--C-:B-1----:R-:W-:Y:S02]  /*7e20*/  FFMA.FTZ R106, R200, c[0x0][0x2d0], -R3.reuse ;  /* 0x0000b400c86a7a23 */ /* 0x102fe40000010803 */
[C---:B------:R-:W-:Y:S02]  /*7e30*/  FMUL.FTZ R53, R102.reuse, R161 ;  /* 0x000000a166357220 */ /* 0x040fe40000410000 */
[C---:B------:R-:W-:Y:S05]  /*7e40*/  HMMA.16816.F32.BF16 R48, R116.reuse, R54, R48 ;  /* 0x000000367430723c */ /* 0x040fea0000041830 */
[----:B------:R1:W-:Y:S02]  /*7e50*/  MUFU.EX2 R198, R106 ;  /* 0x0000006a00c67308 */ /* 0x0003e40000000800 */
[C---:B------:R-:W-:Y:S02]  /*7e60*/  FMUL.FTZ R54, R101.reuse, R162 ;  /* 0x000000a265367220 */ /* 0x040fe40000410000 */
[----:B------:R-:W-:Y:S03]  /*7e70*/  FMUL.FTZ R55, R101, R163 ;  /* 0x000000a365377220 */ /* 0x000fe60000410000 */
[----:B--2---:R-:W-:Y:S07]  /*7e80*/  FMUL.FTZ R52, R102, R160 ;  /* 0x000000a066347220 */ /* 0x004fee0000410000 */
[-C--:B---3--:R-:W-:Y:S03]  /*7e90*/  HMMA.16816.F32.BF16 R52, R116, R120.reuse, R52 ;  /* 0x000000787434723c */ /* 0x088fe60000041834 */
[--C-:B-1----:R-:W-:Y:S04]  /*7ea0*/  FFMA.FTZ R106, R201, c[0x0][0x2d0], -R3.reuse ;  /* 0x0000b400c96a7a23 */ /* 0x102fe80000010803 */
[----:B------:R1:W2:Y:S01]  /*7eb0*/  MUFU.EX2 R197, R106 ;  /* 0x0000006a00c57308 */ /* 0x0002a20000000800 */
[C---:B------:R-:W-:Y:S08]  /*7ec0*/  HMMA.16816.F32.BF16 R56, R112.reuse, R120, R56 ;  /* 0x000000787038723c */ /* 0x040ff00000041838 */
[-C--:B------:R-:W-:Y:S08]  /*7ed0*/  HMMA.16816.F32.BF16 R60, R112, R122.reuse, R60 ;  /* 0x0000007a703c723c */ /* 0x080ff0000004183c */
[C---:B------:R-:W-:Y:S01]  /*7ee0*/  HMMA.16816.F32.BF16 R64, R116.reuse, R122, R64 ;  /* 0x0000007a7440723c */ /* 0x040fe20000041840 */
[----:B------:R-:W3:Y:S03]  /*7ef0*/  LDSM.16.MT88.4 R120, [R222+0x2100] ;  /* 0x00210000de78783b */ /* 0x000ee60000004200 */
[--C-:B-1----:R-:W-:Y:S04]  /*7f00*/  FFMA.FTZ R106, R202, c[0x0][0x2d0], -R176.reuse ;  /* 0x0000b400ca6a7a23 */ /* 0x102fe800000108b0 */
[-C--:B------:R-:W-:Y:S01]  /*7f10*/  HMMA.16816.F32.BF16 R68, R116, R124.reuse, R68 ;  /* 0x0000007c7444723c */ /* 0x080fe20000041844 */
[----:B------:R1:W-:Y:S07]  /*7f20*/  MUFU.EX2 R252, R106 ;  /* 0x0000006a00fc7308 */ /* 0x0003ee0000000800 */
[C---:B------:R-:W-:Y:S08]  /*7f30*/  HMMA.16816.F32.BF16 R72, R112.reuse, R124, R72 ;  /* 0x0000007c7048723c */ /* 0x040ff00000041848 */
[-C--:B------:R-:W-:Y:S08]  /*7f40*/  HMMA.16816.F32.BF16 R76, R112, R126.reuse, R76 ;  /* 0x0000007e704c723c */ /* 0x080ff0000004184c */
[C---:B------:R-:W-:Y:S01]  /*7f50*/  HMMA.16816.F32.BF16 R80, R116.reuse, R126, R80 ;  /* 0x0000007e7450723c */ /* 0x040fe20000041850 */
[----:B------:R-:W2:Y:S03]  /*7f60*/  LDSM.16.MT88.4 R124, [R221+0x500] ;  /* 0x00050000dd7c783b */ /* 0x000ea60000004200 */
[----:B-1----:R-:W-:Y:S04]  /*7f70*/  FFMA.FTZ R106, R203, c[0x0][0x2d0], -R176 ;  /* 0x0000b400cb6a7a23 */ /* 0x002fe800000108b0 */
[----:B------:R1:W1:Y:S01]  /*7f80*/  MUFU.EX2 R251, R106 ;  /* 0x0000006a00fb7308 */ /* 0x0002620000000800 */
[-C--:B---3--:R-:W-:Y:S08]  /*7f90*/  HMMA.16816.F32.BF16 R84, R116, R120.reuse, R84 ;  /* 0x000000787454723c */ /* 0x088ff00000041854 */
[C---:B------:R-:W-:Y:S08]  /*7fa0*/  HMMA.16816.F32.BF16 R88, R112.reuse, R120, R88 ;  /* 0x000000787058723c */ /* 0x040ff00000041858 */
[-C--:B------:R-:W-:Y:S04]  /*7fb0*/  HMMA.16816.F32.BF16 R92, R112, R122.reuse, R92 ;  /* 0x0000007a705c723c */ /* 0x080fe8000004185c */
[--C-:B-1----:R-:W-:Y:S04]  /*7fc0*/  FFMA.FTZ R106, R204, c[0x0][0x2d0], -R3.reuse ;  /* 0x0000b400cc6a7a23 */ /* 0x102fe80000010803 */
[----:B------:R-:W-:Y:S01]  /*7fd0*/  HMMA.16816.F32.BF16 R96, R116, R122, R96 ;  /* 0x0000007a7460723c */ /* 0x000fe20000041860 */
[----:B------:R-:W1:Y:S01]  /*7fe0*/  LDSM.16.MT88.4 R120, [R221+0x1500] ;  /* 0x00150000dd78783b */ /* 0x000e620000004200 */
[----:B------:R3:W-:Y:S02]  /*7ff0*/  MUFU.EX2 R195, R106 ;  /* 0x0000006a00c37308 */ /* 0x0007e40000000800 */
[----:B----4-:R-:W-:Y:S02]  /*8000*/  F2FP.BF16.PACK_AB R112, R142, R143 ;  /* 0x0000008f8e70723e */ /* 0x010fe400000010ff */
[----:B-----5:R-:W-:Y:S02]  /*8010*/  F2FP.BF16.PACK_AB R114, R134, R181 ;  /* 0x000000b58672723e */ /* 0x020fe400000010ff */
[----:B------:R-:W-:Y:S04]  /*8020*/  F2FP.BF16.PACK_AB R113, R141, R190 ;  /* 0x000000be8d71723e */ /* 0x000fe800000010ff */
[----:B------:R-:W-:Y:S02]  /*8030*/  F2FP.BF16.PACK_AB R115, R135, R133 ;  /* 0x000000858773723e */ /* 0x000fe400000010ff */
[----:B------:R-:W-:Y:S02]  /*8040*/  F2FP.BF16.PACK_AB R116, R144, R191 ;  /* 0x000000bf9074723e */ /* 0x000fe400000010ff */
[----:B--2---:R-:W-:Y:S02]  /*8050*/  F2FP.BF16.PACK_AB R117, R197, R198 ;  /* 0x000000c6c575723e */ /* 0x004fe400000010ff */
[----:B------:R-:W-:Y:S01]  /*8060*/  F2FP.BF16.PACK_AB R118, R251, R252 ;  /* 0x000000fcfb76723e */ /* 0x000fe200000010ff */
[-C--:B------:R-:W-:Y:S05]  /*8070*/  HMMA.16816.F32.BF16 R4, R112, R124.reuse, R4 ;  /* 0x0000007c7004723c */ /* 0x080fea0000041804 */
[----:B---3--:R-:W-:Y:S04]  /*8080*/  FFMA.FTZ R106, R205, c[0x0][0x2d0], -R3 ;  /* 0x0000b400cd6a7a23 */ /* 0x008fe80000010803 */
[----:B------:R2:W3:Y:S03]  /*8090*/  MUFU.EX2 R192, R106 ;  /* 0x0000006a00c07308 */ /* 0x0004e60000000800 */
[--C-:B--2---:R-:W-:Y:S01]  /*80a0*/  FFMA.FTZ R106, R210, c[0x0][0x2d0], -R110.reuse ;  /* 0x0000b400d26a7a23 */ /* 0x104fe2000001086e */
[----:B---3--:R-:W-:Y:S06]  /*80b0*/  F2FP.BF16.PACK_AB R119, R192, R195 ;  /* 0x000000c3c077723e */ /* 0x008fec00000010ff */
[----:B------:R2:W-:Y:S01]  /*80c0*/  MUFU.EX2 R248, R106 ;  /* 0x0000006a00f87308 */ /* 0x0005e20000000800 */
[C---:B------:R-:W-:Y:S08]  /*80d0*/  HMMA.16816.F32.BF16 R8, R116.reuse, R124, R8 ;  /* 0x0000007c7408723c */ /* 0x040ff00000041808 */
[-C--:B------:R-:W-:Y:S08]  /*80e0*/  HMMA.16816.F32.BF16 R12, R116, R126.reuse, R12 ;  /* 0x0000007e740c723c */ /* 0x080ff0000004180c */
[C---:B------:R-:W-:Y:S01]  /*80f0*/  HMMA.16816.F32.BF16 R16, R112.reuse, R126, R16 ;  /* 0x0000007e7010723c */ /* 0x040fe20000041810 */
[----:B------:R-:W3:Y:S03]  /*8100*/  LDSM.16.MT88.4 R124, [R222+0x1500] ;  /* 0x00150000de7c783b */ /* 0x000ee60000004200 */
[----:B--2---:R-:W-:Y:S04]  /*8110*/  FFMA.FTZ R106, R211, c[0x0][0x2d0], -R110 ;  /* 0x0000b400d36a7a23 */ /* 0x004fe8000001086e */
[-C--:B------:R-:W-:Y:S01]  /*8120*/  HMMA.16816.F32.BF16 R20, R112, R128.reuse, R20 ;  /* 0x000000807014723c */ /* 0x080fe20000041814 */
[----:B------:R2:W4:Y:S07]  /*8130*/  MUFU.EX2 R249, R106 ;  /* 0x0000006a00f97308 */ /* 0x00052e0000000800 */
[C---:B------:R-:W-:Y:S08]  /*8140*/  HMMA.16816.F32.BF16 R24, R116.reuse, R128, R24 ;  /* 0x000000807418723c */ /* 0x040ff00000041818 */
[-C--:B------:R-:W-:Y:S08]  /*8150*/  HMMA.16816.F32.BF16 R28, R116, R130.reuse, R28 ;  /* 0x00000082741c723c */ /* 0x080ff0000004181c */
[C---:B------:R-:W-:Y:S01]  /*8160*/  HMMA.16816.F32.BF16 R32, R112.reuse, R130, R32 ;  /* 0x000000827020723c */ /* 0x040fe20000041820 */
[----:B------:R-:W5:Y:S03]  /*8170*/  LDSM.16.MT88.4 R128, [R221+0x2500] ;  /* 0x00250000dd80783b */ /* 0x000f660000004200 */
[--C-:B--2---:R-:W-:Y:S04]  /*8180*/  FFMA.FTZ R106, R212, c[0x0][0x2d0], -R111.reuse ;  /* 0x0000b400d46a7a23 */ /* 0x104fe8000001086f */
[-C--:B-1----:R-:W-:Y:S01]  /*8190*/  HMMA.16816.F32.BF16 R36, R112, R120.reuse, R36 ;  /* 0x000000787024723c */ /* 0x082fe20000041824 */
[----:B------:R1:W-:Y:S07]  /*81a0*/  MUFU.EX2 R246, R106 ;  /* 0x0000006a00f67308 */ /* 0x0003ee0000000800 */
[C---:B------:R-:W-:Y:S08]  /*81b0*/  HMMA.16816.F32.BF16 R40, R116.reuse, R120, R40 ;  /* 0x000000787428723c */ /* 0x040ff00000041828 */
[-C--:B------:R-:W-:Y:S08]  /*81c0*/  HMMA.16816.F32.BF16 R44, R116, R122.reuse, R44 ;  /* 0x0000007a742c723c */ /* 0x080ff0000004182c */
[C---:B------:R-:W-:Y:S01]  /*81d0*/  HMMA.16816.F32.BF16 R48, R112.reuse, R122, R48 ;  /* 0x0000007a7030723c */ /* 0x040fe20000041830 */
[----:B------:R-:W2:Y:S03]  /*81e0*/  LDSM.16.MT88.4 R120, [R222+0x2500] ;  /* 0x00250000de78783b */ /* 0x000ea60000004200 */
[--C-:B-1----:R-:W-:Y:S02]  /*81f0*/  FFMA.FTZ R106, R213, c[0x0][0x2d0], -R111.reuse ;  /* 0x0000b400d56a7a23 */ /* 0x102fe4000001086f */
[----:B------:R1:W-:Y:S02]  /*8200*/  MUFU.EX2 R213, R107 ;  /* 0x0000006b00d57308 */ /* 0x0003e40000000800 */
[-C--:B---3--:R-:W-:Y:S08]  /*8210*/  HMMA.16816.F32.BF16 R52, R112, R124.reuse, R52 ;  /* 0x0000007c7034723c */ /* 0x088ff00000041834 */
[C---:B------:R-:W-:Y:S01]  /*8220*/  HMMA.16816.F32.BF16 R56, R116.reuse, R124, R56 ;  /* 0x0000007c7438723c */ /* 0x040fe20000041838 */
[----:B------:R3:W2:Y:S07]  /*8230*/  MUFU.EX2 R247, R106 ;  /* 0x0000006a00f77308 */ /* 0x0006ae0000000800 */
[-C--:B------:R-:W-:Y:S04]  /*8240*/  HMMA.16816.F32.BF16 R60, R116, R126.reuse, R60 ;  /* 0x0000007e743c723c */ /* 0x080fe8000004183c */
[----:B-1----:R-:W-:Y:S01]  /*8250*/  FFMA.FTZ R107, R215, c[0x0][0x2d0], -R176 ;  /* 0x0000b400d76b7a23 */ /* 0x002fe200000108b0 */
[----:B------:R-:W-:Y:S03]  /*8260*/  MOV R215, R135 ;  /* 0x0000008700d77202 */ /* 0x000fe60000000f00 */
[C---:B------:R-:W-:Y:S01]  /*8270*/  HMMA.16816.F32.BF16 R64, R112.reuse, R126, R64 ;  /* 0x0000007e7040723c */ /* 0x040fe20000041840 */
[----:B------:R-:W1:Y:S03]  /*8280*/  LDSM.16.MT88.4 R124, [R221+0x900] ;  /* 0x00090000dd7c783b */ /* 0x000e660000004200 */
[----:B------:R-:W-:Y:S02]  /*8290*/  MOV R135, R132 ;  /* 0x0000008400877202 */ /* 0x000fe40000000f00 */
[----:B------:R-:W-:Y:S02]  /*82a0*/  MOV R132, R182 ;  /* 0x000000b600847202 */ /* 0x000fe40000000f00 */
[-C--:B-----5:R-:W-:Y:S04]  /*82b0*/  HMMA.16816.F32.BF16 R68, R112, R128.reuse, R68 ;  /* 0x000000807044723c */ /* 0x0a0fe80000041844 */
[--C-:B---3--:R-:W-:Y:S04]  /*82c0*/  FFMA.FTZ R106, R206, c[0x0][0x2d0], -R110.reuse ;  /* 0x0000b400ce6a7a23 */ /* 0x108fe8000001086e */
[C---:B------:R-:W-:Y:S01]  /*82d0*/  HMMA.16816.F32.BF16 R72, R116.reuse, R128, R72 ;  /* 0x000000807448723c */ /* 0x040fe20000041848 */
[----:B------:R3:W5:Y:S07]  /*82e0*/  MUFU.EX2 R212, R106 ;  /* 0x0000006a00d47308 */ /* 0x00076e0000000800 */
[-C--:B------:R-:W-:Y:S08]  /*82f0*/  HMMA.16816.F32.BF16 R76, R116, R130.reuse, R76 ;  /* 0x00000082744c723c */ /* 0x080ff0000004184c */
[C---:B------:R-:W-:Y:S01]  /*8300*/  HMMA.16816.F32.BF16 R80, R112.reuse, R130, R80 ;  /* 0x000000827050723c */ /* 0x040fe20000041850 */
[----:B------:R-:W1:Y:S07]  /*8310*/  LDSM.16.MT88.4 R128, [R222+0x900] ;  /* 0x00090000de80783b */ /* 0x000e6e0000004200 */
[-C--:B--2---:R-:W-:Y:S04]  /*8320*/  HMMA.16816.F32.BF16 R84, R112, R120.reuse, R84 ;  /* 0x000000787054723c */ /* 0x084fe80000041854 */
[--C-:B---3--:R-:W-:Y:S02]  /*8330*/  FFMA.FTZ R106, R208, c[0x0][0x2d0], -R111.reuse ;  /* 0x0000b400d06a7a23 */ /* 0x108fe4000001086f */
[----:B------:R2:W-:Y:S02]  /*8340*/  MUFU.EX2 R208, R107 ;  /* 0x0000006b00d07308 */ /* 0x0005e40000000800 */
[C---:B------:R-:W-:Y:S08]  /*8350*/  HMMA.16816.F32.BF16 R88, R116.reuse, R120, R88 ;  /* 0x000000787458723c */ /* 0x040ff00000041858 */
[-C--:B------:R-:W-:Y:S01]  /*8360*/  HMMA.16816.F32.BF16 R92, R116, R122.reuse, R92 ;  /* 0x0000007a745c723c */ /* 0x080fe2000004185c */
[----:B------:R3:W-:Y:S07]  /*8370*/  MUFU.EX2 R211, R106 ;  /* 0x0000006a00d37308 */ /* 0x0007ee0000000800 */
[----:B------:R-:W-:Y:S01]  /*8380*/  HMMA.16816.F32.BF16 R96, R112, R122, R96 ;  /* 0x0000007a7060723c */ /* 0x000fe20000041860 */
[----:B------:R-:W1:Y:S03]  /*8390*/  LDSM.16.MT88.4 R120, [R221+0x1900] ;  /* 0x00190000dd78783b */ /* 0x000e660000004200 */
[----:B--2---:R-:W-:Y:S03]  /*83a0*/  FFMA.FTZ R107, R178, c[0x0][0x2d0], -R110 ;  /* 0x0000b400b26b7a23 */ /* 0x004fe6000001086e */
[----:B----4-:R-:W-:Y:S02]  /*83b0*/  F2FP.BF16.PACK_AB R112, R249, R248 ;  /* 0x000000f8f970723e */ /* 0x010fe400000010ff */
[----:B------:R-:W-:Y:S01]  /*83c0*/  F2FP.BF16.PACK_AB R113, R247, R246 ;  /* 0x000000f6f771723e */ /* 0x000fe200000010ff */
[----:B------:R2:W-:Y:S02]  /*83d0*/  MUFU.EX2 R200, R107 ;  /* 0x0000006b00c87308 */ /* 0x0005e40000000800 */
[----:B-----5:R-:W-:Y:S01]  /*83e0*/  F2FP.BF16.PACK_AB R114, R213, R212 ;  /* 0x000000d4d572723e */ /* 0x020fe200000010ff */
[----:B---3--:R-:W-:Y:S07]  /*83f0*/  FFMA.FTZ R106, R209, c[0x0][0x2d0], -R111 ;  /* 0x0000b400d16a7a23 */ /* 0x008fee000001086f */
[----:B------:R3:W4:Y:S01]  /*8400*/  MUFU.EX2 R210, R106 ;  /* 0x0000006a00d27308 */ /* 0x0007220000000800 */
[--C-:B--2---:R-:W-:Y:S09]  /*8410*/  FFMA.FTZ R107, R241, c[0x0][0x2d0], -R176.reuse ;  /* 0x0000b400f16b7a23 */ /* 0x104ff200000108b0 */
[----:B------:R-:W-:Y:S01]  /*8420*/  MUFU.EX2 R193, R107 ;  /* 0x0000006b00c17308 */ /* 0x000fe20000000800 */
[--C-:B---3--:R-:W-:Y:S01]  /*8430*/  FFMA.FTZ R106, R214, c[0x0][0x2d0], -R176.reuse ;  /* 0x0000b400d66a7a23 */ /* 0x108fe200000108b0 */
[----:B----4-:R-:W-:Y:S08]  /*8440*/  F2FP.BF16.PACK_AB R115, R210, R211 ;  /* 0x000000d3d273723e */ /* 0x010ff000000010ff */
[----:B------:R-:W-:Y:S01]  /*8450*/  MUFU.EX2 R107, R108 ;  /* 0x0000006c006b7308 */ /* 0x000fe20000000800 */
[----:B------:R-:W-:Y:S01]  /*8460*/  MOV R214, R136 ;  /* 0x0000008800d67202 */ /* 0x000fe20000000f00 */
[-C--:B-1----:R-:W-:Y:S03]  /*8470*/  HMMA.16816.F32.BF16 R4, R112, R124.reuse, R4 ;  /* 0x0000007c7004723c */ /* 0x082fe60000041804 */
[----:B------:R-:W-:Y:S05]  /*8480*/  ISETP.GT.AND P4, PT, R250, R214, PT ;  /* 0x000000d6fa00720c */ /* 0x000fea0003f84270 */
[----:B------:R1:W2:Y:S04]  /*8490*/  MUFU.EX2 R209, R106 ;  /* 0x0000006a00d17308 */ /* 0x0002a80000000800 */
[--C-:B-1----:R-:W-:Y:S01]  /*84a0*/  FFMA.FTZ R106, R218, c[0x0][0x2d0], -R3.reuse ;  /* 0x0000b400da6a7a23 */ /* 0x102fe20000010803 */
[----:B--2---:R-:W-:Y:S02]  /*84b0*/  F2FP.BF16.PACK_AB R116, R208, R209 ;  /* 0x000000d1d074723e */ /* 0x004fe400000010ff */
[----:B------:R-:W-:Y:S03]  /*84c0*/  MOV R218, R134 ;  /* 0x0000008600da7202 */ /* 0x000fe60000000f00 */
[----:B------:R1:W-:Y:S01]  /*84d0*/  MUFU.EX2 R189, R106 ;  /* 0x0000006a00bd7308 */ /* 0x0003e20000000800 */
[----:B------:R-:W-:Y:S01]  /*84e0*/  MOV R134, R180 ;  /* 0x000000b400867202 */ /* 0x000fe20000000f00 */
[--C-:B-1----:R-:W-:Y:S01]  /*84f0*/  FFMA.FTZ R106, R229, c[0x0][0x2d0], -R3.reuse ;  /* 0x0000b400e56a7a23 */ /* 0x102fe20000010803 */
[----:B------:R-:W-:Y:S02]  /*8500*/  MOV R229, R133 ;  /* 0x0000008500e57202 */ /* 0x000fe40000000f00 */
[----:B------:R-:W-:Y:S05]  /*8510*/  MOV R133, R183 ;  /* 0x000000b700857202 */ /* 0x000fea0000000f00 */
[----:B------:R1:W2:Y:S02]  /*8520*/  MUFU.EX2 R188, R106 ;  /* 0x0000006a00bc7308 */ /* 0x0002a40000000800 */
[--C-:B-1----:R-:W-:Y:S01]  /*8530*/  FFMA.FTZ R106, R231, c[0x0][0x2d0], -R176.reuse ;  /* 0x0000b400e76a7a23 */ /* 0x102fe200000108b0 */
[----:B--2---:R-:W-:Y:S02]  /*8540*/  F2FP.BF16.PACK_AB R117, R188, R189 ;  /* 0x000000bdbc75723e */ /* 0x004fe400000010ff */
[----:B------:R-:W-:Y:S05]  /*8550*/  MOV R231, R181 ;  /* 0x000000b500e77202 */ /* 0x000fea0000000f00 */
[----:B------:R1:W-:Y:S01]  /*8560*/  MUFU.EX2 R207, R106 ;  /* 0x0000006a00cf7308 */ /* 0x0003e20000000800 */
[----:B------:R-:W-:Y:S01]  /*8570*/  LDSM.16.MT88.4 R180, [R221+0x2d00] ;  /* 0x002d0000ddb4783b */ /* 0x000fe20000004200 */
[----:B-1----:R-:W-:Y:S01]  /*8580*/  FFMA.FTZ R106, R232, c[0x0][0x2d0], -R176 ;  /* 0x0000b400e86a7a23 */ /* 0x002fe200000108b0 */
[----:B------:R-:W-:Y:S07]  /*8590*/  MOV R232, R144 ;  /* 0x0000009000e87202 */ /* 0x000fee0000000f00 */
[----:B------:R1:W2:Y:S02]  /*85a0*/  MUFU.EX2 R206, R106 ;  /* 0x0000006a00ce7308 */ /* 0x0002a40000000800 */
[--C-:B-1----:R-:W-:Y:S01]  /*85b0*/  FFMA.FTZ R106, R233, c[0x0][0x2d0], -R3.reuse ;  /* 0x0000b400e96a7a23 */ /* 0x102fe20000010803 */
[----:B------:R-:W-:Y:S02]  /*85c0*/  MOV R233, R141 ;  /* 0x0000008d00e97202 */ /* 0x000fe40000000f00 */
[----:B------:R-:W-:Y:S05]  /*85d0*/  MOV R141, R187 ;  /* 0x000000bb008d7202 */ /* 0x000fea0000000f00 */
[----:B------:R1:W-:Y:S01]  /*85e0*/  MUFU.EX2 R187, R106 ;  /* 0x0000006a00bb7308 */ /* 0x0003e20000000800 */
[----:B--2---:R-:W-:Y:S01]  /*85f0*/  F2FP.BF16.PACK_AB R118, R206, R207 ;  /* 0x000000cfce76723e */ /* 0x004fe200000010ff */
[----:B-1----:R-:W-:Y:S01]  /*8600*/  FFMA.FTZ R106, R234, c[0x0][0x2d0], -R3 ;  /* 0x0000b400ea6a7a23 */ /* 0x002fe20000010803 */
[----:B------:R-:W-:Y:S02]  /*8610*/  MOV R234, R142 ;  /* 0x0000008e00ea7202 */ /* 0x000fe40000000f00 */
[----:B------:R-:W-:Y:S02]  /*8620*/  MOV R142, R139 ;  /* 0x0000008b008e7202 */ /* 0x000fe40000000f00 */
[----:B------:R-:W-:Y:S03]  /*8630*/  MOV R139, R186 ;  /* 0x000000ba008b7202 */ /* 0x000fe60000000f00 */
[----:B------:R1:W2:Y:S01]  /*8640*/  MUFU.EX2 R186, R106 ;  /* 0x0000006a00ba7308 */ /* 0x0002a20000000800 */
[----:B------:R-:W-:Y:S01]  /*8650*/  MOV R241, R139 ;  /* 0x0000008b00f17202 */ /* 0x000fe20000000f00 */
[--C-:B-1----:R-:W-:Y:S01]  /*8660*/  FFMA.FTZ R106, R237, c[0x0][0x2d0], -R110.reuse ;  /* 0x0000b400ed6a7a23 */ /* 0x102fe2000001086e */
[----:B--2---:R-:W-:Y:S02]  /*8670*/  F2FP.BF16.PACK_AB R119, R186, R187 ;  /* 0x000000bbba77723e */ /* 0x004fe400000010ff */
[----:B------:R-:W-:Y:S05]  /*8680*/  MOV R237, R191 ;  /* 0x000000bf00ed7202 */ /* 0x000fea0000000f00 */
[----:B------:R1:W-:Y:S01]  /*8690*/  MUFU.EX2 R205, R106 ;  /* 0x0000006a00cd7308 */ /* 0x0003e20000000800 */
[C---:B------:R-:W-:Y:S08]  /*86a0*/  HMMA.16816.F32.BF16 R8, R116.reuse, R124, R8 ;  /* 0x0000007c7408723c */ /* 0x040ff00000041808 */
[-C--:B------:R-:W-:Y:S08]  /*86b0*/  HMMA.16816.F32.BF16 R12, R116, R126.reuse, R12 ;  /* 0x0000007e740c723c */ /* 0x080ff0000004180c */
[C---:B------:R-:W-:Y:S01]  /*86c0*/  HMMA.16816.F32.BF16 R16, R112.reuse, R126, R16 ;  /* 0x0000007e7010723c */ /* 0x040fe20000041810 */
[----:B------:R-:W2:Y:S03]  /*86d0*/  LDSM.16.MT88.4 R124, [R222+0x1900] ;  /* 0x00190000de7c783b */ /* 0x000ea60000004200 */
[--C-:B-1----:R-:W-:Y:S01]  /*86e0*/  FFMA.FTZ R106, R235, c[0x0][0x2d0], -R110.reuse ;  /* 0x0000b400eb6a7a23 */ /* 0x102fe2000001086e */
[----:B------:R-:W-:Y:S03]  /*86f0*/  MOV R235, R190 ;  /* 0x000000be00eb7202 */ /* 0x000fe60000000f00 */
[-C--:B------:R-:W-:Y:S01]  /*8700*/  HMMA.16816.F32.BF16 R20, R112, R128.reuse, R20 ;  /* 0x000000807014723c */ /* 0x080fe20000041814 */
[----:B------:R1:W3:Y:S07]  /*8710*/  MUFU.EX2 R204, R106 ;  /* 0x0000006a00cc7308 */ /* 0x0002ee0000000800 */
[C---:B------:R-:W-:Y:S08]  /*8720*/  HMMA.16816.F32.BF16 R24, R116.reuse, R128, R24 ;  /* 0x000000807418723c */ /* 0x040ff00000041818 */
[-C--:B------:R-:W-:Y:S08]  /*8730*/  HMMA.16816.F32.BF16 R28, R116, R130.reuse, R28 ;  /* 0x00000082741c723c */ /* 0x080ff0000004181c */
[C---:B------:R-:W-:Y:S01]  /*8740*/  HMMA.16816.F32.BF16 R32, R112.reuse, R130, R32 ;  /* 0x000000827020723c */ /* 0x040fe20000041820 */
[----:B------:R-:W4:Y:S03]  /*8750*/  LDSM.16.MT88.4 R128, [R221+0x2900] ;  /* 0x00290000dd80783b */ /* 0x000f260000004200 */
[--C-:B-1----:R-:W-:Y:S01]  /*8760*/  FFMA.FTZ R106, R238, c[0x0][0x2d0], -R111.reuse ;  /* 0x0000b400ee6a7a23 */ /* 0x102fe2000001086f */
[----:B------:R-:W-:Y:S02]  /*8770*/  MOV R238, R143 ;  /* 0x0000008f00ee7202 */ /* 0x000fe40000000f00 */
[----:B---3--:R-:W-:Y:S01]  /*8780*/  F2FP.BF16.PACK_AB R108, R204, R205 ;  /* 0x000000cdcc6c723e */ /* 0x008fe200000010ff */
[-C--:B------:R-:W-:Y:S01]  /*8790*/  HMMA.16816.F32.BF16 R36, R112, R120.reuse, R36 ;  /* 0x000000787024723c */ /* 0x080fe20000041824 */
[----:B------:R1:W-:Y:S07]  /*87a0*/  MUFU.EX2 R203, R106 ;  /* 0x0000006a00cb7308 */ /* 0x0003ee0000000800 */
[C---:B------:R-:W-:Y:S08]  /*87b0*/  HMMA.16816.F32.BF16 R40, R116.reuse, R120, R40 ;  /* 0x000000787428723c */ /* 0x040ff00000041828 */
[-C--:B------:R-:W-:Y:S08]  /*87c0*/  HMMA.16816.F32.BF16 R44, R116, R122.reuse, R44 ;  /* 0x0000007a742c723c */ /* 0x080ff0000004182c */
[C---:B------:R-:W-:Y:S01]  /*87d0*/  HMMA.16816.F32.BF16 R48, R112.reuse, R122, R48 ;  /* 0x0000007a7030723c */ /* 0x040fe20000041830 */
[----:B------:R-:W3:Y:S03]  /*87e0*/  LDSM.16.MT88.4 R120, [R222+0x2900] ;  /* 0x00290000de78783b */ /* 0x000ee60000004200 */
[--C-:B-1----:R-:W-:Y:S01]  /*87f0*/  FFMA.FTZ R106, R239, c[0x0][0x2d0], -R111.reuse ;  /* 0x0000b400ef6a7a23 */ /* 0x102fe2000001086f */
[----:B------:R-:W-:Y:S03]  /*8800*/  MOV R239, R142 ;  /* 0x0000008e00ef7202 */ /* 0x000fe60000000f00 */
[-C--:B--2---:R-:W-:Y:S01]  /*8810*/  HMMA.16816.F32.BF16 R52, R112, R124.reuse, R52 ;  /* 0x0000007c7034723c */ /* 0x084fe20000041834 */
[----:B------:R1:W-:Y:S07]  /*8820*/  MUFU.EX2 R201, R106 ;  /* 0x0000006a00c97308 */ /* 0x0003ee0000000800 */
[C---:B------:R-:W-:Y:S08]  /*8830*/  HMMA.16816.F32.BF16 R56, R116.reuse, R124, R56 ;  /* 0x0000007c7438723c */ /* 0x040ff00000041838 */
[-C--:B------:R-:W-:Y:S08]  /*8840*/  HMMA.16816.F32.BF16 R60, R116, R126.reuse, R60 ;  /* 0x0000007e743c723c */ /* 0x080ff0000004183c */
[C---:B------:R-:W-:Y:S01]  /*8850*/  HMMA.16816.F32.BF16 R64, R112.reuse, R126, R64 ;  /* 0x0000007e7040723c */ /* 0x040fe20000041840 */
[----:B------:R-:W2:Y:S03]  /*8860*/  LDSM.16.MT88.4 R124, [R221+0xd00] ;  /* 0x000d0000dd7c783b */ /* 0x000ea60000004200 */
[----:B-1----:R-:W-:Y:S04]  /*8870*/  FFMA.FTZ R106, R177, c[0x0][0x2d0], -R110 ;  /* 0x0000b400b16a7a23 */ /* 0x002fe8000001086e */
[-C--:B----4-:R-:W-:Y:S01]  /*8880*/  HMMA.16816.F32.BF16 R68, R112, R128.reuse, R68 ;  /* 0x000000807044723c */ /* 0x090fe20000041844 */
[----:B------:R1:W4:Y:S07]  /*8890*/  MUFU.EX2 R202, R106 ;  /* 0x0000006a00ca7308 */ /* 0x00032e0000000800 */
[C---:B------:R-:W-:Y:S08]  /*88a0*/  HMMA.16816.F32.BF16 R72, R116.reuse, R128, R72 ;  /* 0x000000807448723c */ /* 0x040ff00000041848 */
[-C--:B------:R-:W-:Y:S08]  /*88b0*/  HMMA.16816.F32.BF16 R76, R116, R130.reuse, R76 ;  /* 0x00000082744c723c */ /* 0x080ff0000004184c */
[C---:B------:R-:W-:Y:S04]  /*88c0*/  HMMA.16816.F32.BF16 R80, R112.reuse, R130, R80 ;  /* 0x000000827050723c */ /* 0x040fe80000041850 */
[--C-:B-1----:R-:W-:Y:S01]  /*88d0*/  FFMA.FTZ R106, R179, c[0x0][0x2d0], -R111.reuse ;  /* 0x0000b400b36a7a23 */ /* 0x102fe2000001086f */
[----:B----4-:R-:W-:Y:S03]  /*88e0*/  F2FP.BF16.PACK_AB R110, R200, R202 ;  /* 0x000000cac86e723e */ /* 0x010fe600000010ff */
[-C--:B---3--:R-:W-:Y:S01]  /*88f0*/  HMMA.16816.F32.BF16 R84, R112, R120.reuse, R84 ;  /* 0x000000787054723c */ /* 0x088fe20000041854 */
[----:B------:R1:W-:Y:S07]  /*8900*/  MUFU.EX2 R199, R106 ;  /* 0x0000006a00c77308 */ /* 0x0003ee0000000800 */
[C---:B------:R-:W-:Y:S08]  /*8910*/  HMMA.16816.F32.BF16 R88, R116.reuse, R120, R88 ;  /* 0x000000787458723c */ /* 0x040ff00000041858 */
[-C--:B------:R-:W-:Y:S08]  /*8920*/  HMMA.16816.F32.BF16 R92, R116, R122.reuse, R92 ;  /* 0x0000007a745c723c */ /* 0x080ff0000004185c */
[----:B------:R-:W-:Y:S04]  /*8930*/  HMMA.16816.F32.BF16 R96, R112, R122, R96 ;  /* 0x0000007a7060723c */ /* 0x000fe80000041860 */
[----:B-1----:R-:W-:Y:S01]  /*8940*/  FFMA.FTZ R106, R236, c[0x0][0x2d0], -R111 ;  /* 0x0000b400ec6a7a23 */ /* 0x002fe2000001086f */
[----:B------:R-:W-:Y:S03]  /*8950*/  MOV R236, R141 ;  /* 0x0000008d00ec7202 */ /* 0x000fe60000000f00 */
[----:B------:R1:W3:Y:S04]  /*8960*/  MUFU.EX2 R196, R106 ;  /* 0x0000006a00c47308 */ /* 0x0002e80000000800 */
[--C-:B-1----:R-:W-:Y:S01]  /*8970*/  FFMA.FTZ R106, R240, c[0x0][0x2d0], -R176.reuse ;  /* 0x0000b400f06a7a23 */ /* 0x102fe200000108b0 */
[----:B---3--:R-:W-:Y:S02]  /*8980*/  F2FP.BF16.PACK_AB R111, R196, R199 ;  /* 0x000000c7c46f723e */ /* 0x008fe400000010ff */
[----:B------:R-:W-:Y:S03]  /*8990*/  MOV R240, R140 ;  /* 0x0000008c00f07202 */ /* 0x000fe60000000f00 */
[----:B------:R1:W-:Y:S01]  /*89a0*/  MUFU.EX2 R194, R106 ;  /* 0x0000006a00c27308 */ /* 0x0003e20000000800 */
[----:B------:R-:W3:Y:S01]  /*89b0*/  LDSM.16.MT88.4 R140, [R222+0xd00] ;  /* 0x000d0000de8c783b */ /* 0x000ee20000004200 */
[--C-:B-1----:R-:W-:Y:S01]  /*89c0*/  FFMA.FTZ R106, R242, c[0x0][0x2d0], -R3.reuse ;  /* 0x0000b400f26a7a23 */ /* 0x102fe20000010803 */
[----:B------:R-:W-:Y:S07]  /*89d0*/  MOV R242, R184 ;  /* 0x000000b800f27202 */ /* 0x000fee0000000f00 */
[----:B------:R1:W-:Y:S02]  /*89e0*/  MUFU.EX2 R184, R106 ;  /* 0x0000006a00b87308 */ /* 0x0003e40000000800 */
[--C-:B-1----:R-:W-:Y:S01]  /*89f0*/  FFMA.FTZ R106, R244, c[0x0][0x2d0], -R3.reuse ;  /* 0x0000b400f46a7a23 */ /* 0x102fe20000010803 */
[----:B------:R-:W-:Y:S01]  /*8a00*/  MOV R244, R185 ;  /* 0x000000b900f47202 */ /* 0x000fe20000000f00 */
[----:B------:R-:W-:Y:S01]  /*8a10*/  FFMA.FTZ R3, R109, c[0x0][0x2d0], -R3 ;  /* 0x0000b4006d037a23 */ /* 0x000fe20000010803 */
[----:B------:R-:W-:Y:S05]  /*8a20*/  F2FP.BF16.PACK_AB R109, R201, R203 ;  /* 0x000000cbc96d723e */ /* 0x000fea00000010ff */
[----:B------:R1:W4:Y:S02]  /*8a30*/  MUFU.EX2 R185, R106 ;  /* 0x0000006a00b97308 */ /* 0x0003240000000800 */
[-C--:B--2---:R-:W-:Y:S01]  /*8a40*/  HMMA.16816.F32.BF16 R116, R108, R124.reuse, R4 ;  /* 0x0000007c6c74723c */ /* 0x084fe20000041804 */
[----:B------:R-:W2:Y:S04]  /*8a50*/  LDSM.16.MT88.4 R4, [R222+0x2d00] ;  /* 0x002d0000de04783b */ /* 0x000ea80000004200 */
[--C-:B-1----:R-:W-:Y:S01]  /*8a60*/  FFMA.FTZ R106, R245, c[0x0][0x2d0], -R176.reuse ;  /* 0x0000b400f56a7a23 */ /* 0x102fe200000108b0 */
[----:B----4-:R-:W-:Y:S02]  /*8a70*/  F2FP.BF16.PACK_AB R177, R185, R184 ;  /* 0x000000b8b9b1723e */ /* 0x010fe400000010ff */
[----:B------:R-:W-:Y:S01]  /*8a80*/  MOV R245, R138 ;  /* 0x0000008a00f57202 */ /* 0x000fe20000000f00 */
[----:B------:R1:W-:Y:S03]  /*8a90*/  MUFU.EX2 R191, R106 ;  /* 0x0000006a00bf7308 */ /* 0x0003e60000000800 */
[----:B-1----:R-:W-:Y:S01]  /*8aa0*/  FFMA.FTZ R106, R243, c[0x0][0x2d0], -R176 ;  /* 0x0000b400f36a7a23 */ /* 0x002fe200000108b0 */
[----:B------:R-:W-:Y:S02]  /*8ab0*/  F2FP.BF16.PACK_AB R176, R193, R194 ;  /* 0x000000c2c1b0723e */ /* 0x000fe400000010ff */
[----:B------:R-:W-:Y:S04]  /*8ac0*/  MOV R243, R137 ;  /* 0x0000008900f37202 */ /* 0x000fe80000000f00 */
[----:B------:R-:W1:Y:S10]  /*8ad0*/  MUFU.EX2 R190, R106 ;  /* 0x0000006a00be7308 */ /* 0x000e740000000800 */
[----:B------:R-:W4:Y:S01]  /*8ae0*/  MUFU.EX2 R106, R3 ;  /* 0x00000003006a7308 */ /* 0x000f220000000800 */
[----:B-1----:R-:W-:Y:S02]  /*8af0*/  F2FP.BF16.PACK_AB R178, R190, R191 ;  /* 0x000000bfbeb2723e */ /* 0x002fe400000010ff */
[----:B----4-:R-:W-:Y:S07]  /*8b00*/  F2FP.BF16.PACK_AB R179, R106, R107 ;  /* 0x0000006b6ab3723e */ /* 0x010fee00000010ff */
[C---:B------:R-:W-:Y:S01]  /*8b10*/  HMMA.16816.F32.BF16 R112, R176.reuse, R124, R8 ;  /* 0x0000007cb070723c */ /* 0x040fe20000041808 */
[----:B------:R-:W4:Y:S04]  /*8b20*/  LDL.LU R9, [R1+0x20] ;  /* 0x0000200001097983 */ /* 0x000f280000300800 */
[----:B------:R-:W5:Y:S02]  /*8b30*/  LDL.LU R8, [R1+0x24] ;  /* 0x0000240001087983 */ /* 0x000f640000300800 */
[----:B------:R-:W-:Y:S01]  /*8b40*/  MOV R11, R134 ;  /* 0x00000086000b7202 */ /* 0x000fe20000000f00 */
[-C--:B------:R-:W-:Y:S01]  /*8b50*/  HMMA.16816.F32.BF16 R120, R176, R126.reuse, R12 ;  /* 0x0000007eb078723c */ /* 0x080fe2000004180c */
[----:B------:R-:W5:Y:S03]  /*8b60*/  LDL.LU R3, [R1+0x28] ;  /* 0x0000280001037983 */ /* 0x000f660000300800 */
[----:B------:R-:W-:Y:S01]  /*8b70*/  MOV R10, R135 ;  /* 0x00000087000a7202 */ /* 0x000fe20000000f00 */
[----:B------:R-:W5:Y:S02]  /*8b80*/  LDL.LU R14, [R1+0x1c] ;  /* 0x00001c00010e7983 */ /* 0x000f640000300800 */
[----:B------:R-:W-:Y:S01]  /*8b90*/  MOV R13, R133 ;  /* 0x00000085000d7202 */ /* 0x000fe20000000f00 */
[C---:B------:R-:W-:Y:S04]  /*8ba0*/  HMMA.16816.F32.BF16 R124, R108.reuse, R126, R16 ;  /* 0x0000007e6c7c723c */ /* 0x040fe80000041810 */
[----:B------:R-:W-:Y:S04]  /*8bb0*/  MOV R15, R132 ;  /* 0x00000084000f7202 */ /* 0x000fe80000000f00 */
[-C--:B---3--:R-:W-:Y:S08]  /*8bc0*/  HMMA.16816.F32.BF16 R128, R108, R140.reuse, R20 ;  /* 0x0000008c6c80723c */ /* 0x088ff00000041814 */
[C---:B------:R-:W-:Y:S08]  /*8bd0*/  HMMA.16816.F32.BF16 R132, R176.reuse, R140, R24 ;  /* 0x0000008cb084723c */ /* 0x040ff00000041818 */
[-C--:B------:R-:W-:Y:S08]  /*8be0*/  HMMA.16816.F32.BF16 R136, R176, R142.reuse, R28 ;  /* 0x0000008eb088723c */ /* 0x080ff0000004181c */
        /* <DEDUP_REMOVED lines=13> */
[-C--:B--2---:R-:W-:Y:S08]  /*8cc0*/  HMMA.16816.F32.BF16 R84, R108, R4.reuse, R84 ;  /* 0x000000046c54723c */ /* 0x084ff00000041854 */
[C---:B------:R-:W-:Y:S08]  /*8cd0*/  HMMA.16816.F32.BF16 R88, R176.reuse, R4, R88 ;  /* 0x00000004b058723c */ /* 0x040ff00000041858 */
[-C--:B------:R-:W-:Y:S08]  /*8ce0*/  HMMA.16816.F32.BF16 R92, R176, R6.reuse, R92 ;  /* 0x00000006b05c723c */ /* 0x080ff0000004185c */
[----:B------:R-:W-:Y:S04]  /*8cf0*/  HMMA.16816.F32.BF16 R96, R108, R6, R96 ;  /* 0x000000066c60723c */ /* 0x000fe80000041860 */
[----:B----4-:R-:W-:Y:S02]  /*8d00*/  FFMA.FTZ R101, R101, R9, R15 ;  /* 0x0000000965657223 */ /* 0x010fe4000001000f */
[----:B-----5:R-:W-:Y:S02]  /*8d10*/  FFMA.FTZ R100, R100, R8, R10 ;  /* 0x0000000864647223 */ /* 0x020fe4000001000a */
[----:B------:R-:W-:Y:S04]  /*8d20*/  FADD.FTZ R8, R243, R101 ;  /* 0x00000065f3087221 */ /* 0x000fe80000010000 */
[----:B------:R-:W-:Y:S02]  /*8d30*/  FFMA.FTZ R3, R0, R3, R216 ;  /* 0x0000000300037223 */ /* 0x000fe400000100d8 */
[----:B------:R-:W-:Y:S01]  /*8d40*/  FADD.FTZ R10, R245, R100 ;  /* 0x00000064f50a7221 */ /* 0x000fe20000010000 */
[----:B------:R-:W-:Y:S01]  /*8d50*/  MOV R100, R104 ;  /* 0x0000006800647202 */ /* 0x000fe20000000f00 */
[----:B------:R-:W-:Y:S02]  /*8d60*/  FFMA.FTZ R102, R102, R14, R13 ;  /* 0x0000000e66667223 */ /* 0x000fe4000001000d */
[----:B------:R-:W-:Y:S02]  /*8d70*/  FADD.FTZ R3, R217, R3 ;  /* 0x00000003d9037221 */ /* 0x000fe40000010000 */
        /* <DEDUP_REMOVED lines=47> */
[----:B------:R-:W-:Y:S01]  /*9070*/  FADD.FTZ R3, R201, R3 ;  /* 0x00000003c9037221 */ /* 0x000fe20000010000 */
[----:B------:R1:W-:Y:S01]  /*9080*/  STL [R1+0x1c], R4 ;  /* 0x00001c0401007387 */ /* 0x0003e20000100800 */
[----:B------:R-:W-:Y:S02]  /*9090*/  FADD.FTZ R8, R184, R8 ;  /* 0x00000008b8087221 */ /* 0x000fe40000010000 */
[----:B------:R-:W-:Y:S02]  /*90a0*/  FADD.FTZ R5, R193, R0 ;  /* 0x00000000c1057221 */ /* 0x000fe40000010000 */
[----:B------:R-:W-:Y:S02]  /*90b0*/  FADD.FTZ R6, R199, R3 ;  /* 0x00000003c7067221 */ /* 0x000fe40000010000 */
[----:B------:R-:W-:Y:S02]  /*90c0*/  FADD.FTZ R5, R191, R5 ;  /* 0x00000005bf057221 */ /* 0x000fe40000010000 */
[----:B------:R-:W-:Y:S02]  /*90d0*/  FADD.FTZ R6, R196, R6 ;  /* 0x00000006c4067221 */ /* 0x000fe40000010000 */
[----:B------:R-:W-:Y:S03]  /*90e0*/  FADD.FTZ R0, R185, R8 ;  /* 0x00000008b9007221 */ /* 0x000fe60000010000 */
[----:B------:R-:W-:Y:S01]  /*90f0*/  STL [R1+0x20], R6 ;  /* 0x0000200601007387 */ /* 0x000fe20000100800 */
[----:B------:R-:W-:Y:S01]  /*9100*/  FADD.FTZ R3, R107, R0 ;  /* 0x000000006b037221 */ /* 0x000fe20000010000 */
[----:B------:R-:W-:Y:S02]  /*9110*/  IADD3 R0, R250, -0x1, RZ ;  /* 0xfffffffffa007810 */ /* 0x000fe40007ffe0ff */
[----:B------:R-:W-:Y:S01]  /*9120*/  MOV R107, R2 ;  /* 0x00000002006b7202 */ /* 0x000fe20000000f00 */
[----:B------:R-:W-:Y:S01]  /*9130*/  FADD.FTZ R3, R106, R3 ;  /* 0x000000036a037221 */ /* 0x000fe20000010000 */
[----:B------:R-:W-:Y:S02]  /*9140*/  MOV R250, R0 ;  /* 0x0000000000fa7202 */ /* 0x000fe40000000f00 */
[----:B------:R-:W-:Y:S01]  /*9150*/  MOV R106, R103 ;  /* 0x00000067006a7202 */ /* 0x000fe20000000f00 */
[----:B-1----:R-:W-:Y:S05]  /*9160*/  FADD.FTZ R4, R190, R5 ;  /* 0x00000005be047221 */ /* 0x002fea0000010000 */
[----:B------:R-:W-:Y:S04]  /*9170*/  STL [R1+0x24], R4 ;  /* 0x0000240401007387 */ /* 0x000fe80000100800 */
[----:B------:R1:W-:Y:S02]  /*9180*/  STL [R1+0x28], R3 ;  /* 0x0000280301007387 */ /* 0x0003e40000100800 */
[----:B-1----:R-:W-:Y:S01]  /*9190*/  MOV R3, R105 ;  /* 0x0000006900037202 */ /* 0x002fe20000000f00 */
[----:B------:R-:W-:-:S05]  /*91a0*/  @P4 BRA `(.L_x_12) ;  /* 0xffffc78000004947 */ /* 0x000fca000383ffff */
.L_x_11:
[----:B-1----:R-:W2:Y:S04]  /*91b0*/  LDL.LU R0, [R1+0x1c] ;  /* 0x00001c0001007983 */ /* 0x002ea80000300800 */
[----:B------:R-:W3:Y:S04]  /*91c0*/  LDL.LU R4, [R1+0x20] ;  /* 0x0000200001047983 */ /* 0x000ee80000300800 */
[----:B------:R-:W4:Y:S04]  /*91d0*/  LDL.LU R8, [R1+0x24] ;  /* 0x0000240001087983 */ /* 0x000f280000300800 */
[----:B------:R-:W5:Y:S01]  /*91e0*/  LDL.LU R5, [R1+0x28] ;  /* 0x0000280001057983 */ /* 0x000f620000300800 */
[----:B------:R-:W-:-:S02]  /*91f0*/  MOV R18, 0xff800000 ;  /* 0xff80000000127802 */ /* 0x000fc40000000f00 */
[----:B------:R-:W-:Y:S02]  /*9200*/  MOV R19, 0xff800000 ;  /* 0xff80000000137802 */ /* 0x000fe40000000f00 */
[----:B------:R-:W-:Y:S02]  /*9210*/  MOV R20, 0xff800000 ;  /* 0xff80000000147802 */ /* 0x000fe40000000f00 */
[----:B------:R-:W-:Y:S02]  /*9220*/  MOV R21, 0xff800000 ;  /* 0xff80000000157802 */ /* 0x000fe40000000f00 */
[----:B------:R-:W-:Y:S01]  /*9230*/  PLOP3.LUT P4, PT, PT, PT, PT, 0x8, 0x0 ;  /* 0x000000000000781c */ /* 0x000fe20003f8e170 */
[----:B--2---:R-:W1:Y:S04]  /*9240*/  SHFL.BFLY PT, R11, R0, 0x2, 0x1f ;  /* 0x0c401f00000b7f89 */ /* 0x004e6800000e0000 */
[----:B---3--:R-:W2:Y:S04]  /*9250*/  SHFL.BFLY PT, R9, R4, 0x2, 0x1f ;  /* 0x0c401f0004097f89 */ /* 0x008ea800000e0000 */
[----:B----4-:R-:W3:Y:S04]  /*9260*/  SHFL.BFLY PT, R7, R8, 0x2, 0x1f ;  /* 0x0c401f0008077f89 */ /* 0x010ee800000e0000 */
[----:B-----5:R-:W4:Y:S01]  /*9270*/  SHFL.BFLY PT, R6, R5, 0x2, 0x1f ;  /* 0x0c401f0005067f89 */ /* 0x020f2200000e0000 */
[----:B-1----:R-:W-:-:S02]  /*9280*/  FADD.FTZ R11, R11, R0 ;  /* 0x000000000b0b7221 */ /* 0x002fc40000010000 */
[----:B--2---:R-:W-:-:S03]  /*9290*/  FADD.FTZ R9, R9, R4 ;  /* 0x0000000409097221 */ /* 0x004fc60000010000 */
[----:B------:R-:W1:Y:S01]  /*92a0*/  SHFL.BFLY PT, R0, R11, 0x1, 0x1f ;  /* 0x0c201f000b007f89 */ /* 0x000e6200000e0000 */
[----:B---3--:R-:W-:-:S03]  /*92b0*/  FADD.FTZ R7, R7, R8 ;  /* 0x0000000807077221 */ /* 0x008fc60000010000 */
[----:B------:R-:W2:Y:S01]  /*92c0*/  SHFL.BFLY PT, R4, R9, 0x1, 0x1f ;  /* 0x0c201f0009047f89 */ /* 0x000ea200000e0000 */
[----:B----4-:R-:W-:-:S03]  /*92d0*/  FADD.FTZ R6, R6, R5 ;  /* 0x0000000506067221 */ /* 0x010fc60000010000 */
[----:B------:R-:W3:Y:S04]  /*92e0*/  SHFL.BFLY PT, R3, R7, 0x1, 0x1f ;  /* 0x0c201f0007037f89 */ /* 0x000ee800000e0000 */
[----:B------:R-:W4:Y:S01]  /*92f0*/  SHFL.BFLY PT, R5, R6, 0x1, 0x1f ;  /* 0x0c201f0006057f89 */ /* 0x000f2200000e0000 */
[----:B-1----:R-:W-:Y:S01]  /*9300*/  FADD.FTZ R11, R11, R0 ;  /* 0x000000000b0b7221 */ /* 0x002fe20000010000 */
[----:B------:R-:W-:Y:S01]  /*9310*/  MOV R0, RZ ;  /* 0x000000ff00007202 */ /* 0x000fe20000000f00 */
[----:B--2---:R-:W-:-:S03]  /*9320*/  FADD.FTZ R9, R9, R4 ;  /* 0x0000000409097221 */ /* 0x004fc60000010000 */
[----:B------:R-:W-:Y:S02]  /*9330*/  FSETP.NE.FTZ.AND P3, PT, R11, RZ, PT ;  /* 0x000000ff0b00720b */ /* 0x000fe40003f75000 */
[----:B------:R-:W-:Y:S01]  /*9340*/  MOV R4, RZ ;  /* 0x000000ff00047202 */ /* 0x000fe20000000f00 */
[----:B---3--:R-:W-:Y:S01]  /*9350*/  FADD.FTZ R7, R7, R3 ;  /* 0x0000000307077221 */ /* 0x008fe20000010000 */
[----:B------:R-:W-:Y:S02]  /*9360*/  FSETP.NE.FTZ.AND P2, PT, R9, RZ, PT ;  /* 0x000000ff0900720b */ /* 0x000fe40003f55000 */
[----:B------:R-:W-:Y:S01]  /*9370*/  MOV R3, RZ ;  /* 0x000000ff00037202 */ /* 0x000fe20000000f00 */
[----:B----4-:R-:W-:Y:S01]  /*9380*/  FADD.FTZ R6, R5, R6 ;  /* 0x0000000605067221 */ /* 0x010fe20000010000 */
[----:B------:R-:W-:-:S04]  /*9390*/  FSETP.NE.FTZ.AND P1, PT, R7, RZ, PT ;  /* 0x000000ff0700720b */ /* 0x000fc80003f35000 */
[----:B------:R-:W-:Y:S01]  /*93a0*/  FSETP.NE.FTZ.AND P0, PT, R6, RZ, PT ;  /* 0x000000ff0600720b */ /* 0x000fe20003f15000 */
[----:B------:R-:W1:Y:S08]  /*93b0*/  @P3 MUFU.RCP R0, R11 ;  /* 0x0000000b00003308 */ /* 0x000e700000001000 */
[----:B------:R-:W2:Y:S04]  /*93c0*/  @P1 MUFU.RCP R3, R7 ;  /* 0x0000000700031308 */ /* 0x000ea80000001000 */
[----:B------:R-:W-:Y:S01]  /*93d0*/  @P0 MOV R8, 0x3f317218 ;  /* 0x3f31721800080802 */ /* 0x000fe20000000f00 */
[----:B-1----:R-:W-:-:S03]  /*93e0*/  FMUL.FTZ R116, R0, R116 ;  /* 0x0000007400747220 */ /* 0x002fc60000410000 */
[----:B------:R-:W1:Y:S01]  /*93f0*/  @P2 MUFU.RCP R4, R9 ;  /* 0x0000000900042308 */ /* 0x000e620000001000 */
[C---:B------:R-:W-:Y:S02]  /*9400*/  FMUL.FTZ R117, R0.reuse, R117 ;  /* 0x0000007500757220 */ /* 0x040fe40000410000 */
[C---:B------:R-:W-:Y:S02]  /*9410*/  FMUL.FTZ R124, R0.reuse, R124 ;  /* 0x0000007c007c7220 */ /* 0x040fe40000410000 */
[C---:B------:R-:W-:Y:S02]  /*9420*/  FMUL.FTZ R125, R0.reuse, R125 ;  /* 0x0000007d007d7220 */ /* 0x040fe40000410000 */
[C---:B------:R-:W-:Y:S01]  /*9430*/  FMUL.FTZ R128, R0.reuse, R128 ;  /* 0x0000008000807220 */ /* 0x040fe20000410000 */
[----:B------:R-:W-:Y:S01]  /*9440*/  @P3 MUFU.LG2 R11, R11 ;  /* 0x0000000b000b3308 */ /* 0x000fe20000000c00 */
[C---:B------:R-:W-:Y:S02]  /*9450*/  FMUL.FTZ R129, R0.reuse, R129 ;  /* 0x0000008100817220 */ /* 0x040fe40000410000 */
[----:B------:R-:W-:-:S02]  /*9460*/  FMUL.FTZ R140, R0, R140 ;  /* 0x0000008c008c7220 */ /* 0x000fc40000410000 */
[C---:B------:R-:W-:Y:S02]  /*9470*/  FMUL.FTZ R141, R0.reuse, R141 ;  /* 0x0000008d008d7220 */ /* 0x040fe40000410000 */
[C---:B------:R-:W-:Y:S01]  /*9480*/  FMUL.FTZ R144, R0.reuse, R144 ;  /* 0x0000009000907220 */ /* 0x040fe20000410000 */
[----:B------:R-:W-:Y:S01]  /*9490*/  @P2 MUFU.LG2 R9, R9 ;  /* 0x0000000900092308 */ /* 0x000fe20000000c00 */
[C---:B------:R-:W-:Y:S02]  /*94a0*/  FMUL.FTZ R145, R0.reuse, R145 ;  /* 0x0000009100917220 */ /* 0x040fe40000410000 */
[C---:B------:R-:W-:Y:S02]  /*94b0*/  FMUL.FTZ R156, R0.reuse, R156 ;  /* 0x0000009c009c7220 */ /* 0x040fe40000410000 */
[C---:B------:R-:W-:Y:S02]  /*94c0*/  FMUL.FTZ R157, R0.reuse, R157 ;  /* 0x0000009d009d7220 */ /* 0x040fe40000410000 */
[C---:B------:R-:W-:Y:S01]  /*94d0*/  FMUL.FTZ R160, R0.reuse, R160 ;  /* 0x000000a000a07220 */ /* 0x040fe20000410000 */
[----:B------:R-:W-:Y:S01]  /*94e0*/  @P1 MUFU.LG2 R7, R7 ;  /* 0x0000000700071308 */ /* 0x000fe20000000c00 */
[----:B------:R-:W-:-:S02]  /*94f0*/  FMUL.FTZ R161, R0, R161 ;  /* 0x000000a100a17220 */ /* 0x000fc40000410000 */
[C---:B------:R-:W-:Y:S02]  /*9500*/  FMUL.FTZ R172, R0.reuse, R172 ;  /* 0x000000ac00ac7220 */ /* 0x040fe40000410000 */
[C---:B------:R-:W-:Y:S02]  /*9510*/  FMUL.FTZ R173, R0.reuse, R173 ;  /* 0x000000ad00ad7220 */ /* 0x040fe40000410000 */
[C---:B------:R-:W-:Y:S02]  /*9520*/  FMUL.FTZ R68, R0.reuse, R68 ;  /* 0x0000004400447220 */ /* 0x040fe40000410000 */
[C---:B------:R-:W-:Y:S02]  /*9530*/  FMUL.FTZ R69, R0.reuse, R69 ;  /* 0x0000004500457220 */ /* 0x040fe40000410000 */
[C---:B------:R-:W-:Y:S02]  /*9540*/  FMUL.FTZ R80, R0.reuse, R80 ;  /* 0x0000005000507220 */ /* 0x040fe40000410000 */
[----:B------:R-:W-:-:S02]  /*9550*/  FMUL.FTZ R81, R0, R81 ;  /* 0x0000005100517220 */ /* 0x000fc40000410000 */
[C---:B------:R-:W-:Y:S02]  /*9560*/  FMUL.FTZ R84, R0.reuse, R84 ;  /* 0x0000005400547220 */ /* 0x040fe40000410000 */
[C---:B------:R-:W-:Y:S02]  /*9570*/  FMUL.FTZ R85, R0.reuse, R85 ;  /* 0x0000005500557220 */ /* 0x040fe40000410000 */
[C---:B------:R-:W-:Y:S02]  /*9580*/  FMUL.FTZ R96, R0.reuse, R96 ;  /* 0x0000006000607220 */ /* 0x040fe40000410000 */
[----:B------:R-:W-:Y:S01]  /*9590*/  FMUL.FTZ R97, R0, R97 ;  /* 0x0000006100617220 */ /* 0x000fe20000410000 */
[----:B------:R-:W-:Y:S01]  /*95a0*/  MOV R0, RZ ;  /* 0x000000ff00007202 */ /* 0x000fe20000000f00 */
[C---:B--2---:R-:W-:Y:S02]  /*95b0*/  FMUL.FTZ R112, R3.reuse, R112 ;  /* 0x0000007003707220 */ /* 0x044fe40000410000 */
[----:B------:R-:W-:-:S02]  /*95c0*/  FMUL.FTZ R113, R3, R113 ;  /* 0x0000007103717220 */ /* 0x000fc40000410000 */
[C---:B------:R-:W-:Y:S01]  /*95d0*/  FMUL.FTZ R120, R3.reuse, R120 ;  /* 0x0000007803787220 */ /* 0x040fe20000410000 */
[----:B------:R-:W2:Y:S01]  /*95e0*/  @P0 MUFU.RCP R0, R6 ;  /* 0x0000000600000308 */ /* 0x000ea20000001000 */
[C---:B------:R-:W-:Y:S02]  /*95f0*/  FMUL.FTZ R121, R3.reuse, R121 ;  /* 0x0000007903797220 */ /* 0x040fe40000410000 */
[C---:B------:R-:W-:Y:S02]  /*9600*/  FMUL.FTZ R132, R3.reuse, R132 ;  /* 0x0000008403847220 */ /* 0x040fe40000410000 */
[C---:B------:R-:W-:Y:S02]  /*9610*/  FMUL.FTZ R133, R3.reuse, R133 ;  /* 0x0000008503857220 */ /* 0x040fe40000410000 */
[C---:B------:R-:W-:Y:S01]  /*9620*/  FMUL.FTZ R136, R3.reuse, R136 ;  /* 0x0000008803887220 */ /* 0x040fe20000410000 */
[----:B------:R-:W3:Y:S01]  /*9630*/  @P0 MUFU.LG2 R6, R6 ;  /* 0x0000000600060308 */ /* 0x000ee20000000c00 */
        /* <DEDUP_REMOVED lines=17> */
[----:B------:R-:W-:Y:S01]  /*9750*/  @P2 MOV R3, 0x3f317218 ;  /* 0x3f31721800032802 */ /* 0x000fe20000000f00 */
[C---:B-1----:R-:W-:Y:S02]  /*9760*/  FMUL.FTZ R118, R4.reuse, R118 ;  /* 0x0000007604767220 */ /* 0x042fe40000410000 */
        /* <DEDUP_REMOVED lines=24> */
[C---:B--2---:R-:W-:Y:S02]  /*98f0*/  FMUL.FTZ R114, R0.reuse, R114 ;  /* 0x0000007200727220 */ /* 0x044fe40000410000 */
        /* <DEDUP_REMOVED lines=24> */
[----:B------:R-:W-:Y:S02]  /*9a80*/  @P2 FMUL.FTZ R5, R3, c[0x0][0x2d0] ;  /* 0x0000b40003052a20 */ /* 0x000fe40000410000 */
[----:B------:R-:W-:-:S02]  /*9a90*/  @P3 FMUL.FTZ R10, R4, c[0x0][0x2d0] ;  /* 0x0000b400040a3a20 */ /* 0x000fc40000410000 */
[----:B------:R-:W-:Y:S02]  /*9aa0*/  @P1 FMUL.FTZ R3, R0, c[0x0][0x2d0] ;  /* 0x0000b40000031a20 */ /* 0x000fe40000410000 */
[----:B------:R-:W-:Y:S02]  /*9ab0*/  @P3 FMUL.FTZ R11, R11, 0.69314718246459960938 ;  /* 0x3f3172180b0b3820 */ /* 0x000fe40000410000 */
[----:B------:R-:W-:Y:S02]  /*9ac0*/  @P2 FMUL.FTZ R9, R9, 0.69314718246459960938 ;  /* 0x3f31721809092820 */ /* 0x000fe40000410000 */
[----:B------:R-:W-:Y:S02]  /*9ad0*/  @P1 FMUL.FTZ R7, R7, 0.69314718246459960938 ;  /* 0x3f31721807071820 */ /* 0x000fe40000410000 */
[----:B---3--:R-:W-:Y:S02]  /*9ae0*/  @P0 FMUL.FTZ R4, R6, 0.69314718246459960938 ;  /* 0x3f31721806040820 */ /* 0x008fe40000410000 */
[----:B------:R-:W-:-:S02]  /*9af0*/  @P0 FMUL.FTZ R0, R8, c[0x0][0x2d0] ;  /* 0x0000b40008000a20 */ /* 0x000fc40000410000 */
[----:B------:R-:W-:Y:S02]  /*9b00*/  @P3 FFMA.FTZ R18, R10, R105, R11 ;  /* 0x000000690a123223 */ /* 0x000fe4000001000b */
[----:B------:R-:W-:Y:S02]  /*9b10*/  @P2 FFMA.FTZ R19, R5, R104, R9 ;  /* 0x0000006805132223 */ /* 0x000fe40000010009 */
[----:B------:R-:W-:Y:S02]  /*9b20*/  @P1 FFMA.FTZ R20, R3, R103, R7 ;  /* 0x0000006703141223 */ /* 0x000fe40000010007 */
[----:B------:R-:W-:Y:S02]  /*9b30*/  @P0 FFMA.FTZ R21, R0, R2, R4 ;  /* 0x0000000200150223 */ /* 0x000fe40000010004 */
.L_x_3:
[----:B--2---:R-:W-:Y:S05]  /*9b40*/  @P4 BRA `(.L_x_15) ;  /* 0x00001a2000004947 */ /* 0x004fea0003800000 */
[----:B------:R-:W2:Y:S01]  /*9b50*/  LDL.LU R14, [R1+0x30] ;  /* 0x00003000010e7983 */ /* 0x000ea20000300800 */
[----:B------:R-:W-:Y:S01]  /*9b60*/  MOV R24, c[0x0][0x4e8] ;  /* 0x00013a0000187a02 */ /* 0x000fe20000000f00 */
[----:B------:R-:W-:Y:S02]  /*9b70*/  BSSY B0, `(.L_x_16) ;  /* 0x00000c1000007945 */ /* 0x000fe40003800000 */
[----:B------:R-:W3:Y:S01]  /*9b80*/  S2R R16, SR_TID.X ;  /* 0x0000000000107919 */ /* 0x000ee20000002100 */
[C---:B------:R-:W-:Y:S01]  /*9b90*/  ISETP.NE.AND P0, PT, R24.reuse, 0x1, PT ;  /* 0x000000011800780c */ /* 0x040fe20003f05270 */
[----:B------:R-:W-:-:S02]  /*9ba0*/  IMAD R24, R24, c[0x0][0x388], RZ ;  /* 0x0000e20018187a24 */ /* 0x000fc400078e02ff */
[----:B------:R-:W4:Y:S04]  /*9bb0*/  S2R R12, SR_CTAID.Y ;  /* 0x00000000000c7919 */ /* 0x000f280000002600 */
[----:B------:R-:W5:Y:S04]  /*9bc0*/  S2R R13, SR_CTAID.Z ;  /* 0x00000000000d7919 */ /* 0x000f680000002700 */
[----:B------:R-:W1:Y:S01]  /*9bd0*/  S2R R15, SR_CTAID.X ;  /* 0x00000000000f7919 */ /* 0x000e620000002500 */
[----:B---3--:R-:W-:-:S04]  /*9be0*/  SHF.R.S32.HI R11, RZ, 0x1f, R16 ;  /* 0x0000001fff0b7819 */ /* 0x008fc80000011410 */
[CC--:B------:R-:W-:Y:S02]  /*9bf0*/  LEA.HI R4, R11.reuse, R16.reuse, RZ, 0x2 ;  /* 0x000000100b047211 */ /* 0x0c0fe400078f10ff */
[----:B------:R-:W-:Y:S02]  /*9c00*/  LEA.HI R11, R11, R16, RZ, 0x5 ;  /* 0x000000100b0b7211 */ /* 0x000fe400078f28ff */
[----:B------:R-:W-:Y:S02]  /*9c10*/  LOP3.LUT R4, R4, 0xfffffffc, RZ, 0xc0, !PT ;  /* 0xfffffffc04047812 */ /* 0x000fe400078ec0ff */
[--C-:B------:R-:W-:Y:S02]  /*9c20*/  SHF.R.S32.HI R6, RZ, 0x5, R11.reuse ;  /* 0x00000005ff067819 */ /* 0x100fe4000001140b */
[----:B------:R-:W-:Y:S02]  /*9c30*/  SHF.R.S32.HI R5, RZ, 0x1f, R11 ;  /* 0x0000001fff057819 */ /* 0x000fe4000001140b */
[----:B------:R-:W-:Y:S01]  /*9c40*/  LOP3.LUT R11, R11, 0xffffffe0, RZ, 0xc0, !PT ;  /* 0xffffffe00b0b7812 */ /* 0x000fe200078ec0ff */
[----:B------:R-:W-:Y:S01]  /*9c50*/  BAR.SYNC.DEFER_BLOCKING 0x1, 0x80 ;  /* 0x0042000000007b1d */ /* 0x000fe20000010000 */
[----:B--2---:R-:W-:Y:S01]  /*9c60*/  SHF.R.S32.HI R10, RZ, 0x1f, R14 ;  /* 0x0000001fff0a7819 */ /* 0x004fe2000001140e */
[----:B------:R-:W-:-:S04]  /*9c70*/  IMAD.WIDE.U32 R2, R14, c[0x0][0x4d0], RZ ;  /* 0x000134000e027a25 */ /* 0x000fc800078e00ff */
[----:B------:R-:W-:Y:S02]  /*9c80*/  IMAD R0, R10, c[0x0][0x4d0], RZ ;  /* 0x000134000a007a24 */ /* 0x000fe400078e02ff */
[----:B------:R-:W-:Y:S02]  /*9c90*/  IMAD.MOV R9, RZ, RZ, -R14 ;  /* 0x000000ffff097224 */ /* 0x000fe400078e0a0e */
[----:B------:R-:W-:Y:S02]  /*9ca0*/  IMAD R8, R14, c[0x0][0x4d4], R0 ;  /* 0x000135000e087a24 */ /* 0x000fe400078e0200 */
[----:B------:R-:W-:Y:S01]  /*9cb0*/  IMAD.IADD R0, R16, 0x1, -R4 ;  /* 0x0000000110007824 */ /* 0x000fe200078e0a04 */
[----:B------:R-:W-:Y:S01]  /*9cc0*/  LEA.HI R4, R5, R6, RZ, 0x2 ;  /* 0x0000000605047211 */ /* 0x000fe200078f10ff */
[----:B------:R-:W-:Y:S01]  /*9cd0*/  IMAD.IADD R5, R3, 0x1, R8 ;  /* 0x0000000103057824 */ /* 0x000fe200078e0208 */
[----:B------:R-:W-:Y:S01]  /*9ce0*/  IADD3 R16, -R11, R16, RZ ;  /* 0x000000100b107210 */ /* 0x000fe20007ffe1ff */
[----:B----4-:R-:W-:Y:S01]  /*9cf0*/  IMAD R12, R9, c[0x0][0x550], R12 ;  /* 0x00015400090c7a24 */ /* 0x010fe200078e020c */
[----:B------:R-:W-:-:S02]  /*9d00*/  LEA.HI R7, R0, R0, RZ, 0x1 ;  /* 0x0000000000077211 */ /* 0x000fc400078f08ff */
[----:B------:R-:W-:Y:S01]  /*9d10*/  LOP3.LUT R8, R4, 0xffffffc, RZ, 0xc0, !PT ;  /* 0x0ffffffc04087812 */ /* 0x000fe200078ec0ff */
[----:B------:R-:W-:Y:S01]  /*9d20*/  IMAD.MOV.U32 R4, RZ, RZ, R2 ;  /* 0x000000ffff047224 */ /* 0x000fe200078e0002 */
[C---:B------:R-:W-:Y:S01]  /*9d30*/  LOP3.LUT R3, R7.reuse, 0x1ffffffe, RZ, 0xc0, !PT ;  /* 0x1ffffffe07037812 */ /* 0x040fe200078ec0ff */
[----:B------:R-:W-:Y:S01]  /*9d40*/  IMAD.SHL.U32 R2, R7, 0x20, RZ ;  /* 0x0000002007027824 */ /* 0x000fe200078e00ff */
[----:B------:R-:W-:Y:S01]  /*9d50*/  SHF.R.S32.HI R7, RZ, 0x1f, R16 ;  /* 0x0000001fff077819 */ /* 0x000fe20000011410 */
[----:B------:R-:W-:Y:S01]  /*9d60*/  IMAD.IADD R9, R6, 0x1, -R8 ;  /* 0x0000000106097824 */ /* 0x000fe200078e0a08 */
[----:B------:R-:W-:Y:S01]  /*9d70*/  IADD3 R8, R0, -R3, RZ ;  /* 0x8000000300087210 */ /* 0x000fe20007ffe0ff */
[----:B------:R-:W-:Y:S01]  /*9d80*/  IMAD R0, R10, c[0x0][0x438], RZ ;  /* 0x00010e000a007a24 */ /* 0x000fe200078e02ff */
[----:B------:R-:W-:Y:S01]  /*9d90*/  LEA.HI R17, R7, R16, RZ, 0x2 ;  /* 0x0000001007117211 */ /* 0x000fe200078f10ff */
[----:B-----5:R-:W-:Y:S01]  /*9da0*/  IMAD.WIDE.U32 R4, R13, c[0x0][0x4d8], R4 ;  /* 0x000136000d047a25 */ /* 0x020fe200078e0004 */
[----:B------:R-:W-:-:S02]  /*9db0*/  SHF.R.S32.HI R10, RZ, 0x1f, R13 ;  /* 0x0000001fff0a7819 */ /* 0x000fc4000001140d */
[----:B------:R-:W-:Y:S01]  /*9dc0*/  SHF.R.S32.HI R7, RZ, 0x2, R17 ;  /* 0x00000002ff077819 */ /* 0x000fe20000011411 */
[----:B------:R-:W-:Y:S01]  /*9dd0*/  IMAD R6, R14, c[0x0][0x43c], R0 ;  /* 0x00010f000e067a24 */ /* 0x000fe200078e0200 */
[----:B------:R-:W-:Y:S01]  /*9de0*/  LOP3.LUT R0, R2, 0xffffffc0, RZ, 0xc0, !PT ;  /* 0xffffffc002007812 */ /* 0x000fe200078ec0ff */
[----:B------:R-:W-:Y:S01]  /*9df0*/  IMAD.WIDE.U32 R2, R14, c[0x0][0x438], RZ ;  /* 0x00010e000e027a25 */ /* 0x000fe200078e00ff */
[----:B------:R-:W-:-:S03]  /*9e00*/  LOP3.LUT P1, RZ, R16, 0x3, RZ, 0xc0, !PT ;  /* 0x0000000310ff7812 */ /* 0x000fc6000782c0ff */
[----:B------:R-:W-:Y:S02]  /*9e10*/  IMAD R8, R8, 0x8, R0 ;  /* 0x0000000808087824 */ /* 0x000fe400078e0200 */
[----:B------:R-:W-:Y:S02]  /*9e20*/  IMAD R14, R9, 0x10, R7 ;  /* 0x00000010090e7824 */ /* 0x000fe400078e0207 */
[----:B------:R-:W-:Y:S02]  /*9e30*/  IMAD R11, R10, c[0x0][0x4d8], RZ ;  /* 0x000136000a0b7a24 */ /* 0x000fe400078e02ff */
[----:B------:R-:W-:Y:S02]  /*9e40*/  IMAD.IADD R8, R14, 0x1, R8 ;  /* 0x000000010e087824 */ /* 0x000fe400078e0208 */
[----:B------:R-:W-:Y:S02]  /*9e50*/  IMAD.IADD R3, R3, 0x1, R6 ;  /* 0x0000000103037824 */ /* 0x000fe400078e0206 */
[----:B------:R-:W-:-:S02]  /*9e60*/  IMAD R6, R10, c[0x0][0x440], RZ ;  /* 0x000110000a067a24 */ /* 0x000fc400078e02ff */
[----:B-1----:R-:W-:Y:S02]  /*9e70*/  IMAD R8, R15, 0x80, R8 ;  /* 0x000000800f087824 */ /* 0x002fe400078e0208 */
[C---:B------:R-:W-:Y:S02]  /*9e80*/  IMAD R0, R13.reuse, c[0x0][0x4dc], R11 ;  /* 0x000137000d007a24 */ /* 0x040fe400078e020b */
[C---:B------:R-:W-:Y:S02]  /*9e90*/  IMAD R6, R13.reuse, c[0x0][0x444], R6 ;  /* 0x000111000d067a24 */ /* 0x040fe400078e0206 */
[----:B------:R-:W-:Y:S01]  /*9ea0*/  IMAD.WIDE.U32 R2, R13, c[0x0][0x440], R2 ;  /* 0x000110000d027a25 */ /* 0x000fe200078e0002 */
[----:B------:R-:W-:Y:S02]  /*9eb0*/  IADD3 R5, R5, R0, RZ ;  /* 0x0000000005057210 */ /* 0x000fe40007ffe0ff */
[----:B------:R-:W-:Y:S01]  /*9ec0*/  SHF.R.S32.HI R0, RZ, 0x1f, R12 ;  /* 0x0000001fff007819 */ /* 0x000fe2000001140c */
[----:B------:R-:W-:Y:S01]  /*9ed0*/  @P0 IMAD.HI.U32 R11, R8, c[0x0][0x4ec], RZ ;  /* 0x00013b00080b0a27 */ /* 0x000fe200078e00ff */
[----:B------:R-:W-:-:S03]  /*9ee0*/  IADD3 R3, R3, R6, RZ ;  /* 0x0000000603037210 */ /* 0x000fc60007ffe0ff */
[----:B------:R-:W-:-:S04]  /*9ef0*/  @P0 IMAD.HI.U32 R10, R8, c[0x0][0x4ec], RZ ;  /* 0x00013b00080a0a27 */ /* 0x000fc800078e00ff */
[--C-:B------:R-:W-:Y:S01]  /*9f00*/  IMAD.MOV.U32 R6, RZ, RZ, R8.reuse ;  /* 0x000000ffff067224 */ /* 0x100fe200078e0008 */
[----:B------:R-:W-:Y:S01]  /*9f10*/  @P0 SHF.R.U32.HI R6, RZ, c[0x0][0x4f0], R11 ;  /* 0x00013c00ff060a19 */ /* 0x000fe2000001160b */
[----:B------:R-:W-:Y:S01]  /*9f20*/  IMAD.MOV.U32 R7, RZ, RZ, R8 ;  /* 0x000000ffff077224 */ /* 0x000fe200078e0008 */
[----:B------:R-:W-:Y:S01]  /*9f30*/  @P0 SHF.R.U32.HI R7, RZ, c[0x0][0x4f0], R10 ;  /* 0x00013c00ff070a19 */ /* 0x000fe2000001160a */
[----:B------:R-:W-:Y:S01]  /*9f40*/  IMAD R9, R0, c[0x0][0x448], RZ ;  /* 0x0001120000097a24 */ /* 0x000fe200078e02ff */
[----:B------:R-:W-:Y:S01]  /*9f50*/  IADD3 R10, -R6, RZ, RZ ;  /* 0x000000ff060a7210 */ /* 0x000fe20007ffe1ff */
[----:B------:R-:W-:Y:S02]  /*9f60*/  IMAD R0, R0, c[0x0][0x4e0], RZ ;  /* 0x0001380000007a24 */ /* 0x000fe400078e02ff */
[C---:B------:R-:W-:Y:S01]  /*9f70*/  IMAD R11, R12.reuse, c[0x0][0x44c], R9 ;  /* 0x000113000c0b7a24 */ /* 0x040fe200078e0209 */
[----:B------:R-:W-:Y:S01]  /*9f80*/  SHF.R.S32.HI R9, RZ, 0x1f, R7 ;  /* 0x0000001fff097819 */ /* 0x000fe20000011407 */
[----:B------:R-:W-:-:S02]  /*9f90*/  IMAD R13, R12, c[0x0][0x4e4], R0 ;  /* 0x000139000c0d7a24 */ /* 0x000fc400078e0200 */
[----:B------:R-:W-:-:S04]  /*9fa0*/  IMAD.WIDE.U32 R4, R12, c[0x0][0x4e0], R4 ;  /* 0x000138000c047a25 */ /* 0x000fc800078e0004 */
[----:B------:R-:W-:Y:S01]  /*9fb0*/  IMAD R0, R10, c[0x0][0x4e8], R8 ;  /* 0x00013a000a007a24 */ /* 0x000fe200078e0208 */
[----:B------:R-:W-:Y:S01]  /*9fc0*/  SHF.R.S32.HI R10, RZ, 0x1f, R6 ;  /* 0x0000001fff0a7819 */ /* 0x000fe20000011406 */
[----:B------:R-:W-:Y:S01]  /*9fd0*/  IMAD R9, R9, c[0x0][0x430], RZ ;  /* 0x00010c0009097a24 */ /* 0x000fe200078e02ff */
[----:B------:R-:W-:Y:S01]  /*9fe0*/  IADD3 R4, P0, R6, R4, RZ ;  /* 0x0000000406047210 */ /* 0x000fe20007f1e0ff */
[----:B------:R-:W-:Y:S01]  /*9ff0*/  IMAD.WIDE.U32 R2, R12, c[0x0][0x448], R2 ;  /* 0x000112000c027a25 */ /* 0x000fe200078e0002 */
[----:B------:R-:W-:Y:S02]  /*a000*/  SHF.R.S32.HI R6, RZ, 0x1f, R0 ;  /* 0x0000001fff067819 */ /* 0x000fe40000011400 */
[----:B------:R-:W-:Y:S01]  /*a010*/  IADD3.X R5, R10, R5, R13, P0, !PT ;  /* 0x000000050a057210 */ /* 0x000fe200007fe40d */
[----:B------:R-:W-:Y:S02]  /*a020*/  IMAD R10, R7, c[0x0][0x434], R9 ;  /* 0x00010d00070a7a24 */ /* 0x000fe400078e0209 */
[----:B------:R-:W-:-:S02]  /*a030*/  IMAD R9, R6, c[0x0][0x4c8], RZ ;  /* 0x0001320006097a24 */ /* 0x000fc400078e02ff */
[----:B------:R-:W-:Y:S02]  /*a040*/  IMAD.MOV R6, RZ, RZ, -R7 ;  /* 0x000000ffff067224 */ /* 0x000fe400078e0a07 */
[----:B------:R-:W-:-:S04]  /*a050*/  IMAD.WIDE.U32 R4, R0, c[0x0][0x4c8], R4 ;  /* 0x0001320000047a25 */ /* 0x000fc800078e0004 */
[----:B------:R-:W-:Y:S02]  /*a060*/  IMAD R0, R0, c[0x0][0x4cc], R9 ;  /* 0x0001330000007a24 */ /* 0x000fe400078e0209 */
[----:B------:R-:W-:Y:S02]  /*a070*/  IMAD.IADD R3, R3, 0x1, R11 ;  /* 0x0000000103037824 */ /* 0x000fe400078e020b */
[----:B------:R-:W-:Y:S01]  /*a080*/  IMAD R13, R6, c[0x0][0x4e8], R8 ;  /* 0x00013a00060d7a24 */ /* 0x000fe200078e0208 */
[C---:B------:R-:W-:Y:S01]  /*a090*/  LEA R6, P0, R4.reuse, c[0x0][0x4a8], 0x2 ;  /* 0x00012a0004067a11 */ /* 0x040fe200078010ff */
[----:B------:R-:W-:Y:S02]  /*a0a0*/  IMAD.IADD R0, R5, 0x1, R0 ;  /* 0x0000000105007824 */ /* 0x000fe400078e0200 */
[----:B------:R-:W-:Y:S01]  /*a0b0*/  IMAD.WIDE.U32 R2, R7, c[0x0][0x430], R2 ;  /* 0x00010c0007027a25 */ /* 0x000fe200078e0002 */
[----:B------:R-:W-:Y:S01]  /*a0c0*/  SHF.R.S32.HI R7, RZ, 0x1f, R13 ;  /* 0x0000001fff077819 */ /* 0x000fe2000001140d */
[----:B------:R-:W-:Y:S01]  /*a0d0*/  SHFL.IDX PT, R8, R6, 0x2, 0x1c1f ;  /* 0x005c1f0006087f89 */ /* 0x000fe200000e0000 */
[----:B------:R-:W-:Y:S01]  /*a0e0*/  LEA.HI.X R0, R4, c[0x0][0x4ac], R0, 0x2, P0 ;  /* 0x00012b0004007a11 */ /* 0x000fe200000f1400 */
[----:B------:R-:W-:Y:S01]  /*a0f0*/  IMAD R12, R15, 0x80, R14 ;  /* 0x000000800f0c7824 */ /* 0x000fe200078e020e */
[----:B------:R-:W-:Y:S01]  /*a100*/  IADD3 R3, R3, R10, RZ ;  /* 0x0000000a03037210 */ /* 0x000fe20007ffe0ff */
[----:B------:R-:W-:Y:S01]  /*a110*/  IMAD R7, R7, c[0x0][0x428], RZ ;  /* 0x00010a0007077a24 */ /* 0x000fe200078e02ff */
[----:B------:R-:W-:Y:S02]  /*a120*/  SHFL.IDX PT, R4, R6, RZ, 0x1c1f ;  /* 0x001c1fff06047589 */ /* 0x000fe400000e0000 */
[C---:B------:R-:W-:Y:S01]  /*a130*/  IADD3 R14, R12.reuse, 0x40, RZ ;  /* 0x000000400c0e7810 */ /* 0x040fe20007ffe0ff */
[C---:B------:R-:W-:Y:S01]  /*a140*/  IMAD R15, R13.reuse, c[0x0][0x42c], R7 ;  /* 0x00010b000d0f7a24 */ /* 0x040fe200078e0207 */
[----:B------:R-:W1:Y:S01]  /*a150*/  SHFL.IDX PT, R5, R0, RZ, 0x1c1f ;  /* 0x001c1fff00057589 */ /* 0x000e6200000e0000 */
[----:B------:R-:W-:Y:S01]  /*a160*/  IMAD.WIDE.U32 R2, R13, c[0x0][0x428], R2 ;  /* 0x00010a000d027a25 */ /* 0x000fe200078e0002 */
[----:B------:R-:W-:-:S02]  /*a170*/  IADD3 R13, R12, 0x48, RZ ;  /* 0x000000480c0d7810 */ /* 0x000fc40007ffe0ff */
[----:B------:R-:W-:Y:S01]  /*a180*/  SHFL.IDX PT, R10, R6, 0x1, 0x1c1f ;  /* 0x003c1f00060a7f89 */ /* 0x000fe200000e0000 */
[-C--:B------:R-:W-:Y:S02]  /*a190*/  ISETP.GE.OR P4, PT, R12, R24.reuse, P1 ;  /* 0x000000180c00720c */ /* 0x080fe40000f86670 */
[-C--:B------:R-:W-:Y:S01]  /*a1a0*/  ISETP.GE.OR P2, PT, R14, R24.reuse, P1 ;  /* 0x000000180e00720c */ /* 0x080fe20000f46670 */
[----:B------:R-:W2:Y:S01]  /*a1b0*/  SHFL.IDX PT, R11, R0, 0x1, 0x1c1f ;  /* 0x003c1f00000b7f89 */ /* 0x000ea200000e0000 */
[----:B------:R-:W-:Y:S02]  /*a1c0*/  IADD3 R3, R3, R15, RZ ;  /* 0x0000000f03037210 */ /* 0x000fe40007ffe0ff */
[----:B------:R-:W-:Y:S01]  /*a1d0*/  LEA R23, P0, R2, c[0x0][0x400], 0x2 ;  /* 0x0001000002177a11 */ /* 0x000fe200078010ff */
[----:B------:R-:W3:Y:S01]  /*a1e0*/  SHFL.IDX PT, R9, R0, 0x2, 0x1c1f ;  /* 0x005c1f0000097f89 */ /* 0x000ee200000e0000 */
[-C--:B------:R-:W-:Y:S02]  /*a1f0*/  ISETP.GE.AND P5, PT, R14, R24.reuse, PT ;  /* 0x000000180e00720c */ /* 0x080fe40003fa6270 */
[----:B------:R-:W-:Y:S01]  /*a200*/  LEA.HI.X R22, R2, c[0x0][0x404], R3, 0x2, P0 ;  /* 0x0001010002167a11 */ /* 0x000fe200000f1403 */
[----:B------:R-:W-:Y:S01]  /*a210*/  SHFL.IDX PT, R6, R6, 0x3, 0x1c1f ;  /* 0x007c1f0006067f89 */ /* 0x000fe200000e0000 */
[----:B------:R-:W-:-:S03]  /*a220*/  ISETP.GE.AND P6, PT, R13, R24, PT ;  /* 0x000000180d00720c */ /* 0x000fc60003fc6270 */
[----:B------:R4:W5:Y:S04]  /*a230*/  SHFL.IDX PT, R7, R0, 0x3, 0x1c1f ;  /* 0x007c1f0000077f89 */ /* 0x00096800000e0000 */
[----:B-1----:R1:W-:Y:S04]  /*a240*/  @!P4 ST.E [R4.64], R18 ;  /* 0x000000120400c985 */ /* 0x0023e8000c101906 */
[----:B------:R1:W1:Y:S04]  /*a250*/  SHFL.IDX PT, R2, R23, RZ, 0x1c1f ;  /* 0x001c1fff17027589 */ /* 0x00026800000e0000 */
[----:B------:R1:W1:Y:S01]  /*a260*/  SHFL.IDX PT, R3, R22, RZ, 0x1c1f ;  /* 0x001c1fff16037589 */ /* 0x00026200000e0000 */
[----:B----4-:R-:W-:-:S04]  /*a270*/  IADD3 R0, R12, 0x8, RZ ;  /* 0x000000080c007810 */ /* 0x010fc80007ffe0ff */
[CC--:B------:R-:W-:Y:S02]  /*a280*/  ISETP.GE.OR P3, PT, R0.reuse, R24.reuse, P1 ;  /* 0x000000180000720c */ /* 0x0c0fe40000f66670 */
[-C--:B------:R-:W-:Y:S02]  /*a290*/  ISETP.GE.OR P1, PT, R13, R24.reuse, P1 ;  /* 0x000000180d00720c */ /* 0x080fe40000f26670 */
[----:B------:R-:W-:Y:S02]  /*a2a0*/  ISETP.GE.AND P0, PT, R0, R24, PT ;  /* 0x000000180000720c */ /* 0x000fe40003f06270 */
[----:B------:R-:W-:-:S05]  /*a2b0*/  LOP3.LUT R0, R17, 0x7ffffffc, RZ, 0xc0, !PT ;  /* 0x7ffffffc11007812 */ /* 0x000fca00078ec0ff */
[----:B------:R-:W-:Y:S02]  /*a2c0*/  IMAD.IADD R0, R16, 0x1, -R0 ;  /* 0x0000000110007824 */ /* 0x000fe400078e0a00 */
[----:B--2---:R2:W-:Y:S03]  /*a2d0*/  @!P3 ST.E [R10.64], R19 ;  /* 0x000000130a00b985 */ /* 0x0045e6000c101906 */
[----:B------:R-:W-:Y:S01]  /*a2e0*/  SHF.L.U32 R0, R0, 0x1, RZ ;  /* 0x0000000100007819 */ /* 0x000fe200000006ff */
[----:B---3--:R2:W-:Y:S04]  /*a2f0*/  @!P2 ST.E [R8.64], R20 ;  /* 0x000000140800a985 */ /* 0x0085e8000c101906 */
[----:B-----5:R2:W-:Y:S01]  /*a300*/  @!P1 ST.E [R6.64], R21 ;  /* 0x0000001506009985 */ /* 0x0205e2000c101906 */
[----:B------:R-:W-:-:S13]  /*a310*/  ISETP.GE.AND P1, PT, R12, R24, PT ;  /* 0x000000180c00720c */ /* 0x000fda0003f26270 */
[----:B------:R-:W-:Y:S05]  /*a320*/  @P1 BRA `(.L_x_17) ;  /* 0x0000045000001947 */ /* 0x000fea0003800000 */
[C---:B-12---:R-:W-:Y:S02]  /*a330*/  IADD3 R6, R0.reuse, 0x8, RZ ;  /* 0x0000000800067810 */ /* 0x046fe40007ffe0ff */
[----:B------:R-:W-:Y:S02]  /*a340*/  IADD3 R5, R0, 0x10, RZ ;  /* 0x0000001000057810 */ /* 0x000fe40007ffe0ff */
[----:B------:R-:W-:Y:S02]  /*a350*/  ISETP.GE.AND P3, PT, R6, c[0x0][0x3c8], PT ;  /* 0x0000f20006007a0c */ /* 0x000fe40003f66270 */
[----:B------:R-:W-:Y:S02]  /*a360*/  ISETP.GE.AND P2, PT, R5, c[0x0][0x3c8], PT ;  /* 0x0000f20005007a0c */ /* 0x000fe40003f46270 */
[C---:B------:R-:W-:Y:S02]  /*a370*/  IADD3 R4, R0.reuse, 0x18, RZ ;  /* 0x0000001800047810 */ /* 0x040fe40007ffe0ff */
[----:B------:R-:W-:-:S02]  /*a380*/  ISETP.GE.AND P4, PT, R0, c[0x0][0x3c8], PT ;  /* 0x0000f20000007a0c */ /* 0x000fc40003f86270 */
[----:B------:R-:W-:-:S05]  /*a390*/  ISETP.GE.AND P1, PT, R4, c[0x0][0x3c8], PT ;  /* 0x0000f20004007a0c */ /* 0x000fca0003f26270 */
[----:B------:R-:W-:Y:S02]  /*a3a0*/  @!P3 LEA.HI R6, R6, R6, RZ, 0x1 ;  /* 0x000000060606b211 */ /* 0x000fe400078f08ff */
[----:B------:R-:W-:Y:S02]  /*a3b0*/  @!P2 LEA.HI R5, R5, R5, RZ, 0x1 ;  /* 0x000000050505a211 */ /* 0x000fe400078f08ff */
[----:B------:R-:W-:Y:S02]  /*a3c0*/  @!P3 LOP3.LUT R6, R6, 0xfffffffe, RZ, 0xc0, !PT ;  /* 0xfffffffe0606b812 */ /* 0x000fe400078ec0ff */
[----:B------:R-:W-:Y:S01]  /*a3d0*/  @!P2 LOP3.LUT R5, R5, 0xfffffffe, RZ, 0xc0, !PT ;  /* 0xfffffffe0505a812 */ /* 0x000fe200078ec0ff */
[----:B------:R-:W-:Y:S01]  /*a3e0*/  @!P4 IMAD.WIDE R8, R0, 0x4, R2 ;  /* 0x000000040008c825 */ /* 0x000fe200078e0202 */
[----:B------:R-:W-:-:S03]  /*a3f0*/  @!P1 LEA.HI R10, R4, R4, RZ, 0x1 ;  /* 0x00000004040a9211 */ /* 0x000fc600078f08ff */
[--C-:B------:R-:W-:Y:S01]  /*a400*/  @!P3 IMAD.WIDE R6, R6, 0x4, R2.reuse ;  /* 0x000000040606b825 */ /* 0x100fe200078e0202 */
[----:B------:R1:W-:Y:S03]  /*a410*/  @!P4 ST.E.64 [R8.64], R116 ;  /* 0x000000740800c985 */ /* 0x0003e6000c101b06 */
[----:B------:R-:W-:Y:S01]  /*a420*/  @!P2 IMAD.WIDE R4, R5, 0x4, R2 ;  /* 0x000000040504a825 */ /* 0x000fe200078e0202 */
[----:B------:R2:W-:Y:S04]  /*a430*/  @!P3 ST.E.64 [R6.64], R124 ;  /* 0x0000007c0600b985 */ /* 0x0005e8000c101b06 */
[----:B------:R3:W-:Y:S01]  /*a440*/  @!P2 ST.E.64 [R4.64], R128 ;  /* 0x000000800400a985 */ /* 0x0007e2000c101b06 */
[----:B-1----:R-:W-:-:S02]  /*a450*/  @!P1 LOP3.LUT R8, R10, 0xfffffffe, RZ, 0xc0, !PT ;  /* 0xfffffffe0a089812 */ /* 0x002fc400078ec0ff */
[----:B------:R-:W-:-:S03]  /*a460*/  IADD3 R9, R0, 0x20, RZ ;  /* 0x0000002000097810 */ /* 0x000fc60007ffe0ff */
[----:B--2---:R-:W-:Y:S01]  /*a470*/  @!P1 IMAD.WIDE R6, R8, 0x4, R2 ;  /* 0x0000000408069825 */ /* 0x004fe200078e0202 */
[----:B------:R-:W-:Y:S02]  /*a480*/  ISETP.GE.AND P4, PT, R9, c[0x0][0x3c8], PT ;  /* 0x0000f20009007a0c */ /* 0x000fe40003f86270 */
[C---:B---3--:R-:W-:Y:S02]  /*a490*/  IADD3 R5, R0.reuse, 0x28, RZ ;  /* 0x0000002800057810 */ /* 0x048fe40007ffe0ff */
[C---:B------:R-:W-:Y:S01]  /*a4a0*/  IADD3 R4, R0.reuse, 0x30, RZ ;  /* 0x0000003000047810 */ /* 0x040fe20007ffe0ff */
[----:B------:R1:W-:Y:S01]  /*a4b0*/  @!P1 ST.E.64 [R6.64], R140 ;  /* 0x0000008c06009985 */ /* 0x0003e2000c101b06 */
[----:B------:R-:W-:Y:S02]  /*a4c0*/  IADD3 R8, R0, 0x38, RZ ;  /* 0x0000003800087810 */ /* 0x000fe40007ffe0ff */
[----:B------:R-:W-:Y:S02]  /*a4d0*/  ISETP.GE.AND P3, PT, R5, c[0x0][0x3c8], PT ;  /* 0x0000f20005007a0c */ /* 0x000fe40003f66270 */
[----:B------:R-:W-:-:S02]  /*a4e0*/  ISETP.GE.AND P2, PT, R4, c[0x0][0x3c8], PT ;  /* 0x0000f20004007a0c */ /* 0x000fc40003f46270 */
[----:B------:R-:W-:Y:S02]  /*a4f0*/  ISETP.GE.AND P1, PT, R8, c[0x0][0x3c8], PT ;  /* 0x0000f20008007a0c */ /* 0x000fe40003f26270 */
[----:B------:R-:W-:-:S09]  /*a500*/  @!P4 LEA.HI R9, R9, R9, RZ, 0x1 ;  /* 0x000000090909c211 */ /* 0x000fd200078f08ff */
[----:B------:R-:W-:Y:S02]  /*a510*/  @!P2 LEA.HI R4, R4, R4, RZ, 0x1 ;  /* 0x000000040404a211 */ /* 0x000fe400078f08ff */
[----:B------:R-:W-:-:S04]  /*a520*/  @!P1 LEA.HI R8, R8, R8, RZ, 0x1 ;  /* 0x0000000808089211 */ /* 0x000fc800078f08ff */
[----:B------:R-:W-:Y:S02]  /*a530*/  @!P1 LOP3.LUT R10, R8, 0xfffffffe, RZ, 0xc0, !PT ;  /* 0xfffffffe080a9812 */ /* 0x000fe400078ec0ff */
[----:B-1----:R-:W-:Y:S02]  /*a540*/  @!P3 LEA.HI R6, R5, R5, RZ, 0x1 ;  /* 0x000000050506b211 */ /* 0x002fe400078f08ff */
[----:B------:R-:W-:Y:S02]  /*a550*/  @!P4 LOP3.LUT R5, R9, 0xfffffffe, RZ, 0xc0, !PT ;  /* 0xfffffffe0905c812 */ /* 0x000fe400078ec0ff */
[----:B------:R-:W-:Y:S02]  /*a560*/  @!P3 LOP3.LUT R9, R6, 0xfffffffe, RZ, 0xc0, !PT ;  /* 0xfffffffe0609b812 */ /* 0x000fe400078ec0ff */
[----:B------:R-:W-:Y:S01]  /*a570*/  @!P2 LOP3.LUT R6, R4, 0xfffffffe, RZ, 0xc0, !PT ;  /* 0xfffffffe0406a812 */ /* 0x000fe200078ec0ff */
[----:B------:R-:W-:-:S04]  /*a580*/  @!P4 IMAD.WIDE R4, R5, 0x4, R2 ;  /* 0x000000040504c825 */ /* 0x000fc800078e0202 */
[--C-:B------:R-:W-:Y:S01]  /*a590*/  @!P3 IMAD.WIDE R8, R9, 0x4, R2.reuse ;  /* 0x000000040908b825 */ /* 0x100fe200078e0202 */
[----:B------:R1:W-:Y:S03]  /*a5a0*/  @!P4 ST.E.64 [R4.64], R144 ;  /* 0x000000900400c985 */ /* 0x0003e6000c101b06 */
[--C-:B------:R-:W-:Y:S01]  /*a5b0*/  @!P2 IMAD.WIDE R6, R6, 0x4, R2.reuse ;  /* 0x000000040606a825 */ /* 0x100fe200078e0202 */
[----:B------:R2:W-:Y:S04]  /*a5c0*/  @!P3 ST.E.64 [R8.64], R156 ;  /* 0x0000009c0800b985 */ /* 0x0005e8000c101b06 */
[----:B------:R3:W-:Y:S01]  /*a5d0*/  @!P2 ST.E.64 [R6.64], R160 ;  /* 0x000000a00600a985 */ /* 0x0007e2000c101b06 */
[----:B-1----:R-:W-:Y:S01]  /*a5e0*/  @!P1 IMAD.WIDE R4, R10, 0x4, R2 ;  /* 0x000000040a049825 */ /* 0x002fe200078e0202 */
[----:B--2---:R-:W-:-:S04]  /*a5f0*/  IADD3 R8, R0, 0x40, RZ ;  /* 0x0000004000087810 */ /* 0x004fc80007ffe0ff */
[----:B------:R1:W-:Y:S01]  /*a600*/  @!P1 ST.E.64 [R4.64], R172 ;  /* 0x000000ac04009985 */ /* 0x0003e2000c101b06 */
[----:B---3--:R-:W-:Y:S02]  /*a610*/  IADD3 R6, R0, 0x48, RZ ;  /* 0x0000004800067810 */ /* 0x008fe40007ffe0ff */
[----:B------:R-:W-:Y:S02]  /*a620*/  ISETP.GE.AND P4, PT, R8, c[0x0][0x3c8], PT ;  /* 0x0000f20008007a0c */ /* 0x000fe40003f86270 */
[----:B------:R-:W-:-:S11]  /*a630*/  ISETP.GE.AND P3, PT, R6, c[0x0][0x3c8], PT ;  /* 0x0000f20006007a0c */ /* 0x000fd60003f66270 */
[----:B------:R-:W-:Y:S02]  /*a640*/  @!P4 LEA.HI R8, R8, R8, RZ, 0x1 ;  /* 0x000000080808c211 */ /* 0x000fe400078f08ff */
[----:B------:R-:W-:-:S04]  /*a650*/  @!P3 LEA.HI R7, R6, R6, RZ, 0x1 ;  /* 0x000000060607b211 */ /* 0x000fc800078f08ff */
[----:B------:R-:W-:Y:S02]  /*a660*/  @!P3 LOP3.LUT R7, R7, 0xfffffffe, RZ, 0xc0, !PT ;  /* 0xfffffffe0707b812 */ /* 0x000fe400078ec0ff */
[C---:B-1----:R-:W-:Y:S02]  /*a670*/  IADD3 R5, R0.reuse, 0x50, RZ ;  /* 0x0000005000057810 */ /* 0x042fe40007ffe0ff */
[----:B------:R-:W-:Y:S02]  /*a680*/  IADD3 R4, R0, 0x58, RZ ;  /* 0x0000005800047810 */ /* 0x000fe40007ffe0ff */
[----:B------:R-:W-:Y:S02]  /*a690*/  ISETP.GE.AND P2, PT, R5, c[0x0][0x3c8], PT ;  /* 0x0000f20005007a0c */ /* 0x000fe40003f46270 */
[----:B------:R-:W-:-:S11]  /*a6a0*/  ISETP.GE.AND P1, PT, R4, c[0x0][0x3c8], PT ;  /* 0x0000f20004007a0c */ /* 0x000fd60003f26270 */
[----:B------:R-:W-:Y:S02]  /*a6b0*/  @!P2 LEA.HI R6, R5, R5, RZ, 0x1 ;  /* 0x000000050506a211 */ /* 0x000fe400078f08ff */
[----:B------:R-:W-:Y:S02]  /*a6c0*/  @!P1 LEA.HI R4, R4, R4, RZ, 0x1 ;  /* 0x0000000404049211 */ /* 0x000fe400078f08ff */
[----:B------:R-:W-:Y:S02]  /*a6d0*/  @!P4 LOP3.LUT R5, R8, 0xfffffffe, RZ, 0xc0, !PT ;  /* 0xfffffffe0805c812 */ /* 0x000fe400078ec0ff */
[----:B------:R-:W-:Y:S01]  /*a6e0*/  @!P2 LOP3.LUT R10, R6, 0xfffffffe, RZ, 0xc0, !PT ;  /* 0xfffffffe060aa812 */ /* 0x000fe200078ec0ff */
[----:B------:R-:W-:Y:S01]  /*a6f0*/  @!P3 IMAD.WIDE R6, R7, 0x4, R2 ;  /* 0x000000040706b825 */ /* 0x000fe200078e0202 */
[----:B------:R-:W-:-:S03]  /*a700*/  @!P1 LOP3.LUT R11, R4, 0xfffffffe, RZ, 0xc0, !PT ;  /* 0xfffffffe040b9812 */ /* 0x000fc600078ec0ff */
[----:B------:R-:W-:-:S04]  /*a710*/  @!P4 IMAD.WIDE R8, R5, 0x4, R2 ;  /* 0x000000040508c825 */ /* 0x000fc800078e0202 */
[--C-:B------:R-:W-:Y:S01]  /*a720*/  @!P2 IMAD.WIDE R4, R10, 0x4, R2.reuse ;  /* 0x000000040a04a825 */ /* 0x100fe200078e0202 */
[----:B------:R1:W-:Y:S03]  /*a730*/  @!P4 ST.E.64 [R8.64], R68 ;  /* 0x000000440800c985 */ /* 0x0003e6000c101b06 */
[----:B------:R-:W-:Y:S01]  /*a740*/  @!P1 IMAD.WIDE R2, R11, 0x4, R2 ;  /* 0x000000040b029825 */ /* 0x000fe200078e0202 */
[----:B------:R1:W-:Y:S04]  /*a750*/  @!P3 ST.E.64 [R6.64], R80 ;  /* 0x000000500600b985 */ /* 0x0003e8000c101b06 */
[----:B------:R1:W-:Y:S04]  /*a760*/  @!P2 ST.E.64 [R4.64], R84 ;  /* 0x000000540400a985 */ /* 0x0003e8000c101b06 */
[----:B------:R1:W-:Y:S02]  /*a770*/  @!P1 ST.E.64 [R2.64], R96 ;  /* 0x0000006002009985 */ /* 0x0003e4000c101b06 */
.L_x_17:
[----:B-1----:R-:W-:Y:S05]  /*a780*/  BSYNC B0 ;  /* 0x0000000000007941 */ /* 0x002fea0003800000 */
.L_x_16:
[----:B------:R1:W3:Y:S01]  /*a790*/  SHFL.IDX PT, R3, R22, 0x1, 0x1c1f ;  /* 0x003c1f0016037f89 */ /* 0x0002e200000e0000 */
[----:B------:R-:W-:Y:S03]  /*a7a0*/  BSSY B0, `(.L_x_18) ;  /* 0x0000048000007945 */ /* 0x000fe60003800000 */
[----:B------:R1:W4:Y:S01]  /*a7b0*/  SHFL.IDX PT, R2, R23, 0x1, 0x1c1f ;  /* 0x003c1f0017027f89 */ /* 0x00032200000e0000 */
[----:B------:R-:W-:Y:S05]  /*a7c0*/  @P0 BRA `(.L_x_19) ;  /* 0x0000045000000947 */ /* 0x000fea0003800000 */
[C---:B------:R-:W-:Y:S02]  /*a7d0*/  IADD3 R4, R0.reuse, 0x8, RZ ;  /* 0x0000000800047810 */ /* 0x040fe40007ffe0ff */
[----:B------:R-:W-:-:S02]  /*a7e0*/  ISETP.GE.AND P1, PT, R0, c[0x0][0x3c8], PT ;  /* 0x0000f20000007a0c */ /* 0x000fc40003f26270 */
[----:B------:R-:W-:Y:S02]  /*a7f0*/  ISETP.GE.AND P0, PT, R4, c[0x0][0x3c8], PT ;  /* 0x0000f20004007a0c */ /* 0x000fe40003f06270 */
[C---:B--2---:R-:W-:Y:S02]  /*a800*/  IADD3 R8, R0.reuse, 0x10, RZ ;  /* 0x0000001000087810 */ /* 0x044fe40007ffe0ff */
[C---:B------:R-:W-:Y:S02]  /*a810*/  IADD3 R9, R0.reuse, 0x18, RZ ;  /* 0x0000001800097810 */ /* 0x040fe40007ffe0ff */
[C---:B------:R-:W-:Y:S02]  /*a820*/  IADD3 R10, R0.reuse, 0x20, RZ ;  /* 0x00000020000a7810 */ /* 0x040fe40007ffe0ff */
[----:B------:R-:W-:Y:S02]  /*a830*/  IADD3 R11, R0, 0x28, RZ ;  /* 0x00000028000b7810 */ /* 0x000fe40007ffe0ff */
[----:B------:R-:W-:Y:S01]  /*a840*/  ISETP.GE.AND P4, PT, R8, c[0x0][0x3c8], PT ;  /* 0x0000f20008007a0c */ /* 0x000fe20003f86270 */
[C---:B---34-:R-:W-:Y:S01]  /*a850*/  @!P1 IMAD.WIDE R6, R0.reuse, 0x4, R2 ;  /* 0x0000000400069825 */ /* 0x058fe200078e0202 */
[----:B------:R-:W-:-:S02]  /*a860*/  IADD3 R12, R0, 0x30, RZ ;  /* 0x00000030000c7810 */ /* 0x000fc40007ffe0ff */
[----:B------:R-:W-:Y:S02]  /*a870*/  @!P0 LEA.HI R4, R4, R4, RZ, 0x1 ;  /* 0x0000000404048211 */ /* 0x000fe400078f08ff */
[----:B------:R-:W-:Y:S01]  /*a880*/  ISETP.GE.AND P3, PT, R9, c[0x0][0x3c8], PT ;  /* 0x0000f20009007a0c */ /* 0x000fe20003f66270 */
[----:B------:R2:W-:Y:S01]  /*a890*/  @!P1 ST.E.64 [R6.64], R118 ;  /* 0x0000007606009985 */ /* 0x0005e2000c101b06 */
[----:B------:R-:W-:Y:S02]  /*a8a0*/  @!P0 LOP3.LUT R4, R4, 0xfffffffe, RZ, 0xc0, !PT ;  /* 0xfffffffe04048812 */ /* 0x000fe400078ec0ff */
[----:B------:R-:W-:Y:S02]  /*a8b0*/  ISETP.GE.AND P2, PT, R10, c[0x0][0x3c8], PT ;  /* 0x0000f2000a007a0c */ /* 0x000fe40003f46270 */
[----:B------:R-:W-:Y:S01]  /*a8c0*/  ISETP.GE.AND P1, PT, R11, c[0x0][0x3c8], PT ;  /* 0x0000f2000b007a0c */ /* 0x000fe20003f26270 */
[----:B------:R-:W-:-:S05]  /*a8d0*/  @!P0 IMAD.WIDE R4, R4, 0x4, R2 ;  /* 0x0000000404048825 */ /* 0x000fca00078e0202 */
[----:B------:R3:W-:Y:S01]  /*a8e0*/  @!P0 ST.E.64 [R4.64], R126 ;  /* 0x0000007e04008985 */ /* 0x0007e2000c101b06 */
[----:B------:R-:W-:-:S13]  /*a8f0*/  ISETP.GE.AND P0, PT, R12, c[0x0][0x3c8], PT ;  /* 0x0000f2000c007a0c */ /* 0x000fda0003f06270 */
[----:B------:R-:W-:Y:S02]  /*a900*/  @!P0 LEA.HI R12, R12, R12, RZ, 0x1 ;  /* 0x0000000c0c0c8211 */ /* 0x000fe400078f08ff */
[----:B--2---:R-:W-:Y:S02]  /*a910*/  @!P3 LEA.HI R6, R9, R9, RZ, 0x1 ;  /* 0x000000090906b211 */ /* 0x004fe400078f08ff */
[----:B------:R-:W-:Y:S02]  /*a920*/  @!P1 LEA.HI R7, R11, R11, RZ, 0x1 ;  /* 0x0000000b0b079211 */ /* 0x000fe400078f08ff */
[----:B------:R-:W-:Y:S02]  /*a930*/  @!P3 LOP3.LUT R6, R6, 0xfffffffe, RZ, 0xc0, !PT ;  /* 0xfffffffe0606b812 */ /* 0x000fe400078ec0ff */
[----:B------:R-:W-:Y:S02]  /*a940*/  @!P1 LOP3.LUT R7, R7, 0xfffffffe, RZ, 0xc0, !PT ;  /* 0xfffffffe07079812 */ /* 0x000fe400078ec0ff */
[----:B------:R-:W-:-:S02]  /*a950*/  @!P0 LOP3.LUT R12, R12, 0xfffffffe, RZ, 0xc0, !PT ;  /* 0xfffffffe0c0c8812 */ /* 0x000fc400078ec0ff */
[----:B---3--:R-:W-:Y:S01]  /*a960*/  @!P4 LEA.HI R4, R8, R8, RZ, 0x1 ;  /* 0x000000080804c211 */ /* 0x008fe200078f08ff */
[--C-:B------:R-:W-:Y:S01]  /*a970*/  @!P3 IMAD.WIDE R8, R6, 0x4, R2.reuse ;  /* 0x000000040608b825 */ /* 0x100fe200078e0202 */
[----:B------:R-:W-:Y:S02]  /*a980*/  @!P2 LEA.HI R5, R10, R10, RZ, 0x1 ;  /* 0x0000000a0a05a211 */ /* 0x000fe400078f08ff */
[----:B------:R-:W-:Y:S01]  /*a990*/  @!P4 LOP3.LUT R4, R4, 0xfffffffe, RZ, 0xc0, !PT ;  /* 0xfffffffe0404c812 */ /* 0x000fe200078ec0ff */
[----:B------:R-:W-:Y:S01]  /*a9a0*/  @!P1 IMAD.WIDE R6, R7, 0x4, R2 ;  /* 0x0000000407069825 */ /* 0x000fe200078e0202 */
[----:B------:R-:W-:-:S03]  /*a9b0*/  @!P2 LOP3.LUT R10, R5, 0xfffffffe, RZ, 0xc0, !PT ;  /* 0xfffffffe050aa812 */ /* 0x000fc600078ec0ff */
[----:B------:R-:W-:-:S04]  /*a9c0*/  @!P4 IMAD.WIDE R4, R4, 0x4, R2 ;  /* 0x000000040404c825 */ /* 0x000fc800078e0202 */
[--C-:B------:R-:W-:Y:S01]  /*a9d0*/  @!P2 IMAD.WIDE R10, R10, 0x4, R2.reuse ;  /* 0x000000040a0aa825 */ /* 0x100fe200078e0202 */
[----:B------:R2:W-:Y:S04]  /*a9e0*/  @!P4 ST.E.64 [R4.64], R130 ;  /* 0x000000820400c985 */ /* 0x0005e8000c101b06 */
[----:B------:R3:W-:Y:S04]  /*a9f0*/  @!P3 ST.E.64 [R8.64], R142 ;  /* 0x0000008e0800b985 */ /* 0x0007e8000c101b06 */
[----:B------:R-:W-:Y:S04]  /*aa00*/  @!P2 ST.E.64 [R10.64], R146 ;  /* 0x000000920a00a985 */ /* 0x000fe8000c101b06 */
[----:B------:R4:W-:Y:S01]  /*aa10*/  @!P1 ST.E.64 [R6.64], R158 ;  /* 0x0000009e06009985 */ /* 0x0009e2000c101b06 */
[----:B--2---:R-:W-:Y:S01]  /*aa20*/  @!P0 IMAD.WIDE R4, R12, 0x4, R2 ;  /* 0x000000040c048825 */ /* 0x004fe200078e0202 */
[----:B---3--:R-:W-:-:S04]  /*aa30*/  IADD3 R8, R0, 0x38, RZ ;  /* 0x0000003800087810 */ /* 0x008fc80007ffe0ff */
[----:B------:R2:W-:Y:S01]  /*aa40*/  @!P0 ST.E.64 [R4.64], R162 ;  /* 0x000000a204008985 */ /* 0x0005e2000c101b06 */
[----:B------:R-:W-:Y:S02]  /*aa50*/  ISETP.GE.AND P4, PT, R8, c[0x0][0x3c8], PT ;  /* 0x0000f20008007a0c */ /* 0x000fe40003f86270 */
[C---:B----4-:R-:W-:Y:S02]  /*aa60*/  IADD3 R7, R0.reuse, 0x40, RZ ;  /* 0x0000004000077810 */ /* 0x050fe40007ffe0ff */
[----:B------:R-:W-:Y:S02]  /*aa70*/  IADD3 R6, R0, 0x48, RZ ;  /* 0x0000004800067810 */ /* 0x000fe40007ffe0ff */
[----:B------:R-:W-:Y:S02]  /*aa80*/  ISETP.GE.AND P3, PT, R7, c[0x0][0x3c8], PT ;  /* 0x0000f20007007a0c */ /* 0x000fe40003f66270 */
[----:B------:R-:W-:-:S05]  /*aa90*/  ISETP.GE.AND P2, PT, R6, c[0x0][0x3c8], PT ;  /* 0x0000f20006007a0c */ /* 0x000fca0003f46270 */
[----:B------:R-:W-:-:S06]  /*aaa0*/  @!P4 LEA.HI R9, R8, R8, RZ, 0x1 ;  /* 0x000000080809c211 */ /* 0x000fcc00078f08ff */
[----:B------:R-:W-:Y:S02]  /*aab0*/  @!P3 LEA.HI R8, R7, R7, RZ, 0x1 ;  /* 0x000000070708b211 */ /* 0x000fe400078f08ff */
[----:B------:R-:W-:Y:S02]  /*aac0*/  @!P2 LEA.HI R7, R6, R6, RZ, 0x1 ;  /* 0x000000060607a211 */ /* 0x000fe400078f08ff */
[----:B------:R-:W-:Y:S02]  /*aad0*/  @!P3 LOP3.LUT R8, R8, 0xfffffffe, RZ, 0xc0, !PT ;  /* 0xfffffffe0808b812 */ /* 0x000fe400078ec0ff */
[C---:B--2---:R-:W-:Y:S02]  /*aae0*/  IADD3 R5, R0.reuse, 0x50, RZ ;  /* 0x0000005000057810 */ /* 0x044fe40007ffe0ff */
[----:B------:R-:W-:Y:S02]  /*aaf0*/  IADD3 R4, R0, 0x58, RZ ;  /* 0x0000005800047810 */ /* 0x000fe40007ffe0ff */
[----:B------:R-:W-:-:S02]  /*ab00*/  ISETP.GE.AND P1, PT, R5, c[0x0][0x3c8], PT ;  /* 0x0000f20005007a0c */ /* 0x000fc40003f26270 */
[----:B------:R-:W-:Y:S02]  /*ab10*/  ISETP.GE.AND P0, PT, R4, c[0x0][0x3c8], PT ;  /* 0x0000f20004007a0c */ /* 0x000fe40003f06270 */
[----:B------:R-:W-:-:S09]  /*ab20*/  @!P2 LOP3.LUT R7, R7, 0xfffffffe, RZ, 0xc0, !PT ;  /* 0xfffffffe0707a812 */ /* 0x000fd200078ec0ff */
[----:B------:R-:W-:Y:S02]  /*ab30*/  @!P1 LEA.HI R6, R5, R5, RZ, 0x1 ;  /* 0x0000000505069211 */ /* 0x000fe400078f08ff */
[----:B------:R-:W-:Y:S02]  /*ab40*/  @!P0 LEA.HI R4, R4, R4, RZ, 0x1 ;  /* 0x0000000404048211 */ /* 0x000fe400078f08ff */
[----:B------:R-:W-:Y:S01]  /*ab50*/  @!P4 LOP3.LUT R5, R9, 0xfffffffe, RZ, 0xc0, !PT ;  /* 0xfffffffe0905c812 */ /* 0x000fe200078ec0ff */
[--C-:B------:R-:W-:Y:S01]  /*ab60*/  @!P3 IMAD.WIDE R8, R8, 0x4, R2.reuse ;  /* 0x000000040808b825 */ /* 0x100fe200078e0202 */
[----:B------:R-:W-:Y:S02]  /*ab70*/  @!P1 LOP3.LUT R12, R6, 0xfffffffe, RZ, 0xc0, !PT ;  /* 0xfffffffe060c9812 */ /* 0x000fe400078ec0ff */
[----:B------:R-:W-:Y:S01]  /*ab80*/  @!P0 LOP3.LUT R13, R4, 0xfffffffe, RZ, 0xc0, !PT ;  /* 0xfffffffe040d8812 */ /* 0x000fe200078ec0ff */
[----:B------:R-:W-:-:S04]  /*ab90*/  @!P4 IMAD.WIDE R10, R5, 0x4, R2 ;  /* 0x00000004050ac825 */ /* 0x000fc800078e0202 */
[--C-:B------:R-:W-:Y:S01]  /*aba0*/  @!P2 IMAD.WIDE R6, R7, 0x4, R2.reuse ;  /* 0x000000040706a825 */ /* 0x100fe200078e0202 */
[----:B------:R2:W-:Y:S03]  /*abb0*/  @!P4 ST.E.64 [R10.64], R174 ;  /* 0x000000ae0a00c985 */ /* 0x0005e6000c101b06 */
[--C-:B------:R-:W-:Y:S01]  /*abc0*/  @!P1 IMAD.WIDE R4, R12, 0x4, R2.reuse ;  /* 0x000000040c049825 */ /* 0x100fe200078e0202 */
[----:B------:R2:W-:Y:S03]  /*abd0*/  @!P3 ST.E.64 [R8.64], R70 ;  /* 0x000000460800b985 */ /* 0x0005e6000c101b06 */
[----:B------:R-:W-:Y:S01]  /*abe0*/  @!P0 IMAD.WIDE R2, R13, 0x4, R2 ;  /* 0x000000040d028825 */ /* 0x000fe200078e0202 */
[----:B------:R2:W-:Y:S04]  /*abf0*/  @!P2 ST.E.64 [R6.64], R82 ;  /* 0x000000520600a985 */ /* 0x0005e8000c101b06 */
[----:B------:R2:W-:Y:S04]  /*ac00*/  @!P1 ST.E.64 [R4.64], R86 ;  /* 0x0000005604009985 */ /* 0x0005e8000c101b06 */
[----:B------:R2:W-:Y:S02]  /*ac10*/  @!P0 ST.E.64 [R2.64], R98 ;  /* 0x0000006202008985 */ /* 0x0005e4000c101b06 */
.L_x_19:
[----:B------:R-:W-:Y:S05]  /*ac20*/  BSYNC B0 ;  /* 0x0000000000007941 */ /* 0x000fea0003800000 */
.L_x_18:
[----:B--23--:R2:W3:Y:S01]  /*ac30*/  SHFL.IDX PT, R3, R22, 0x2, 0x1c1f ;  /* 0x005c1f0016037f89 */ /* 0x00c4e200000e0000 */
[----:B------:R-:W-:Y:S03]  /*ac40*/  BSSY B0, `(.L_x_20) ;  /* 0x0000048000007945 */ /* 0x000fe60003800000 */
[----:B----4-:R2:W4:Y:S01]  /*ac50*/  SHFL.IDX PT, R2, R23, 0x2, 0x1c1f ;  /* 0x005c1f0017027f89 */ /* 0x01052200000e0000 */
[----:B------:R-:W-:Y:S05]  /*ac60*/  @P5 BRA `(.L_x_21) ;  /* 0x0000045000005947 */ /* 0x000fea0003800000 */
[C---:B------:R-:W-:Y:S02]  /*ac70*/  IADD3 R6, R0.reuse, 0x8, RZ ;  /* 0x0000000800067810 */ /* 0x040fe40007ffe0ff */
[----:B------:R-:W-:-:S02]  /*ac80*/  IADD3 R5, R0, 0x10, RZ ;  /* 0x0000001000057810 */ /* 0x000fc40007ffe0ff */
[C---:B------:R-:W-:Y:S02]  /*ac90*/  IADD3 R4, R0.reuse, 0x18, RZ ;  /* 0x0000001800047810 */ /* 0x040fe40007ffe0ff */
[C---:B------:R-:W-:Y:S02]  /*aca0*/  ISETP.GE.AND P5, PT, R0.reuse, c[0x0][0x3c8], PT ;  /* 0x0000f20000007a0c */ /* 0x040fe40003fa6270 */
[----:B------:R-:W-:Y:S02]  /*acb0*/  IADD3 R7, R0, 0x20, RZ ;  /* 0x0000002000077810 */ /* 0x000fe40007ffe0ff */
[----:B------:R-:W-:Y:S02]  /*acc0*/  ISETP.GE.AND P4, PT, R6, c[0x0][0x3c8], PT ;  /* 0x0000f20006007a0c */ /* 0x000fe40003f86270 */
[----:B------:R-:W-:Y:S02]  /*acd0*/  IADD3 R10, R0, 0x28, RZ ;  /* 0x00000028000a7810 */ /* 0x000fe40007ffe0ff */
[----:B------:R-:W-:-:S02]  /*ace0*/  ISETP.GE.AND P3, PT, R5, c[0x0][0x3c8], PT ;  /* 0x0000f20005007a0c */ /* 0x000fc40003f66270 */
[----:B------:R-:W-:Y:S02]  /*acf0*/  ISETP.GE.AND P2, PT, R4, c[0x0][0x3c8], PT ;  /* 0x0000f20004007a0c */ /* 0x000fe40003f46270 */
[----:B------:R-:W-:Y:S01]  /*ad00*/  ISETP.GE.AND P1, PT, R7, c[0x0][0x3c8], PT ;  /* 0x0000f20007007a0c */ /* 0x000fe20003f26270 */
[----:B---34-:R-:W-:Y:S01]  /*ad10*/  @!P5 IMAD.WIDE R8, R0, 0x4, R2 ;  /* 0x000000040008d825 */ /* 0x018fe200078e0202 */
[----:B------:R-:W-:-:S03]  /*ad20*/  ISETP.GE.AND P0, PT, R10, c[0x0][0x3c8], PT ;  /* 0x0000f2000a007a0c */ /* 0x000fc60003f06270 */
[----:B------:R-:W-:Y:S01]  /*ad30*/  @!P4 LEA.HI R6, R6, R6, RZ, 0x1 ;  /* 0x000000060606c211 */ /* 0x000fe200078f08ff */
[----:B------:R3:W-:Y:S03]  /*ad40*/  @!P5 ST.E.64 [R8.64], R112 ;  /* 0x000000700800d985 */ /* 0x0007e6000c101b06 */
[----:B------:R-:W-:Y:S02]  /*ad50*/  @!P3 LEA.HI R5, R5, R5, RZ, 0x1 ;  /* 0x000000050505b211 */ /* 0x000fe400078f08ff */
[----:B------:R-:W-:Y:S02]  /*ad60*/  @!P2 LEA.HI R4, R4, R4, RZ, 0x1 ;  /* 0x000000040404a211 */ /* 0x000fe400078f08ff */
[----:B------:R-:W-:Y:S02]  /*ad70*/  @!P4 LOP3.LUT R6, R6, 0xfffffffe, RZ, 0xc0, !PT ;  /* 0xfffffffe0606c812 */ /* 0x000fe400078ec0ff */
[----:B------:R-:W-:-:S02]  /*ad80*/  @!P1 LEA.HI R7, R7, R7, RZ, 0x1 ;  /* 0x0000000707079211 */ /* 0x000fc400078f08ff */
[----:B------:R-:W-:Y:S02]  /*ad90*/  @!P0 LEA.HI R10, R10, R10, RZ, 0x1 ;  /* 0x0000000a0a0a8211 */ /* 0x000fe400078f08ff */
[----:B------:R-:W-:Y:S02]  /*ada0*/  @!P2 LOP3.LUT R11, R4, 0xfffffffe, RZ, 0xc0, !PT ;  /* 0xfffffffe040ba812 */ /* 0x000fe400078ec0ff */
[----:B------:R-:W-:Y:S02]  /*adb0*/  @!P1 LOP3.LUT R7, R7, 0xfffffffe, RZ, 0xc0, !PT ;  /* 0xfffffffe07079812 */ /* 0x000fe400078ec0ff */
[----:B------:R-:W-:Y:S01]  /*adc0*/  @!P0 LOP3.LUT R12, R10, 0xfffffffe, RZ, 0xc0, !PT ;  /* 0xfffffffe0a0c8812 */ /* 0x000fe200078ec0ff */
[----:B------:R-:W-:Y:S01]  /*add0*/  @!P2 IMAD.WIDE R10, R11, 0x4, R2 ;  /* 0x000000040b0aa825 */ /* 0x000fe200078e0202 */
[----:B---3--:R-:W-:-:S03]  /*ade0*/  @!P3 LOP3.LUT R8, R5, 0xfffffffe, RZ, 0xc0, !PT ;  /* 0xfffffffe0508b812 */ /* 0x008fc600078ec0ff */
[----:B------:R-:W-:-:S04]  /*adf0*/  @!P4 IMAD.WIDE R4, R6, 0x4, R2 ;  /* 0x000000040604c825 */ /* 0x000fc800078e0202 */
[--C-:B------:R-:W-:Y:S01]  /*ae00*/  @!P3 IMAD.WIDE R8, R8, 0x4, R2.reuse ;  /* 0x000000040808b825 */ /* 0x100fe200078e0202 */
[----:B------:R3:W-:Y:S03]  /*ae10*/  @!P4 ST.E.64 [R4.64], R120 ;  /* 0x000000780400c985 */ /* 0x0007e6000c101b06 */
[--C-:B------:R-:W-:Y:S01]  /*ae20*/  @!P1 IMAD.WIDE R6, R7, 0x4, R2.reuse ;  /* 0x0000000407069825 */ /* 0x100fe200078e0202 */
[----:B------:R4:W-:Y:S04]  /*ae30*/  @!P3 ST.E.64 [R8.64], R132 ;  /* 0x000000840800b985 */ /* 0x0009e8000c101b06 */
[----:B------:R-:W-:Y:S04]  /*ae40*/  @!P2 ST.E.64 [R10.64], R136 ;  /* 0x000000880a00a985 */ /* 0x000fe8000c101b06 */
[----:B------:R5:W-:Y:S01]  /*ae50*/  @!P1 ST.E.64 [R6.64], R148 ;  /* 0x0000009406009985 */ /* 0x000be2000c101b06 */
[----:B---3--:R-:W-:Y:S01]  /*ae60*/  @!P0 IMAD.WIDE R4, R12, 0x4, R2 ;  /* 0x000000040c048825 */ /* 0x008fe200078e0202 */
[----:B----4-:R-:W-:-:S04]  /*ae70*/  IADD3 R9, R0, 0x30, RZ ;  /* 0x0000003000097810 */ /* 0x010fc80007ffe0ff */
[----:B------:R3:W-:Y:S01]  /*ae80*/  @!P0 ST.E.64 [R4.64], R152 ;  /* 0x0000009804008985 */ /* 0x0007e2000c101b06 */
[----:B------:R-:W-:Y:S02]  /*ae90*/  IADD3 R8, R0, 0x38, RZ ;  /* 0x0000003800087810 */ /* 0x000fe40007ffe0ff */
[----:B------:R-:W-:Y:S02]  /*aea0*/  ISETP.GE.AND P5, PT, R9, c[0x0][0x3c8], PT ;  /* 0x0000f20009007a0c */ /* 0x000fe40003fa6270 */
[----:B------:R-:W-:Y:S02]  /*aeb0*/  ISETP.GE.AND P4, PT, R8, c[0x0][0x3c8], PT ;  /* 0x0000f20008007a0c */ /* 0x000fe40003f86270 */
[C---:B-----5:R-:W-:Y:S02]  /*aec0*/  IADD3 R7, R0.reuse, 0x40, RZ ;  /* 0x0000004000077810 */ /* 0x060fe40007ffe0ff */
[----:B------:R-:W-:Y:S02]  /*aed0*/  IADD3 R6, R0, 0x48, RZ ;  /* 0x0000004800067810 */ /* 0x000fe40007ffe0ff */
[----:B------:R-:W-:-:S02]  /*aee0*/  ISETP.GE.AND P3, PT, R7, c[0x0][0x3c8], PT ;  /* 0x0000f20007007a0c */ /* 0x000fc40003f66270 */
[----:B------:R-:W-:-:S03]  /*aef0*/  ISETP.GE.AND P2, PT, R6, c[0x0][0x3c8], PT ;  /* 0x0000f20006007a0c */ /* 0x000fc60003f46270 */
[----:B------:R-:W-:Y:S02]  /*af00*/  @!P5 LEA.HI R9, R9, R9, RZ, 0x1 ;  /* 0x000000090909d211 */ /* 0x000fe400078f08ff */
[----:B------:R-:W-:-:S04]  /*af10*/  @!P4 LEA.HI R10, R8, R8, RZ, 0x1 ;  /* 0x00000008080ac211 */ /* 0x000fc800078f08ff */
[----:B------:R-:W-:Y:S02]  /*af20*/  @!P4 LOP3.LUT R10, R10, 0xfffffffe, RZ, 0xc0, !PT ;  /* 0xfffffffe0a0ac812 */ /* 0x000fe400078ec0ff */
[----:B------:R-:W-:Y:S02]  /*af30*/  @!P3 LEA.HI R8, R7, R7, RZ, 0x1 ;  /* 0x000000070708b211 */ /* 0x000fe400078f08ff */
[----:B------:R-:W-:Y:S01]  /*af40*/  @!P2 LEA.HI R7, R6, R6, RZ, 0x1 ;  /* 0x000000060607a211 */ /* 0x000fe200078f08ff */
[----:B------:R-:W-:Y:S01]  /*af50*/  @!P4 IMAD.WIDE R10, R10, 0x4, R2 ;  /* 0x000000040a0ac825 */ /* 0x000fe200078e0202 */
[----:B------:R-:W-:Y:S02]  /*af60*/  @!P3 LOP3.LUT R8, R8, 0xfffffffe, RZ, 0xc0, !PT ;  /* 0xfffffffe0808b812 */ /* 0x000fe400078ec0ff */
[C---:B---3--:R-:W-:Y:S02]  /*af70*/  IADD3 R5, R0.reuse, 0x50, RZ ;  /* 0x0000005000057810 */ /* 0x048fe40007ffe0ff */
[----:B------:R-:W-:-:S02]  /*af80*/  IADD3 R4, R0, 0x58, RZ ;  /* 0x0000005800047810 */ /* 0x000fc40007ffe0ff */
[----:B------:R-:W-:Y:S02]  /*af90*/  ISETP.GE.AND P1, PT, R5, c[0x0][0x3c8], PT ;  /* 0x0000f20005007a0c */ /* 0x000fe40003f26270 */
[----:B------:R-:W-:Y:S02]  /*afa0*/  ISETP.GE.AND P0, PT, R4, c[0x0][0x3c8], PT ;  /* 0x0000f20004007a0c */ /* 0x000fe40003f06270 */
[----:B------:R-:W-:-:S09]  /*afb0*/  @!P2 LOP3.LUT R7, R7, 0xfffffffe, RZ, 0xc0, !PT ;  /* 0xfffffffe0707a812 */ /* 0x000fd200078ec0ff */
[----:B------:R-:W-:Y:S02]  /*afc0*/  @!P1 LEA.HI R6, R5, R5, RZ, 0x1 ;  /* 0x0000000505069211 */ /* 0x000fe400078f08ff */
[----:B------:R-:W-:Y:S01]  /*afd0*/  @!P5 LOP3.LUT R5, R9, 0xfffffffe, RZ, 0xc0, !PT ;  /* 0xfffffffe0905d812 */ /* 0x000fe200078ec0ff */
[--C-:B------:R-:W-:Y:S01]  /*afe0*/  @!P3 IMAD.WIDE R8, R8, 0x4, R2.reuse ;  /* 0x000000040808b825 */ /* 0x100fe200078e0202 */
[----:B------:R-:W-:Y:S02]  /*aff0*/  @!P0 LEA.HI R4, R4, R4, RZ, 0x1 ;  /* 0x0000000404048211 */ /* 0x000fe400078f08ff */
[----:B------:R-:W-:Y:S01]  /*b000*/  @!P1 LOP3.LUT R14, R6, 0xfffffffe, RZ, 0xc0, !PT ;  /* 0xfffffffe060e9812 */ /* 0x000fe200078ec0ff */
[----:B------:R-:W-:Y:S01]  /*b010*/  @!P5 IMAD.WIDE R12, R5, 0x4, R2 ;  /* 0x00000004050cd825 */ /* 0x000fe200078e0202 */
[----:B------:R-:W-:-:S03]  /*b020*/  @!P0 LOP3.LUT R15, R4, 0xfffffffe, RZ, 0xc0, !PT ;  /* 0xfffffffe040f8812 */ /* 0x000fc600078ec0ff */
[--C-:B------:R-:W-:Y:S01]  /*b030*/  @!P2 IMAD.WIDE R6, R7, 0x4, R2.reuse ;  /* 0x000000040706a825 */ /* 0x100fe200078e0202 */
[----:B------:R3:W-:Y:S03]  /*b040*/  @!P5 ST.E.64 [R12.64], R164 ;  /* 0x000000a40c00d985 */ /* 0x0007e6000c101b06 */
[--C-:B------:R-:W-:Y:S01]  /*b050*/  @!P1 IMAD.WIDE R4, R14, 0x4, R2.reuse ;  /* 0x000000040e049825 */ /* 0x100fe200078e0202 */
[----:B------:R3:W-:Y:S03]  /*b060*/  @!P4 ST.E.64 [R10.64], R168 ;  /* 0x000000a80a00c985 */ /* 0x0007e6000c101b06 */
[----:B------:R-:W-:Y:S01]  /*b070*/  @!P0 IMAD.WIDE R2, R15, 0x4, R2 ;  /* 0x000000040f028825 */ /* 0x000fe200078e0202 */
[----:B------:R3:W-:Y:S04]  /*b080*/  @!P3 ST.E.64 [R8.64], R72 ;  /* 0x000000480800b985 */ /* 0x0007e8000c101b06 */
[----:B------:R3:W-:Y:S04]  /*b090*/  @!P2 ST.E.64 [R6.64], R76 ;  /* 0x0000004c0600a985 */ /* 0x0007e8000c101b06 */
[----:B------:R3:W-:Y:S04]  /*b0a0*/  @!P1 ST.E.64 [R4.64], R88 ;  /* 0x0000005804009985 */ /* 0x0007e8000c101b06 */
[----:B------:R3:W-:Y:S02]  /*b0b0*/  @!P0 ST.E.64 [R2.64], R92 ;  /* 0x0000005c02008985 */ /* 0x0007e4000c101b06 */
.L_x_21:
[----:B------:R-:W-:Y:S05]  /*b0c0*/  BSYNC B0 ;  /* 0x0000000000007941 */ /* 0x000fea0003800000 */
.L_x_20:
[----:B---3--:R3:W1:Y:S04]  /*b0d0*/  SHFL.IDX PT, R3, R22, 0x3, 0x1c1f ;  /* 0x007c1f0016037f89 */ /* 0x00866800000e0000 */
[----:B----4-:R3:W4:Y:S01]  /*b0e0*/  SHFL.IDX PT, R2, R23, 0x3, 0x1c1f ;  /* 0x007c1f0017027f89 */ /* 0x01072200000e0000 */
[----:B------:R-:W-:Y:S05]  /*b0f0*/  @P6 EXIT ;  /* 0x000000000000694d */ /* 0x000fea0003800000 */
[C---:B------:R-:W-:Y:S02]  /*b100*/  IADD3 R6, R0.reuse, 0x8, RZ ;  /* 0x0000000800067810 */ /* 0x040fe40007ffe0ff */
[----:B------:R-:W-:-:S02]  /*b110*/  IADD3 R5, R0, 0x10, RZ ;  /* 0x0000001000057810 */ /* 0x000fc40007ffe0ff */
[----:B------:R-:W-:Y:S02]  /*b120*/  IADD3 R4, R0, 0x18, RZ ;  /* 0x0000001800047810 */ /* 0x000fe40007ffe0ff */
[----:B------:R-:W-:Y:S02]  /*b130*/  ISETP.GE.AND P2, PT, R6, c[0x0][0x3c8], PT ;  /* 0x0000f20006007a0c */ /* 0x000fe40003f46270 */
[----:B------:R-:W-:Y:S02]  /*b140*/  ISETP.GE.AND P1, PT, R5, c[0x0][0x3c8], PT ;  /* 0x0000f20005007a0c */ /* 0x000fe40003f26270 */
[----:B------:R-:W-:Y:S02]  /*b150*/  ISETP.GE.AND P0, PT, R4, c[0x0][0x3c8], PT ;  /* 0x0000f20004007a0c */ /* 0x000fe40003f06270 */
[C---:B------:R-:W-:Y:S02]  /*b160*/  ISETP.GE.AND P3, PT, R0.reuse, c[0x0][0x3c8], PT ;  /* 0x0000f20000007a0c */ /* 0x040fe40003f66270 */
[----:B------:R-:W-:-:S02]  /*b170*/  IADD3 R13, R0, 0x20, RZ ;  /* 0x00000020000d7810 */ /* 0x000fc40007ffe0ff */
[----:B------:R-:W-:Y:S02]  /*b180*/  IADD3 R14, R0, 0x28, RZ ;  /* 0x00000028000e7810 */ /* 0x000fe40007ffe0ff */
[----:B------:R-:W-:Y:S02]  /*b190*/  ISETP.GE.AND P6, PT, R13, c[0x0][0x3c8], PT ;  /* 0x0000f2000d007a0c */ /* 0x000fe40003fc6270 */
[----:B------:R-:W-:Y:S02]  /*b1a0*/  @!P2 LEA.HI R8, R6, R6, RZ, 0x1 ;  /* 0x000000060608a211 */ /* 0x000fe400078f08ff */
[----:B------:R-:W-:Y:S02]  /*b1b0*/  @!P1 LEA.HI R5, R5, R5, RZ, 0x1 ;  /* 0x0000000505059211 */ /* 0x000fe400078f08ff */
[----:B------:R-:W-:Y:S01]  /*b1c0*/  @!P0 LEA.HI R4, R4, R4, RZ, 0x1 ;  /* 0x0000000404048211 */ /* 0x000fe200078f08ff */
[----:B-1--4-:R-:W-:Y:S01]  /*b1d0*/  @!P3 IMAD.WIDE R10, R0, 0x4, R2 ;  /* 0x00000004000ab825 */ /* 0x012fe200078e0202 */
[----:B------:R-:W-:-:S02]  /*b1e0*/  @!P2 LOP3.LUT R8, R8, 0xfffffffe, RZ, 0xc0, !PT ;  /* 0xfffffffe0808a812 */ /* 0x000fc400078ec0ff */
[----:B------:R-:W-:Y:S02]  /*b1f0*/  @!P1 LOP3.LUT R5, R5, 0xfffffffe, RZ, 0xc0, !PT ;  /* 0xfffffffe05059812 */ /* 0x000fe400078ec0ff */
[----:B------:R-:W-:Y:S01]  /*b200*/  ISETP.GE.AND P5, PT, R14, c[0x0][0x3c8], PT ;  /* 0x0000f2000e007a0c */ /* 0x000fe20003fa6270 */
[--C-:B------:R-:W-:Y:S01]  /*b210*/  @!P2 IMAD.WIDE R8, R8, 0x4, R2.reuse ;  /* 0x000000040808a825 */ /* 0x100fe200078e0202 */
[----:B------:R-:W-:Y:S01]  /*b220*/  @!P0 LOP3.LUT R4, R4, 0xfffffffe, RZ, 0xc0, !PT ;  /* 0xfffffffe04048812 */ /* 0x000fe200078ec0ff */
[----:B------:R1:W-:Y:S01]  /*b230*/  @!P3 ST.E.64 [R10.64], R114 ;  /* 0x000000720a00b985 */ /* 0x0003e2000c101b06 */
[----:B------:R-:W-:Y:S01]  /*b240*/  IADD3 R12, R0, 0x50, RZ ;  /* 0x00000050000c7810 */ /* 0x000fe20007ffe0ff */
[--C-:B------:R-:W-:Y:S02]  /*b250*/  @!P1 IMAD.WIDE R6, R5, 0x4, R2.reuse ;  /* 0x0000000405069825 */ /* 0x100fe400078e0202 */
[----:B------:R4:W-:Y:S02]  /*b260*/  @!P2 ST.E.64 [R8.64], R122 ;  /* 0x0000007a0800a985 */ /* 0x0009e4000c101b06 */
[----:B------:R-:W-:-:S02]  /*b270*/  @!P0 IMAD.WIDE R4, R4, 0x4, R2 ;  /* 0x0000000404048825 */ /* 0x000fc400078e0202 */
[----:B------:R-:W-:Y:S04]  /*b280*/  @!P1 ST.E.64 [R6.64], R134 ;  /* 0x0000008606009985 */ /* 0x000fe8000c101b06 */
[----:B------:R5:W-:Y:S01]  /*b290*/  @!P0 ST.E.64 [R4.64], R138 ;  /* 0x0000008a04008985 */ /* 0x000be2000c101b06 */
[----:B------:R-:W-:Y:S02]  /*b2a0*/  ISETP.GE.AND P0, PT, R12, c[0x0][0x3c8], PT ;  /* 0x0000f2000c007a0c */ /* 0x000fe40003f06270 */
[C---:B-1----:R-:W-:Y:S02]  /*b2b0*/  IADD3 R10, R0.reuse, 0x40, RZ ;  /* 0x00000040000a7810 */ /* 0x042fe40007ffe0ff */
[C---:B------:R-:W-:Y:S02]  /*b2c0*/  IADD3 R11, R0.reuse, 0x48, RZ ;  /* 0x00000048000b7810 */ /* 0x040fe40007ffe0ff */
[----:B----4-:R-:W-:-:S02]  /*b2d0*/  IADD3 R8, R0, 0x30, RZ ;  /* 0x0000003000087810 */ /* 0x010fc40007ffe0ff */
[----:B------:R-:W-:Y:S02]  /*b2e0*/  IADD3 R9, R0, 0x38, RZ ;  /* 0x0000003800097810 */ /* 0x000fe40007ffe0ff */
[----:B------:R-:W-:Y:S02]  /*b2f0*/  ISETP.GE.AND P4, PT, R8, c[0x0][0x3c8], PT ;  /* 0x0000f20008007a0c */ /* 0x000fe40003f86270 */
[----:B------:R-:W-:Y:S02]  /*b300*/  ISETP.GE.AND P3, PT, R9, c[0x0][0x3c8], PT ;  /* 0x0000f20009007a0c */ /* 0x000fe40003f66270 */
[----:B-----5:R-:W-:Y:S02]  /*b310*/  @!P6 LEA.HI R4, R13, R13, RZ, 0x1 ;  /* 0x0000000d0d04e211 */ /* 0x020fe400078f08ff */
[----:B------:R-:W-:Y:S02]  /*b320*/  @!P5 LEA.HI R5, R14, R14, RZ, 0x1 ;  /* 0x0000000e0e05d211 */ /* 0x000fe400078f08ff */
[----:B------:R-:W-:-:S02]  /*b330*/  @!P6 LOP3.LUT R4, R4, 0xfffffffe, RZ, 0xc0, !PT ;  /* 0xfffffffe0404e812 */ /* 0x000fc400078ec0ff */
[----:B------:R-:W-:Y:S02]  /*b340*/  ISETP.GE.AND P2, PT, R10, c[0x0][0x3c8], PT ;  /* 0x0000f2000a007a0c */ /* 0x000fe40003f46270 */
[----:B------:R-:W-:Y:S01]  /*b350*/  @!P5 LOP3.LUT R5, R5, 0xfffffffe, RZ, 0xc0, !PT ;  /* 0xfffffffe0505d812 */ /* 0x000fe200078ec0ff */
[--C-:B------:R-:W-:Y:S01]  /*b360*/  @!P6 IMAD.WIDE R6, R4, 0x4, R2.reuse ;  /* 0x000000040406e825 */ /* 0x100fe200078e0202 */
[----:B------:R-:W-:Y:S02]  /*b370*/  ISETP.GE.AND P1, PT, R11, c[0x0][0x3c8], PT ;  /* 0x0000f2000b007a0c */ /* 0x000fe40003f26270 */
[----:B------:R-:W-:Y:S01]  /*b380*/  IADD3 R0, R0, 0x58, RZ ;  /* 0x0000005800007810 */ /* 0x000fe20007ffe0ff */
[----:B------:R-:W-:Y:S01]  /*b390*/  @!P5 IMAD.WIDE R4, R5, 0x4, R2 ;  /* 0x000000040504d825 */ /* 0x000fe200078e0202 */
[----:B------:R1:W-:Y:S04]  /*b3a0*/  @!P6 ST.E.64 [R6.64], R150 ;  /* 0x000000960600e985 */ /* 0x0003e8000c101b06 */
[----:B------:R4:W-:Y:S01]  /*b3b0*/  @!P5 ST.E.64 [R4.64], R154 ;  /* 0x0000009a0400d985 */ /* 0x0009e2000c101b06 */
[----:B-1----:R-:W-:-:S04]  /*b3c0*/  @!P2 LEA.HI R7, R10, R10, RZ, 0x1 ;  /* 0x0000000a0a07a211 */ /* 0x002fc800078f08ff */
[----:B------:R-:W-:Y:S02]  /*b3d0*/  @!P1 LEA.HI R6, R11, R11, RZ, 0x1 ;  /* 0x0000000b0b069211 */ /* 0x000fe400078f08ff */
[----:B----4-:R-:W-:Y:S02]  /*b3e0*/  @!P4 LEA.HI R4, R8, R8, RZ, 0x1 ;  /* 0x000000080804c211 */ /* 0x010fe400078f08ff */
[----:B------:R-:W-:Y:S02]  /*b3f0*/  @!P3 LEA.HI R8, R9, R9, RZ, 0x1 ;  /* 0x000000090908b211 */ /* 0x000fe400078f08ff */
[----:B------:R-:W-:Y:S02]  /*b400*/  @!P0 LEA.HI R5, R12, R12, RZ, 0x1 ;  /* 0x0000000c0c058211 */ /* 0x000fe400078f08ff */
[----:B------:R-:W-:Y:S02]  /*b410*/  @!P4 LOP3.LUT R4, R4, 0xfffffffe, RZ, 0xc0, !PT ;  /* 0xfffffffe0404c812 */ /* 0x000fe400078ec0ff */
[----:B------:R-:W-:-:S02]  /*b420*/  @!P3 LOP3.LUT R8, R8, 0xfffffffe, RZ, 0xc0, !PT ;  /* 0xfffffffe0808b812 */ /* 0x000fc400078ec0ff */
[----:B------:R-:W-:Y:S01]  /*b430*/  @!P2 LOP3.LUT R7, R7, 0xfffffffe, RZ, 0xc0, !PT ;  /* 0xfffffffe0707a812 */ /* 0x000fe200078ec0ff */
[--C-:B------:R-:W-:Y:S01]  /*b440*/  @!P4 IMAD.WIDE R12, R4, 0x4, R2.reuse ;  /* 0x00000004040cc825 */ /* 0x100fe200078e0202 */
[----:B------:R-:W-:Y:S02]  /*b450*/  @!P1 LOP3.LUT R6, R6, 0xfffffffe, RZ, 0xc0, !PT ;  /* 0xfffffffe06069812 */ /* 0x000fe400078ec0ff */
[----:B------:R-:W-:Y:S01]  /*b460*/  @!P0 LOP3.LUT R5, R5, 0xfffffffe, RZ, 0xc0, !PT ;  /* 0xfffffffe05058812 */ /* 0x000fe200078ec0ff */
[--C-:B------:R-:W-:Y:S01]  /*b470*/  @!P3 IMAD.WIDE R10, R8, 0x4, R2.reuse ;  /* 0x00000004080ab825 */ /* 0x100fe200078e0202 */
[----:B------:R1:W-:Y:S03]  /*b480*/  @!P4 ST.E.64 [R12.64], R166 ;  /* 0x000000a60c00c985 */ /* 0x0003e6000c101b06 */
[--C-:B------:R-:W-:Y:S01]  /*b490*/  @!P2 IMAD.WIDE R8, R7, 0x4, R2.reuse ;  /* 0x000000040708a825 */ /* 0x100fe200078e0202 */
[----:B------:R1:W-:Y:S03]  /*b4a0*/  @!P3 ST.E.64 [R10.64], R170 ;  /* 0x000000aa0a00b985 */ /* 0x0003e6000c101b06 */
[--C-:B------:R-:W-:Y:S01]  /*b4b0*/  @!P1 IMAD.WIDE R6, R6, 0x4, R2.reuse ;  /* 0x0000000406069825 */ /* 0x100fe200078e0202 */
[----:B------:R1:W-:Y:S03]  /*b4c0*/  @!P2 ST.E.64 [R8.64], R74 ;  /* 0x0000004a0800a985 */ /* 0x0003e6000c101b06 */
[----:B------:R-:W-:Y:S01]  /*b4d0*/  @!P0 IMAD.WIDE R4, R5, 0x4, R2 ;  /* 0x0000000405048825 */ /* 0x000fe200078e0202 */
[----:B------:R1:W-:Y:S04]  /*b4e0*/  @!P1 ST.E.64 [R6.64], R78 ;  /* 0x0000004e06009985 */ /* 0x0003e8000c101b06 */
[----:B------:R1:W-:Y:S01]  /*b4f0*/  @!P0 ST.E.64 [R4.64], R90 ;  /* 0x0000005a04008985 */ /* 0x0003e2000c101b06 */
[----:B------:R-:W-:-:S13]  /*b500*/  ISETP.GE.AND P0, PT, R0, c[0x0][0x3c8], PT ;  /* 0x0000f20000007a0c */ /* 0x000fda0003f06270 */
[----:B------:R-:W-:Y:S05]  /*b510*/  @P0 EXIT ;  /* 0x000000000000094d */ /* 0x000fea0003800000 */
[----:B------:R-:W-:-:S04]  /*b520*/  LEA.HI R0, R0, R0, RZ, 0x1 ;  /* 0x0000000000007211 */ /* 0x000fc800078f08ff */
[----:B------:R-:W-:-:S05]  /*b530*/  LOP3.LUT R0, R0, 0xfffffffe, RZ, 0xc0, !PT ;  /* 0xfffffffe00007812 */ /* 0x000fca00078ec0ff */
[----:B------:R-:W-:-:S05]  /*b540*/  IMAD.WIDE R2, R0, 0x4, R2 ;  /* 0x0000000400027825 */ /* 0x000fca00078e0202 */
[----:B------:R-:W-:Y:S01]  /*b550*/  ST.E.64 [R2.64], R94 ;  /* 0x0000005e02007985 */ /* 0x000fe2000c101b06 */
[----:B------:R-:W-:Y:S05]  /*b560*/  EXIT ;  /* 0x000000000000794d */ /* 0x000fea0003800000 */
.L_x_15:
[----:B------:R-:W2:Y:S02]  /*b570*/  S2R R0, SR_TID.X ;  /* 0x0000000000007919 */ /* 0x000ea40000002100 */
[----:B--2---:R-:W-:-:S13]  /*b580*/  ISETP.GT.AND P0, PT, R0, 0x7f, PT ;  /* 0x0000007f0000780c */ /* 0x004fda0003f04270 */
[----:B------:R-:W-:Y:S05]  /*b590*/  @P0 EXIT ;  /* 0x000000000000094d */ /* 0x000fea0003800000 */
[----:B------:R-:W2:Y:S01]  /*b5a0*/  S2R R8, SR_CTAID.X ;  /* 0x0000000000087919 */ /* 0x000ea20000002500 */
[----:B------:R-:W-:-:S05]  /*b5b0*/  MOV R3, c[0x0][0x4e8] ;  /* 0x00013a0000037a02 */ /* 0x000fca0000000f00 */
[----:B------:R-:W-:Y:S01]  /*b5c0*/  IMAD R2, R3, c[0x0][0x388], RZ ;  /* 0x0000e20003027a24 */ /* 0x000fe200078e02ff */
[----:B--2---:R-:W-:-:S04]  /*b5d0*/  LEA R8, R8, R0, 0x7 ;  /* 0x0000000008087211 */ /* 0x004fc800078e38ff */
[----:B------:R-:W-:-:S13]  /*b5e0*/  ISETP.GE.AND P0, PT, R8, R2, PT ;  /* 0x000000020800720c */ /* 0x000fda0003f06270 */
[----:B------:R-:W-:Y:S05]  /*b5f0*/  @P0 EXIT ;  /* 0x000000000000094d */ /* 0x000fea0003800000 */
[----:B------:R-:W2:Y:S01]  /*b600*/  LDL.LU R4, [R1+0x30] ;  /* 0x0000300001047983 */ /* 0x000ea20000300800 */
[----:B------:R-:W-:-:S03]  /*b610*/  ISETP.NE.AND P0, PT, R3, 0x1, PT ;  /* 0x000000010300780c */ /* 0x000fc60003f05270 */
[----:B------:R-:W3:Y:S04]  /*b620*/  S2R R9, SR_CTAID.Z ;  /* 0x0000000000097919 */ /* 0x000ee80000002700 */
[----:B------:R-:W4:Y:S06]  /*b630*/  S2R R10, SR_CTAID.Y ;  /* 0x00000000000a7919 */ /* 0x000f2c0000002600 */
[----:B------:R-:W-:Y:S01]  /*b640*/  @P0 IMAD.HI.U32 R6, R8, c[0x0][0x4ec], RZ ;  /* 0x00013b0008060a27 */ /* 0x000fe200078e00ff */
[----:B---3--:R-:W-:-:S02]  /*b650*/  SHF.R.S32.HI R7, RZ, 0x1f, R9 ;  /* 0x0000001fff077819 */ /* 0x008fc40000011409 */
[----:B--2---:R-:W-:Y:S01]  /*b660*/  SHF.R.S32.HI R0, RZ, 0x1f, R4 ;  /* 0x0000001fff007819 */ /* 0x004fe20000011404 */
[C---:B------:R-:W-:Y:S01]  /*b670*/  IMAD.WIDE.U32 R2, R4.reuse, c[0x0][0x4d0], RZ ;  /* 0x0001340004027a25 */ /* 0x040fe200078e00ff */
[----:B------:R-:W-:-:S03]  /*b680*/  IADD3 R5, -R4, RZ, RZ ;  /* 0x000000ff04057210 */ /* 0x000fc60007ffe1ff */
[----:B------:R-:W-:-:S04]  /*b690*/  IMAD R0, R0, c[0x0][0x4d0], RZ ;  /* 0x0001340000007a24 */ /* 0x000fc800078e02ff */
[----:B------:R-:W-:Y:S01]  /*b6a0*/  IMAD R0, R4, c[0x0][0x4d4], R0 ;  /* 0x0001350004007a24 */ /* 0x000fe200078e0200 */
[----:B------:R-:W-:Y:S02]  /*b6b0*/  MOV R4, R8 ;  /* 0x0000000800047202 */ /* 0x000fe40000000f00 */
[----:B------:R-:W-:Y:S02]  /*b6c0*/  @P0 SHF.R.U32.HI R4, RZ, c[0x0][0x4f0], R6 ;  /* 0x00013c00ff040a19 */ /* 0x000fe40000011606 */
[----:B------:R-:W-:Y:S01]  /*b6d0*/  IADD3 R3, R3, R0, RZ ;  /* 0x0000000003037210 */ /* 0x000fe20007ffe0ff */
[----:B------:R-:W-:Y:S02]  /*b6e0*/  IMAD R0, R7, c[0x0][0x4d8], RZ ;  /* 0x0001360007007a24 */ /* 0x000fe400078e02ff */
[----:B----4-:R-:W-:Y:S01]  /*b6f0*/  IMAD R7, R5, c[0x0][0x550], R10 ;  /* 0x0001540005077a24 */ /* 0x010fe200078e020a */
[----:B------:R-:W-:Y:S01]  /*b700*/  IADD3 R5, -R4, RZ, RZ ;  /* 0x000000ff04057210 */ /* 0x000fe20007ffe1ff */
[----:B------:R-:W-:-:S02]  /*b710*/  IMAD R0, R9, c[0x0][0x4dc], R0 ;  /* 0x0001370009007a24 */ /* 0x000fc400078e0200 */
[----:B------:R-:W-:Y:S01]  /*b720*/  IMAD.WIDE.U32 R2, R9, c[0x0][0x4d8], R2 ;  /* 0x0001360009027a25 */ /* 0x000fe200078e0002 */
[----:B------:R-:W-:-:S03]  /*b730*/  SHF.R.S32.HI R6, RZ, 0x1f, R7 ;  /* 0x0000001fff067819 */ /* 0x000fc60000011407 */
[----:B------:R-:W-:Y:S01]  /*b740*/  IMAD R5, R5, c[0x0][0x4e8], R8 ;  /* 0x00013a0005057a24 */ /* 0x000fe200078e0208 */
[----:B------:R-:W-:Y:S01]  /*b750*/  IADD3 R3, R0, R3, RZ ;  /* 0x0000000300037210 */ /* 0x000fe20007ffe0ff */
[----:B------:R-:W-:-:S03]  /*b760*/  IMAD R6, R6, c[0x0][0x4e0], RZ ;  /* 0x0001380006067a24 */ /* 0x000fc600078e02ff */
[----:B------:R-:W-:Y:S01]  /*b770*/  SHF.R.S32.HI R0, RZ, 0x1f, R5 ;  /* 0x0000001fff007819 */ /* 0x000fe20000011405 */
[----:B------:R-:W-:-:S04]  /*b780*/  IMAD.WIDE.U32 R2, R7, c[0x0][0x4e0], R2 ;  /* 0x0001380007027a25 */ /* 0x000fc800078e0002 */
[----:B------:R-:W-:Y:S01]  /*b790*/  IMAD R7, R7, c[0x0][0x4e4], R6 ;  /* 0x0001390007077a24 */ /* 0x000fe200078e0206 */
[----:B------:R-:W-:Y:S01]  /*b7a0*/  SHF.R.S32.HI R6, RZ, 0x1f, R4 ;  /* 0x0000001fff067819 */ /* 0x000fe20000011404 */
[----:B------:R-:W-:Y:S01]  /*b7b0*/  IMAD R0, R0, c[0x0][0x4c8], RZ ;  /* 0x0001320000007a24 */ /* 0x000fe200078e02ff */
[----:B------:R-:W-:-:S03]  /*b7c0*/  IADD3 R2, P0, R4, R2, RZ ;  /* 0x0000000204027210 */ /* 0x000fc60007f1e0ff */
[----:B------:R-:W-:Y:S01]  /*b7d0*/  IMAD R0, R5, c[0x0][0x4cc], R0 ;  /* 0x0001330005007a24 */ /* 0x000fe200078e0200 */
[----:B------:R-:W-:-:S05]  /*b7e0*/  IADD3.X R3, R6, R3, R7, P0, !PT ;  /* 0x0000000306037210 */ /* 0x000fca00007fe407 */
[----:B------:R-:W-:-:S05]  /*b7f0*/  IMAD.WIDE.U32 R2, R5, c[0x0][0x4c8], R2 ;  /* 0x0001320005027a25 */ /* 0x000fca00078e0002 */
[----:B------:R-:W-:Y:S02]  /*b800*/  IADD3 R0, R3, R0, RZ ;  /* 0x0000000003007210 */ /* 0x000fe40007ffe0ff */
[----:B------:R-:W-:-:S04]  /*b810*/  LEA R4, P0, R2, c[0x0][0x4a8], 0x2 ;  /* 0x00012a0002047a11 */ /* 0x000fc800078010ff */
[----:B------:R-:W-:Y:S02]  /*b820*/  LEA.HI.X R5, R2, c[0x0][0x4ac], R0, 0x2, P0 ;  /* 0x00012b0002057a11 */ /* 0x000fe400000f1400 */
[----:B------:R-:W-:-:S05]  /*b830*/  MOV R0, 0xff800000 ;  /* 0xff80000000007802 */ /* 0x000fca0000000f00 */
[----:B------:R-:W-:Y:S01]  /*b840*/  STG.E [R4.64], R0 ;  /* 0x0000000004007986 */ /* 0x000fe2000c101906 */
[----:B------:R-:W-:Y:S05]  /*b850*/  EXIT ;  /* 0x000000000000794d */ /* 0x000fea0003800000 */
.L_x_22:
[----:B------:R-:W-:-:S00]  /*b860*/  BRA `(.L_x_22) ;  /* 0xfffffff000007947 */ /* 0x000fc0000383ffff */
[----:B------:R-:W-:-:S00]  /*b870*/  NOP ;  /* 0x0000000000007918 */ /* 0x000fc00000000000 */
        /* <DEDUP_REMOVED lines=8> */
.L_x_3628:


//--------------------- .text._ZN7cutlass13device_kernelIN5flash19enable_sm80_to_sm89INS1_16FlashAttnFwdSm80INS1_25CollectiveMainloopFwdSm80ILi4ELi1ELb0EN4cute5tupleIJNS5_1CILi128EEENS7_ILi48EEENS7_ILi96EEEEEELi96ENS_10bfloat16_tEfNS_4arch4Sm80ELb0ELb0ELb1ELb1ELb1ELb0ELb1ELb1EEENS1_21CollectiveEpilogueFwdINS6_IJS8_SA_S9_EEENS6_IJNS7_ILi1EEESI_SI_EEESC_SE_Li128ELb1ELb1ELb1ELb0EEENS1_36VarlenDynamicPersistentTileSchedulerILi128ELi48ELi128ELi128ELb1ELb1ELb0ELb0ELb1ELb1EEEEEEEEEvNT_6ParamsE --------------------------
	.section	.text._ZN7cutlass13device_kernelIN5flash19enable_sm80_to_sm89INS1_16FlashAttnFwdSm80INS1_25CollectiveMainloopFwdSm80ILi4ELi1ELb0EN4cute5tupleIJNS5_1CILi128EEENS7_ILi48EEENS7_ILi96EEEEEELi96ENS_10bfloat16_tEfNS_4arch4Sm80ELb0ELb0ELb1ELb1ELb1ELb0ELb1ELb1EEENS1_21CollectiveEpilogueFwdINS6_IJS8_SA_S9_EEENS6_IJNS7_ILi1EEESI_SI_EEESC_SE_Li128ELb1ELb1ELb1ELb0EEENS1_36VarlenDynamicPersistentTileSchedulerILi128ELi48ELi128ELi128ELb1ELb1ELb0ELb0ELb1ELb1EEEEEEEEEvNT_6ParamsE,"ax",@progbits
	.sectioninfo	@"SHI_REGISTERS=255"
	.align	128
.text._ZN7cutlass13device_kernelIN5flash19enable_sm80_to_sm89INS1_16FlashAttnFwdSm80INS1_25CollectiveMainloopFwdSm80ILi4ELi1ELb0EN4cute5tupleIJNS5_1CILi128EEENS7_ILi48EEENS7_ILi96EEEEEELi96ENS_10bfloat16_tEfNS_4arch4Sm80ELb0ELb0ELb1ELb1ELb1ELb0ELb1ELb1EEENS1_21CollectiveEpilogueFwdINS6_IJS8_SA_S9_EEENS6_IJNS7_ILi1EEESI_SI_EEESC_SE_Li128ELb1ELb1ELb1ELb0EEENS1_36VarlenDynamicPersistentTileSchedulerILi128ELi48ELi128ELi128ELb1ELb1ELb0ELb0ELb1ELb1EEEEEEEEEvNT_6ParamsE:
        .type           _ZN7cutlass13device_kernelIN5flash19enable_sm80_to_sm89INS1_16FlashAttnFwdSm80INS1_25CollectiveMainloopFwdSm80ILi4ELi1ELb0EN4cute5tupleIJNS5_1CILi128EEENS7_ILi48EEENS7_ILi96EEEEEELi96ENS_10bfloat16_tEfNS_4arch4Sm80ELb0ELb0ELb1ELb1ELb1ELb0ELb1ELb1EEENS1_21CollectiveEpilogueFwdINS6_IJS8_SA_S9_EEENS6_IJNS7_ILi1EEESI_SI_EEESC_SE_Li128ELb1ELb1ELb1ELb0EEENS1_36VarlenDynamicPersistentTileSchedulerILi128ELi48ELi128ELi128ELb1ELb1ELb0ELb0ELb1ELb1EEEEEEEEEvNT_6ParamsE,@function
        .size           _ZN7cutlass13device_kernelIN5flash19enable_sm80_to_sm89INS1_16FlashAttnFwdSm80INS1_25CollectiveMainloopFwdSm80ILi4ELi1ELb0EN4cute5tupleIJNS5_1CILi128EEENS7_ILi48EEENS7_ILi96EEEEEELi96ENS_10bfloat16_tEfNS_4arch4Sm80ELb0ELb0ELb1ELb1ELb1ELb0ELb1ELb1EEENS1_21CollectiveEpilogueFwdINS6_IJS8_SA_S9_EEENS6_IJNS7_ILi1EEESI_SI_EEESC_SE_Li128ELb1ELb1ELb1ELb0EEENS1_36VarlenDynamicPersistentTileSchedulerILi128ELi48ELi128ELi128ELb1ELb1ELb0ELb0ELb1ELb1EEEEEEEEEvNT_6ParamsE,(.L_x_3629 - _ZN7cutlass13device_kernelIN5flash19enable_sm80_to_sm89INS1_16FlashAttnFwdSm80INS1_25CollectiveMainloopFwdSm80ILi4ELi1ELb0EN4cute5tupleIJNS5_1CILi128EEENS7_ILi48EEENS7_ILi96EEEEEELi96ENS_10bfloat16_tEfNS_4arch4Sm80ELb0ELb0ELb1ELb1ELb1ELb0ELb1ELb1EEENS1_21CollectiveEpilogueFwdINS6_IJS8_SA_S9_EEENS6_IJNS7_ILi1EEESI_SI_EEESC_SE_Li128ELb1ELb1ELb1ELb0EEENS1_36VarlenDynamicPersistentTileSchedulerILi128ELi48ELi128ELi128ELb1ELb1ELb0ELb0ELb1ELb1EEEEEEEEEvNT_6ParamsE)
        .other          _ZN7cutlass13device_kernelIN5flash19enable_sm80_to_sm89INS1_16FlashAttnFwdSm80INS1_25CollectiveMainloopFwdSm80ILi4ELi1ELb0EN4cute5tupleIJNS5_1CILi128EEENS7_ILi48EEENS7_ILi96EEEEEELi96ENS_10bfloat16_tEfNS_4arch4Sm80ELb0ELb0ELb1ELb1ELb1ELb0ELb1ELb1EEENS1_21CollectiveEpilogueFwdINS6_IJS8_SA_S9_EEENS6_IJNS7_ILi1EEESI_SI_EEESC_SE_Li128ELb1ELb1ELb1ELb0EEENS1_36VarlenDynamicPersistentTileSchedulerILi128ELi48ELi128ELi128ELb1ELb1ELb0ELb0ELb1ELb1EEEEEEEEEvNT_6ParamsE,@"STO_CUDA_ENTRY STV_DEFAULT"
_ZN7cutlass13device_kernelIN5flash19enable_sm80_to_sm89INS1_16FlashAttnFwdSm80INS1_25CollectiveMainloopFwdSm80ILi4ELi1ELb0EN4cute5tupleIJNS5_1CILi128EEENS7_ILi48EEENS7_ILi96EEEEEELi96ENS_10bfloat16_tEfNS_4arch4Sm80ELb0ELb0ELb1ELb1ELb1ELb0ELb1ELb1EEENS1_21CollectiveEpilogueFwdINS6_IJS8_SA_S9_EEENS6_IJNS7_ILi1EEESI_SI_EEESC_SE_Li128ELb1ELb1ELb1ELb0EEENS1_36VarlenDynamicPersistentTileSchedulerILi128ELi48ELi128ELi128ELb1ELb1ELb0ELb0ELb1ELb1EEEEEEEEEvNT_6ParamsE:
[----:B------:R-:W-:-:S03]  /*0000*/  MOV R1, c[0x0][0x28] ;  /* 0x00000a0000017a02 */ /* 0x000fc60000000f00 */
[----:B------:R-:W1:Y:S01]  /*0010*/  S2R R2, SR_TID.X ;  /* 0x0000000000027919 */ /* 0x000e620000002100 */
[----:B------:R-:W-:Y:S01]  /*0020*/  IADD3 R1, R1, -0x98, RZ ;  /* 0xffffff6801017810 */ /* 0x000fe20007ffe0ff */
[----:B------:R-:W-:Y:S01]  /*0030*/  ULDC.64 UR6, c[0x0][0x118] ;  /* 0x0000460000067ab9 */ /* 0x000fe20000000a00 */
[----:B-1----:R-:W-:-:S05]  /*0040*/  SHF.R.U32.HI R0, RZ, 0x5, R2 ;  /* 0x00000005ff007819 */ /* 0x002fca0000011602 */
[----:B------:R-:W1:Y:S02]  /*0050*/  SHFL.IDX PT, R3, R0, RZ, 0x1f ;  /* 0x00001fff00037589 */ /* 0x000e6400000e0000 */
[----:B-1----:R-:W-:Y:S02]  /*0060*/  ISETP.NE.AND P0, PT, R3, RZ, PT ;  /* 0x000000ff0300720c */ /* 0x002fe40003f05270 */
[----:B------:R-:W-:Y:S11]  /*0070*/  STL [R1+0x8c], R3 ;  /* 0x00008c0301007387 */ /* 0x000ff60000100800 */
[----:B------:R-:W-:Y:S06]  /*0080*/  @P0 BAR.SYNC.DEFER_BLOCKING 0x5, 0x80 ;  /* 0x0142000000000b1d */ /* 0x000fec0000010000 */
[----:B------:R-:W1:Y:S04]  /*0090*/  @P0 LDS.128 R4, [0xc080] ;  /* 0x00c08000ff040984 */ /* 0x000e680000000c00 */
[----:B-1----:R1:W-:Y:S04]  /*00a0*/  @P0 STL.64 [R1], R4 ;  /* 0x0000000401000387 */ /* 0x0023e80000100a00 */
[----:B------:R1:W-:Y:S04]  /*00b0*/  @P0 STL.64 [R1+0x8], R6 ;  /* 0x0000080601000387 */ /* 0x0003e80000100a00 */
[----:B------:R-:W-:Y:S06]  /*00c0*/  @P0 BAR.ARV 0x4, 0x80 ;  /* 0x0102000000000b1d */ /* 0x000fec0000002000 */
[----:B------:R-:W-:Y:S05]  /*00d0*/  @P0 BRA `(.L_x_23) ;  /* 0x00000b1000000947 */ /* 0x000fea0003800000 */
[----:B------:R-:W-:Y:S01]  /*00e0*/  LOP3.LUT R14, R2, 0x1f, RZ, 0xc0, !PT ;  /* 0x0000001f020e7812 */ /* 0x000fe200078ec0ff */
[----:B------:R-:W-:Y:S01]  /*00f0*/  CS2R R8, SRZ ;  /* 0x0000000000087805 */ /* 0x000fe2000001ff00 */
[----:B-1----:R-:W-:-:S02]  /*0100*/  IMAD.MOV.U32 R7, RZ, RZ, RZ ;  /* 0x000000ffff077224 */ /* 0x002fc400078e00ff */
[----:B------:R-:W-:-:S04]  /*0110*/  ISETP.NE.AND P6, PT, R14, 0x1f, PT ;  /* 0x0000001f0e00780c */ /* 0x000fc80003fc5270 */
[----:B------:R-:W-:-:S13]  /*0120*/  ISETP.GE.OR P0, PT, R14, c[0x0][0x53c], !P6 ;  /* 0x00014f000e007a0c */ /* 0x000fda0007706670 */
[----:B------:R-:W-:Y:S02]  /*0130*/  @!P0 IMAD.MOV.U32 R4, RZ, RZ, 0x4 ;  /* 0x00000004ff048424 */ /* 0x000fe400078e00ff */
[----:B------:R-:W-:Y:S02]  /*0140*/  @!P0 IMAD.MOV.U32 R2, RZ, RZ, 0x4 ;  /* 0x00000004ff028424 */ /* 0x000fe400078e00ff */
[----:B------:R-:W-:-:S04]  /*0150*/  @!P0 IMAD.WIDE.U32 R4, R14, R4, c[0x0][0x580] ;  /* 0x000160000e048625 */ /* 0x000fc800078e0004 */
[C---:B------:R-:W-:Y:S01]  /*0160*/  @!P0 IMAD.WIDE.U32 R2, R14.reuse, R2, c[0x0][0x578] ;  /* 0x00015e000e028625 */ /* 0x040fe200078e0002 */
[----:B------:R-:W2:Y:S04]  /*0170*/  @!P0 LDG.E R8, [R4.64] ;  /* 0x0000000604088981 */ /* 0x000ea8000c1e1900 */
[----:B------:R-:W2:Y:S01]  /*0180*/  @!P0 LDG.E R7, [R2.64] ;  /* 0x0000000602078981 */ /* 0x000ea2000c1e1900 */
[C---:B------:R-:W-:Y:S01]  /*0190*/  ISETP.NE.AND P5, PT, R14.reuse, RZ, PT ;  /* 0x000000ff0e00720c */ /* 0x040fe20003fa5270 */
[----:B------:R-:W1:Y:S01]  /*01a0*/  S2UR UR4, SR_CTAID.X ;  /* 0x00000000000479c3 */ /* 0x000e620000002500 */
[C---:B------:R-:W-:Y:S02]  /*01b0*/  ISETP.GE.U32.AND P4, PT, R14.reuse, 0x2, PT ;  /* 0x000000020e00780c */ /* 0x040fe40003f86070 */
[----:B------:R-:W-:-:S02]  /*01c0*/  ISETP.GE.U32.AND P3, PT, R14, 0x4, PT ;  /* 0x000000040e00780c */ /* 0x000fc40003f66070 */
[C---:B------:R-:W-:Y:S02]  /*01d0*/  ISETP.GE.U32.AND P2, PT, R14.reuse, 0x8, PT ;  /* 0x000000080e00780c */ /* 0x040fe40003f46070 */
[----:B------:R-:W-:Y:S01]  /*01e0*/  ISETP.GE.U32.AND P1, PT, R14, 0x10, PT ;  /* 0x000000100e00780c */ /* 0x000fe20003f26070 */
[----:B--2---:R-:W-:-:S05]  /*01f0*/  IMAD R4, R8, R7, RZ ;  /* 0x0000000708047224 */ /* 0x004fca00078e02ff */
[----:B------:R-:W2:Y:S02]  /*0200*/  SHFL.UP PT, R0, R4, 0x1, RZ ;  /* 0x0420000004007989 */ /* 0x000ea400000e00ff */
[----:B--2---:R-:W-:-:S05]  /*0210*/  SEL R0, R0, RZ, P5 ;  /* 0x000000ff00007207 */ /* 0x004fca0002800000 */
[----:B------:R-:W-:-:S05]  /*0220*/  IMAD.IADD R4, R4, 0x1, R0 ;  /* 0x0000000104047824 */ /* 0x000fca00078e0200 */
        /* <DEDUP_REMOVED lines=12> */
[----:B------:R-:W2:Y:S02]  /*02f0*/  SHFL.IDX PT, R6, R4, 0x1f, 0x1f ;  /* 0x03e01f0004067f89 */ /* 0x000ea400000e0000 */
[----:B--2---:R-:W-:-:S04]  /*0300*/  IMAD R6, R6, c[0x0][0x538], RZ ;  /* 0x00014e0006067a24 */ /* 0x004fc800078e02ff */
[----:B------:R-:W-:Y:S01]  /*0310*/  IMAD.MOV.U32 R0, RZ, RZ, R6 ;  /* 0x000000ffff007224 */ /* 0x000fe200078e0006 */
[----:B-1----:R-:W-:-:S13]  /*0320*/  ISETP.GT.AND P0, PT, R6, UR4, PT ;  /* 0x0000000406007c0c */ /* 0x002fda000bf04270 */
[----:B------:R-:W-:Y:S05]  /*0330*/  @P0 BRA `(.L_x_24) ;  /* 0x0000027000000947 */ /* 0x000fea0003800000 */
[----:B------:R-:W-:Y:S02]  /*0340*/  MOV R6, R0 ;  /* 0x0000000000067202 */ /* 0x000fe40000000f00 */
[----:B------:R-:W-:-:S04]  /*0350*/  MOV R9, RZ ;  /* 0x000000ff00097202 */ /* 0x000fc80000000f00 */
.L_x_28:
[----:B------:R-:W-:-:S04]  /*0360*/  IADD3 R0, R9, 0x1f, RZ ;  /* 0x0000001f09007810 */ /* 0x000fc80007ffe0ff */
[----:B------:R-:W-:-:S13]  /*0370*/  ISETP.GE.AND P0, PT, R0, c[0x0][0x53c], PT ;  /* 0x00014f0000007a0c */ /* 0x000fda0003f06270 */
[----:B------:R-:W-:Y:S05]  /*0380*/  @P0 BRA `(.L_x_25) ;  /* 0x0000078000000947 */ /* 0x000fea0003800000 */
[----:B------:R-:W-:Y:S01]  /*0390*/  MOV R9, R0 ;  /* 0x0000000000097202 */ /* 0x000fe20000000f00 */
[----:B------:R-:W-:Y:S01]  /*03a0*/  IMAD.MOV.U32 R7, RZ, RZ, RZ ;  /* 0x000000ffff077224 */ /* 0x000fe200078e00ff */
[----:B------:R-:W-:Y:S02]  /*03b0*/  MOV R8, RZ ;  /* 0x000000ff00087202 */ /* 0x000fe40000000f00 */
[----:B------:R-:W-:-:S04]  /*03c0*/  IADD3 R0, R14, R9, RZ ;  /* 0x000000090e007210 */ /* 0x000fc80007ffe0ff */
[----:B------:R-:W-:-:S13]  /*03d0*/  ISETP.GE.OR P0, PT, R0, c[0x0][0x53c], !P6 ;  /* 0x00014f0000007a0c */ /* 0x000fda0007706670 */
[----:B------:R-:W-:Y:S01]  /*03e0*/  @!P0 MOV R2, 0x4 ;  /* 0x0000000400028802 */ /* 0x000fe20000000f00 */
[----:B------:R-:W-:-:S04]  /*03f0*/  @!P0 IMAD.MOV.U32 R3, RZ, RZ, 0x4 ;  /* 0x00000004ff038424 */ /* 0x000fc800078e00ff */
[----:B------:R-:W-:-:S04]  /*0400*/  @!P0 IMAD.WIDE R4, R0, R2, c[0x0][0x580] ;  /* 0x0001600000048625 */ /* 0x000fc800078e0202 */
[----:B------:R-:W-:Y:S01]  /*0410*/  @!P0 IMAD.WIDE R2, R0, R3, c[0x0][0x578] ;  /* 0x00015e0000028625 */ /* 0x000fe200078e0203 */
[----:B------:R-:W2:Y:S04]  /*0420*/  @!P0 LDG.E R8, [R4.64] ;  /* 0x0000000604088981 */ /* 0x000ea8000c1e1900 */
[----:B------:R-:W2:Y:S02]  /*0430*/  @!P0 LDG.E R7, [R2.64] ;  /* 0x0000000602078981 */ /* 0x000ea4000c1e1900 */
[----:B--2---:R-:W-:Y:S01]  /*0440*/  IMAD R5, R8, R7, RZ ;  /* 0x0000000708057224 */ /* 0x004fe200078e02ff */
[----:B------:R-:W-:Y:S05]  /*0450*/  BRA.DIV ~URZ, `(.L_x_26) ;  /* 0x0000d9f27f007947 */ /* 0x000fea000b800000 */
[----:B------:R1:W2:Y:S02]  /*0460*/  SHFL.UP PT, R0, R5, 0x1, RZ ;  /* 0x0420000005007989 */ /* 0x0002a400000e00ff */
.L_x_144:
[----:B--2---:R-:W-:-:S04]  /*0470*/  SEL R0, R0, RZ, P5 ;  /* 0x000000ff00007207 */ /* 0x004fc80002800000 */
[----:B-1----:R-:W-:Y:S01]  /*0480*/  IADD3 R5, R5, R0, RZ ;  /* 0x0000000005057210 */ /* 0x002fe20007ffe0ff */
[----:B------:R-:W-:Y:S05]  /*0490*/  BRA.DIV ~URZ, `(.L_x_27) ;  /* 0x0000da127f007947 */ /* 0x000fea000b800000 */
[----:B------:R-:W1:Y:S02]  /*04a0*/  SHFL.UP PT, R0, R5, 0x2, RZ ;  /* 0x0440000005007989 */ /* 0x000e6400000e00ff */
[----:B-1----:R-:W-:-:S05]  /*04b0*/  SEL R0, R0, RZ, P4 ;  /* 0x000000ff00007207 */ /* 0x002fca0002000000 */
[----:B------:R-:W-:-:S05]  /*04c0*/  IMAD.IADD R0, R5, 0x1, R0 ;  /* 0x0000000105007824 */ /* 0x000fca00078e0200 */
        /* <DEDUP_REMOVED lines=9> */
[----:B------:R1:W2:Y:S02]  /*0560*/  SHFL.IDX PT, R0, R4, 0x1f, 0x1f ;  /* 0x03e01f0004007f89 */ /* 0x0002a400000e0000 */
.L_x_145:
[----:B--2---:R-:W-:-:S05]  /*0570*/  IMAD R0, R0, c[0x0][0x538], RZ ;  /* 0x00014e0000007a24 */ /* 0x004fca00078e02ff */
[----:B------:R-:W-:-:S04]  /*0580*/  IADD3 R6, R0, R6, RZ ;  /* 0x0000000600067210 */ /* 0x000fc80007ffe0ff */
[----:B------:R-:W-:-:S13]  /*0590*/  ISETP.GT.AND P0, PT, R6, UR4, PT ;  /* 0x0000000406007c0c */ /* 0x000fda000bf04270 */
[----:B-1----:R-:W-:Y:S05]  /*05a0*/  @!P0 BRA `(.L_x_28) ;  /* 0xfffffdb000008947 */ /* 0x002fea000383ffff */
.L_x_24:
[----:B------:R-:W-:-:S05]  /*05b0*/  IADD3 R12, -R0, R6, RZ ;  /* 0x00000006000c7210 */ /* 0x000fca0007ffe1ff */
[----:B------:R-:W-:-:S05]  /*05c0*/  IMAD R0, R4, c[0x0][0x538], R12 ;  /* 0x00014e0004007a24 */ /* 0x000fca00078e020c */
[----:B------:R-:W-:Y:S01]  /*05d0*/  ISETP.GT.AND P0, PT, R0, UR4, PT ;  /* 0x0000000400007c0c */ /* 0x000fe2000bf04270 */
[----:B------:R-:W-:-:S12]  /*05e0*/  BRA.DIV ~URZ, `(.L_x_29) ;  /* 0x0000da827f007947 */ /* 0x000fd8000b800000 */
[----:B------:R-:W-:-:S04]  /*05f0*/  VOTE.ANY R0, PT, !P0 ;  /* 0x0000000000007806 */ /* 0x000fc800040e0100 */
.L_x_146:
[----:B------:R1:W2:Y:S01]  /*0600*/  POPC R13, R0 ;  /* 0x00000000000d7309 */ /* 0x0002a20000000000 */
[----:B------:R-:W-:Y:S05]  /*0610*/  BRA.DIV ~URZ, `(.L_x_30) ;  /* 0x0000da927f007947 */ /* 0x000fea000b800000 */
[----:B--2---:R2:W3:Y:S01]  /*0620*/  SHFL.IDX PT, R11, R8, R13, 0x1f ;  /* 0x00001f0d080b7589 */ /* 0x0044e200000e0000 */
[----:B------:R-:W-:-:S03]  /*0630*/  MOV R6, RZ ;  /* 0x000000ff00067202 */ /* 0x000fc60000000f00 */
[----:B------:R2:W4:Y:S04]  /*0640*/  SHFL.IDX PT, R10, R7, R13, 0x1f ;  /* 0x00001f0d070a7589 */ /* 0x00052800000e0000 */
.L_x_147:
[----:B------:R-:W-:Y:S01]  /*0650*/  ISETP.NE.AND P0, PT, R0, RZ, PT ;  /* 0x000000ff0000720c */ /* 0x000fe20003f05270 */
[----:B------:R-:W-:-:S12]  /*0660*/  BSSY B0, `(.L_x_31) ;  /* 0x0000005000007945 */ /* 0x000fd80003800000 */
[----:B------:R-:W-:Y:S05]  /*0670*/  @!P0 BRA `(.L_x_32) ;  /* 0x0000003000008947 */ /* 0x000fea0003800000 */
[----:B------:R-:W-:Y:S01]  /*0680*/  IADD3 R29, R13, -0x1, RZ ;  /* 0xffffffff0d1d7810 */ /* 0x000fe20007ffe0ff */
[----:B------:R-:W-:Y:S05]  /*0690*/  BRA.DIV ~URZ, `(.L_x_33) ;  /* 0x0000daf27f007947 */ /* 0x000fea000b800000 */
[----:B------:R1:W2:Y:S02]  /*06a0*/  SHFL.IDX PT, R6, R4, R29, 0x1f ;  /* 0x00001f1d04067589 */ /* 0x0002a400000e0000 */
.L_x_32:
[----:B------:R-:W-:Y:S05]  /*06b0*/  BSYNC B0 ;  /* 0x0000000000007941 */ /* 0x000fea0003800000 */
.L_x_31:
[----:B-1-3--:R-:W-:Y:S01]  /*06c0*/  IABS R0, R11 ;  /* 0x0000000b00007213 */ /* 0x00afe20000000000 */
[----:B--2---:R-:W-:-:S04]  /*06d0*/  IMAD R4, R6, c[0x0][0x538], R12 ;  /* 0x00014e0006047a24 */ /* 0x004fc800078e020c */
[----:B------:R-:W-:Y:S01]  /*06e0*/  IMAD.MOV.U32 R5, RZ, RZ, R0 ;  /* 0x000000ffff057224 */ /* 0x000fe200078e0000 */
[----:B----4-:R-:W-:Y:S01]  /*06f0*/  IABS R0, R10 ;  /* 0x0000000a00007213 */ /* 0x010fe20000000000 */
[----:B------:R1:W-:Y:S01]  /*0700*/  STL [R1], R4 ;  /* 0x0000000401007387 */ /* 0x0003e20000100800 */
[----:B------:R-:W-:Y:S01]  /*0710*/  IADD3 R12, -R4, UR4, RZ ;  /* 0x00000004040c7c10 */ /* 0x000fe2000fffe1ff */
[----:B------:R-:W2:Y:S02]  /*0720*/  I2F.RP R2, R5 ;  /* 0x0000000500027306 */ /* 0x000ea40000209400 */
[----:B------:R-:W-:Y:S01]  /*0730*/  IMAD.MOV.U32 R7, RZ, RZ, R0 ;  /* 0x000000ffff077224 */ /* 0x000fe200078e0000 */
[----:B------:R-:W-:Y:S02]  /*0740*/  IABS R6, R12 ;  /* 0x0000000c00067213 */ /* 0x000fe40000000000 */
[----:B------:R-:W-:-:S03]  /*0750*/  IABS R0, R11 ;  /* 0x0000000b00007213 */ /* 0x000fc60000000000 */
[----:B------:R-:W-:Y:S01]  /*0760*/  I2F.RP R8, R7 ;  /* 0x0000000700087306 */ /* 0x000fe20000209400 */
[----:B------:R-:W-:-:S07]  /*0770*/  IADD3 R0, RZ, -R0, RZ ;  /* 0x80000000ff007210 */ /* 0x000fce0007ffe0ff */
[----:B--2---:R-:W2:Y:S02]  /*0780*/  MUFU.RCP R2, R2 ;  /* 0x0000000200027308 */ /* 0x004ea40000001000 */
[----:B--2---:R-:W-:-:S06]  /*0790*/  IADD3 R2, R2, 0xffffffe, RZ ;  /* 0x0ffffffe02027810 */ /* 0x004fcc0007ffe0ff */
[----:B------:R-:W2:Y:S02]  /*07a0*/  F2I.FTZ.U32.TRUNC.NTZ R3, R2 ;  /* 0x0000000200037305 */ /* 0x000ea4000021f000 */
[----:B--2---:R-:W-:-:S04]  /*07b0*/  IMAD.MOV R2, RZ, RZ, -R3 ;  /* 0x000000ffff027224 */ /* 0x004fc800078e0a03 */
[----:B-1----:R-:W-:Y:S02]  /*07c0*/  IMAD R4, R2, R5, RZ ;  /* 0x0000000502047224 */ /* 0x002fe400078e02ff */
[----:B------:R-:W-:-:S04]  /*07d0*/  IMAD.MOV.U32 R2, RZ, RZ, RZ ;  /* 0x000000ffff027224 */ /* 0x000fc800078e00ff */
[----:B------:R-:W-:-:S04]  /*07e0*/  IMAD.HI.U32 R2, R3, R4, R2 ;  /* 0x0000000403027227 */ /* 0x000fc800078e0002 */
[----:B------:R-:W-:-:S04]  /*07f0*/  IMAD.MOV.U32 R3, RZ, RZ, R6 ;  /* 0x000000ffff037224 */ /* 0x000fc800078e0006 */
[----:B------:R-:W-:-:S04]  /*0800*/  IMAD.HI.U32 R2, R2, R3, RZ ;  /* 0x0000000302027227 */ /* 0x000fc800078e00ff */
[----:B------:R-:W-:Y:S02]  /*0810*/  IMAD R0, R2, R0, R3 ;  /* 0x0000000002007224 */ /* 0x000fe400078e0203 */
[----:B------:R-:W1:Y:S03]  /*0820*/  MUFU.RCP R3, R8 ;  /* 0x0000000800037308 */ /* 0x000e660000001000 */
[----:B------:R-:W-:-:S13]  /*0830*/  ISETP.GT.U32.AND P1, PT, R5, R0, PT ;  /* 0x000000000500720c */ /* 0x000fda0003f24070 */
[----:B------:R-:W-:Y:S01]  /*0840*/  @!P1 IMAD.IADD R0, R0, 0x1, -R5 ;  /* 0x0000000100009824 */ /* 0x000fe200078e0a05 */
[----:B-1----:R-:W-:Y:S02]  /*0850*/  IADD3 R3, R3, 0xffffffe, RZ ;  /* 0x0ffffffe03037810 */ /* 0x002fe40007ffe0ff */
[----:B------:R-:W-:Y:S02]  /*0860*/  @!P1 IADD3 R2, R2, 0x1, RZ ;  /* 0x0000000102029810 */ /* 0x000fe40007ffe0ff */
[----:B------:R-:W-:Y:S02]  /*0870*/  ISETP.GE.U32.AND P2, PT, R0, R5, PT ;  /* 0x000000050000720c */ /* 0x000fe40003f46070 */
[----:B------:R-:W1:Y:S01]  /*0880*/  F2I.FTZ.U32.TRUNC.NTZ R3, R3 ;  /* 0x0000000300037305 */ /* 0x000e62000021f000 */
[----:B------:R-:W-:Y:S02]  /*0890*/  LOP3.LUT R0, R12, R11, RZ, 0x3c, !PT ;  /* 0x0000000b0c007212 */ /* 0x000fe400078e3cff */
[----:B------:R-:W-:-:S02]  /*08a0*/  ISETP.NE.AND P1, PT, R11, RZ, PT ;  /* 0x000000ff0b00720c */ /* 0x000fc40003f25270 */
[----:B------:R-:W-:-:S06]  /*08b0*/  ISETP.GE.AND P0, PT, R0, RZ, PT ;  /* 0x000000ff0000720c */ /* 0x000fcc0003f06270 */
[----:B------:R-:W-:Y:S02]  /*08c0*/  @P2 IADD3 R2, R2, 0x1, RZ ;  /* 0x0000000102022810 */ /* 0x000fe40007ffe0ff */
[----:B-1----:R-:W-:-:S03]  /*08d0*/  IADD3 R0, RZ, -R3, RZ ;  /* 0x80000003ff007210 */ /* 0x002fc60007ffe0ff */
[----:B------:R-:W-:Y:S01]  /*08e0*/  IMAD.MOV.U32 R4, RZ, RZ, R2 ;  /* 0x000000ffff047224 */ /* 0x000fe200078e0002 */
[----:B------:R-:W-:-:S03]  /*08f0*/  MOV R2, RZ ;  /* 0x000000ff00027202 */ /* 0x000fc60000000f00 */
[----:B------:R-:W-:Y:S01]  /*0900*/  @!P0 IMAD.MOV R4, RZ, RZ, -R4 ;  /* 0x000000ffff048224 */ /* 0x000fe200078e0a04 */
[----:B------:R-:W-:Y:S01]  /*0910*/  @!P1 LOP3.LUT R4, RZ, R11, RZ, 0x33, !PT ;  /* 0x0000000bff049212 */ /* 0x000fe200078e33ff */
[----:B------:R-:W-:Y:S01]  /*0920*/  IMAD.MOV.U32 R5, RZ, RZ, R0 ;  /* 0x000000ffff057224 */ /* 0x000fe200078e0000 */
[----:B------:R-:W-:Y:S02]  /*0930*/  IABS R0, R10 ;  /* 0x0000000a00007213 */ /* 0x000fe40000000000 */
[----:B------:R-:W-:Y:S01]  /*0940*/  IABS R8, R4 ;  /* 0x0000000400087213 */ /* 0x000fe20000000000 */
[----:B------:R-:W-:Y:S02]  /*0950*/  IMAD R5, R5, R7, RZ ;  /* 0x0000000705057224 */ /* 0x000fe400078e02ff */
[----:B------:R-:W-:Y:S02]  /*0960*/  IMAD.MOV R6, RZ, RZ, -R0 ;  /* 0x000000ffff067224 */ /* 0x000fe400078e0a00 */
[----:B------:R-:W-:-:S04]  /*0970*/  IMAD.HI.U32 R0, R3, R5, R2 ;  /* 0x0000000503007227 */ /* 0x000fc800078e0002 */
[----:B------:R-:W-:Y:S02]  /*0980*/  IMAD.MOV.U32 R2, RZ, RZ, R8 ;  /* 0x000000ffff027224 */ /* 0x000fe400078e0008 */
[----:B------:R-:W-:Y:S02]  /*0990*/  IMAD.MOV.U32 R3, RZ, RZ, R6 ;  /* 0x000000ffff037224 */ /* 0x000fe400078e0006 */
[----:B------:R-:W-:-:S04]  /*09a0*/  IMAD.HI.U32 R0, R0, R2, RZ ;  /* 0x0000000200007227 */ /* 0x000fc800078e00ff */
[----:B------:R-:W-:Y:S02]  /*09b0*/  IMAD R2, R0, R3, R2 ;  /* 0x0000000300027224 */ /* 0x000fe400078e0202 */
[----:B------:R-:W-:-:S03]  /*09c0*/  IMAD R3, R4, R11, RZ ;  /* 0x0000000b04037224 */ /* 0x000fc600078e02ff */
[----:B------:R-:W-:Y:S02]  /*09d0*/  ISETP.GT.U32.AND P1, PT, R7, R2, PT ;  /* 0x000000020700720c */ /* 0x000fe40003f24070 */
[----:B------:R-:W-:-:S11]  /*09e0*/  IADD3 R3, R12, -R3, RZ ;  /* 0x800000030c037210 */ /* 0x000fd60007ffe0ff */
[----:B------:R-:W-:Y:S01]  /*09f0*/  @!P1 IMAD.IADD R2, R2, 0x1, -R7 ;  /* 0x0000000102029824 */ /* 0x000fe200078e0a07 */
[----:B------:R-:W-:Y:S02]  /*0a00*/  @!P1 IADD3 R0, R0, 0x1, RZ ;  /* 0x0000000100009810 */ /* 0x000fe40007ffe0ff */
[----:B------:R-:W-:Y:S02]  /*0a10*/  ISETP.NE.AND P1, PT, R10, RZ, PT ;  /* 0x000000ff0a00720c */ /* 0x000fe40003f25270 */
[----:B------:R-:W-:Y:S02]  /*0a20*/  ISETP.GE.U32.AND P2, PT, R2, R7, PT ;  /* 0x000000070200720c */ /* 0x000fe40003f46070 */
[----:B------:R-:W-:-:S04]  /*0a30*/  LOP3.LUT R2, R4, R10, RZ, 0x3c, !PT ;  /* 0x0000000a04027212 */ /* 0x000fc800078e3cff */
[----:B------:R-:W-:-:S07]  /*0a40*/  ISETP.GE.AND P0, PT, R2, RZ, PT ;  /* 0x000000ff0200720c */ /* 0x000fce0003f06270 */
[----:B------:R-:W-:-:S06]  /*0a50*/  @P2 IADD3 R0, R0, 0x1, RZ ;  /* 0x0000000100002810 */ /* 0x000fcc0007ffe0ff */
[----:B------:R-:W-:Y:S02]  /*0a60*/  @!P0 IADD3 R0, -R0, RZ, RZ ;  /* 0x000000ff00008210 */ /* 0x000fe40007ffe1ff */
[----:B------:R-:W-:-:S05]  /*0a70*/  @!P1 LOP3.LUT R0, RZ, R10, RZ, 0x33, !PT ;  /* 0x0000000aff009212 */ /* 0x000fca00078e33ff */
[--C-:B------:R-:W-:Y:S02]  /*0a80*/  IMAD.MOV R2, RZ, RZ, -R0.reuse ;  /* 0x000000ffff027224 */ /* 0x100fe400078e0a00 */
[C---:B------:R-:W-:Y:S02]  /*0a90*/  IMAD R0, R10.reuse, 0x1000000, R0 ;  /* 0x010000000a007824 */ /* 0x040fe400078e0200 */
[----:B------:R-:W-:Y:S02]  /*0aa0*/  IMAD R2, R10, R2, R4 ;  /* 0x000000020a027224 */ /* 0x000fe400078e0204 */
[----:B------:R-:W-:Y:S02]  /*0ab0*/  IMAD.IADD R4, R13, 0x1, R9 ;  /* 0x000000010d047824 */ /* 0x000fe400078e0209 */
[----:B------:R-:W-:-:S03]  /*0ac0*/  IMAD R0, R2, 0x10000, R0 ;  /* 0x0001000002007824 */ /* 0x000fc600078e0200 */
[----:B------:R1:W-:Y:S04]  /*0ad0*/  STL [R1+0xc], R4 ;  /* 0x00000c0401007387 */ /* 0x0003e80000100800 */
[----:B------:R1:W-:Y:S04]  /*0ae0*/  STL [R1+0x8], R0 ;  /* 0x0000080001007387 */ /* 0x0003e80000100800 */
[----:B------:R1:W-:Y:S01]  /*0af0*/  STL [R1+0x4], R3 ;  /* 0x0000040301007387 */ /* 0x0003e20000100800 */
[----:B------:R-:W-:Y:S05]  /*0b00*/  BRA `(.L_x_34) ;  /* 0x0000006000007947 */ /* 0x000fea0003800000 */
.L_x_25:
[----:B------:R-:W-:Y:S01]  /*0b10*/  MOV R0, UR4 ;  /* 0x0000000400007c02 */ /* 0x000fe20008000f00 */
[----:B------:R-:W-:Y:S04]  /*0b20*/  STL [R1+0x4], RZ ;  /* 0x000004ff01007387 */ /* 0x000fe80000100800 */
[----:B------:R1:W-:Y:S04]  /*0b30*/  STL [R1], R0 ;  /* 0x0000000001007387 */ /* 0x0003e80000100800 */
[----:B------:R2:W-:Y:S01]  /*0b40*/  STL [R1+0x8], RZ ;  /* 0x000008ff01007387 */ /* 0x0005e20000100800 */
[----:B-1----:R-:W-:-:S05]  /*0b50*/  MOV R0, c[0x0][0x53c] ;  /* 0x00014f0000007a02 */ /* 0x002fca0000000f00 */
[----:B------:R2:W-:Y:S02]  /*0b60*/  STL [R1+0xc], R0 ;  /* 0x00000c0001007387 */ /* 0x0005e40000100800 */
.L_x_34:
[----:B-1----:R-:W3:Y:S04]  /*0b70*/  LDL R4, [R1] ;  /* 0x0000000001047983 */ /* 0x002ee80000100800 */
[----:B------:R-:W3:Y:S04]  /*0b80*/  LDL R5, [R1+0x4] ;  /* 0x0000040001057983 */ /* 0x000ee80000100800 */
[----:B------:R-:W3:Y:S04]  /*0b90*/  LDL R6, [R1+0x8] ;  /* 0x0000080001067983 */ /* 0x000ee80000100800 */
[----:B------:R-:W3:Y:S01]  /*0ba0*/  LDL R7, [R1+0xc] ;  /* 0x00000c0001077983 */ /* 0x000ee20000100800 */
[----:B------:R-:W-:Y:S01]  /*0bb0*/  ISETP.NE.AND P0, PT, R14, RZ, PT ;  /* 0x000000ff0e00720c */ /* 0x000fe20003f05270 */
[----:B------:R-:W-:-:S12]  /*0bc0*/  WARPSYNC 0xffffffff ;  /* 0xffffffff00007948 */ /* 0x000fd80003800000 */
[----:B---3--:R1:W-:Y:S04]  /*0bd0*/  @!P0 STS.128 [0xc080], R4 ;  /* 0x00c08004ff008388 */ /* 0x0083e80000000c00 */
[----:B------:R-:W-:Y:S06]  /*0be0*/  BAR.ARV 0x5, 0x80 ;  /* 0x0142000000007b1d */ /* 0x000fec0000002000 */
.L_x_23:
[----:B--2---:R-:W2:Y:S02]  /*0bf0*/  LDL R0, [R1+0xc] ;  /* 0x00000c0001007983 */ /* 0x004ea40000100800 */
[----:B--2---:R-:W-:-:S13]  /*0c00*/  ISETP.GE.AND P0, PT, R0, c[0x0][0x53c], PT ;  /* 0x00014f0000007a0c */ /* 0x004fda0003f06270 */
[----:B------:R-:W-:Y:S05]  /*0c10*/  @P0 EXIT ;  /* 0x000000000000094d */ /* 0x000fea0003800000 */
[----:B------:R-:W2:Y:S01]  /*0c20*/  S2R R11, SR_TID.X ;  /* 0x00000000000b7919 */ /* 0x000ea20000002100 */
[----:B------:R-:W-:Y:S02]  /*0c30*/  ULDC UR5, c[0x0][0x2ac] ;  /* 0x0000ab0000057ab9 */ /* 0x000fe40000000800 */
[----:B------:R-:W-:Y:S02]  /*0c40*/  ULDC UR4, c[0x0][0x1d0] ;  /* 0x0000740000047ab9 */ /* 0x000fe40000000800 */
[----:B------:R-:W-:Y:S01]  /*0c50*/  UIMAD UR5, UR5, UR4, URZ ;  /* 0x00000004050572a4 */ /* 0x000fe2000f8e023f */
[----:B--2---:R-:W-:-:S04]  /*0c60*/  SHF.R.S32.HI R9, RZ, 0x1f, R11 ;  /* 0x0000001fff097819 */ /* 0x004fc8000001140b */
[CC--:B------:R-:W-:Y:S02]  /*0c70*/  LEA.HI R2, R9.reuse, R11.reuse, RZ, 0x4 ;  /* 0x0000000b09027211 */ /* 0x0c0fe400078f20ff */
[CC--:B------:R-:W-:Y:S02]  /*0c80*/  LEA.HI R17, R9.reuse, R11.reuse, RZ, 0x3 ;  /* 0x0000000b09117211 */ /* 0x0c0fe400078f18ff */
[----:B-1----:R-:W-:Y:S02]  /*0c90*/  SHF.R.S32.HI R4, RZ, 0x4, R2 ;  /* 0x00000004ff047819 */ /* 0x002fe40000011402 */
[----:B------:R-:W-:Y:S02]  /*0ca0*/  LEA.HI R8, R9, R11, RZ, 0x2 ;  /* 0x0000000b09087211 */ /* 0x000fe400078f10ff */
[C---:B------:R-:W-:Y:S02]  /*0cb0*/  LEA.HI R0, R2.reuse, R4, RZ, 0x1 ;  /* 0x0000000402007211 */ /* 0x040fe400078f08ff */
[----:B------:R-:W-:-:S02]  /*0cc0*/  LOP3.LUT R2, R2, 0xfffffff0, RZ, 0xc0, !PT ;  /* 0xfffffff002027812 */ /* 0x000fc400078ec0ff */
[----:B------:R-:W-:Y:S02]  /*0cd0*/  SHF.R.S32.HI R5, RZ, 0x3, R17 ;  /* 0x00000003ff057819 */ /* 0x000fe40000011411 */
[----:B------:R-:W-:Y:S01]  /*0ce0*/  LOP3.LUT R3, R0, 0xfffffffe, RZ, 0xc0, !PT ;  /* 0xfffffffe00037812 */ /* 0x000fe200078ec0ff */
[----:B------:R-:W-:Y:S01]  /*0cf0*/  IMAD.IADD R0, R11, 0x1, -R2 ;  /* 0x000000010b007824 */ /* 0x000fe200078e0a02 */
[----:B------:R-:W-:Y:S01]  /*0d00*/  LOP3.LUT R235, R8, 0xfffffffc, RZ, 0xc0, !PT ;  /* 0xfffffffc08eb7812 */ /* 0x000fe200078ec0ff */
[----:B------:R-:W-:Y:S01]  /*0d10*/  IMAD.SHL.U32 R2, R5, 0x40, RZ ;  /* 0x0000004005027824 */ /* 0x000fe200078e00ff */
[----:B------:R-:W-:Y:S01]  /*0d20*/  LEA.HI R5, R9, R11, RZ, 0x5 ;  /* 0x0000000b09057211 */ /* 0x000fe200078f28ff */
[----:B------:R-:W-:Y:S01]  /*0d30*/  IMAD.IADD R12, R4, 0x1, -R3 ;  /* 0x00000001040c7824 */ /* 0x000fe200078e0a03 */
[----:B------:R-:W-:Y:S01]  /*0d40*/  LEA.HI R7, R0, R0, RZ, 0x1 ;  /* 0x0000000000077211 */ /* 0x000fe200078f08ff */
[----:B------:R-:W-:Y:S01]  /*0d50*/  IMAD.IADD R235, R11, 0x1, -R235 ;  /* 0x000000010beb7824 */ /* 0x000fe200078e0aeb */
[----:B------:R-:W-:-:S02]  /*0d60*/  LOP3.LUT R2, R2, 0xc0, RZ, 0xc0, !PT ;  /* 0x000000c002027812 */ /* 0x000fc400078ec0ff */
[----:B------:R-:W-:Y:S01]  /*0d70*/  LOP3.LUT R4, R7, 0x7fffffe, RZ, 0xc0, !PT ;  /* 0x07fffffe07047812 */ /* 0x000fe200078ec0ff */
[----:B------:R-:W-:Y:S01]  /*0d80*/  IMAD.SHL.U32 R204, R235, 0x8, RZ ;  /* 0x00000008ebcc7824 */ /* 0x000fe200078e00ff */
[----:B------:R-:W-:Y:S02]  /*0d90*/  SHF.R.S32.HI R6, RZ, 0x1f, R0 ;  /* 0x0000001fff067819 */ /* 0x000fe40000011400 */
[----:B------:R-:W-:Y:S01]  /*0da0*/  SHF.R.U32.HI R3, RZ, 0x3, R2 ;  /* 0x00000003ff037819 */ /* 0x000fe20000011602 */
[----:B------:R-:W-:Y:S01]  /*0db0*/  IMAD.IADD R14, R0, 0x1, -R4 ;  /* 0x00000001000e7824 */ /* 0x000fe200078e0a04 */
[----:B------:R-:W-:Y:S02]  /*0dc0*/  LOP3.LUT R2, R2, 0x18, R204, 0xf8, !PT ;  /* 0x0000001802027812 */ /* 0x000fe400078ef8cc */
[----:B------:R-:W-:Y:S02]  /*0dd0*/  LEA.HI R16, R6, R0, RZ, 0x3 ;  /* 0x0000000006107211 */ /* 0x000fe400078f18ff */
[----:B------:R-:W-:-:S02]  /*0de0*/  LOP3.LUT R0, R5, 0xffffffe0, RZ, 0xc0, !PT ;  /* 0xffffffe005007812 */ /* 0x000fc400078ec0ff */
[----:B------:R-:W-:Y:S02]  /*0df0*/  SHF.R.S32.HI R238, RZ, 0x2, R8 ;  /* 0x00000002ffee7819 */ /* 0x000fe40000011408 */
[----:B------:R-:W-:Y:S01]  /*0e00*/  LOP3.LUT R4, R17, 0xfffffff8, RZ, 0xc0, !PT ;  /* 0xfffffff811047812 */ /* 0x000fe200078ec0ff */
[C---:B------:R-:W-:Y:S01]  /*0e10*/  IMAD.IADD R19, R11.reuse, 0x1, -R0 ;  /* 0x000000010b137824 */ /* 0x040fe200078e0a00 */
[----:B------:R-:W-:Y:S02]  /*0e20*/  LOP3.LUT R10, R2, R3, RZ, 0x3c, !PT ;  /* 0x00000003020a7212 */ /* 0x000fe400078e3cff */
[--C-:B------:R-:W-:Y:S01]  /*0e30*/  SHF.R.S32.HI R6, RZ, 0x5, R5.reuse ;  /* 0x00000005ff067819 */ /* 0x100fe20000011405 */
[----:B------:R-:W-:Y:S01]  /*0e40*/  IMAD.IADD R4, R11, 0x1, -R4 ;  /* 0x000000010b047824 */ /* 0x000fe200078e0a04 */
[----:B------:R-:W-:Y:S02]  /*0e50*/  SHF.R.S32.HI R2, RZ, 0x1f, R5 ;  /* 0x0000001fff027819 */ /* 0x000fe40000011405 */
[----:B------:R-:W-:-:S02]  /*0e60*/  LEA.HI R3, R8, R238, RZ, 0x1 ;  /* 0x000000ee08037211 */ /* 0x000fc400078f08ff */
[----:B------:R-:W-:Y:S02]  /*0e70*/  LEA.HI R0, R2, R6, RZ, 0x2 ;  /* 0x0000000602007211 */ /* 0x000fe400078f10ff */
[----:B------:R-:W-:Y:S02]  /*0e80*/  LOP3.LUT R2, R3, 0x7fffffe, RZ, 0xc0, !PT ;  /* 0x07fffffe03027812 */ /* 0x000fe400078ec0ff */
[----:B------:R-:W-:Y:S02]  /*0e90*/  SHF.R.S32.HI R9, RZ, 0x1f, R8 ;  /* 0x0000001fff097819 */ /* 0x000fe40000011408 */
[----:B------:R-:W-:Y:S01]  /*0ea0*/  SHF.R.S32.HI R3, RZ, 0x1f, R19 ;  /* 0x0000001fff037819 */ /* 0x000fe20000011413 */
[----:B------:R-:W-:Y:S01]  /*0eb0*/  IMAD.IADD R2, R238, 0x1, -R2 ;  /* 0x00000001ee027824 */ /* 0x000fe200078e0a02 */
[----:B------:R-:W-:Y:S02]  /*0ec0*/  LEA.HI R8, R4, R4, RZ, 0x1 ;  /* 0x0000000404087211 */ /* 0x000fe400078f08ff */
[----:B------:R-:W-:-:S02]  /*0ed0*/  LOP3.LUT R0, R0, 0xffffffc, RZ, 0xc0, !PT ;  /* 0x0ffffffc00007812 */ /* 0x000fc400078ec0ff */
[----:B------:R-:W-:Y:S02]  /*0ee0*/  LEA.HI R13, R3, R19, RZ, 0x2 ;  /* 0x00000013030d7211 */ /* 0x000fe400078f10ff */
[----:B------:R-:W-:Y:S01]  /*0ef0*/  LOP3.LUT R3, R8, 0x3fffffe, RZ, 0xc0, !PT ;  /* 0x03fffffe08037812 */ /* 0x000fe200078ec0ff */
[----:B------:R-:W-:Y:S01]  /*0f00*/  IMAD.IADD R5, R6, 0x1, -R0 ;  /* 0x0000000106057824 */ /* 0x000fe200078e0a00 */
[----:B------:R-:W-:Y:S01]  /*0f10*/  IADD3 R237, R204, 0x40, RZ ;  /* 0x00000040cced7810 */ /* 0x000fe20007ffe0ff */
[----:B------:R-:W-:Y:S01]  /*0f20*/  IMAD R0, R6, 0x8, R2 ;  /* 0x0000000806007824 */ /* 0x000fe200078e0202 */
[----:B------:R-:W-:Y:S01]  /*0f30*/  SHF.R.S32.HI R2, RZ, 0x2, R13 ;  /* 0x00000002ff027819 */ /* 0x000fe2000001140d */
[----:B------:R-:W-:Y:S01]  /*0f40*/  IMAD.IADD R11, R4, 0x1, -R3 ;  /* 0x00000001040b7824 */ /* 0x000fe200078e0a03 */
[----:B------:R-:W-:Y:S01]  /*0f50*/  LEA.HI R3, R9, R238, RZ, 0x3 ;  /* 0x000000ee09037211 */ /* 0x000fe200078f18ff */
[----:B------:R-:W-:Y:S01]  /*0f60*/  IMAD.U32 R4, R0, 0x20, R10 ;  /* 0x0000002000047824 */ /* 0x000fe200078e000a */
[----:B------:R-:W-:Y:S01]  /*0f70*/  LEA.HI R0, R235, R235, RZ, 0x1 ;  /* 0x000000ebeb007211 */ /* 0x000fe200078f08ff */
[----:B------:R-:W-:Y:S01]  /*0f80*/  IMAD R18, R5, 0x10, R2 ;  /* 0x0000001005127824 */ /* 0x000fe200078e0202 */
[----:B------:R-:W-:Y:S01]  /*0f90*/  LOP3.LUT R2, R3, 0xfffffff8, RZ, 0xc0, !PT ;  /* 0xfffffff803027812 */ /* 0x000fe200078ec0ff */
[----:B------:R-:W-:Y:S01]  /*0fa0*/  IMAD.SHL.U32 R6, R6, 0x200, RZ ;  /* 0x0000020006067824 */ /* 0x000fe200078e00ff */
[----:B------:R1:W-:Y:S01]  /*0fb0*/  STL [R1+0x5c], R4 ;  /* 0x00005c0401007387 */ /* 0x0003e20000100800 */
[----:B------:R-:W-:-:S02]  /*0fc0*/  SHF.R.S32.HI R9, RZ, 0x1, R7 ;  /* 0x00000001ff097819 */ /* 0x000fc40000011407 */
[----:B------:R-:W-:Y:S01]  /*0fd0*/  IMAD.IADD R3, R238, 0x1, -R2 ;  /* 0x00000001ee037824 */ /* 0x000fe200078e0a02 */
[----:B------:R-:W-:Y:S01]  /*0fe0*/  SHF.R.S32.HI R10, RZ, 0x1f, R7 ;  /* 0x0000001fff0a7819 */ /* 0x000fe20000011407 */
[----:B------:R-:W-:Y:S01]  /*0ff0*/  IMAD.SHL.U32 R2, R0, 0x20, RZ ;  /* 0x0000002000027824 */ /* 0x000fe200078e00ff */
[----:B------:R2:W-:Y:S01]  /*1000*/  STL [R1+0x90], R18 ;  /* 0x0000901201007387 */ /* 0x0005e20000100800 */
[----:B------:R-:W-:Y:S02]  /*1010*/  IADD3 R236, R204, 0x20, RZ ;  /* 0x00000020ccec7810 */ /* 0x000fe40007ffe0ff */
[----:B------:R-:W-:Y:S02]  /*1020*/  LEA.HI R7, R3, R3, RZ, 0x1 ;  /* 0x0000000303077211 */ /* 0x000fe400078f08ff */
[----:B------:R-:W-:Y:S02]  /*1030*/  LOP3.LUT R2, R2, 0xffffffc0, RZ, 0xc0, !PT ;  /* 0xffffffc002027812 */ /* 0x000fe400078ec0ff */
[----:B------:R-:W-:-:S02]  /*1040*/  LOP3.LUT R5, R7, 0x3fffffe, RZ, 0xc0, !PT ;  /* 0x03fffffe07057812 */ /* 0x000fc400078ec0ff */
[----:B-1----:R-:W-:Y:S02]  /*1050*/  LOP3.LUT R4, R0, 0x1ffffffe, RZ, 0xc0, !PT ;  /* 0x1ffffffe00047812 */ /* 0x002fe400078ec0ff */
[----:B------:R-:W-:Y:S01]  /*1060*/  SHF.R.S32.HI R0, RZ, 0x1, R8 ;  /* 0x00000001ff007819 */ /* 0x000fe20000011408 */
[----:B------:R-:W-:Y:S02]  /*1070*/  IMAD.IADD R8, R3, 0x1, -R5 ;  /* 0x0000000103087824 */ /* 0x000fe400078e0a05 */
[C---:B------:R-:W-:Y:S01]  /*1080*/  IMAD.IADD R4, R235.reuse, 0x1, -R4 ;  /* 0x00000001eb047824 */ /* 0x040fe200078e0a04 */
[C---:B------:R-:W-:Y:S01]  /*1090*/  LOP3.LUT P2, RZ, R0.reuse, 0x2, RZ, 0xc0, !PT ;  /* 0x0000000200ff7812 */ /* 0x040fe2000784c0ff */
[----:B------:R-:W-:Y:S02]  /*10a0*/  IMAD.SHL.U32 R0, R0, 0x40, RZ ;  /* 0x0000004000007824 */ /* 0x000fe400078e00ff */
[----:B------:R-:W-:Y:S01]  /*10b0*/  IMAD R15, R4, 0x8, R2 ;  /* 0x00000008040f7824 */ /* 0x000fe200078e0202 */
[----:B------:R-:W-:Y:S01]  /*10c0*/  LEA.HI R2, R10, R9, RZ, 0x2 ;  /* 0x000000090a027211 */ /* 0x000fe200078f10ff */
[----:B------:R-:W-:Y:S01]  /*10d0*/  IMAD R3, R235, 0x2, R6 ;  /* 0x00000002eb037824 */ /* 0x000fe200078e0206 */
[----:B------:R-:W-:-:S02]  /*10e0*/  LOP3.LUT R0, R0, 0xc0, RZ, 0xc0, !PT ;  /* 0x000000c000007812 */ /* 0x000fc400078ec0ff */
[----:B------:R-:W-:Y:S02]  /*10f0*/  LOP3.LUT R2, R2, 0xfffffffc, RZ, 0xc0, !PT ;  /* 0xfffffffc02027812 */ /* 0x000fe400078ec0ff */
[----:B------:R-:W-:Y:S02]  /*1100*/  LOP3.LUT R5, R0, 0x8, R17, 0xf8, !PT ;  /* 0x0000000800057812 */ /* 0x000fe400078ef811 */
[----:B------:R-:W-:Y:S01]  /*1110*/  SHF.R.U32.HI R4, RZ, 0x3, R0 ;  /* 0x00000003ff047819 */ /* 0x000fe20000011600 */
[----:B------:R-:W-:Y:S01]  /*1120*/  IMAD.IADD R2, R9, 0x1, -R2 ;  /* 0x0000000109027824 */ /* 0x000fe200078e0a02 */
[----:B------:R-:W-:Y:S01]  /*1130*/  SHF.R.S32.HI R0, RZ, 0x1, R7 ;  /* 0x00000001ff007819 */ /* 0x000fe20000011407 */
[----:B------:R-:W-:Y:S01]  /*1140*/  IMAD R7, R8, 0x20, R3 ;  /* 0x0000002008077824 */ /* 0x000fe200078e0203 */
[----:B------:R-:W-:Y:S01]  /*1150*/  LOP3.LUT R10, R5, R4, RZ, 0x3c, !PT ;  /* 0x00000004050a7212 */ /* 0x000fe200078e3cff */
[----:B------:R-:W-:Y:S01]  /*1160*/  IMAD.SHL.U32 R5, R16, 0x20, RZ ;  /* 0x0000002010057824 */ /* 0x000fe200078e00ff */
[C---:B------:R-:W-:Y:S01]  /*1170*/  LOP3.LUT R4, R0.reuse, 0x1, RZ, 0xc0, !PT ;  /* 0x0000000100047812 */ /* 0x040fe200078ec0ff */
[----:B------:R-:W-:Y:S01]  /*1180*/  IMAD.SHL.U32 R3, R0, 0x40, RZ ;  /* 0x0000004000037824 */ /* 0x000fe200078e00ff */
[C---:B------:R-:W-:Y:S01]  /*1190*/  LOP3.LUT P3, RZ, R2.reuse, 0x2, RZ, 0xc0, !PT ;  /* 0x0000000202ff7812 */ /* 0x040fe2000786c0ff */
[----:B------:R-:W-:Y:S01]  /*11a0*/  IMAD.SHL.U32 R2, R2, 0x40, RZ ;  /* 0x0000004002027824 */ /* 0x000fe200078e00ff */
[----:B------:R-:W-:Y:S01]  /*11b0*/  LOP3.LUT P0, RZ, R0, 0x2, RZ, 0xc0, !PT ;  /* 0x0000000200ff7812 */ /* 0x000fe2000780c0ff */
[C---:B------:R-:W-:Y:S01]  /*11c0*/  IMAD.SHL.U32 R8, R12.reuse, 0x8, RZ ;  /* 0x000000080c087824 */ /* 0x040fe200078e00ff */
[----:B------:R-:W-:Y:S01]  /*11d0*/  LOP3.LUT R3, R3, 0xc0, RZ, 0xc0, !PT ;  /* 0x000000c003037812 */ /* 0x000fe200078ec0ff */
[----:B------:R-:W-:Y:S01]  /*11e0*/  IMAD R9, R12, 0x8, R11 ;  /* 0x000000080c097824 */ /* 0x000fe200078e020b */
[----:B------:R-:W-:-:S02]  /*11f0*/  LOP3.LUT R0, R5, 0xffffff00, RZ, 0xc0, !PT ;  /* 0xffffff0005007812 */ /* 0x000fc400078ec0ff */
[----:B------:R-:W-:Y:S02]  /*1200*/  LEA.HI R3, R3, R3, RZ, 0x1d ;  /* 0x0000000303037211 */ /* 0x000fe400078fe8ff */
[----:B------:R-:W-:Y:S01]  /*1210*/  ISETP.NE.U32.AND P1, PT, R4, 0x1, PT ;  /* 0x000000010400780c */ /* 0x000fe20003f25070 */
[----:B------:R-:W-:Y:S01]  /*1220*/  IMAD.IADD R4, R0, 0x1, R6 ;  /* 0x0000000100047824 */ /* 0x000fe200078e0206 */
[----:B------:R-:W-:Y:S01]  /*1230*/  LOP3.LUT R2, R2, 0xc0, RZ, 0xc0, !PT ;  /* 0x000000c002027812 */ /* 0x000fe200078ec0ff */
[----:B------:R-:W-:Y:S02]  /*1240*/  IMAD.IADD R3, R3, 0x1, R7 ;  /* 0x0000000103037824 */ /* 0x000fe400078e0207 */
[----:B------:R-:W-:Y:S01]  /*1250*/  IMAD R7, R14, 0x20, R0 ;  /* 0x000000200e077824 */ /* 0x000fe200078e0200 */
[----:B------:R-:W-:Y:S01]  /*1260*/  LOP3.LUT R6, R2, 0x8, R8, 0xf8, !PT ;  /* 0x0000000802067812 */ /* 0x000fe200078ef808 */
[----:B------:R-:W-:Y:S01]  /*1270*/  IMAD.SHL.U32 R251, R3, 0x2, RZ ;  /* 0x0000000203fb7824 */ /* 0x000fe200078e00ff */
[----:B------:R-:W-:Y:S01]  /*1280*/  SHF.R.U32.HI R5, RZ, 0x3, R2 ;  /* 0x00000003ff057819 */ /* 0x000fe20000011602 */
[----:B------:R-:W-:Y:S01]  /*1290*/  IMAD R2, R14, 0x20, R4 ;  /* 0x000000200e027824 */ /* 0x000fe200078e0204 */
[----:B------:R-:W-:Y:S01]  /*12a0*/  SHF.R.S32.HI R8, RZ, 0x1f, R237 ;  /* 0x0000001fff087819 */ /* 0x000fe200000114ed */
[----:B------:R-:W-:Y:S01]  /*12b0*/  IMAD.U32 R0, R9, 0x20, R10 ;  /* 0x0000002009007824 */ /* 0x000fe200078e000a */
[----:B------:R-:W-:-:S02]  /*12c0*/  IADD3 R4, R251, 0x80, RZ ;  /* 0x00000080fb047810 */ /* 0x000fc40007ffe0ff */
[----:B------:R-:W-:Y:S02]  /*12d0*/  IADD3 R252, R251, 0x70, RZ ;  /* 0x00000070fbfc7810 */ /* 0x000fe40007ffe0ff */
[----:B------:R-:W-:Y:S02]  /*12e0*/  @P1 IADD3 R252, R4, 0x10, RZ ;  /* 0x0000001004fc1810 */ /* 0x000fe40007ffe0ff */
[----:B------:R-:W-:Y:S02]  /*12f0*/  LOP3.LUT R4, R13, 0x7ffffffc, RZ, 0xc0, !PT ;  /* 0x7ffffffc0d047812 */ /* 0x000fe400078ec0ff */
[----:B------:R-:W-:Y:S01]  /*1300*/  LOP3.LUT R3, R6, R5, RZ, 0x3c, !PT ;  /* 0x0000000506037212 */ /* 0x000fe200078e3cff */
[----:B------:R-:W-:Y:S01]  /*1310*/  IMAD.MOV.U32 R6, RZ, RZ, 0x20 ;  /* 0x00000020ff067424 */ /* 0x000fe200078e00ff */
[----:B------:R-:W-:Y:S01]  /*1320*/  SHF.R.S32.HI R5, RZ, 0x1f, R236 ;  /* 0x0000001fff057819 */ /* 0x000fe200000114ec */
[----:B------:R-:W-:Y:S01]  /*1330*/  IMAD.IADD R4, R19, 0x1, -R4 ;  /* 0x0000000113047824 */ /* 0x000fe200078e0a04 */
[----:B------:R-:W-:Y:S01]  /*1340*/  LEA R106, R0, 0x3c80, 0x1 ;  /* 0x00003c80006a7811 */ /* 0x000fe200078e08ff */
[C---:B------:R-:W-:Y:S01]  /*1350*/  IMAD.IADD R2, R3.reuse, 0x1, R2 ;  /* 0x0000000103027824 */ /* 0x040fe200078e0202 */
[----:B------:R-:W-:Y:S01]  /*1360*/  SEL R5, R6, 0xffffffe0, !P0 ;  /* 0xffffffe006057807 */ /* 0x000fe20004000000 */
[----:B------:R-:W-:Y:S01]  /*1370*/  IMAD.SHL.U32 R4, R4, 0x2, RZ ;  /* 0x0000000204047824 */ /* 0x000fe200078e00ff */
[----:B------:R-:W-:Y:S01]  /*1380*/  IADD3 R183, R106, 0x20, RZ ;  /* 0x000000206ab77810 */ /* 0x000fe20007ffe0ff */
[----:B------:R-:W-:Y:S01]  /*1390*/  IMAD.IADD R3, R3, 0x1, R7 ;  /* 0x0000000103037824 */ /* 0x000fe200078e0207 */
[----:B------:R-:W-:Y:S01]  /*13a0*/  SHF.R.S32.HI R7, RZ, 0x1f, R204 ;  /* 0x0000001fff077819 */ /* 0x000fe200000114cc */
[----:B------:R-:W-:Y:S01]  /*13b0*/  IMAD.IADD R7, R18, 0x1, R15 ;  /* 0x0000000112077824 */ /* 0x000fe200078e020f */
[C---:B--2---:R-:W-:Y:S01]  /*13c0*/  IADD3 R18, R4.reuse, 0x8, RZ ;  /* 0x0000000804127810 */ /* 0x044fe20007ffe0ff */
[----:B------:R-:W-:Y:S01]  /*13d0*/  STL [R1+0x4c], R4 ;  /* 0x00004c0401007387 */ /* 0x000fe20000100800 */
[----:B------:R-:W-:-:S02]  /*13e0*/  IADD3 R17, R4, 0x10, RZ ;  /* 0x0000001004117810 */ /* 0x000fc40007ffe0ff */
[C---:B------:R-:W-:Y:S01]  /*13f0*/  IADD3 R16, R4.reuse, 0x18, RZ ;  /* 0x0000001804107810 */ /* 0x040fe20007ffe0ff */
[----:B------:R1:W-:Y:S01]  /*1400*/  STL [R1+0x94], R7 ;  /* 0x0000940701007387 */ /* 0x0003e20000100800 */
[C---:B------:R-:W-:Y:S02]  /*1410*/  IADD3 R14, R4.reuse, 0x20, RZ ;  /* 0x00000020040e7810 */ /* 0x040fe40007ffe0ff */
[C---:B------:R-:W-:Y:S01]  /*1420*/  IADD3 R13, R4.reuse, 0x28, RZ ;  /* 0x00000028040d7810 */ /* 0x040fe20007ffe0ff */
[----:B------:R-:W-:Y:S01]  /*1430*/  STL [R1+0x38], R18 ;  /* 0x0000381201007387 */ /* 0x000fe20000100800 */
[C---:B------:R-:W-:Y:S02]  /*1440*/  IADD3 R12, R4.reuse, 0x30, RZ ;  /* 0x00000030040c7810 */ /* 0x040fe40007ffe0ff */
[C---:B------:R-:W-:Y:S01]  /*1450*/  IADD3 R11, R4.reuse, 0x38, RZ ;  /* 0x00000038040b7810 */ /* 0x040fe20007ffe0ff */
[----:B------:R-:W-:Y:S01]  /*1460*/  STL [R1+0x34], R17 ;  /* 0x0000341101007387 */ /* 0x000fe20000100800 */
[----:B------:R-:W-:-:S02]  /*1470*/  IADD3 R10, R4, 0x40, RZ ;  /* 0x00000040040a7810 */ /* 0x000fc40007ffe0ff */
[C---:B------:R-:W-:Y:S01]  /*1480*/  IADD3 R9, R4.reuse, 0x48, RZ ;  /* 0x0000004804097810 */ /* 0x040fe20007ffe0ff */
[----:B------:R-:W-:Y:S01]  /*1490*/  STL [R1+0x30], R16 ;  /* 0x0000301001007387 */ /* 0x000fe20000100800 */
[----:B------:R-:W-:Y:S02]  /*14a0*/  IADD3 R8, R4, 0x50, RZ ;  /* 0x0000005004087810 */ /* 0x000fe40007ffe0ff */
[----:B------:R-:W-:Y:S01]  /*14b0*/  SHF.R.S32.HI R15, RZ, 0x1f, R18 ;  /* 0x0000001fff0f7819 */ /* 0x000fe20000011412 */
[----:B------:R2:W-:Y:S01]  /*14c0*/  STL [R1+0x2c], R14 ;  /* 0x00002c0e01007387 */ /* 0x0005e20000100800 */
[----:B------:R-:W-:Y:S02]  /*14d0*/  SHF.R.S32.HI R0, RZ, 0x1f, R10 ;  /* 0x0000001fff007819 */ /* 0x000fe4000001140a */
[----:B------:R-:W-:Y:S01]  /*14e0*/  LEA R181, R2, 0x6080, 0x1 ;  /* 0x0000608002b57811 */ /* 0x000fe200078e08ff */
[----:B------:R-:W-:Y:S01]  /*14f0*/  STL [R1+0x28], R13 ;  /* 0x0000280d01007387 */ /* 0x000fe20000100800 */
[----:B------:R-:W-:-:S02]  /*1500*/  LEA R107, R3, 0x1880, 0x1 ;  /* 0x00001880036b7811 */ /* 0x000fc400078e08ff */
[----:B------:R-:W-:Y:S01]  /*1510*/  @P2 IADD3 R183, R106, -0x20, RZ ;  /* 0xffffffe06ab72810 */ /* 0x000fe20007ffe0ff */
[----:B------:R3:W-:Y:S01]  /*1520*/  STL [R1+0x24], R12 ;  /* 0x0000240c01007387 */ /* 0x0007e20000100800 */
[----:B-1----:R-:W-:Y:S02]  /*1530*/  IADD3 R7, R4, 0x58, RZ ;  /* 0x0000005804077810 */ /* 0x002fe40007ffe0ff */
[----:B------:R-:W-:Y:S01]  /*1540*/  SEL R4, R6, 0xffffffe0, !P3 ;  /* 0xffffffe006047807 */ /* 0x000fe20005800000 */
[----:B------:R-:W-:Y:S01]  /*1550*/  STL [R1+0x20], R11 ;  /* 0x0000200b01007387 */ /* 0x000fe20000100800 */
[----:B------:R-:W-:Y:S02]  /*1560*/  SHF.R.S32.HI R6, RZ, 0x1f, R17 ;  /* 0x0000001fff067819 */ /* 0x000fe40000011411 */
[C---:B------:R-:W-:Y:S01]  /*1570*/  IADD3 R191, R183.reuse, 0x400, RZ ;  /* 0x00000400b7bf7810 */ /* 0x040fe20007ffe0ff */
[----:B------:R-:W-:Y:S01]  /*1580*/  STL [R1+0x1c], R10 ;  /* 0x00001c0a01007387 */ /* 0x000fe20000100800 */
[----:B------:R-:W-:Y:S01]  /*1590*/  IADD3 R190, R183, 0x800, RZ ;  /* 0x00000800b7be7810 */ /* 0x000fe20007ffe0ff */
[----:B------:R-:W-:Y:S01]  /*15a0*/  IMAD.IADD R182, R181, 0x1, R4 ;  /* 0x00000001b5b67824 */ /* 0x000fe200078e0204 */
[C---:B------:R-:W-:Y:S01]  /*15b0*/  IADD3 R189, R183.reuse, 0xc00, RZ ;  /* 0x00000c00b7bd7810 */ /* 0x040fe20007ffe0ff */
[----:B------:R1:W-:Y:S01]  /*15c0*/  STL [R1+0x18], R9 ;  /* 0x0000180901007387 */ /* 0x0003e20000100800 */
[C---:B------:R-:W-:Y:S01]  /*15d0*/  IADD3 R188, R183.reuse, 0x1000, RZ ;  /* 0x00001000b7bc7810 */ /* 0x040fe20007ffe0ff */
[----:B------:R-:W-:Y:S01]  /*15e0*/  IMAD.IADD R180, R4, 0x1, R107 ;  /* 0x0000000104b47824 */ /* 0x000fe200078e026b */
[----:B------:R-:W-:Y:S01]  /*15f0*/  IADD3 R187, R183, 0x1400, RZ ;  /* 0x00001400b7bb7810 */ /* 0x000fe20007ffe0ff */
[----:B------:R-:W-:Y:S01]  /*1600*/  STL [R1+0x14], R8 ;  /* 0x0000140801007387 */ /* 0x000fe20000100800 */
[----:B--2---:R-:W-:-:S02]  /*1610*/  SHF.R.S32.HI R14, RZ, 0x1f, R14 ;  /* 0x0000001fff0e7819 */ /* 0x004fc4000001140e */
[C---:B------:R-:W-:Y:S01]  /*1620*/  IADD3 R186, R183.reuse, 0x1800, RZ ;  /* 0x00001800b7ba7810 */ /* 0x040fe20007ffe0ff */
[----:B------:R2:W-:Y:S01]  /*1630*/  STL [R1+0x88], R15 ;  /* 0x0000880f01007387 */ /* 0x0005e20000100800 */
[C---:B------:R-:W-:Y:S02]  /*1640*/  IADD3 R185, R183.reuse, 0x1c00, RZ ;  /* 0x00001c00b7b97810 */ /* 0x040fe40007ffe0ff */
[----:B------:R-:W-:Y:S01]  /*1650*/  IADD3 R184, R183, 0x2000, RZ ;  /* 0x00002000b7b87810 */ /* 0x000fe20007ffe0ff */
[----:B------:R-:W-:Y:S01]  /*1660*/  STL [R1+0x10], R7 ;  /* 0x0000100701007387 */ /* 0x000fe20000100800 */
[----:B---3--:R-:W-:-:S03]  /*1670*/  SHF.R.S32.HI R12, RZ, 0x1f, R12 ;  /* 0x0000001fff0c7819 */ /* 0x008fc6000001140c */
[----:B------:R3:W-:Y:S01]  /*1680*/  STL [R1+0x84], R6 ;  /* 0x0000840601007387 */ /* 0x0007e20000100800 */
[----:B-1----:R-:W-:Y:S02]  /*1690*/  SHF.R.S32.HI R9, RZ, 0x1f, R9 ;  /* 0x0000001fff097819 */ /* 0x002fe40000011409 */
[----:B--2---:R-:W-:-:S05]  /*16a0*/  SHF.R.S32.HI R15, RZ, 0x1f, R16 ;  /* 0x0000001fff0f7819 */ /* 0x004fca0000011410 */
[----:B------:R-:W-:Y:S01]  /*16b0*/  STL [R1+0x80], R15 ;  /* 0x0000800f01007387 */ /* 0x000fe20000100800 */
[----:B---3--:R-:W-:-:S03]  /*16c0*/  SHF.R.S32.HI R6, RZ, 0x1f, R13 ;  /* 0x0000001fff067819 */ /* 0x008fc6000001140d */
[----:B------:R-:W-:Y:S04]  /*16d0*/  STL [R1+0x7c], R14 ;  /* 0x00007c0e01007387 */ /* 0x000fe80000100800 */
[----:B------:R1:W-:Y:S04]  /*16e0*/  STL [R1+0x78], R6 ;  /* 0x0000780601007387 */ /* 0x0003e80000100800 */
[----:B------:R-:W-:Y:S01]  /*16f0*/  STL [R1+0x74], R12 ;  /* 0x0000740c01007387 */ /* 0x000fe20000100800 */
[----:B-1----:R-:W-:-:S05]  /*1700*/  SHF.R.S32.HI R6, RZ, 0x1f, R11 ;  /* 0x0000001fff067819 */ /* 0x002fca000001140b */
[----:B------:R1:W-:Y:S04]  /*1710*/  STL [R1+0x70], R6 ;  /* 0x0000700601007387 */ /* 0x0003e80000100800 */
[----:B------:R2:W-:Y:S04]  /*1720*/  STL [R1+0x6c], R0 ;  /* 0x00006c0001007387 */ /* 0x0005e80000100800 */
[----:B------:R-:W-:Y:S01]  /*1730*/  STL [R1+0x68], R9 ;  /* 0x0000680901007387 */ /* 0x000fe20000100800 */
[----:B-1----:R-:W-:Y:S02]  /*1740*/  SHF.R.S32.HI R6, RZ, 0x1f, R7 ;  /* 0x0000001fff067819 */ /* 0x002fe40000011407 */
[----:B--2---:R-:W-:-:S05]  /*1750*/  SHF.R.S32.HI R0, RZ, 0x1f, R8 ;  /* 0x0000001fff007819 */ /* 0x004fca0000011408 */
[----:B------:R1:W-:Y:S04]  /*1760*/  STL [R1+0x64], R0 ;  /* 0x0000640001007387 */ /* 0x0003e80000100800 */
[----:B------:R-:W-:Y:S01]  /*1770*/  STL [R1+0x60], R6 ;  /* 0x0000600601007387 */ /* 0x000fe20000100800 */
[----:B-1----:R-:W-:-:S05]  /*1780*/  IMAD.IADD R0, R251, 0x1, R5 ;  /* 0x00000001fb007824 */ /* 0x002fca00078e0205 */
[----:B------:R1:W-:Y:S02]  /*1790*/  STL [R1+0x40], R0 ;  /* 0x0000400001007387 */ /* 0x0003e40000100800 */
[----:B-1----:R-:W-:-:S05]  /*17a0*/  IMAD.IADD R0, R5, 0x1, R252 ;  /* 0x0000000105007824 */ /* 0x002fca00078e02fc */
[----:B------:R1:W-:Y:S02]  /*17b0*/  STL [R1+0x3c], R0 ;  /* 0x00003c0001007387 */ /* 0x0003e40000100800 */
.L_x_143:
[----:B-1----:R-:W2:Y:S01]  /*17c0*/  LDL R0, [R1+0xc] ;  /* 0x00000c0001007983 */ /* 0x002ea20000100800 */
[----:B------:R-:W-:Y:S01]  /*17d0*/  IMAD.MOV.U32 R8, RZ, RZ, 0x4 ;  /* 0x00000004ff087424 */ /* 0x000fe200078e00ff */
[----:B------:R-:W-:Y:S02]  /*17e0*/  ISETP.NE.U32.AND P4, PT, RZ, c[0x0][0x370], PT ;  /* 0x0000dc00ff007a0c */ /* 0x000fe40003f85070 */
[----:B------:R-:W-:Y:S02]  /*17f0*/  ISETP.NE.U32.AND P3, PT, RZ, c[0x0][0x360], PT ;  /* 0x0000d800ff007a0c */ /* 0x000fe40003f65070 */
[----:B------:R-:W-:Y:S01]  /*1800*/  ISETP.NE.AND.EX P4, PT, RZ, c[0x0][0x374], PT, P4 ;  /* 0x0000dd00ff007a0c */ /* 0x000fe20003f85340 */
[----:B--2---:R-:W-:-:S05]  /*1810*/  IMAD.WIDE R2, R0, R8, c[0x0][0x588] ;  /* 0x0001620000027625 */ /* 0x004fca00078e0208 */
[----:B------:R-:W2:Y:S01]  /*1820*/  LDG.E R250, [R2.64] ;  /* 0x0000000602fa7981 */ /* 0x000ea2000c1e1900 */
[----:B------:R-:W-:Y:S01]  /*1830*/  ISETP.NE.AND.EX P3, PT, RZ, c[0x0][0x364], PT, P3 ;  /* 0x0000d900ff007a0c */ /* 0x000fe20003f65330 */
[----:B------:R-:W-:Y:S01]  /*1840*/  IMAD.MOV.U32 R244, RZ, RZ, RZ ;  /* 0x000000fffff47224 */ /* 0x000fe200078e00ff */
[----:B------:R-:W-:Y:S01]  /*1850*/  ISETP.NE.U32.AND P0, PT, RZ, c[0x0][0x348], PT ;  /* 0x0000d200ff007a0c */ /* 0x000fe20003f05070 */
[----:B------:R-:W-:-:S03]  /*1860*/  IMAD.MOV.U32 R10, RZ, RZ, RZ ;  /* 0x000000ffff0a7224 */ /* 0x000fc600078e00ff */
[----:B------:R-:W-:Y:S02]  /*1870*/  ISETP.NE.AND.EX P0, PT, RZ, c[0x0][0x34c], PT, P0 ;  /* 0x0000d300ff007a0c */ /* 0x000fe40003f05300 */
[----:B--2---:R-:W-:Y:S01]  /*1880*/  SHF.R.S32.HI R12, RZ, 0x1f, R250 ;  /* 0x0000001fff0c7819 */ /* 0x004fe200000114fa */
[C---:B------:R-:W-:Y:S01]  /*1890*/  IMAD.SHL.U32 R17, R250.reuse, 0x4, RZ ;  /* 0x00000004fa117824 */ /* 0x040fe200078e00ff */
[C---:B------:R-:W-:Y:S02]  /*18a0*/  @P4 LEA R6, P2, R250.reuse, c[0x0][0x370], 0x2 ;  /* 0x0000dc00fa064a11 */ /* 0x040fe400078410ff */
[C-C-:B------:R-:W-:Y:S01]  /*18b0*/  SHF.L.U64.HI R14, R250.reuse, 0x2, R12.reuse ;  /* 0x00000002fa0e7819 */ /* 0x140fe2000001020c */
[----:B------:R1:W-:Y:S01]  /*18c0*/  STL [R1+0x54], R12 ;  /* 0x0000540c01007387 */ /* 0x0003e20000100800 */
[----:B------:R-:W-:Y:S02]  /*18d0*/  @P4 LEA.HI.X R7, R250, c[0x0][0x374], R12, 0x2, P2 ;  /* 0x0000dd00fa074a11 */ /* 0x000fe400010f140c */
[C---:B------:R-:W-:Y:S01]  /*18e0*/  @P3 IADD3 R4, P1, R17.reuse, c[0x0][0x360], RZ ;  /* 0x0000d80011043a10 */ /* 0x040fe20007f3e0ff */
[----:B------:R1:W-:Y:S01]  /*18f0*/  STL [R1+0x44], R17 ;  /* 0x0000441101007387 */ /* 0x0003e20000100800 */
[----:B------:R-:W-:-:S02]  /*1900*/  IADD3 R2, P2, R17, c[0x0][0x348], RZ ;  /* 0x0000d20011027a10 */ /* 0x000fc40007f5e0ff */
[C---:B------:R-:W-:Y:S01]  /*1910*/  @P3 IADD3.X R5, R14.reuse, c[0x0][0x364], RZ, P1, !PT ;  /* 0x0000d9000e053a10 */ /* 0x040fe20000ffe4ff */
[----:B------:R1:W5:Y:S01]  /*1920*/  @P4 LDG.E R244, [R6.64] ;  /* 0x0000000606f44981 */ /* 0x000362000c1e1900 */
[----:B------:R-:W-:-:S03]  /*1930*/  IADD3.X R3, R14, c[0x0][0x34c], RZ, P2, !PT ;  /* 0x0000d3000e037a10 */ /* 0x000fc600017fe4ff */
[----:B------:R1:W5:Y:S04]  /*1940*/  @P3 LDG.E R15, [R4.64] ;  /* 0x00000006040f3981 */ /* 0x000368000c1e1900 */
[----:B------:R1:W5:Y:S04]  /*1950*/  @P0 LDG.E R10, [R2.64] ;  /* 0x00000006020a0981 */ /* 0x000368000c1e1900 */
[----:B------:R1:W-:Y:S01]  /*1960*/  STL [R1+0x48], R14 ;  /* 0x0000480e01007387 */ /* 0x0003e20000100800 */
[----:B------:R-:W-:Y:S01]  /*1970*/  YIELD ;  /* 0x0000000000007946 */ /* 0x000fe20003800000 */
[----:B------:R-:W-:Y:S05]  /*1980*/  @P3 BRA `(.L_x_35) ;  /* 0x0000005000003947 */ /* 0x000fea0003800000 */
[----:B-----5:R-:W-:Y:S01]  /*1990*/  MOV R15, c[0x0][0x168] ;  /* 0x00005a00000f7a02 */ /* 0x020fe20000000f00 */
[----:B------:R-:W-:Y:S05]  /*19a0*/  @!P0 BRA `(.L_x_35) ;  /* 0x0000003000008947 */ /* 0x000fea0003800000 */
[----:B------:R2:W3:Y:S04]  /*19b0*/  LDG.E R0, [R2.64] ;  /* 0x0000000602007981 */ /* 0x0004e8000c1e1900 */
[----:B-12---:R-:W3:Y:S02]  /*19c0*/  LDG.E R2, [R2.64+0x4] ;  /* 0x0000040602027981 */ /* 0x006ee4000c1e1900 */
[----:B---3--:R-:W-:-:S02]  /*19d0*/  IADD3 R15, -R0, R2, RZ ;  /* 0x00000002000f7210 */ /* 0x008fc40007ffe1ff */
.L_x_35:
[----:B------:R-:W-:-:S04]  /*19e0*/  ISETP.NE.U32.AND P1, PT, RZ, c[0x0][0x368], PT ;  /* 0x0000da00ff007a0c */ /* 0x000fc80003f25070 */
[----:B------:R-:W-:-:S13]  /*19f0*/  ISETP.NE.AND.EX P1, PT, RZ, c[0x0][0x36c], PT, P1 ;  /* 0x0000db00ff007a0c */ /* 0x000fda0003f25310 */
[----:B------:R-:W-:Y:S05]  /*1a00*/  @!P1 BRA `(.L_x_36) ;  /* 0x0000004000009947 */ /* 0x000fea0003800000 */
[----:B-1----:R-:W-:-:S04]  /*1a10*/  IADD3 R2, P1, R17, c[0x0][0x368], RZ ;  /* 0x0000da0011027a10 */ /* 0x002fc80007f3e0ff */
[----:B------:R-:W-:-:S05]  /*1a20*/  IADD3.X R3, R14, c[0x0][0x36c], RZ, P1, !PT ;  /* 0x0000db000e037a10 */ /* 0x000fca0000ffe4ff */
[----:B------:R1:W5:Y:S01]  /*1a30*/  LDG.E R0, [R2.64] ;  /* 0x0000000602007981 */ /* 0x000362000c1e1900 */
[----:B------:R-:W-:Y:S05]  /*1a40*/  BRA `(.L_x_37) ;  /* 0x0000008000007947 */ /* 0x000fea0003800000 */
.L_x_36:
[----:B------:R-:W-:Y:S01]  /*1a50*/  ISETP.NE.U32.AND P1, PT, RZ, c[0x0][0x350], PT ;  /* 0x0000d400ff007a0c */ /* 0x000fe20003f25070 */
[----:B------:R-:W-:-:S03]  /*1a60*/  IMAD.U32 R0, RZ, RZ, UR5 ;  /* 0x00000005ff007e24 */ /* 0x000fc6000f8e00ff */
[----:B------:R-:W-:-:S13]  /*1a70*/  ISETP.NE.AND.EX P1, PT, RZ, c[0x0][0x354], PT, P1 ;  /* 0x0000d500ff007a0c */ /* 0x000fda0003f25310 */
[----:B------:R-:W-:Y:S05]  /*1a80*/  @!P1 BRA `(.L_x_37) ;  /* 0x0000004000009947 */ /* 0x000fea0003800000 */
[----:B-1----:R-:W-:-:S05]  /*1a90*/  IMAD.WIDE R2, R250, R8, c[0x0][0x350] ;  /* 0x0000d400fa027625 */ /* 0x002fca00078e0208 */
[----:B------:R-:W2:Y:S04]  /*1aa0*/  LDG.E R4, [R2.64] ;  /* 0x0000000602047981 */ /* 0x000ea8000c1e1900 */
[----:B------:R-:W2:Y:S02]  /*1ab0*/  LDG.E R0, [R2.64+0x4] ;  /* 0x0000040602007981 */ /* 0x000ea4000c1e1900 */
[----:B--2---:R-:W-:-:S04]  /*1ac0*/  IADD3 R0, -R4, R0, RZ ;  /* 0x0000000004007210 */ /* 0x004fc80007ffe1ff */
.L_x_37:
[----:B------:R-:W2:Y:S01]  /*1ad0*/  LDL R13, [R1+0x8] ;  /* 0x00000800010d7983 */ /* 0x000ea20000100800 */
[----:B-----5:R-:W-:Y:S01]  /*1ae0*/  IMAD.IADD R16, R0, 0x1, -R244 ;  /* 0x0000000100107824 */ /* 0x020fe200078e0af4 */
[----:B------:R-:W-:Y:S04]  /*1af0*/  BSSY B0, `(.L_x_38) ;  /* 0x000002e000007945 */ /* 0x000fe80003800000 */
[----:B------:R-:W-:-:S02]  /*1b00*/  IADD3 R0, R16, 0x2f, RZ ;  /* 0x0000002f10007810 */ /* 0x000fc40007ffe0ff */
[----:B------:R-:W-:-:S03]  /*1b10*/  ISETP.GE.AND P1, PT, R16, 0x1, PT ;  /* 0x000000011000780c */ /* 0x000fc60003f26270 */
[----:B------:R-:W-:-:S05]  /*1b20*/  IMAD.HI R0, R0, 0x2aaaaaab, RZ ;  /* 0x2aaaaaab00007827 */ /* 0x000fca00078e02ff */
[----:B-1----:R-:W-:-:S04]  /*1b30*/  SHF.R.U32.HI R2, RZ, 0x1f, R0 ;  /* 0x0000001fff027819 */ /* 0x002fc80000011600 */
[----:B------:R-:W-:Y:S01]  /*1b40*/  LEA.HI.SX32 R11, R0, R2, 0x1d ;  /* 0x00000002000b7211 */ /* 0x000fe200078feaff */
[----:B------:R-:W-:Y:S01]  /*1b50*/  IMAD.MOV.U32 R2, RZ, RZ, RZ ;  /* 0x000000ffff027224 */ /* 0x000fe200078e00ff */
[C---:B--2---:R-:W-:Y:S02]  /*1b60*/  LOP3.LUT R3, R13.reuse, 0xff000000, RZ, 0xc0, !PT ;  /* 0xff0000000d037812 */ /* 0x044fe400078ec0ff */
[----:B------:R-:W-:Y:S02]  /*1b70*/  LOP3.LUT R4, R13, 0xff0000, RZ, 0xc0, !PT ;  /* 0x00ff00000d047812 */ /* 0x000fe400078ec0ff */
[----:B------:R-:W-:-:S04]  /*1b80*/  SHF.R.U32.HI R3, RZ, 0x8, R3 ;  /* 0x00000008ff037819 */ /* 0x000fc80000011603 */
[----:B------:R-:W-:-:S04]  /*1b90*/  LEA.HI R3, R4, R3, RZ, 0x10 ;  /* 0x0000000304037211 */ /* 0x000fc800078f80ff */
[----:B------:R-:W-:Y:S02]  /*1ba0*/  LOP3.LUT R18, R3, 0xff, RZ, 0xc0, !PT ;  /* 0x000000ff03127812 */ /* 0x000fe400078ec0ff */
[----:B------:R-:W-:-:S03]  /*1bb0*/  SHF.R.U32.HI R5, RZ, 0x10, R3 ;  /* 0x00000010ff057819 */ /* 0x000fc60000011603 */
[----:B------:R1:W-:Y:S04]  /*1bc0*/  STL [R1+0x58], R18 ;  /* 0x0000581201007387 */ /* 0x0003e80000100800 */
[----:B------:R1:W-:Y:S01]  /*1bd0*/  STL [R1+0x50], R5 ;  /* 0x0000500501007387 */ /* 0x0003e20000100800 */
[----:B------:R-:W-:Y:S05]  /*1be0*/  @!P1 BRA `(.L_x_39) ;  /* 0x000001e000009947 */ /* 0x000fea0003800000 */
[----:B------:R-:W-:Y:S01]  /*1bf0*/  ISETP.NE.AND P1, PT, R5, RZ, PT ;  /* 0x000000ff0500720c */ /* 0x000fe20003f25270 */
[----:B------:R-:W-:-:S03]  /*1c00*/  IMAD.MOV.U32 R4, RZ, RZ, RZ ;  /* 0x000000ffff047224 */ /* 0x000fc600078e00ff */
[----:B------:R-:W-:-:S04]  /*1c10*/  SEL R0, R5, c[0x0][0x338], P1 ;  /* 0x0000ce0005007a07 */ /* 0x000fc80000800000 */
[----:B------:R-:W-:Y:S02]  /*1c20*/  IABS R3, R0 ;  /* 0x0000000000037213 */ /* 0x000fe40000000000 */
[----:B------:R-:W-:Y:S02]  /*1c30*/  IADD3 R6, R11, -0x1, R0 ;  /* 0xffffffff0b067810 */ /* 0x000fe40007ffe000 */
[----:B------:R-:W2:Y:S02]  /*1c40*/  I2F.RP R2, R3 ;  /* 0x0000000300027306 */ /* 0x000ea40000209400 */
[----:B------:R-:W-:-:S06]  /*1c50*/  IABS R9, R6 ;  /* 0x0000000600097213 */ /* 0x000fcc0000000000 */
[----:B--2---:R-:W2:Y:S02]  /*1c60*/  MUFU.RCP R2, R2 ;  /* 0x0000000200027308 */ /* 0x004ea40000001000 */
[----:B--2---:R-:W-:-:S06]  /*1c70*/  IADD3 R2, R2, 0xffffffe, RZ ;  /* 0x0ffffffe02027810 */ /* 0x004fcc0007ffe0ff */
[----:B-1----:R-:W1:Y:S02]  /*1c80*/  F2I.FTZ.U32.TRUNC.NTZ R5, R2 ;  /* 0x0000000200057305 */ /* 0x002e64000021f000 */
[----:B-1----:R-:W-:-:S04]  /*1c90*/  IMAD.MOV R2, RZ, RZ, -R5 ;  /* 0x000000ffff027224 */ /* 0x002fc800078e0a05 */
        /* <DEDUP_REMOVED lines=19> */
.L_x_39:
[----:B------:R-:W-:Y:S05]  /*1dd0*/  BSYNC B0 ;  /* 0x0000000000007941 */ /* 0x000fea0003800000 */
.L_x_38:
[----:B------:R-:W-:Y:S01]  /*1de0*/  IMAD R239, R18, R2, RZ ;  /* 0x0000000212ef7224 */ /* 0x000fe200078e02ff */
[----:B------:R-:W-:Y:S01]  /*1df0*/  PRMT R0, RZ, 0x7610, R0 ;  /* 0x00007610ff007816 */ /* 0x000fe20000000000 */
[----:B------:R-:W-:Y:S01]  /*1e00*/  IMAD.MOV.U32 R24, RZ, RZ, RZ ;  /* 0x000000ffff187224 */ /* 0x000fe200078e00ff */
[----:B------:R-:W-:Y:S01]  /*1e10*/  MOV R19, RZ ;  /* 0x000000ff00137202 */ /* 0x000fe20000000f00 */
[----:B------:R-:W-:Y:S01]  /*1e20*/  IMAD.IADD R2, R239, 0x1, R2 ;  /* 0x00000001ef027824 */ /* 0x000fe200078e0202 */
[----:B------:R-:W-:Y:S01]  /*1e30*/  CS2R R22, SRZ ;  /* 0x0000000000167805 */ /* 0x000fe2000001ff00 */
        /* <DEDUP_REMOVED lines=51> */
[----:B------:R-:W2:Y:S01]  /*2170*/  LDL R6, [R1+0x4] ;  /* 0x0000040001067983 */ /* 0x000ea20000100800 */
[----:B------:R-:W-:-:S04]  /*2180*/  ISETP.NE.U32.AND P1, PT, RZ, c[0x0][0x340], PT ;  /* 0x0000d000ff007a0c */ /* 0x000fc80003f25070 */
[----:B------:R-:W-:-:S13]  /*2190*/  ISETP.NE.AND.EX P1, PT, RZ, c[0x0][0x344], PT, P1 ;  /* 0x0000d100ff007a0c */ /* 0x000fda0003f25310 */
[----:B------:R-:W-:-:S04]  /*21a0*/  @P1 IADD3 R2, P2, R17, c[0x0][0x340], RZ ;  /* 0x0000d00011021a10 */ /* 0x000fc80007f5e0ff */
[----:B------:R-:W-:-:S05]  /*21b0*/  @P1 IADD3.X R3, R14, c[0x0][0x344], RZ, P2, !PT ;  /* 0x0000d1000e031a10 */ /* 0x000fca00017fe4ff */
[----:B------:R3:W5:Y:S01]  /*21c0*/  @P1 LDG.E R14, [R2.64] ;  /* 0x00000006020e1981 */ /* 0x000762000c1e1900 */
[----:B------:R-:W-:Y:S01]  /*21d0*/  SHF.R.S32.HI R0, RZ, 0x1f, R10 ;  /* 0x0000001fff007819 */ /* 0x000fe2000001140a */
[----:B------:R-:W-:Y:S01]  /*21e0*/  IMAD.MOV.U32 R4, RZ, RZ, c[0x0][0x2c4] ;  /* 0x0000b100ff047624 */ /* 0x000fe200078e00ff */
[----:B------:R-:W-:Y:S01]  /*21f0*/  LOP3.LUT R13, R13, 0xffff, RZ, 0xc0, !PT ;  /* 0x0000ffff0d0d7812 */ /* 0x000fe200078ec0ff */
[----:B-1----:R-:W-:Y:S01]  /*2200*/  IMAD R5, R235, 0x20, R238 ;  /* 0x00000020eb057824 */ /* 0x002fe200078e02ee */
[----:B------:R-:W-:Y:S01]  /*2210*/  ISETP.GE.AND P5, PT, R236, c[0x0][0x198], PT ;  /* 0x00006600ec007a0c */ /* 0x000fe20003fa6270 */
[----:B------:R-:W-:Y:S01]  /*2220*/  IMAD R0, R0, c[0x0][0x178], RZ ;  /* 0x00005e0000007a24 */ /* 0x000fe200078e02ff */
[----:B------:R-:W-:Y:S02]  /*2230*/  ISETP.NE.AND P2, PT, R4, 0x1, PT ;  /* 0x000000010400780c */ /* 0x000fe40003f45270 */
[----:B------:R-:W-:Y:S01]  /*2240*/  SEL R4, R250, RZ, !P0 ;  /* 0x000000fffa047207 */ /* 0x000fe20004000000 */
[----:B------:R-:W-:Y:S01]  /*2250*/  IMAD R0, R10, c[0x0][0x17c], R0 ;  /* 0x00005f000a007a24 */ /* 0x000fe200078e0200 */
[----:B------:R-:W-:-:S02]  /*2260*/  ISETP.GE.AND P4, PT, R237, c[0x0][0x198], PT ;  /* 0x00006600ed007a0c */ /* 0x000fc40003f86270 */
[----:B------:R-:W-:Y:S01]  /*2270*/  IADD3 R132, R209, -0x1, RZ ;  /* 0xffffffffd1847810 */ /* 0x000fe20007ffe0ff */
[----:B---3--:R-:W-:-:S05]  /*2280*/  IMAD.WIDE.U32 R2, R10, c[0x0][0x178], RZ ;  /* 0x00005e000a027a25 */ /* 0x008fca00078e00ff */
[----:B------:R-:W-:-:S05]  /*2290*/  IADD3 R3, R3, R0, RZ ;  /* 0x0000000003037210 */ /* 0x000fca0007ffe0ff */
[----:B------:R-:W-:-:S04]  /*22a0*/  IMAD.WIDE.U32 R2, R13, c[0x0][0x1b8], R2 ;  /* 0x00006e000d027a25 */ /* 0x000fc800078e0002 */
[----:B------:R-:W-:-:S04]  /*22b0*/  IMAD R3, R13, c[0x0][0x1bc], R3 ;  /* 0x00006f000d037a24 */ /* 0x000fc800078e0203 */
[----:B------:R-:W-:-:S04]  /*22c0*/  IMAD.WIDE.U32 R2, R4, c[0x0][0x1c0], R2 ;  /* 0x0000700004027a25 */ /* 0x000fc800078e0002 */
[----:B--2---:R-:W-:Y:S01]  /*22d0*/  IMAD R5, R6, 0x80, R5 ;  /* 0x0000008006057824 */ /* 0x004fe200078e0205 */
[----:B------:R-:W-:-:S03]  /*22e0*/  SEL R6, R12, RZ, !P0 ;  /* 0x000000ff0c067207 */ /* 0x000fc60004000000 */
[----:B------:R-:W-:Y:S01]  /*22f0*/  @P2 IMAD.HI.U32 R7, R5, c[0x0][0x2c8], RZ ;  /* 0x0000b20005072a27 */ /* 0x000fe200078e00ff */
[----:B------:R-:W-:-:S03]  /*2300*/  MOV R0, R5 ;  /* 0x0000000500007202 */ /* 0x000fc60000000f00 */
[----:B------:R-:W-:Y:S01]  /*2310*/  IMAD R6, R6, c[0x0][0x1c0], RZ ;  /* 0x0000700006067a24 */ /* 0x000fe200078e02ff */
[----:B------:R-:W-:Y:S02]  /*2320*/  @P2 SHF.R.U32.HI R0, RZ, c[0x0][0x2cc], R7 ;  /* 0x0000b300ff002a19 */ /* 0x000fe40000011607 */
[----:B------:R-:W-:Y:S01]  /*2330*/  ISETP.GE.AND P2, PT, R204, c[0x0][0x198], PT ;  /* 0x00006600cc007a0c */ /* 0x000fe20003f46270 */
[----:B------:R-:W-:Y:S01]  /*2340*/  IMAD R6, R4, c[0x0][0x1c4], R6 ;  /* 0x0000710004067a24 */ /* 0x000fe200078e0206 */
[--C-:B------:R-:W-:Y:S01]  /*2350*/  SHF.R.S32.HI R7, RZ, 0x1f, R0.reuse ;  /* 0x0000001fff077819 */ /* 0x100fe20000011400 */
[----:B------:R-:W-:-:S03]  /*2360*/  IMAD.MOV R4, RZ, RZ, -R0 ;  /* 0x000000ffff047224 */ /* 0x000fc600078e0a00 */
[----:B------:R-:W-:Y:S01]  /*2370*/  IADD3 R3, R3, R6, RZ ;  /* 0x0000000603037210 */ /* 0x000fe20007ffe0ff */
[----:B------:R-:W-:Y:S02]  /*2380*/  IMAD R4, R4, c[0x0][0x2c4], R5 ;  /* 0x0000b10004047a24 */ /* 0x000fe400078e0205 */
[----:B------:R-:W-:Y:S02]  /*2390*/  IMAD R5, R7, c[0x0][0x1b0], RZ ;  /* 0x00006c0007057a24 */ /* 0x000fe400078e02ff */
[----:B------:R-:W-:-:S04]  /*23a0*/  IMAD.WIDE.U32 R2, R0, c[0x0][0x1b0], R2 ;  /* 0x00006c0000027a25 */ /* 0x000fc800078e0002 */
[----:B------:R-:W-:Y:S01]  /*23b0*/  IMAD R6, R0, c[0x0][0x1b4], R5 ;  /* 0x00006d0000067a24 */ /* 0x000fe200078e0205 */
[----:B------:R-:W-:Y:S01]  /*23c0*/  SHF.R.S32.HI R5, RZ, 0x1f, R4 ;  /* 0x0000001fff057819 */ /* 0x000fe20000011404 */
[----:B------:R-:W-:Y:S02]  /*23d0*/  @!P1 IMAD.MOV.U32 R14, RZ, RZ, R250 ;  /* 0x000000ffff0e9224 */ /* 0x000fe400078e00fa */
[----:B------:R-:W-:Y:S02]  /*23e0*/  IMAD.IADD R3, R3, 0x1, R6 ;  /* 0x0000000103037824 */ /* 0x000fe400078e0206 */
[----:B------:R-:W-:Y:S02]  /*23f0*/  IMAD R0, R5, c[0x0][0x1a8], RZ ;  /* 0x00006a0005007a24 */ /* 0x000fe400078e02ff */
[----:B------:R-:W-:-:S04]  /*2400*/  IMAD.WIDE.U32 R2, R4, c[0x0][0x1a8], R2 ;  /* 0x00006a0004027a25 */ /* 0x000fc800078e0002 */
[----:B------:R-:W-:Y:S01]  /*2410*/  IMAD R0, R4, c[0x0][0x1ac], R0 ;  /* 0x00006b0004007a24 */ /* 0x000fe200078e0200 */
[----:B------:R-:W-:-:S04]  /*2420*/  LEA R12, P0, R2, c[0x0][0x160], 0x1 ;  /* 0x00005800020c7a11 */ /* 0x000fc800078008ff */
[----:B------:R-:W-:-:S04]  /*2430*/  IADD3 R0, R3, R0, RZ ;  /* 0x0000000003007210 */ /* 0x000fc80007ffe0ff */
[----:B------:R-:W-:Y:S01]  /*2440*/  LEA.HI.X R5, R2, c[0x0][0x164], R0, 0x1, P0 ;  /* 0x0000590002057a11 */ /* 0x000fe200000f0c00 */
[----:B------:R-:W-:Y:S05]  /*2450*/  BRA.DIV ~URZ, `(.L_x_41) ;  /* 0x0000bd927f007947 */ /* 0x000fea000b800000 */
[----:B------:R1:W2:Y:S02]  /*2460*/  SHFL.IDX PT, R4, R5, RZ, 0x1c1f ;  /* 0x001c1fff05047589 */ /* 0x0002a400000e0000 */
.L_x_148:
[----:B------:R-:W-:Y:S05]  /*2470*/  BRA.DIV ~URZ, `(.L_x_42) ;  /* 0x0000bde27f007947 */ /* 0x000fea000b800000 */
[----:B------:R3:W4:Y:S02]  /*2480*/  SHFL.IDX PT, R0, R12, RZ, 0x1c1f ;  /* 0x001c1fff0c007589 */ /* 0x00072400000e0000 */
.L_x_149:
[----:B---3--:R-:W3:Y:S01]  /*2490*/  LDL R2, [R1+0x4] ;  /* 0x0000040001027983 */ /* 0x008ee20000100800 */
[----:B------:R-:W-:Y:S01]  /*24a0*/  IMAD R11, R15, c[0x0][0x2c4], RZ ;  /* 0x0000b1000f0b7a24 */ /* 0x000fe200078e02ff */
[----:B------:R-:W-:Y:S01]  /*24b0*/  BSSY B0, `(.L_x_43) ;  /* 0x0000015000007945 */ /* 0x000fe20003800000 */
[----:B---3--:R-:W-:-:S04]  /*24c0*/  LEA R10, R2, R238, 0x7 ;  /* 0x000000ee020a7211 */ /* 0x008fc800078e38ff */
[----:B------:R-:W-:-:S13]  /*24d0*/  ISETP.GE.AND P0, PT, R10, R11, PT ;  /* 0x0000000b0a00720c */ /* 0x000fda0003f06270 */
[----:B------:R-:W-:Y:S05]  /*24e0*/  @P0 BRA `(.L_x_44) ;  /* 0x0000011000000947 */ /* 0x000fea0003800000 */
[----:B------:R-:W3:Y:S01]  /*24f0*/  LDL R17, [R1+0x5c] ;  /* 0x00005c0001117983 */ /* 0x000ee20000100800 */
[-C--:B----4-:R-:W-:Y:S02]  /*2500*/  LEA R8, P3, R204, R0.reuse, 0x1 ;  /* 0x00000000cc087211 */ /* 0x090fe400078608ff */
[----:B------:R-:W-:Y:S02]  /*2510*/  SHF.R.S32.HI R20, RZ, 0x1f, R204 ;  /* 0x0000001fff147819 */ /* 0x000fe400000114cc */
[-C--:B------:R-:W-:Y:S02]  /*2520*/  LEA R6, P1, R236, R0.reuse, 0x1 ;  /* 0x00000000ec067211 */ /* 0x080fe400078208ff */
[----:B------:R-:W-:Y:S02]  /*2530*/  SHF.R.S32.HI R19, RZ, 0x1f, R236 ;  /* 0x0000001fff137819 */ /* 0x000fe400000114ec */
[----:B------:R-:W-:Y:S02]  /*2540*/  SHF.R.S32.HI R18, RZ, 0x1f, R237 ;  /* 0x0000001fff127819 */ /* 0x000fe400000114ed */
[----:B------:R-:W-:-:S02]  /*2550*/  LEA R2, P0, R237, R0, 0x1 ;  /* 0x00000000ed027211 */ /* 0x000fc400078008ff */
[-C--:B--2---:R-:W-:Y:S02]  /*2560*/  LEA.HI.X R9, R204, R4.reuse, R20, 0x1, P3 ;  /* 0x00000004cc097211 */ /* 0x084fe400018f0c14 */
[-C--:B------:R-:W-:Y:S02]  /*2570*/  LEA.HI.X R7, R236, R4.reuse, R19, 0x1, P1 ;  /* 0x00000004ec077211 */ /* 0x080fe400008f0c13 */
[----:B------:R-:W-:Y:S01]  /*2580*/  LEA.HI.X R3, R237, R4, R18, 0x1, P0 ;  /* 0x00000004ed037211 */ /* 0x000fe200000f0c12 */
[----:B---3--:R-:W-:-:S05]  /*2590*/  IMAD.SHL.U32 R0, R17, 0x2, RZ ;  /* 0x0000000211007824 */ /* 0x008fca00078e00ff */
[----:B------:R-:W-:Y:S01]  /*25a0*/  @!PT LDS RZ, [RZ] ;  /* 0x00000000fffff984 */ /* 0x000fe20000000800 */
[----:B------:R-:W-:Y:S01]  /*25b0*/  @!PT LDS RZ, [RZ] ;  /* 0x00000000fffff984 */ /* 0x000fe20000000800 */
[----:B------:R-:W-:Y:S01]  /*25c0*/  @!PT LDS RZ, [RZ] ;  /* 0x00000000fffff984 */ /* 0x000fe20000000800 */
[----:B------:R2:W-:Y:S04]  /*25d0*/  LDGSTS.E.BYPASS.LTC128B.128 [R0+0x6080], [R8.64], !P2 ;  /* 0x0608000008007fae */ /* 0x0005e8000d101d46 */
[----:B------:R2:W-:Y:S04]  /*25e0*/  LDGSTS.E.BYPASS.LTC128B.128 [R0+0x8080], [R6.64], !P5 ;  /* 0x0808000006007fae */ /* 0x0005e8000e901d46 */
[----:B------:R2:W-:Y:S02]  /*25f0*/  LDGSTS.E.BYPASS.LTC128B.128 [R0+0xa080], [R2.64], !P4 ;  /* 0x0a08000002007fae */ /* 0x0005e4000e101d46 */
.L_x_44:
[----:B------:R-:W-:Y:S05]  /*2600*/  BSYNC B0 ;  /* 0x0000000000007941 */ /* 0x000fea0003800000 */
.L_x_43:
[----:B------:R-:W-:Y:S05]  /*2610*/  BRA.DIV ~URZ, `(.L_x_45) ;  /* 0x0000bcb27f007947 */ /* 0x000fea000b800000 */
[----:B--2---:R2:W3:Y:S04]  /*2620*/  SHFL.IDX PT, R4, R5, 0x1, 0x1c1f ;  /* 0x003c1f0005047f89 */ /* 0x0044e800000e0000 */
[----:B----4-:R2:W4:Y:S02]  /*2630*/  SHFL.IDX PT, R0, R12, 0x1, 0x1c1f ;  /* 0x003c1f000c007f89 */ /* 0x01052400000e0000 */
.L_x_150:
[----:B------:R-:W-:Y:S01]  /*2640*/  IADD3 R2, R10, 0x20, RZ ;  /* 0x000000200a027810 */ /* 0x000fe20007ffe0ff */
[----:B------:R-:W-:Y:S03]  /*2650*/  BSSY B0, `(.L_x_46) ;  /* 0x0000014000007945 */ /* 0x000fe60003800000 */
[----:B------:R-:W-:-:S13]  /*2660*/  ISETP.GE.AND P0, PT, R2, R11, PT ;  /* 0x0000000b0200720c */ /* 0x000fda0003f06270 */
[----:B------:R-:W-:Y:S05]  /*2670*/  @P0 BRA `(.L_x_47) ;  /* 0x0000011000000947 */ /* 0x000fea0003800000 */
[----:B--2---:R-:W2:Y:S01]  /*2680*/  LDL R15, [R1+0x5c] ;  /* 0x00005c00010f7983 */ /* 0x004ea20000100800 */
[-C--:B----4-:R-:W-:Y:S02]  /*2690*/  LEA R8, P3, R204, R0.reuse, 0x1 ;  /* 0x00000000cc087211 */ /* 0x090fe400078608ff */
[----:B------:R-:W-:Y:S02]  /*26a0*/  SHF.R.S32.HI R19, RZ, 0x1f, R204 ;  /* 0x0000001fff137819 */ /* 0x000fe400000114cc */
[-C--:B------:R-:W-:Y:S02]  /*26b0*/  LEA R6, P1, R236, R0.reuse, 0x1 ;  /* 0x00000000ec067211 */ /* 0x080fe400078208ff */
[----:B------:R-:W-:Y:S02]  /*26c0*/  SHF.R.S32.HI R18, RZ, 0x1f, R236 ;  /* 0x0000001fff127819 */ /* 0x000fe400000114ec */
[----:B------:R-:W-:Y:S02]  /*26d0*/  SHF.R.S32.HI R17, RZ, 0x1f, R237 ;  /* 0x0000001fff117819 */ /* 0x000fe400000114ed */
[----:B------:R-:W-:-:S02]  /*26e0*/  LEA R2, P0, R237, R0, 0x1 ;  /* 0x00000000ed027211 */ /* 0x000fc400078008ff */
[-C--:B---3--:R-:W-:Y:S02]  /*26f0*/  LEA.HI.X R9, R204, R4.reuse, R19, 0x1, P3 ;  /* 0x00000004cc097211 */ /* 0x088fe400018f0c13 */
[-C--:B------:R-:W-:Y:S02]  /*2700*/  LEA.HI.X R7, R236, R4.reuse, R18, 0x1, P1 ;  /* 0x00000004ec077211 */ /* 0x080fe400008f0c12 */
[----:B------:R-:W-:Y:S01]  /*2710*/  LEA.HI.X R3, R237, R4, R17, 0x1, P0 ;  /* 0x00000004ed037211 */ /* 0x000fe200000f0c11 */
[----:B--2---:R-:W-:-:S05]  /*2720*/  IMAD.SHL.U32 R0, R15, 0x2, RZ ;  /* 0x000000020f007824 */ /* 0x004fca00078e00ff */
[----:B------:R-:W-:Y:S01]  /*2730*/  @!PT LDS RZ, [RZ] ;  /* 0x00000000fffff984 */ /* 0x000fe20000000800 */
[----:B------:R-:W-:Y:S01]  /*2740*/  @!PT LDS RZ, [RZ] ;  /* 0x00000000fffff984 */ /* 0x000fe20000000800 */
[----:B------:R-:W-:Y:S01]  /*2750*/  @!PT LDS RZ, [RZ] ;  /* 0x00000000fffff984 */ /* 0x000fe20000000800 */
[----:B------:R2:W-:Y:S04]  /*2760*/  LDGSTS.E.BYPASS.LTC128B.128 [R0+0x6880], [R8.64], !P2 ;  /* 0x0688000008007fae */ /* 0x0005e8000d101d46 */
[----:B------:R2:W-:Y:S04]  /*2770*/  LDGSTS.E.BYPASS.LTC128B.128 [R0+0x8880], [R6.64], !P5 ;  /* 0x0888000006007fae */ /* 0x0005e8000e901d46 */
[----:B------:R2:W-:Y:S02]  /*2780*/  LDGSTS.E.BYPASS.LTC128B.128 [R0+0xa880], [R2.64], !P4 ;  /* 0x0a88000002007fae */ /* 0x0005e4000e101d46 */
.L_x_47:
[----:B------:R-:W-:Y:S05]  /*2790*/  BSYNC B0 ;  /* 0x0000000000007941 */ /* 0x000fea0003800000 */
.L_x_46:
[----:B------:R-:W-:Y:S05]  /*27a0*/  BRA.DIV ~URZ, `(.L_x_48) ;  /* 0x0000bbf27f007947 */ /* 0x000fea000b800000 */
[----:B---3--:R3:W1:Y:S02]  /*27b0*/  SHFL.IDX PT, R4, R5, 0x2, 0x1c1f ;  /* 0x005c1f0005047f89 */ /* 0x00866400000e0000 */
.L_x_151:
[----:B------:R-:W-:Y:S05]  /*27c0*/  BRA.DIV ~URZ, `(.L_x_49) ;  /* 0x0000bc427f007947 */ /* 0x000fea000b800000 */
[----:B--2-4-:R2:W4:Y:S02]  /*27d0*/  SHFL.IDX PT, R0, R12, 0x2, 0x1c1f ;  /* 0x005c1f000c007f89 */ /* 0x01452400000e0000 */
.L_x_152:
        /* <DEDUP_REMOVED lines=11> */
[-C--:B-1----:R-:W-:Y:S02]  /*2890*/  LEA.HI.X R9, R204, R4.reuse, R19, 0x1, P3 ;  /* 0x00000004cc097211 */ /* 0x082fe400018f0c13 */
        /* <DEDUP_REMOVED lines=9> */
.L_x_51:
[----:B------:R-:W-:Y:S05]  /*2930*/  BSYNC B0 ;  /* 0x0000000000007941 */ /* 0x000fea0003800000 */
.L_x_50:
[----:B------:R-:W-:Y:S05]  /*2940*/  BRA.DIV ~URZ, `(.L_x_52) ;  /* 0x0000bb327f007947 */ /* 0x000fea000b800000 */
[----:B-1----:R1:W2:Y:S04]  /*2950*/  SHFL.IDX PT, R7, R5, 0x3, 0x1c1f ;  /* 0x007c1f0005077f89 */ /* 0x0022a800000e0000 */
[----:B------:R1:W3:Y:S02]  /*2960*/  SHFL.IDX PT, R2, R12, 0x3, 0x1c1f ;  /* 0x007c1f000c027f89 */ /* 0x0002e400000e0000 */
.L_x_153:
[----:B----4-:R-:W4:Y:S01]  /*2970*/  LDL R9, [R1+0x5c] ;  /* 0x00005c0001097983 */ /* 0x010f220000100800 */
[----:B------:R-:W-:Y:S01]  /*2980*/  IADD3 R0, R10, 0x60, RZ ;  /* 0x000000600a007810 */ /* 0x000fe20007ffe0ff */
[----:B------:R-:W-:Y:S01]  /*2990*/  IMAD.MOV.U32 R105, RZ, RZ, 0x30 ;  /* 0x00000030ff697424 */ /* 0x000fe200078e00ff */
[----:B------:R-:W-:Y:S01]  /*29a0*/  SHF.R.S32.HI R15, RZ, 0x1f, R204 ;  /* 0x0000001fff0f7819 */ /* 0x000fe200000114cc */
[----:B------:R-:W-:Y:S01]  /*29b0*/  IMAD R18, R235, 0x20, R238 ;  /* 0x00000020eb127824 */ /* 0x000fe200078e02ee */
[----:B------:R-:W-:Y:S01]  /*29c0*/  ISETP.GE.AND P3, PT, R0, R11, PT ;  /* 0x0000000b0000720c */ /* 0x000fe20003f66270 */
[----:B------:R-:W-:Y:S01]  /*29d0*/  IMAD.MOV.U32 R0, RZ, RZ, c[0x0][0x2b8] ;  /* 0x0000ae00ff007624 */ /* 0x000fe200078e00ff */
[----:B------:R-:W-:Y:S01]  /*29e0*/  SHF.R.S32.HI R19, RZ, 0x1f, R236 ;  /* 0x0000001fff137819 */ /* 0x000fe200000114ec */
[----:B------:R-:W-:Y:S01]  /*29f0*/  IMAD R105, R209, R105, -0x30 ;  /* 0xffffffd0d1697424 */ /* 0x000fe200078e0269 */
[----:B------:R-:W-:Y:S01]  /*2a00*/  SHF.R.S32.HI R28, RZ, 0x1f, R237 ;  /* 0x0000001fff1c7819 */ /* 0x000fe200000114ed */
[----:B-----5:R-:W-:Y:S01]  /*2a10*/  IMAD.WIDE.U32 R242, R14, c[0x0][0x2b0], RZ ;  /* 0x0000ac000ef27a25 */ /* 0x020fe200078e00ff */
[----:B------:R-:W-:-:S02]  /*2a20*/  ISETP.NE.AND P1, PT, R0, 0x1, PT ;  /* 0x000000010000780c */ /* 0x000fc40003f25270 */
[----:B------:R-:W-:Y:S01]  /*2a30*/  SHF.R.S32.HI R0, RZ, 0x1f, R14 ;  /* 0x0000001fff007819 */ /* 0x000fe2000001140e */
[----:B------:R-:W-:Y:S02]  /*2a40*/  IMAD.IADD R3, R18, 0x1, R105 ;  /* 0x0000000112037824 */ /* 0x000fe400078e0269 */
[----:B------:R-:W-:Y:S02]  /*2a50*/  IMAD.MOV.U32 R200, RZ, RZ, RZ ;  /* 0x000000ffffc87224 */ /* 0x000fe400078e00ff */
[----:B---3--:R-:W-:Y:S01]  /*2a60*/  @!P3 LEA R4, P0, R204, R2, 0x1 ;  /* 0x00000002cc04b211 */ /* 0x008fe200078008ff */
[----:B------:R-:W-:Y:S01]  /*2a70*/  IMAD R6, R0, c[0x0][0x2b0], RZ ;  /* 0x0000ac0000067a24 */ /* 0x000fe200078e02ff */
[C---:B------:R-:W-:Y:S01]  /*2a80*/  ISETP.GE.AND P6, PT, R3.reuse, R16, PT ;  /* 0x000000100300720c */ /* 0x040fe20003fc6270 */
[----:B------:R-:W-:Y:S01]  /*2a90*/  IMAD.IADD R3, R3, 0x1, R244 ;  /* 0x0000000103037824 */ /* 0x000fe200078e02f4 */
[----:B-12---:R-:W-:Y:S01]  /*2aa0*/  @!P3 LEA.HI.X R5, R204, R7, R15, 0x1, P0 ;  /* 0x00000007cc05b211 */ /* 0x006fe200000f0c0f */
[----:B------:R-:W-:Y:S01]  /*2ab0*/  IMAD R6, R14, c[0x0][0x2b4], R6 ;  /* 0x0000ad000e067a24 */ /* 0x000fe200078e0206 */
[----:B------:R-:W-:Y:S01]  /*2ac0*/  ISETP.GT.OR P6, PT, R18, 0x2f, P6 ;  /* 0x0000002f1200780c */ /* 0x000fe200037c4670 */
[----:B------:R-:W-:-:S04]  /*2ad0*/  @P1 IMAD.HI.U32 R8, R3, c[0x0][0x2bc], RZ ;  /* 0x0000af0003081a27 */ /* 0x000fc800078e00ff */
[----:B------:R-:W-:Y:S01]  /*2ae0*/  IMAD.MOV.U32 R0, RZ, RZ, R3 ;  /* 0x000000ffff007224 */ /* 0x000fe200078e0003 */
[----:B------:R-:W-:Y:S01]  /*2af0*/  @P1 SHF.R.U32.HI R0, RZ, c[0x0][0x2c0], R8 ;  /* 0x0000b000ff001a19 */ /* 0x000fe20000011608 */
[----:B------:R-:W-:Y:S01]  /*2b00*/  IMAD.IADD R248, R243, 0x1, R6 ;  /* 0x00000001f3f87824 */ /* 0x000fe200078e0206 */
[----:B------:R-:W-:Y:S01]  /*2b10*/  @!P3 LEA R6, P1, R237, R2, 0x1 ;  /* 0x00000002ed06b211 */ /* 0x000fe200078208ff */
[----:B----4-:R-:W-:-:S05]  /*2b20*/  IMAD.SHL.U32 R192, R9, 0x2, RZ ;  /* 0x0000000209c07824 */ /* 0x010fca00078e00ff */
[----:B------:R-:W-:Y:S01]  /*2b30*/  @!PT LDS RZ, [RZ] ;  /* 0x00000000fffff984 */ /* 0x000fe20000000800 */
[----:B------:R-:W-:Y:S01]  /*2b40*/  @!PT LDS RZ, [RZ] ;  /* 0x00000000fffff984 */ /* 0x000fe20000000800 */
[----:B------:R-:W-:Y:S01]  /*2b50*/  @!PT LDS RZ, [RZ] ;  /* 0x00000000fffff984 */ /* 0x000fe20000000800 */
[----:B------:R1:W-:Y:S01]  /*2b60*/  @!P3 LDGSTS.E.BYPASS.LTC128B.128 [R192+0x7880], [R4.64], !P2 ;  /* 0x0788000004c0bfae */ /* 0x0003e2000d101d46 */
[----:B------:R-:W-:-:S04]  /*2b70*/  @!P3 LEA R8, P2, R236, R2, 0x1 ;  /* 0x00000002ec08b211 */ /* 0x000fc800078408ff */
[-C--:B------:R-:W-:Y:S02]  /*2b80*/  @!P3 LEA.HI.X R9, R236, R7.reuse, R19, 0x1, P2 ;  /* 0x00000007ec09b211 */ /* 0x080fe400010f0c13 */
[----:B------:R-:W-:-:S03]  /*2b90*/  @!P3 LEA.HI.X R7, R237, R7, R28, 0x1, P1 ;  /* 0x00000007ed07b211 */ /* 0x000fc600008f0c1c */
[----:B------:R2:W-:Y:S04]  /*2ba0*/  @!P3 LDGSTS.E.BYPASS.LTC128B.128 [R192+0x9880], [R8.64], !P5 ;  /* 0x0988000008c0bfae */ /* 0x0005e8000e901d46 */
[----:B------:R3:W-:Y:S04]  /*2bb0*/  @!P3 LDGSTS.E.BYPASS.LTC128B.128 [R192+0xb880], [R6.64], !P4 ;  /* 0x0b88000006c0bfae */ /* 0x0007e8000e101d46 */
[----:B------:R-:W0:Y:S01]  /*2bc0*/  LDGDEPBAR ;  /* 0x00000000000079af */ /* 0x000e220000000000 */
[----:B------:R-:W-:Y:S03]  /*2bd0*/  WARPSYNC 0xffffffff ;  /* 0xffffffff00007948 */ /* 0x000fe60003800000 */
[----:B------:R-:W-:Y:S01]  /*2be0*/  BAR.SYNC.DEFER_BLOCKING 0x0 ;  /* 0x0000000000007b1d */ /* 0x000fe20000010000 */
[----:B-1----:R-:W-:-:S04]  /*2bf0*/  @!P6 IADD3 R5, P0, R0, R242, RZ ;  /* 0x000000f20005e210 */ /* 0x002fc80007f1e0ff */
[----:B------:R-:W-:Y:S02]  /*2c00*/  @!P6 LEA.HI.X.SX32 R2, R0, R248, 0x1, P0 ;  /* 0x000000f80002e211 */ /* 0x000fe400000f0eff */
[----:B------:R-:W-:-:S04]  /*2c10*/  @!P6 LEA R4, P0, R5, c[0x0][0x2a0], 0x2 ;  /* 0x0000a8000504ea11 */ /* 0x000fc800078010ff */
[----:B------:R-:W-:-:S05]  /*2c20*/  @!P6 LEA.HI.X R5, R5, c[0x0][0x2a4], R2, 0x2, P0 ;  /* 0x0000a9000505ea11 */ /* 0x000fca00000f1402 */
[----:B------:R1:W4:Y:S01]  /*2c30*/  @!P6 LDG.E R200, [R4.64] ;  /* 0x0000000604c8e981 */ /* 0x000322000c1e1900 */
[----:B------:R-:W-:Y:S01]  /*2c40*/  IMAD.MOV R0, RZ, RZ, -R0 ;  /* 0x000000ffff007224 */ /* 0x000fe200078e0a00 */
[----:B------:R-:W-:Y:S01]  /*2c50*/  ISETP.GE.AND P4, PT, R204, c[0x0][0x1d4], PT ;  /* 0x00007500cc007a0c */ /* 0x000fe20003f86270 */
[C---:B------:R-:W-:Y:S01]  /*2c60*/  IMAD.WIDE.U32 R240, R13.reuse, c[0x0][0x1e8], RZ ;  /* 0x00007a000df07a25 */ /* 0x040fe200078e00ff */
[----:B------:R-:W-:Y:S01]  /*2c70*/  ISETP.GE.AND P3, PT, R236, c[0x0][0x1d4], PT ;  /* 0x00007500ec007a0c */ /* 0x000fe20003f66270 */
[----:B------:R-:W-:Y:S02]  /*2c80*/  BSSY B0, `(.L_x_53) ;  /* 0x0000076000007945 */ /* 0x000fe40003800000 */
[----:B------:R-:W-:Y:S02]  /*2c90*/  IMAD R201, R0, c[0x0][0x2b8], R3 ;  /* 0x0000ae0000c97a24 */ /* 0x000fe400078e0203 */
[----:B------:R-:W-:Y:S02]  /*2ca0*/  IMAD R245, R13, c[0x0][0x1ec], R241 ;  /* 0x00007b000df57a24 */ /* 0x000fe400078e02f1 */
[----:B------:R-:W-:-:S04]  /*2cb0*/  IMAD.WIDE.U32 R2, R201, c[0x0][0x1e0], RZ ;  /* 0x00007800c9027a25 */ /* 0x000fc800078e00ff */
[----:B------:R-:W-:Y:S02]  /*2cc0*/  IMAD R104, R132, -0x30, R16 ;  /* 0xffffffd084687824 */ /* 0x000fe400078e0210 */
[----:B------:R-:W-:-:S04]  /*2cd0*/  IMAD.WIDE.U32 R246, R13, c[0x0][0x210], RZ ;  /* 0x000084000df67a25 */ /* 0x000fc800078e00ff */
[----:B------:R-:W-:Y:S01]  /*2ce0*/  IMAD R249, R13, c[0x0][0x214], R247 ;  /* 0x000085000df97a24 */ /* 0x000fe200078e02f7 */
[----:B-1----:R-:W-:-:S05]  /*2cf0*/  SHF.R.S32.HI R4, RZ, 0x1f, R201 ;  /* 0x0000001fff047819 */ /* 0x002fca00000114c9 */
[C---:B------:R-:W-:Y:S02]  /*2d00*/  IMAD R0, R4.reuse, c[0x0][0x1e0], RZ ;  /* 0x0000780004007a24 */ /* 0x040fe400078e02ff */
[----:B---3--:R-:W-:Y:S02]  /*2d10*/  IMAD R6, R4, c[0x0][0x208], RZ ;  /* 0x0000820004067a24 */ /* 0x008fe400078e02ff */
[C---:B------:R-:W-:Y:S02]  /*2d20*/  IMAD R0, R201.reuse, c[0x0][0x1e4], R0 ;  /* 0x00007900c9007a24 */ /* 0x040fe400078e0200 */
[----:B------:R-:W-:Y:S02]  /*2d30*/  IMAD R6, R201, c[0x0][0x20c], R6 ;  /* 0x00008300c9067a24 */ /* 0x000fe400078e0206 */
[----:B------:R-:W-:Y:S01]  /*2d40*/  IMAD.IADD R3, R3, 0x1, R0 ;  /* 0x0000000103037824 */ /* 0x000fe200078e0200 */
[----:B----4-:R-:W-:-:S03]  /*2d50*/  SHF.R.S32.HI R7, RZ, 0x1f, R200 ;  /* 0x0000001fff077819 */ /* 0x010fc600000114c8 */
[----:B------:R-:W-:-:S04]  /*2d60*/  IMAD.WIDE.U32 R2, R200, c[0x0][0x1f0], R2 ;  /* 0x00007c00c8027a25 */ /* 0x000fc800078e0002 */
[----:B------:R-:W-:-:S04]  /*2d70*/  IMAD R0, R7, c[0x0][0x1f0], RZ ;  /* 0x00007c0007007a24 */ /* 0x000fc800078e02ff */
[----:B------:R-:W-:Y:S01]  /*2d80*/  IMAD R5, R200, c[0x0][0x1f4], R0 ;  /* 0x00007d00c8057a24 */ /* 0x000fe200078e0200 */
[----:B------:R-:W-:-:S04]  /*2d90*/  IADD3 R0, P0, R2, R240, RZ ;  /* 0x000000f002007210 */ /* 0x000fc80007f1e0ff */
[----:B------:R-:W-:Y:S01]  /*2da0*/  IADD3.X R5, R245, R3, R5, P0, !PT ;  /* 0x00000003f5057210 */ /* 0x000fe200007fe405 */
[----:B------:R-:W-:Y:S01]  /*2db0*/  IMAD.WIDE.U32 R2, R201, c[0x0][0x208], RZ ;  /* 0x00008200c9027a25 */ /* 0x000fe200078e00ff */
[----:B------:R-:W-:-:S03]  /*2dc0*/  LEA R4, P0, R0, c[0x0][0x1c8], 0x1 ;  /* 0x0000720000047a11 */ /* 0x000fc600078008ff */
[----:B------:R-:W-:Y:S01]  /*2dd0*/  IMAD.IADD R3, R3, 0x1, R6 ;  /* 0x0000000103037824 */ /* 0x000fe200078e0206 */
[----:B------:R-:W-:Y:S01]  /*2de0*/  LEA.HI.X R11, R0, c[0x0][0x1cc], R5, 0x1, P0 ;  /* 0x00007300000b7a11 */ /* 0x000fe200000f0c05 */
[----:B------:R-:W-:Y:S01]  /*2df0*/  SHFL.IDX PT, R10, R4, 0x1, 0x1c1f ;  /* 0x003c1f00040a7f89 */ /* 0x000fe200000e0000 */
[----:B------:R-:W-:Y:S01]  /*2e00*/  IMNMX R5, R104, 0x30, PT ;  /* 0x0000003068057817 */ /* 0x000fe20003800200 */
[----:B------:R-:W-:Y:S02]  /*2e10*/  IMAD.WIDE.U32 R2, R200, c[0x0][0x218], R2 ;  /* 0x00008600c8027a25 */ /* 0x000fe400078e0002 */
[----:B------:R1:W3:Y:S02]  /*2e20*/  SHFL.IDX PT, R0, R4, RZ, 0x1c1f ;  /* 0x001c1fff04007589 */ /* 0x0002e400000e0000 */
[----:B------:R-:W-:Y:S02]  /*2e30*/  IMAD.IADD R5, R5, 0x1, -R238 ;  /* 0x0000000105057824 */ /* 0x000fe400078e0aee */
[----:B------:R-:W4:Y:S03]  /*2e40*/  SHFL.IDX PT, R6, R11, RZ, 0x1c1f ;  /* 0x001c1fff0b067589 */ /* 0x000f2600000e0000 */
[C---:B------:R-:W-:Y:S01]  /*2e50*/  ISETP.GE.AND P6, PT, R5.reuse, 0x1, PT ;  /* 0x000000010500780c */ /* 0x040fe20003fc6270 */
[----:B------:R-:W2:Y:S01]  /*2e60*/  SHFL.IDX PT, R11, R11, 0x1, 0x1c1f ;  /* 0x003c1f000b0b7f89 */ /* 0x000ea200000e0000 */
[----:B------:R-:W-:Y:S01]  /*2e70*/  ISETP.GE.AND P5, PT, R5, 0x21, PT ;  /* 0x000000210500780c */ /* 0x000fe20003fa6270 */
[----:B-1----:R-:W-:Y:S01]  /*2e80*/  IMAD R4, R7, c[0x0][0x218], RZ ;  /* 0x0000860007047a24 */ /* 0x002fe200078e02ff */
[----:B------:R-:W-:-:S09]  /*2e90*/  IADD3 R7, P0, R2, R246, RZ ;  /* 0x000000f602077210 */ /* 0x000fd20007f1e0ff */
[----:B---3--:R-:W-:Y:S01]  /*2ea0*/  @P6 LEA R2, P2, R236, R0, 0x1 ;  /* 0x00000000ec026211 */ /* 0x008fe200078408ff */
[----:B------:R-:W-:Y:S01]  /*2eb0*/  IMAD R4, R200, c[0x0][0x21c], R4 ;  /* 0x00008700c8047a24 */ /* 0x000fe200078e0204 */
[----:B------:R-:W-:-:S04]  /*2ec0*/  LEA R17, P1, R7, c[0x0][0x1f8], 0x1 ;  /* 0x00007e0007117a11 */ /* 0x000fc800078208ff */
[----:B------:R-:W-:Y:S01]  /*2ed0*/  IADD3.X R3, R249, R3, R4, P0, !PT ;  /* 0x00000003f9037210 */ /* 0x000fe200007fe404 */
[----:B------:R-:W1:Y:S01]  /*2ee0*/  SHFL.IDX PT, R12, R17, RZ, 0x1c1f ;  /* 0x001c1fff110c7589 */ /* 0x000e6200000e0000 */
[C---:B------:R-:W-:Y:S02]  /*2ef0*/  @P6 LEA R4, P0, R204.reuse, R0, 0x1 ;  /* 0x00000000cc046211 */ /* 0x040fe400078008ff */
[----:B------:R-:W-:Y:S02]  /*2f00*/  LEA.HI.X R16, R7, c[0x0][0x1fc], R3, 0x1, P1 ;  /* 0x00007f0007107a11 */ /* 0x000fe400008f0c03 */
[----:B----4-:R-:W-:Y:S02]  /*2f10*/  @P6 LEA.HI.X R5, R204, R6, R15, 0x1, P0 ;  /* 0x00000006cc056211 */ /* 0x010fe400000f0c0f */
[C---:B--2---:R-:W-:Y:S01]  /*2f20*/  @P6 LEA R8, P0, R237.reuse, R0, 0x1 ;  /* 0x00000000ed086211 */ /* 0x044fe200078008ff */
[----:B------:R-:W2:Y:S01]  /*2f30*/  SHFL.IDX PT, R13, R16, RZ, 0x1c1f ;  /* 0x001c1fff100d7589 */ /* 0x000ea200000e0000 */
[-C--:B------:R-:W-:Y:S01]  /*2f40*/  @P6 LEA.HI.X R3, R236, R6.reuse, R19, 0x1, P2 ;  /* 0x00000006ec036211 */ /* 0x080fe200010f0c13 */
[----:B------:R-:W-:Y:S01]  /*2f50*/  IMAD.IADD R0, R104, 0x1, -R238 ;  /* 0x0000000168007824 */ /* 0x000fe200078e0aee */
[C---:B------:R-:W-:Y:S01]  /*2f60*/  ISETP.GE.AND P2, PT, R237.reuse, c[0x0][0x1d4], PT ;  /* 0x00007500ed007a0c */ /* 0x040fe20003f46270 */
[----:B------:R3:W-:Y:S01]  /*2f70*/  @P6 LDGSTS.E.BYPASS.LTC128B.128 [R192+0x3c80], [R4.64], !P4 ;  /* 0x03c8000004c06fae */ /* 0x0007e2000e101d46 */
[----:B------:R-:W-:-:S02]  /*2f80*/  @P6 LEA.HI.X R9, R237, R6, R28, 0x1, P0 ;  /* 0x00000006ed096211 */ /* 0x000fc400000f0c1c */
[C---:B------:R-:W-:Y:S01]  /*2f90*/  @P5 LEA R6, P0, R204.reuse, R10, 0x1 ;  /* 0x0000000acc065211 */ /* 0x040fe200078008ff */
[----:B------:R4:W-:Y:S03]  /*2fa0*/  @P6 LDGSTS.E.BYPASS.LTC128B.128 [R192+0x4880], [R2.64], !P3 ;  /* 0x0488000002c06fae */ /* 0x0009e6000d901d46 */
[----:B------:R-:W-:-:S05]  /*2fb0*/  @P5 LEA.HI.X R7, R204, R11, R15, 0x1, P0 ;  /* 0x0000000bcc075211 */ /* 0x000fca00000f0c0f */
[----:B------:R1:W-:Y:S01]  /*2fc0*/  @P6 LDGSTS.E.BYPASS.LTC128B.128 [R192+0x5480], [R8.64], !P2 ;  /* 0x0548000008c06fae */ /* 0x0003e2000d101d46 */
[----:B------:R-:W-:-:S03]  /*2fd0*/  ISETP.GE.AND P6, PT, R236, c[0x0][0x1d4], PT ;  /* 0x00007500ec007a0c */ /* 0x000fc60003fc6270 */
[----:B------:R1:W-:Y:S01]  /*2fe0*/  @P5 LDGSTS.E.BYPASS.LTC128B.128 [R192+0x4480], [R6.64], !P4 ;  /* 0x0448000006c05fae */ /* 0x0003e2000e101d46 */
[CC--:B---3--:R-:W-:Y:S02]  /*2ff0*/  @P5 LEA R4, P1, R236.reuse, R10.reuse, 0x1 ;  /* 0x0000000aec045211 */ /* 0x0c8fe400078208ff */
[C---:B----4-:R-:W-:Y:S02]  /*3000*/  @P5 LEA R2, P0, R237.reuse, R10, 0x1 ;  /* 0x0000000aed025211 */ /* 0x050fe400078008ff */
[-C--:B------:R-:W-:Y:S02]  /*3010*/  @P5 LEA.HI.X R5, R236, R11.reuse, R19, 0x1, P1 ;  /* 0x0000000bec055211 */ /* 0x080fe400008f0c13 */
[C---:B------:R-:W-:Y:S02]  /*3020*/  @P5 LEA.HI.X R3, R237.reuse, R11, R28, 0x1, P0 ;  /* 0x0000000bed035211 */ /* 0x040fe400000f0c1c */
[----:B------:R-:W-:Y:S01]  /*3030*/  ISETP.GE.AND P1, PT, R204, c[0x0][0x1d4], PT ;  /* 0x00007500cc007a0c */ /* 0x000fe20003f26270 */
[----:B------:R3:W-:Y:S04]  /*3040*/  @P5 LDGSTS.E.BYPASS.LTC128B.128 [R192+0x5080], [R4.64], !P3 ;  /* 0x0508000004c05fae */ /* 0x0007e8000d901d46 */
[----:B------:R1:W-:Y:S01]  /*3050*/  @P5 LDGSTS.E.BYPASS.LTC128B.128 [R192+0x5c80], [R2.64], !P2 ;  /* 0x05c8000002c05fae */ /* 0x0003e2000d101d46 */
[----:B------:R-:W-:-:S03]  /*3060*/  ISETP.GE.AND P5, PT, R237, c[0x0][0x1d4], PT ;  /* 0x00007500ed007a0c */ /* 0x000fc60003fa6270 */
[----:B------:R-:W0:Y:S01]  /*3070*/  LDGDEPBAR ;  /* 0x00000000000079af */ /* 0x000e220000000000 */
[----:B-1----:R-:W-:Y:S01]  /*3080*/  LEA R2, P0, R204, R12, 0x1 ;  /* 0x0000000ccc027211 */ /* 0x002fe200078008ff */
[----:B------:R-:W-:-:S04]  /*3090*/  DEPBAR.LE SB0, 0x1 ;  /* 0x000080400000791a */ /* 0x000fc80000000000 */
[----:B------:R-:W-:-:S04]  /*30a0*/  DEPBAR.LE SB0, 0x0 ;  /* 0x000080000000791a */ /* 0x000fc80000000000 */
[----:B------:R-:W-:Y:S01]  /*30b0*/  BAR.SYNC.DEFER_BLOCKING 0x0 ;  /* 0x0000000000007b1d */ /* 0x000fe20000010000 */
[----:B--2---:R-:W-:Y:S02]  /*30c0*/  LEA.HI.X R3, R204, R13, R15, 0x1, P0 ;  /* 0x0000000dcc037211 */ /* 0x004fe400000f0c0f */
[C---:B------:R-:W-:Y:S02]  /*30d0*/  ISETP.LT.OR P0, PT, R0.reuse, 0x1, P1 ;  /* 0x000000010000780c */ /* 0x040fe40000f01670 */
[----:B------:R-:W-:Y:S01]  /*30e0*/  ISETP.LT.OR P1, PT, R0, 0x1, P6 ;  /* 0x000000010000780c */ /* 0x000fe20003721670 */
[----:B------:R1:W2:Y:S04]  /*30f0*/  LDSM.16.M88.4 R8, [R181] ;  /* 0x00000000b508783b */ /* 0x0002a80000000200 */
[----:B---3--:R1:W3:Y:S04]  /*3100*/  LDSM.16.M88.4 R4, [R181+0x1000] ;  /* 0x00100000b504783b */ /* 0x0082e80000000200 */
[----:B------:R1:W4:Y:S04]  /*3110*/  LDSM.16.M88.4 R20, [R106] ;  /* 0x000000006a14783b */ /* 0x0003280000000200 */
[----:B------:R1:W1:Y:S04]  /*3120*/  LDSM.16.M88.4 R24, [R106+0x400] ;  /* 0x000400006a18783b */ /* 0x0002680000000200 */
[----:B------:R1:W1:Y:S04]  /*3130*/  LDSM.16.M88.4 R44, [R106+0x800] ;  /* 0x000800006a2c783b */ /* 0x0002680000000200 */
[----:B------:R1:W1:Y:S04]  /*3140*/  LDSM.16.M88.4 R40, [R182] ;  /* 0x00000000b628783b */ /* 0x0002680000000200 */
[----:B------:R1:W1:Y:S04]  /*3150*/  LDSM.16.M88.4 R32, [R182+0x1000] ;  /* 0x00100000b620783b */ /* 0x0002680000000200 */
[----:B------:R1:W1:Y:S04]  /*3160*/  LDSM.16.M88.4 R48, [R183] ;  /* 0x00000000b730783b */ /* 0x0002680000000200 */
[----:B------:R1:W1:Y:S04]  /*3170*/  LDSM.16.M88.4 R84, [R191] ;  /* 0x00000000bf54783b */ /* 0x0002680000000200 */
[----:B------:R1:W1:Y:S04]  /*3180*/  LDSM.16.M88.4 R92, [R190] ;  /* 0x00000000be5c783b */ /* 0x0002680000000200 */
[----:B------:R-:W-:Y:S01]  /*3190*/  @!PT LDS RZ, [RZ] ;  /* 0x00000000fffff984 */ /* 0x000fe20000000800 */
[----:B------:R-:W-:Y:S01]  /*31a0*/  @!PT LDS RZ, [RZ] ;  /* 0x00000000fffff984 */ /* 0x000fe20000000800 */
[----:B------:R-:W-:Y:S01]  /*31b0*/  @!PT LDS RZ, [RZ] ;  /* 0x00000000fffff984 */ /* 0x000fe20000000800 */
[----:B------:R2:W-:Y:S01]  /*31c0*/  LDGSTS.E.BYPASS.LTC128B.128 [R192+0x1880], [R2.64], !P0 ;  /* 0x0188000002c07fae */ /* 0x0005e2000c101d46 */
[----:B------:R-:W-:-:S04]  /*31d0*/  LEA R14, P0, R236, R12, 0x1 ;  /* 0x0000000cec0e7211 */ /* 0x000fc800078008ff */
[----:B------:R-:W-:Y:S02]  /*31e0*/  LEA.HI.X R15, R236, R13, R19, 0x1, P0 ;  /* 0x0000000dec0f7211 */ /* 0x000fe400000f0c13 */
[----:B------:R-:W1:Y:S04]  /*31f0*/  S2R R19, SR_TID.X ;  /* 0x0000000000137919 */ /* 0x000e680000002100 */
[----:B------:R1:W-:Y:S01]  /*3200*/  LDGSTS.E.BYPASS.LTC128B.128 [R192+0x2480], [R14.64], !P1 ;  /* 0x024800000ec07fae */ /* 0x0003e2000c901d46 */
[----:B------:R-:W-:Y:S02]  /*3210*/  ISETP.GT.AND P1, PT, R18, 0x2f, PT ;  /* 0x0000002f1200780c */ /* 0x000fe40003f24270 */
[----:B--2---:R-:W-:-:S04]  /*3220*/  LEA R2, P0, R237, R12, 0x1 ;  /* 0x0000000ced027211 */ /* 0x004fc800078008ff */
[----:B------:R-:W-:Y:S02]  /*3230*/  LEA.HI.X R3, R237, R13, R28, 0x1, P0 ;  /* 0x0000000ded037211 */ /* 0x000fe400000f0c1c */
[----:B------:R-:W-:-:S13]  /*3240*/  ISETP.LT.OR P0, PT, R0, 0x1, P5 ;  /* 0x000000010000780c */ /* 0x000fda0002f01670 */
[----:B------:R2:W-:Y:S01]  /*3250*/  LDGSTS.E.BYPASS.LTC128B.128 [R192+0x3080], [R2.64], !P0 ;  /* 0x0308000002c07fae */ /* 0x0005e2000c101d46 */
[----:B-1----:R-:W-:-:S13]  /*3260*/  ISETP.GT.AND P0, PT, R19, 0x3f, PT ;  /* 0x0000003f1300780c */ /* 0x002fda0003f04270 */
[----:B------:R-:W-:Y:S05]  /*3270*/  @P0 BRA `(.L_x_54) ;  /* 0x0000016000000947 */ /* 0x000fea0003800000 */
[----:B---34-:R-:W-:Y:S05]  /*3280*/  BRA.DIV ~URZ, `(.L_x_55) ;  /* 0x0000b2c27f007947 */ /* 0x018fea000b800000 */
[----:B------:R1:W3:Y:S04]  /*3290*/  SHFL.IDX PT, R12, R16, 0x1, 0x1c1f ;  /* 0x003c1f00100c7f89 */ /* 0x0002e800000e0000 */
[----:B--2---:R1:W2:Y:S02]  /*32a0*/  SHFL.IDX PT, R2, R17, 0x1, 0x1c1f ;  /* 0x003c1f0011027f89 */ /* 0x0042a400000e0000 */
.L_x_154:
[----:B------:R-:W-:Y:S02]  /*32b0*/  SHF.R.S32.HI R3, RZ, 0x1f, R204 ;  /* 0x0000001fff037819 */ /* 0x000fe400000114cc */
[----:B--2---:R-:W-:Y:S02]  /*32c0*/  LEA R14, P0, R204, R2, 0x1 ;  /* 0x00000002cc0e7211 */ /* 0x004fe400078008ff */
[----:B------:R-:W-:Y:S02]  /*32d0*/  ISETP.LT.OR P6, PT, R0, 0x21, P6 ;  /* 0x000000210000780c */ /* 0x000fe400037c1670 */
[----:B---3--:R-:W-:-:S02]  /*32e0*/  LEA.HI.X R15, R204, R12, R3, 0x1, P0 ;  /* 0x0000000ccc0f7211 */ /* 0x008fc400000f0c03 */
[----:B------:R-:W-:Y:S02]  /*32f0*/  ISETP.GE.AND P0, PT, R204, c[0x0][0x1d4], PT ;  /* 0x00007500cc007a0c */ /* 0x000fe40003f06270 */
[----:B------:R-:W-:Y:S02]  /*3300*/  SHF.R.S32.HI R3, RZ, 0x1f, R236 ;  /* 0x0000001fff037819 */ /* 0x000fe400000114ec */
[C---:B------:R-:W-:Y:S02]  /*3310*/  ISETP.LT.OR P0, PT, R0.reuse, 0x21, P0 ;  /* 0x000000210000780c */ /* 0x040fe40000701670 */
[----:B------:R-:W-:Y:S02]  /*3320*/  ISETP.LT.OR P5, PT, R0, 0x21, P5 ;  /* 0x000000210000780c */ /* 0x000fe40002fa1670 */
[----:B------:R-:W-:-:S09]  /*3330*/  SHF.R.S32.HI R13, RZ, 0x1f, R237 ;  /* 0x0000001fff0d7819 */ /* 0x000fd200000114ed */
[----:B------:R-:W-:Y:S01]  /*3340*/  @!PT LDS RZ, [RZ] ;  /* 0x00000000fffff984 */ /* 0x000fe20000000800 */
[----:B------:R-:W-:Y:S01]  /*3350*/  @!PT LDS RZ, [RZ] ;  /* 0x00000000fffff984 */ /* 0x000fe20000000800 */
[----:B------:R-:W-:Y:S01]  /*3360*/  @!PT LDS RZ, [RZ] ;  /* 0x00000000fffff984 */ /* 0x000fe20000000800 */
[----:B------:R2:W-:Y:S02]  /*3370*/  LDGSTS.E.BYPASS.LTC128B.128 [R192+0x2080], [R14.64], !P0 ;  /* 0x020800000ec07fae */ /* 0x0005e4000c101d46 */
[----:B--2---:R-:W-:-:S04]  /*3380*/  LEA R14, P0, R236, R2, 0x1 ;  /* 0x00000002ec0e7211 */ /* 0x004fc800078008ff */
[----:B------:R-:W-:Y:S02]  /*3390*/  LEA.HI.X R15, R236, R12, R3, 0x1, P0 ;  /* 0x0000000cec0f7211 */ /* 0x000fe400000f0c03 */
[----:B------:R-:W-:-:S03]  /*33a0*/  LEA R2, P0, R237, R2, 0x1 ;  /* 0x00000002ed027211 */ /* 0x000fc600078008ff */
[----:B------:R2:W-:Y:S01]  /*33b0*/  LDGSTS.E.BYPASS.LTC128B.128 [R192+0x2c80], [R14.64], !P6 ;  /* 0x02c800000ec07fae */ /* 0x0005e2000f101d46 */
[----:B------:R-:W-:-:S05]  /*33c0*/  LEA.HI.X R3, R237, R12, R13, 0x1, P0 ;  /* 0x0000000ced037211 */ /* 0x000fca00000f0c0d */
[----:B------:R2:W-:Y:S04]  /*33d0*/  LDGSTS.E.BYPASS.LTC128B.128 [R192+0x3880], [R2.64], !P5 ;  /* 0x0388000002c07fae */ /* 0x0005e8000e901d46 */
.L_x_54:
[----:B---34-:R-:W-:Y:S05]  /*33e0*/  BSYNC B0 ;  /* 0x0000000000007941 */ /* 0x018fea0003800000 */
.L_x_53:
[----:B------:R-:W0:Y:S01]  /*33f0*/  LDGDEPBAR ;  /* 0x00000000000079af */ /* 0x000e220000000000 */
[----:B------:R-:W-:Y:S01]  /*3400*/  WARPSYNC 0xffffffff ;  /* 0xffffffff00007948 */ /* 0x000fe20003800000 */
[-C--:B--2---:R-:W-:Y:S01]  /*3410*/  HMMA.16816.F32.BF16 R12, R8, R20.reuse, RZ ;  /* 0x00000014080c723c */ /* 0x084fe200000418ff */
[----:B------:R-:W-:Y:S01]  /*3420*/  ISETP.GT.AND P0, PT, R132, R239, PT ;  /* 0x000000ef8400720c */ /* 0x000fe20003f04270 */
[----:B------:R-:W-:Y:S01]  /*3430*/  LDSM.16.M88.4 R60, [R106+0xc00] ;  /* 0x000c00006a3c783b */ /* 0x000fe20000000200 */
[----:B------:R-:W-:Y:S03]  /*3440*/  BSSY B1, `(.L_x_56) ;  /* 0x0000108000017945 */ /* 0x000fe60003800000 */
[----:B------:R-:W2:Y:S02]  /*3450*/  LDSM.16.M88.4 R36, [R181+0x2000] ;  /* 0x00200000b524783b */ /* 0x000ea40000000200 */
[C---:B-1----:R-:W-:Y:S02]  /*3460*/  HMMA.16816.F32.BF16 R16, R4.reuse, R20, RZ ;  /* 0x000000140410723c */ /* 0x042fe400000418ff */
[----:B------:R-:W1:Y:S04]  /*3470*/  LDSM.16.M88.4 R28, [R181+0x3000] ;  /* 0x00300000b51c783b */ /* 0x000e680000000200 */
[----:B------:R-:W-:Y:S02]  /*3480*/  LDSM.16.M88.4 R56, [R189] ;  /* 0x00000000bd38783b */ /* 0x000fe40000000200 */
[----:B------:R-:W-:Y:S08]  /*3490*/  HMMA.16816.F32.BF16 R64, R4, R22, RZ ;  /* 0x000000160440723c */ /* 0x000ff000000418ff */
[----:B------:R-:W-:Y:S08]  /*34a0*/  HMMA.16816.F32.BF16 R12, R40, R48, R12 ;  /* 0x00000030280c723c */ /* 0x000ff0000004180c */
[C---:B------:R-:W-:Y:S08]  /*34b0*/  HMMA.16816.F32.BF16 R76, R4.reuse, R24, RZ ;  /* 0x00000018044c723c */ /* 0x040ff000000418ff */
[----:B------:R-:W-:Y:S08]  /*34c0*/  HMMA.16816.F32.BF16 R72, R4, R26, RZ ;  /* 0x0000001a0448723c */ /* 0x000ff000000418ff */
[C---:B------:R-:W-:Y:S08]  /*34d0*/  HMMA.16816.F32.BF16 R100, R8.reuse, R24, RZ ;  /* 0x000000180864723c */ /* 0x040ff000000418ff */
[C---:B------:R-:W-:Y:S01]  /*34e0*/  HMMA.16816.F32.BF16 R52, R8.reuse, R22, RZ ;  /* 0x000000160834723c */ /* 0x040fe200000418ff */
[----:B------:R-:W-:Y:S07]  /*34f0*/  LDSM.16.M88.4 R20, [R182+0x3000] ;  /* 0x00300000b614783b */ /* 0x000fee0000000200 */
[----:B------:R-:W-:Y:S01]  /*3500*/  HMMA.16816.F32.BF16 R116, R8, R26, RZ ;  /* 0x0000001a0874723c */ /* 0x000fe200000418ff */
[----:B------:R-:W3:Y:S07]  /*3510*/  LDSM.16.M88.4 R24, [R182+0x2000] ;  /* 0x00200000b618783b */ /* 0x000eee0000000200 */
[C---:B------:R-:W-:Y:S08]  /*3520*/  HMMA.16816.F32.BF16 R68, R4.reuse, R44, RZ ;  /* 0x0000002c0444723c */ /* 0x040ff000000418ff */
[----:B------:R-:W-:Y:S08]  /*3530*/  HMMA.16816.F32.BF16 R80, R4, R46, RZ ;  /* 0x0000002e0450723c */ /* 0x000ff000000418ff */
[----:B------:R-:W-:Y:S01]  /*3540*/  HMMA.16816.F32.BF16 R4, R32, R48, R16 ;  /* 0x000000302004723c */ /* 0x000fe20000041810 */
[----:B------:R-:W-:Y:S07]  /*3550*/  LDSM.16.M88.4 R16, [R181+0x4000] ;  /* 0x00400000b510783b */ /* 0x000fee0000000200 */
[----:B--2---:R-:W-:Y:S08]  /*3560*/  HMMA.16816.F32.BF16 R12, R36, R60, R12 ;  /* 0x0000003c240c723c */ /* 0x004ff0000004180c */
[-C--:B------:R-:W-:Y:S08]  /*3570*/  HMMA.16816.F32.BF16 R88, R32, R50.reuse, R64 ;  /* 0x000000322058723c */ /* 0x080ff00000041840 */
[----:B------:R-:W-:Y:S01]  /*3580*/  HMMA.16816.F32.BF16 R64, R40, R50, R52 ;  /* 0x000000322840723c */ /* 0x000fe20000041834 */
[----:B------:R-:W2:Y:S07]  /*3590*/  LDSM.16.M88.4 R52, [R106+0x1800] ;  /* 0x001800006a34783b */ /* 0x000eae0000000200 */
[----:B-1----:R-:W-:Y:S08]  /*35a0*/  HMMA.16816.F32.BF16 R4, R28, R60, R4 ;  /* 0x0000003c1c04723c */ /* 0x002ff00000041804 */
[----:B---3--:R-:W-:Y:S01]  /*35b0*/  HMMA.16816.F32.BF16 R48, R24, R56, R12 ;  /* 0x000000381830723c */ /* 0x008fe2000004180c */
[----:B------:R-:W1:Y:S07]  /*35c0*/  LDSM.16.M88.4 R12, [R181+0x5000] ;  /* 0x00500000b50c783b */ /* 0x000e6e0000000200 */
[C---:B------:R-:W-:Y:S08]  /*35d0*/  HMMA.16816.F32.BF16 R108, R8.reuse, R44, RZ ;  /* 0x0000002c086c723c */ /* 0x040ff000000418ff */
[----:B------:R-:W-:Y:S01]  /*35e0*/  HMMA.16816.F32.BF16 R112, R8, R46, RZ ;  /* 0x0000002e0870723c */ /* 0x000fe200000418ff */
[----:B------:R-:W-:Y:S04]  /*35f0*/  LDSM.16.M88.4 R44, [R186] ;  /* 0x00000000ba2c783b */ /* 0x000fe80000000200 */
[----:B------:R-:W3:Y:S03]  /*3600*/  LDSM.16.M88.4 R8, [R182+0x4000] ;  /* 0x00400000b608783b */ /* 0x000ee60000000200 */
[C---:B------:R-:W-:Y:S08]  /*3610*/  HMMA.16816.F32.BF16 R96, R32.reuse, R84, R76 ;  /* 0x000000542060723c */ /* 0x040ff0000004184c */
[C---:B------:R-:W-:Y:S08]  /*3620*/  HMMA.16816.F32.BF16 R124, R32.reuse, R92, R68 ;  /* 0x0000005c207c723c */ /* 0x040ff00000041844 */
[C---:B------:R-:W-:Y:S08]  /*3630*/  HMMA.16816.F32.BF16 R120, R32.reuse, R86, R72 ;  /* 0x000000562078723c */ /* 0x040ff00000041848 */
[----:B------:R-:W-:Y:S08]  /*3640*/  HMMA.16816.F32.BF16 R128, R32, R94, R80 ;  /* 0x0000005e2080723c */ /* 0x000ff00000041850 */
[----:B------:R-:W-:Y:S01]  /*3650*/  HMMA.16816.F32.BF16 R32, R20, R56, R4 ;  /* 0x000000381420723c */ /* 0x000fe20000041804 */
[----:B------:R-:W-:Y:S07]  /*3660*/  LDSM.16.M88.4 R4, [R182+0x5000] ;  /* 0x00500000b604783b */ /* 0x000fee0000000200 */
[----:B------:R-:W-:Y:S08]  /*3670*/  HMMA.16816.F32.BF16 R64, R36, R62, R64 ;  /* 0x0000003e2440723c */ /* 0x000ff00000041840 */
[----:B--2---:R-:W-:Y:S01]  /*3680*/  HMMA.16816.F32.BF16 R68, R16, R52, R48 ;  /* 0x000000341044723c */ /* 0x004fe20000041830 */
[----:B------:R-:W2:Y:S07]  /*3690*/  LDSM.16.M88.4 R48, [R106+0x1000] ;  /* 0x001000006a30783b */ /* 0x000eae0000000200 */
[----:B------:R-:W-:Y:S01]  /*36a0*/  HMMA.16816.F32.BF16 R72, R28, R62, R88 ;  /* 0x0000003e1c48723c */ /* 0x000fe20000041858 */
[----:B------:R-:W4:Y:S07]  /*36b0*/  LDSM.16.M88.4 R60, [R188] ;  /* 0x00000000bc3c783b */ /* 0x000f2e0000000200 */
[----:B------:R-:W-:Y:S08]  /*36c0*/  HMMA.16816.F32.BF16 R80, R40, R84, R100 ;  /* 0x000000542850723c */ /* 0x000ff00000041864 */
[----:B-1----:R-:W-:Y:S08]  /*36d0*/  HMMA.16816.F32.BF16 R32, R12, R52, R32 ;  /* 0x000000340c20723c */ /* 0x002ff00000041820 */
[----:B------:R-:W-:Y:S08]  /*36e0*/  HMMA.16816.F32.BF16 R64, R24, R58, R64 ;  /* 0x0000003a1840723c */ /* 0x000ff00000041840 */
[----:B---3--:R-:W-:Y:S08]  /*36f0*/  HMMA.16816.F32.BF16 R76, R8, R44, R68 ;  /* 0x0000002c084c723c */ /* 0x008ff00000041844 */
[----:B------:R-:W-:Y:S08]  /*3700*/  HMMA.16816.F32.BF16 R72, R20, R58, R72 ;  /* 0x0000003a1448723c */ /* 0x000ff00000041848 */
[----:B--2---:R-:W-:Y:S08]  /*3710*/  HMMA.16816.F32.BF16 R68, R36, R48, R80 ;  /* 0x000000302444723c */ /* 0x004ff00000041850 */
[----:B------:R-:W-:Y:S01]  /*3720*/  HMMA.16816.F32.BF16 R88, R40, R86, R116 ;  /* 0x000000562858723c */ /* 0x000fe20000041874 */
[----:B------:R-:W-:-:S04]  /*3730*/  FMUL.FTZ R0, R76, c[0x0][0x320] ;  /* 0x0000c8004c007a20 */ /* 0x000fc80000410000 */
[----:B------:R1:W2:Y:S03]  /*3740*/  MUFU.TANH R117, R0 ;  /* 0x0000000000757308 */ /* 0x0002a60000002400 */
[----:B------:R-:W-:Y:S01]  /*3750*/  HMMA.16816.F32.BF16 R84, R4, R44, R32 ;  /* 0x0000002c0454723c */ /* 0x000fe20000041820 */
[----:B------:R-:W3:Y:S07]  /*3760*/  LDSM.16.M88.4 R32, [R106+0x1c00] ;  /* 0x001c00006a20783b */ /* 0x000eee0000000200 */
[----:B------:R-:W-:Y:S01]  /*3770*/  HMMA.16816.F32.BF16 R56, R16, R54, R64 ;  /* 0x000000361038723c */ /* 0x000fe20000041840 */
[----:B-1----:R-:W-:-:S07]  /*3780*/  FMUL.FTZ R0, R77, c[0x0][0x320] ;  /* 0x0000c8004d007a20 */ /* 0x002fce0000410000 */
[C---:B------:R-:W-:Y:S01]  /*3790*/  HMMA.16816.F32.BF16 R108, R40.reuse, R92, R108 ;  /* 0x0000005c286c723c */ /* 0x040fe2000004186c */
[----:B------:R1:W1:Y:S07]  /*37a0*/  MUFU.TANH R116, R0 ;  /* 0x0000000000747308 */ /* 0x00026e0000002400 */
[----:B------:R-:W-:Y:S08]  /*37b0*/  HMMA.16816.F32.BF16 R112, R40, R94, R112 ;  /* 0x0000005e2870723c */ /* 0x000ff00000041870 */
[----:B------:R-:W-:Y:S01]  /*37c0*/  HMMA.16816.F32.BF16 R40, R28, R48, R96 ;  /* 0x000000301c28723c */ /* 0x000fe20000041860 */
[----:B-1----:R-:W-:-:S04]  /*37d0*/  FMUL.FTZ R0, R78, c[0x0][0x320] ;  /* 0x0000c8004e007a20 */ /* 0x002fc80000410000 */
[----:B------:R1:W1:Y:S03]  /*37e0*/  MUFU.TANH R103, R0 ;  /* 0x0000000000677308 */ /* 0x0002660000002400 */
[----:B------:R-:W-:Y:S08]  /*37f0*/  HMMA.16816.F32.BF16 R52, R12, R54, R72 ;  /* 0x000000360c34723c */ /* 0x000ff00000041848 */
[----:B----4-:R-:W-:Y:S01]  /*3800*/  HMMA.16816.F32.BF16 R68, R24, R60, R68 ;  /* 0x0000003c1844723c */ /* 0x010fe20000041844 */
[----:B-1----:R-:W-:-:S07]  /*3810*/  FMUL.FTZ R0, R79, c[0x0][0x320] ;  /* 0x0000c8004f007a20 */ /* 0x002fce0000410000 */
[----:B------:R-:W-:Y:S01]  /*3820*/  HMMA.16816.F32.BF16 R76, R8, R46, R56 ;  /* 0x0000002e084c723c */ /* 0x000fe20000041838 */
[----:B------:R-:W-:Y:S01]  /*3830*/  LDSM.16.M88.4 R56, [R185] ;  /* 0x00000000b938783b */ /* 0x000fe20000000200 */
[----:B------:R1:W4:Y:S06]  /*3840*/  MUFU.TANH R102, R0 ;  /* 0x0000000000667308 */ /* 0x00032c0000002400 */
[----:B------:R-:W-:Y:S08]  /*3850*/  HMMA.16816.F32.BF16 R40, R20, R60, R40 ;  /* 0x0000003c1428723c */ /* 0x000ff00000041828 */
[----:B------:R-:W-:Y:S01]  /*3860*/  HMMA.16816.F32.BF16 R80, R4, R46, R52 ;  /* 0x0000002e0450723c */ /* 0x000fe20000041834 */
[----:B------:R-:W5:Y:S01]  /*3870*/  LDSM.16.M88.4 R52, [R106+0x1400] ;  /* 0x001400006a34783b */ /* 0x000f620000000200 */
[----:B-1----:R-:W-:-:S04]  /*3880*/  FMUL.FTZ R0, R84, c[0x0][0x320] ;  /* 0x0000c80054007a20 */ /* 0x002fc80000410000 */
[----:B------:R1:W1:Y:S02]  /*3890*/  MUFU.TANH R101, R0 ;  /* 0x0000000000657308 */ /* 0x0002640000002400 */
[----:B------:R-:W-:Y:S08]  /*38a0*/  HMMA.16816.F32.BF16 R64, R36, R50, R88 ;  /* 0x000000322440723c */ /* 0x000ff00000041858 */
[----:B---3--:R-:W-:Y:S01]  /*38b0*/  HMMA.16816.F32.BF16 R68, R16, R32, R68 ;  /* 0x000000201044723c */ /* 0x008fe20000041844 */
[----:B-1----:R-:W-:-:S07]  /*38c0*/  FMUL.FTZ R0, R85, c[0x0][0x320] ;  /* 0x0000c80055007a20 */ /* 0x002fce0000410000 */
[----:B------:R-:W-:Y:S01]  /*38d0*/  HMMA.16816.F32.BF16 R72, R28, R50, R120 ;  /* 0x000000321c48723c */ /* 0x000fe20000041878 */
[----:B------:R1:W3:Y:S07]  /*38e0*/  MUFU.TANH R100, R0 ;  /* 0x0000000000647308 */ /* 0x0002ee0000002400 */
[----:B------:R-:W-:Y:S01]  /*38f0*/  HMMA.16816.F32.BF16 R44, R12, R32, R40 ;  /* 0x000000200c2c723c */ /* 0x000fe20000041828 */
[----:B------:R-:W2:Y:S07]  /*3900*/  LDSM.16.M88.4 R40, [R187] ;  /* 0x00000000bb28783b */ /* 0x000eae0000000200 */
[----:B------:R-:W-:Y:S01]  /*3910*/  HMMA.16816.F32.BF16 R48, R24, R62, R64 ;  /* 0x0000003e1830723c */ /* 0x000fe20000041840 */
[----:B-1----:R-:W-:-:S04]  /*3920*/  FMUL.FTZ R0, R86, c[0x0][0x320] ;  /* 0x0000c80056007a20 */ /* 0x002fc80000410000 */
[----:B------:R1:W1:Y:S03]  /*3930*/  MUFU.TANH R99, R0 ;  /* 0x0000000000637308 */ /* 0x0002660000002400 */
[----:B------:R-:W-:Y:S08]  /*3940*/  HMMA.16816.F32.BF16 R64, R20, R62, R72 ;  /* 0x0000003e1440723c */ /* 0x000ff00000041848 */
[----:B-----5:R-:W-:Y:S01]  /*3950*/  HMMA.16816.F32.BF16 R60, R36, R52, R108 ;  /* 0x00000034243c723c */ /* 0x020fe2000004186c */
[----:B-1----:R-:W-:-:S07]  /*3960*/  FMUL.FTZ R0, R87, c[0x0][0x320] ;  /* 0x0000c80057007a20 */ /* 0x002fce0000410000 */
[----:B------:R-:W-:Y:S01]  /*3970*/  HMMA.16816.F32.BF16 R84, R4, R56, R44 ;  /* 0x000000380454723c */ /* 0x000fe2000004182c */
[----:B------:R-:W1:Y:S01]  /*3980*/  LDSM.16.M88.4 R44, [R106+0x2000] ;  /* 0x002000006a2c783b */ /* 0x000e620000000200 */
[----:B------:R5:W1:Y:S06]  /*3990*/  MUFU.TANH R97, R0 ;  /* 0x0000000000617308 */ /* 0x000a6c0000002400 */
[----:B------:R-:W-:Y:S08]  /*39a0*/  HMMA.16816.F32.BF16 R48, R16, R34, R48 ;  /* 0x000000221030723c */ /* 0x000ff00000041830 */
[----:B------:R-:W-:Y:S01]  /*39b0*/  HMMA.16816.F32.BF16 R72, R28, R52, R124 ;  /* 0x000000341c48723c */ /* 0x000fe2000004187c */
[----:B-----5:R-:W-:-:S04]  /*39c0*/  FMUL.FTZ R0, R76, c[0x0][0x320] ;  /* 0x0000c8004c007a20 */ /* 0x020fc80000410000 */
[----:B------:R5:W1:Y:S03]  /*39d0*/  MUFU.TANH R98, R0 ;  /* 0x0000000000627308 */ /* 0x000a660000002400 */
[----:B--2---:R-:W-:Y:S08]  /*39e0*/  HMMA.16816.F32.BF16 R60, R24, R40, R60 ;  /* 0x00000028183c723c */ /* 0x004ff0000004183c */
[----:B------:R-:W-:Y:S01]  /*39f0*/  HMMA.16816.F32.BF16 R36, R36, R54, R112 ;  /* 0x000000362424723c */ /* 0x000fe20000041870 */
[----:B-----5:R-:W-:-:S07]  /*3a00*/  FMUL.FTZ R0, R77, c[0x0][0x320] ;  /* 0x0000c8004d007a20 */ /* 0x020fce0000410000 */
[----:B------:R-:W-:Y:S01]  /*3a10*/  HMMA.16816.F32.BF16 R28, R28, R54, R128 ;  /* 0x000000361c1c723c */ /* 0x000fe20000041880 */
[----:B------:R2:W1:Y:S11]  /*3a20*/  MUFU.TANH R96, R0 ;  /* 0x0000000000607308 */ /* 0x0004760000002400 */
[----:B------:R-:W-:Y:S04]  /*3a30*/  @!UPT UIADD3 URZ, URZ, URZ, URZ ;  /* 0x0000003f3f3ff290 */ /* 0x000fe8000fffe03f */
[----:B------:R-:W-:Y:S01]  /*3a40*/  HMMA.16816.F32.BF16 R24, R24, R42, R36 ;  /* 0x0000002a1818723c */ /* 0x000fe20000041824 */
[----:B--2---:R-:W-:-:S04]  /*3a50*/  FMUL.FTZ R0, R78, c[0x0][0x320] ;  /* 0x0000c8004e007a20 */ /* 0x004fc80000410000 */
[----:B------:R2:W1:Y:S02]  /*3a60*/  MUFU.TANH R95, R0 ;  /* 0x00000000005f7308 */ /* 0x0004640000002400 */
[----:B--2---:R-:W-:Y:S02]  /*3a70*/  FMUL.FTZ R0, R79, c[0x0][0x320] ;  /* 0x0000c8004f007a20 */ /* 0x004fe40000410000 */
[----:B------:R-:W-:Y:S04]  /*3a80*/  HMMA.16816.F32.BF16 R76, R8, R56, R68 ;  /* 0x00000038084c723c */ /* 0x000fe80000041844 */
[----:B------:R2:W1:Y:S04]  /*3a90*/  MUFU.TANH R94, R0 ;  /* 0x00000000005e7308 */ /* 0x0004680000002400 */
[----:B------:R-:W-:Y:S01]  /*3aa0*/  HMMA.16816.F32.BF16 R68, R12, R34, R64 ;  /* 0x000000220c44723c */ /* 0x000fe20000041840 */
[----:B------:R-:W5:Y:S01]  /*3ab0*/  LDSM.16.M88.4 R32, [R184] ;  /* 0x00000000b820783b */ /* 0x000f620000000200 */
[----:B------:R-:W-:-:S06]  /*3ac0*/  DEPBAR.LE SB0, 0x0 ;  /* 0x000080000000791a */ /* 0x000fcc0000000000 */
[----:B------:R-:W-:Y:S01]  /*3ad0*/  HMMA.16816.F32.BF16 R64, R20, R40, R72 ;  /* 0x000000281440723c */ /* 0x000fe20000041848 */
[----:B--2---:R-:W-:-:S04]  /*3ae0*/  FMUL.FTZ R0, R80, c[0x0][0x320] ;  /* 0x0000c80050007a20 */ /* 0x004fc80000410000 */
[----:B------:R2:W1:Y:S03]  /*3af0*/  MUFU.TANH R93, R0 ;  /* 0x00000000005d7308 */ /* 0x0004660000002400 */
[----:B------:R-:W-:Y:S08]  /*3b00*/  HMMA.16816.F32.BF16 R40, R20, R42, R28 ;  /* 0x0000002a1428723c */ /* 0x000ff0000004181c */
[----:B------:R-:W-:Y:S01]  /*3b10*/  HMMA.16816.F32.BF16 R68, R4, R58, R68 ;  /* 0x0000003a0444723c */ /* 0x000fe20000041844 */
[----:B--2---:R-:W-:-:S07]  /*3b20*/  FMUL.FTZ R0, R81, c[0x0][0x320] ;  /* 0x0000c80051007a20 */ /* 0x004fce0000410000 */
[C---:B-1----:R-:W-:Y:S01]  /*3b30*/  HMMA.16816.F32.BF16 R36, R12.reuse, R44, R64 ;  /* 0x0000002c0c24723c */ /* 0x042fe20000041840 */
[----:B------:R1:W2:Y:S07]  /*3b40*/  MUFU.TANH R92, R0 ;  /* 0x00000000005c7308 */ /* 0x0002ae0000002400 */
[----:B------:R-:W-:Y:S01]  /*3b50*/  HMMA.16816.F32.BF16 R12, R12, R46, R40 ;  /* 0x0000002e0c0c723c */ /* 0x000fe20000041828 */
[----:B-1----:R-:W-:-:S04]  /*3b60*/  FMUL.FTZ R0, R82, c[0x0][0x320] ;  /* 0x0000c80052007a20 */ /* 0x002fc80000410000 */
[----:B------:R1:W1:Y:S11]  /*3b70*/  MUFU.TANH R91, R0 ;  /* 0x00000000005b7308 */ /* 0x0002760000002400 */
[C---:B-----5:R-:W-:Y:S08]  /*3b80*/  HMMA.16816.F32.BF16 R20, R4.reuse, R32, R36 ;  /* 0x000000200414723c */ /* 0x060ff00000041824 */
        /* <DEDUP_REMOVED lines=9> */
[----:B-1----:R-:W-:Y:S02]  /*3c20*/  FMUL.FTZ R0, R79, c[0x0][0x320] ;  /* 0x0000c8004f007a20 */ /* 0x002fe40000410000 */
[----:B------:R-:W-:Y:S04]  /*3c30*/  HMMA.16816.F32.BF16 R76, R8, R58, R48 ;  /* 0x0000003a084c723c */ /* 0x000fe80000041830 */
[----:B------:R1:W1:Y:S04]  /*3c40*/  MUFU.TANH R82, R0 ;  /* 0x0000000000527308 */ /* 0x0002680000002400 */
[C---:B------:R-:W-:Y:S08]  /*3c50*/  HMMA.16816.F32.BF16 R48, R16.reuse, R44, R60 ;  /* 0x0000002c1030723c */ /* 0x040ff0000004183c */
[----:B------:R-:W-:Y:S01]  /*3c60*/  HMMA.16816.F32.BF16 R16, R16, R46, R24 ;  /* 0x0000002e1010723c */ /* 0x000fe20000041818 */
[----:B-1----:R-:W-:-:S04]  /*3c70*/  FMUL.FTZ R0, R84, c[0x0][0x320] ;  /* 0x0000c80054007a20 */ /* 0x002fc80000410000 */
[----:B------:R1:W1:Y:S11]  /*3c80*/  MUFU.TANH R81, R0 ;  /* 0x0000000000517308 */ /* 0x0002760000002400 */
[----:B------:R-:W-:Y:S01]  /*3c90*/  HMMA.16816.F32.BF16 R48, R8, R32, R48 ;  /* 0x000000200830723c */ /* 0x000fe20000041830 */
[----:B-1----:R-:W-:-:S07]  /*3ca0*/  FMUL.FTZ R0, R85, c[0x0][0x320] ;  /* 0x0000c80055007a20 */ /* 0x002fce0000410000 */
[----:B------:R-:W-:Y:S01]  /*3cb0*/  HMMA.16816.F32.BF16 R8, R8, R34, R16 ;  /* 0x000000220808723c */ /* 0x000fe20000041810 */
        /* <DEDUP_REMOVED lines=52> */
[----:B------:R1:W1:Y:S01]  /*4000*/  MUFU.TANH R20, R0 ;  /* 0x0000000000147308 */ /* 0x0002620000002400 */
[----:B------:R-:W-:Y:S06]  /*4010*/  BAR.SYNC.DEFER_BLOCKING 0x0 ;  /* 0x0000000000007b1d */ /* 0x000fec0000010000 */
[----:B------:R-:W-:Y:S05]  /*4020*/  @!P0 BRA `(.L_x_57) ;  /* 0x0000049000008947 */ /* 0x000fea0003800000 */
[----:B-1234-:R-:W-:Y:S02]  /*4030*/  IMAD.MOV.U32 R0, RZ, RZ, c[0x0][0x2b8] ;  /* 0x0000ae00ff007624 */ /* 0x01efe400078e00ff */
[----:B------:R-:W-:Y:S02]  /*4040*/  IMAD R2, R235, 0x20, R238 ;  /* 0x00000020eb027824 */ /* 0x000fe400078e02ee */
[----:B------:R-:W-:Y:S01]  /*4050*/  IMAD.MOV.U32 R200, RZ, RZ, RZ ;  /* 0x000000ffffc87224 */ /* 0x000fe200078e00ff */
[----:B------:R-:W-:-:S02]  /*4060*/  ISETP.NE.AND P0, PT, R0, 0x1, PT ;  /* 0x000000010000780c */ /* 0x000fc40003f05270 */
[----:B------:R-:W-:-:S04]  /*4070*/  IADD3 R2, R2, R105, R244 ;  /* 0x0000006902027210 */ /* 0x000fc80007ffe0f4 */
[----:B------:R-:W-:-:S05]  /*4080*/  IADD3 R2, R2, -0x30, RZ ;  /* 0xffffffd002027810 */ /* 0x000fca0007ffe0ff */
[----:B------:R-:W-:Y:S02]  /*4090*/  IMAD.MOV.U32 R0, RZ, RZ, R2 ;  /* 0x000000ffff007224 */ /* 0x000fe400078e0002 */
[----:B------:R-:W-:-:S05]  /*40a0*/  @P0 IMAD.HI.U32 R3, R2, c[0x0][0x2bc], RZ ;  /* 0x0000af0002030a27 */ /* 0x000fca00078e00ff */
[----:B------:R-:W-:-:S04]  /*40b0*/  @P0 SHF.R.U32.HI R0, RZ, c[0x0][0x2c0], R3 ;  /* 0x0000b000ff000a19 */ /* 0x000fc80000011603 */
[----:B------:R-:W-:-:S04]  /*40c0*/  @!P1 IADD3 R3, P0, R0, R242, RZ ;  /* 0x000000f200039210 */ /* 0x000fc80007f1e0ff */
[----:B------:R-:W-:Y:S02]  /*40d0*/  @!P1 LEA.HI.X.SX32 R5, R0, R248, 0x1, P0 ;  /* 0x000000f800059211 */ /* 0x000fe400000f0eff */
[----:B------:R-:W-:-:S04]  /*40e0*/  @!P1 LEA R4, P0, R3, c[0x0][0x2a0], 0x2 ;  /* 0x0000a80003049a11 */ /* 0x000fc800078010ff */
[----:B------:R-:W-:-:S05]  /*40f0*/  @!P1 LEA.HI.X R5, R3, c[0x0][0x2a4], R5, 0x2, P0 ;  /* 0x0000a90003059a11 */ /* 0x000fca00000f1405 */
[----:B------:R-:W2:Y:S01]  /*4100*/  @!P1 LDG.E R200, [R4.64] ;  /* 0x0000000604c89981 */ /* 0x000ea2000c1e1900 */
[----:B------:R-:W-:Y:S01]  /*4110*/  IMAD.MOV R0, RZ, RZ, -R0 ;  /* 0x000000ffff007224 */ /* 0x000fe200078e0a00 */
[----:B------:R-:W-:-:S03]  /*4120*/  IADD3 R11, -R238, 0x30, RZ ;  /* 0x00000030ee0b7810 */ /* 0x000fc60007ffe1ff */
[----:B------:R-:W-:Y:S01]  /*4130*/  IMAD R201, R0, c[0x0][0x2b8], R2 ;  /* 0x0000ae0000c97a24 */ /* 0x000fe200078e0202 */
[----:B------:R-:W-:-:S03]  /*4140*/  ISETP.GE.AND P6, PT, R11, 0x1, PT ;  /* 0x000000010b00780c */ /* 0x000fc60003fc6270 */
[----:B------:R-:W-:Y:S01]  /*4150*/  IMAD.WIDE.U32 R2, R201, c[0x0][0x1e0], RZ ;  /* 0x00007800c9027a25 */ /* 0x000fe200078e00ff */
[----:B------:R-:W-:-:S05]  /*4160*/  SHF.R.S32.HI R0, RZ, 0x1f, R201 ;  /* 0x0000001fff007819 */ /* 0x000fca00000114c9 */
[----:B------:R-:W-:-:S04]  /*4170*/  IMAD R0, R0, c[0x0][0x1e0], RZ ;  /* 0x0000780000007a24 */ /* 0x000fc800078e02ff */
[----:B------:R-:W-:-:S04]  /*4180*/  IMAD R0, R201, c[0x0][0x1e4], R0 ;  /* 0x00007900c9007a24 */ /* 0x000fc800078e0200 */
[----:B------:R-:W-:Y:S01]  /*4190*/  IMAD.IADD R3, R3, 0x1, R0 ;  /* 0x0000000103037824 */ /* 0x000fe200078e0200 */
[----:B--2---:R-:W-:-:S03]  /*41a0*/  SHF.R.S32.HI R0, RZ, 0x1f, R200 ;  /* 0x0000001fff007819 */ /* 0x004fc600000114c8 */
[----:B------:R-:W-:-:S04]  /*41b0*/  IMAD.WIDE.U32 R2, R200, c[0x0][0x1f0], R2 ;  /* 0x00007c00c8027a25 */ /* 0x000fc800078e0002 */
[----:B------:R-:W-:Y:S01]  /*41c0*/  IMAD R4, R0, c[0x0][0x1f0], RZ ;  /* 0x00007c0000047a24 */ /* 0x000fe200078e02ff */
[----:B------:R-:W-:-:S03]  /*41d0*/  IADD3 R0, P5, R240, R2, RZ ;  /* 0x00000002f0007210 */ /* 0x000fc60007fbe0ff */
[----:B------:R-:W-:Y:S01]  /*41e0*/  IMAD R2, R200, c[0x0][0x1f4], R4 ;  /* 0x00007d00c8027a24 */ /* 0x000fe200078e0204 */
[----:B------:R-:W-:-:S04]  /*41f0*/  LEA R10, P0, R0, c[0x0][0x1c8], 0x1 ;  /* 0x00007200000a7a11 */ /* 0x000fc800078008ff */
[----:B------:R-:W-:-:S04]  /*4200*/  IADD3.X R2, R245, R3, R2, P5, !PT ;  /* 0x00000003f5027210 */ /* 0x000fc80002ffe402 */
[----:B------:R-:W-:Y:S01]  /*4210*/  LEA.HI.X R5, R0, c[0x0][0x1cc], R2, 0x1, P0 ;  /* 0x0000730000057a11 */ /* 0x000fe200000f0c02 */
[----:B------:R-:W-:Y:S05]  /*4220*/  BRA.DIV ~URZ, `(.L_x_58) ;  /* 0x0000a3f27f007947 */ /* 0x000fea000b800000 */
[----:B------:R1:W2:Y:S02]  /*4230*/  SHFL.IDX PT, R4, R5, RZ, 0x1c1f ;  /* 0x001c1fff05047589 */ /* 0x0002a400000e0000 */
.L_x_155:
[----:B------:R-:W-:Y:S05]  /*4240*/  BRA.DIV ~URZ, `(.L_x_59) ;  /* 0x0000a4427f007947 */ /* 0x000fea000b800000 */
[----:B------:R3:W4:Y:S02]  /*4250*/  SHFL.IDX PT, R0, R10, RZ, 0x1c1f ;  /* 0x001c1fff0a007589 */ /* 0x00072400000e0000 */
.L_x_156:
[----:B------:R-:W-:Y:S01]  /*4260*/  BSSY B0, `(.L_x_60) ;  /* 0x0000011000007945 */ /* 0x000fe20003800000 */
[----:B------:R-:W-:Y:S05]  /*4270*/  @!P6 BRA `(.L_x_61) ;  /* 0x000000f00000e947 */ /* 0x000fea0003800000 */
[-C--:B----4-:R-:W-:Y:S02]  /*4280*/  LEA R8, P6, R204, R0.reuse, 0x1 ;  /* 0x00000000cc087211 */ /* 0x090fe400078c08ff */
[----:B------:R-:W-:Y:S02]  /*4290*/  SHF.R.S32.HI R14, RZ, 0x1f, R204 ;  /* 0x0000001fff0e7819 */ /* 0x000fe400000114cc */
[----:B------:R-:W-:Y:S02]  /*42a0*/  LEA R6, P5, R236, R0, 0x1 ;  /* 0x00000000ec067211 */ /* 0x000fe400078a08ff */
[----:B------:R-:W-:Y:S02]  /*42b0*/  SHF.R.S32.HI R13, RZ, 0x1f, R236 ;  /* 0x0000001fff0d7819 */ /* 0x000fe400000114ec */
[----:B------:R-:W-:-:S02]  /*42c0*/  SHF.R.S32.HI R12, RZ, 0x1f, R237 ;  /* 0x0000001fff0c7819 */ /* 0x000fc400000114ed */
[C---:B------:R-:W-:Y:S02]  /*42d0*/  LEA R2, P0, R237.reuse, R0, 0x1 ;  /* 0x00000000ed027211 */ /* 0x040fe400078008ff */
[-C--:B--2---:R-:W-:Y:S02]  /*42e0*/  LEA.HI.X R9, R204, R4.reuse, R14, 0x1, P6 ;  /* 0x00000004cc097211 */ /* 0x084fe400030f0c0e */
[-C--:B------:R-:W-:Y:S02]  /*42f0*/  LEA.HI.X R7, R236, R4.reuse, R13, 0x1, P5 ;  /* 0x00000004ec077211 */ /* 0x080fe400028f0c0d */
[----:B------:R-:W-:Y:S01]  /*4300*/  LEA.HI.X R3, R237, R4, R12, 0x1, P0 ;  /* 0x00000004ed037211 */ /* 0x000fe200000f0c0c */
[----:B------:R-:W-:Y:S01]  /*4310*/  @!PT LDS RZ, [RZ] ;  /* 0x00000000fffff984 */ /* 0x000fe20000000800 */
[----:B------:R-:W-:Y:S01]  /*4320*/  @!PT LDS RZ, [RZ] ;  /* 0x00000000fffff984 */ /* 0x000fe20000000800 */
[----:B------:R-:W-:Y:S01]  /*4330*/  @!PT LDS RZ, [RZ] ;  /* 0x00000000fffff984 */ /* 0x000fe20000000800 */
[----:B------:R2:W-:Y:S04]  /*4340*/  LDGSTS.E.BYPASS.LTC128B.128 [R192+0x3c80], [R8.64], !P4 ;  /* 0x03c8000008c07fae */ /* 0x0005e8000e101d46 */
[----:B------:R2:W-:Y:S04]  /*4350*/  LDGSTS.E.BYPASS.LTC128B.128 [R192+0x4880], [R6.64], !P3 ;  /* 0x0488000006c07fae */ /* 0x0005e8000d901d46 */
[----:B------:R2:W-:Y:S02]  /*4360*/  LDGSTS.E.BYPASS.LTC128B.128 [R192+0x5480], [R2.64], !P2 ;  /* 0x0548000002c07fae */ /* 0x0005e4000d101d46 */
.L_x_61:
[----:B------:R-:W-:Y:S05]  /*4370*/  BSYNC B0 ;  /* 0x0000000000007941 */ /* 0x000fea0003800000 */
.L_x_60:
[----:B------:R-:W-:Y:S01]  /*4380*/  ISETP.GE.AND P0, PT, R11, 0x21, PT ;  /* 0x000000210b00780c */ /* 0x000fe20003f06270 */
[----:B------:R-:W-:Y:S06]  /*4390*/  BRA.DIV ~URZ, `(.L_x_62) ;  /* 0x0000a3627f007947 */ /* 0x000fec000b800000 */
[----:B--2---:R2:W1:Y:S04]  /*43a0*/  SHFL.IDX PT, R4, R5, 0x1, 0x1c1f ;  /* 0x003c1f0005047f89 */ /* 0x00446800000e0000 */
[----:B----4-:R2:W4:Y:S02]  /*43b0*/  SHFL.IDX PT, R0, R10, 0x1, 0x1c1f ;  /* 0x003c1f000a007f89 */ /* 0x01052400000e0000 */
.L_x_157:
[----:B------:R-:W-:Y:S05]  /*43c0*/  @!P0 BRA `(.L_x_57) ;  /* 0x000000f000008947 */ /* 0x000fea0003800000 */
[----:B----4-:R-:W-:Y:S02]  /*43d0*/  LEA R8, P6, R204, R0, 0x1 ;  /* 0x00000000cc087211 */ /* 0x010fe400078c08ff */
[----:B------:R-:W-:-:S02]  /*43e0*/  SHF.R.S32.HI R11, RZ, 0x1f, R204 ;  /* 0x0000001fff0b7819 */ /* 0x000fc400000114cc */
[-C--:B------:R-:W-:Y:S02]  /*43f0*/  LEA R6, P5, R236, R0.reuse, 0x1 ;  /* 0x00000000ec067211 */ /* 0x080fe400078a08ff */
[----:B--23--:R-:W-:Y:S02]  /*4400*/  SHF.R.S32.HI R10, RZ, 0x1f, R236 ;  /* 0x0000001fff0a7819 */ /* 0x00cfe400000114ec */
[----:B-1----:R-:W-:Y:S02]  /*4410*/  SHF.R.S32.HI R5, RZ, 0x1f, R237 ;  /* 0x0000001fff057819 */ /* 0x002fe400000114ed */
[----:B------:R-:W-:Y:S02]  /*4420*/  LEA R2, P0, R237, R0, 0x1 ;  /* 0x00000000ed027211 */ /* 0x000fe400078008ff */
[-C--:B------:R-:W-:Y:S02]  /*4430*/  LEA.HI.X R9, R204, R4.reuse, R11, 0x1, P6 ;  /* 0x00000004cc097211 */ /* 0x080fe400030f0c0b */
[----:B------:R-:W-:-:S02]  /*4440*/  LEA.HI.X R7, R236, R4, R10, 0x1, P5 ;  /* 0x00000004ec077211 */ /* 0x000fc400028f0c0a */
[----:B------:R-:W-:Y:S01]  /*4450*/  LEA.HI.X R3, R237, R4, R5, 0x1, P0 ;  /* 0x00000004ed037211 */ /* 0x000fe200000f0c05 */
[----:B------:R-:W-:Y:S01]  /*4460*/  @!PT LDS RZ, [RZ] ;  /* 0x00000000fffff984 */ /* 0x000fe20000000800 */
[----:B------:R-:W-:Y:S01]  /*4470*/  @!PT LDS RZ, [RZ] ;  /* 0x00000000fffff984 */ /* 0x000fe20000000800 */
[----:B------:R-:W-:Y:S01]  /*4480*/  @!PT LDS RZ, [RZ] ;  /* 0x00000000fffff984 */ /* 0x000fe20000000800 */
[----:B------:R1:W-:Y:S04]  /*4490*/  LDGSTS.E.BYPASS.LTC128B.128 [R192+0x4480], [R8.64], !P4 ;  /* 0x0448000008c07fae */ /* 0x0003e8000e101d46 */
[----:B------:R1:W-:Y:S04]  /*44a0*/  LDGSTS.E.BYPASS.LTC128B.128 [R192+0x5080], [R6.64], !P3 ;  /* 0x0508000006c07fae */ /* 0x0003e8000d901d46 */
[----:B------:R1:W-:Y:S02]  /*44b0*/  LDGSTS.E.BYPASS.LTC128B.128 [R192+0x5c80], [R2.64], !P2 ;  /* 0x05c8000002c07fae */ /* 0x0003e4000d101d46 */
.L_x_57:
[----:B--234-:R-:W-:Y:S05]  /*44c0*/  BSYNC B1 ;  /* 0x0000000000017941 */ /* 0x01cfea0003800000 */
.L_x_56:
[----:B-1----:R-:W2:Y:S04]  /*44d0*/  LDL R0, [R1+0x4c] ;  /* 0x00004c0001007983 */ /* 0x002ea80000100800 */
[----:B------:R-:W0:Y:S01]  /*44e0*/  LDGDEPBAR ;  /* 0x00000000000079af */ /* 0x000e220000000000 */
[----:B--2---:R-:W-:-:S05]  /*44f0*/  IMAD.IADD R0, R104, 0x1, -R0 ;  /* 0x0000000168007824 */ /* 0x004fca00078e0a00 */
[C---:B------:R-:W-:Y:S02]  /*4500*/  ISETP.GT.AND P0, PT, R0.reuse, 0x9, PT ;  /* 0x000000090000780c */ /* 0x040fe40003f04270 */
[C---:B------:R-:W-:Y:S02]  /*4510*/  ISETP.GT.AND P6, PT, R0.reuse, RZ, PT ;  /* 0x000000ff0000720c */ /* 0x040fe40003fc4270 */
[C---:B------:R-:W-:Y:S02]  /*4520*/  ISETP.GT.AND P5, PT, R0.reuse, 0x1, PT ;  /* 0x000000010000780c */ /* 0x040fe40003fa4270 */
[----:B------:R-:W-:Y:S02]  /*4530*/  ISETP.GT.AND P2, PT, R0, 0x8, PT ;  /* 0x000000080000780c */ /* 0x000fe40003f44270 */
[----:B------:R-:W-:Y:S02]  /*4540*/  FSEL R42, R89, -INF , P0 ;  /* 0xff800000592a7808 */ /* 0x000fe40000000000 */
[----:B------:R-:W-:-:S02]  /*4550*/  FSEL R30, R92, -INF , P0 ;  /* 0xff8000005c1e7808 */ /* 0x000fc40000000000 */
[----:B------:R-:W-:Y:S02]  /*4560*/  FSEL R22, R94, -INF , P0 ;  /* 0xff8000005e167808 */ /* 0x000fe40000000000 */
[----:B------:R-:W-:Y:S02]  /*4570*/  FSEL R13, R96, -INF , P0 ;  /* 0xff800000600d7808 */ /* 0x000fe40000000000 */
[----:B------:R-:W-:Y:S02]  /*4580*/  FSEL R34, R99, -INF , P6 ;  /* 0xff80000063227808 */ /* 0x000fe40003000000 */
[----:B------:R-:W-:Y:S02]  /*4590*/  FSEL R26, R101, -INF , P6 ;  /* 0xff800000651a7808 */ /* 0x000fe40003000000 */
        /* <DEDUP_REMOVED lines=10> */
[C---:B------:R-:W-:Y:S02]  /*4640*/  ISETP.GT.AND P0, PT, R0.reuse, 0x19, PT ;  /* 0x000000190000780c */ /* 0x040fe40003f04270 */
[C---:B------:R-:W-:Y:S02]  /*4650*/  ISETP.GT.AND P6, PT, R0.reuse, 0x10, PT ;  /* 0x000000100000780c */ /* 0x040fe40003fc4270 */
[C---:B------:R-:W-:Y:S02]  /*4660*/  ISETP.GT.AND P5, PT, R0.reuse, 0x11, PT ;  /* 0x000000110000780c */ /* 0x040fe40003fa4270 */
[----:B------:R-:W-:-:S02]  /*4670*/  ISETP.GT.AND P2, PT, R0, 0x18, PT ;  /* 0x000000180000780c */ /* 0x000fc40003f44270 */
        /* <DEDUP_REMOVED lines=16> */
[C---:B------:R-:W-:Y:S02]  /*4780*/  ISETP.GT.AND P6, PT, R0.reuse, 0x20, PT ;  /* 0x000000200000780c */ /* 0x040fe40003fc4270 */
[----:B------:R-:W-:-:S02]  /*4790*/  ISETP.GT.AND P5, PT, R0, 0x21, PT ;  /* 0x000000210000780c */ /* 0x000fc40003fa4270 */
[C---:B------:R-:W-:Y:S02]  /*47a0*/  ISETP.GT.AND P2, PT, R0.reuse, 0x28, PT ;  /* 0x000000280000780c */ /* 0x040fe40003f44270 */
[----:B------:R-:W-:Y:S02]  /*47b0*/  ISETP.GT.AND P0, PT, R0, 0x29, PT ;  /* 0x000000290000780c */ /* 0x000fe40003f04270 */
[----:B------:R-:W-:Y:S02]  /*47c0*/  FMNMX.FTZ R0, R10, R11, !PT ;  /* 0x0000000b0a007209 */ /* 0x000fe40007810000 */
[----:B------:R-:W-:Y:S02]  /*47d0*/  FMNMX.FTZ R2, R17, R18, !PT ;  /* 0x0000001211027209 */ /* 0x000fe40007810000 */
[----:B------:R-:W-:Y:S02]  /*47e0*/  FMNMX.FTZ R3, R26, R27, !PT ;  /* 0x0000001b1a037209 */ /* 0x000fe40007810000 */
[----:B------:R-:W-:-:S02]  /*47f0*/  FMNMX.FTZ R4, R34, R40, !PT ;  /* 0x0000002822047209 */ /* 0x000fc40007810000 */
[----:B------:R-:W-:Y:S02]  /*4800*/  FMNMX.FTZ R0, R12, R0, !PT ;  /* 0x000000000c007209 */ /* 0x000fe40007810000 */
[----:B------:R-:W-:Y:S02]  /*4810*/  FMNMX.FTZ R2, R21, R2, !PT ;  /* 0x0000000215027209 */ /* 0x000fe40007810000 */
        /* <DEDUP_REMOVED lines=18> */
[----:B------:R-:W-:Y:S02]  /*4940*/  FSEL R133, R51, -INF , P6 ;  /* 0xff80000033857808 */ /* 0x000fe40003000000 */
[----:B------:R-:W-:Y:S02]  /*4950*/  FSEL R131, R53, -INF , P6 ;  /* 0xff80000035837808 */ /* 0x000fe40003000000 */
[----:B------:R-:W-:Y:S02]  /*4960*/  FSEL R127, R55, -INF , P6 ;  /* 0xff800000377f7808 */ /* 0x000fe40003000000 */
[----:B------:R-:W-:-:S02]  /*4970*/  FSEL R123, R57, -INF , P6 ;  /* 0xff800000397b7808 */ /* 0x000fc40003000000 */
[----:B------:R-:W-:Y:S02]  /*4980*/  FMNMX.FTZ R0, R19, R0, !PT ;  /* 0x0000000013007209 */ /* 0x000fe40007810000 */
[----:B------:R-:W-:Y:S02]  /*4990*/  FMNMX.FTZ R2, R28, R2, !PT ;  /* 0x000000021c027209 */ /* 0x000fe40007810000 */
[----:B------:R-:W-:Y:S02]  /*49a0*/  FMNMX.FTZ R3, R35, R3, !PT ;  /* 0x0000000323037209 */ /* 0x000fe40007810000 */
[----:B------:R-:W-:Y:S02]  /*49b0*/  FMNMX.FTZ R4, R50, R4, !PT ;  /* 0x0000000432047209 */ /* 0x000fe40007810000 */
[----:B------:R-:W-:Y:S02]  /*49c0*/  FSEL R132, R49, -INF , P5 ;  /* 0xff80000031847808 */ /* 0x000fe40002800000 */
[----:B------:R-:W-:-:S02]  /*49d0*/  FSEL R129, R52, -INF , P5 ;  /* 0xff80000034817808 */ /* 0x000fc40002800000 */
[----:B------:R-:W-:Y:S02]  /*49e0*/  FSEL R125, R54, -INF , P5 ;  /* 0xff800000367d7808 */ /* 0x000fe40002800000 */
[----:B------:R-:W-:Y:S02]  /*49f0*/  FSEL R121, R56, -INF , P5 ;  /* 0xff80000038797808 */ /* 0x000fe40002800000 */
[----:B------:R-:W-:Y:S02]  /*4a00*/  FMNMX.FTZ R0, R123, R0, !PT ;  /* 0x000000007b007209 */ /* 0x000fe40007810000 */
[----:B------:R-:W-:Y:S02]  /*4a10*/  FMNMX.FTZ R2, R127, R2, !PT ;  /* 0x000000027f027209 */ /* 0x000fe40007810000 */
[----:B------:R-:W-:Y:S02]  /*4a20*/  FMNMX.FTZ R3, R131, R3, !PT ;  /* 0x0000000383037209 */ /* 0x000fe40007810000 */
[----:B------:R-:W-:-:S02]  /*4a30*/  FMNMX.FTZ R4, R133, R4, !PT ;  /* 0x0000000485047209 */ /* 0x000fc40007810000 */
[----:B------:R-:W-:Y:S02]  /*4a40*/  FSEL R130, R36, -INF , P2 ;  /* 0xff80000024827808 */ /* 0x000fe40001000000 */
[----:B------:R-:W-:Y:S02]  /*4a50*/  FSEL R126, R38, -INF , P2 ;  /* 0xff800000267e7808 */ /* 0x000fe40001000000 */
[----:B------:R-:W-:Y:S02]  /*4a60*/  FSEL R122, R46, -INF , P2 ;  /* 0xff8000002e7a7808 */ /* 0x000fe40001000000 */
[----:B------:R-:W-:Y:S02]  /*4a70*/  FSEL R105, R48, -INF , P2 ;  /* 0xff80000030697808 */ /* 0x000fe40001000000 */
        /* <DEDUP_REMOVED lines=12> */
[----:B------:R-:W-:Y:S02]  /*4b40*/  FMNMX.FTZ R0, R100, R0, !PT ;  /* 0x0000000064007209 */ /* 0x000fe40007810000 */
[----:B------:R-:W-:-:S02]  /*4b50*/  FMNMX.FTZ R5, R120, R2, !PT ;  /* 0x0000000278057209 */ /* 0x000fc40007810000 */
[----:B------:R-:W-:Y:S02]  /*4b60*/  FMNMX.FTZ R6, R124, R3, !PT ;  /* 0x000000037c067209 */ /* 0x000fe40007810000 */
[----:B------:R-:W-:Y:S01]  /*4b70*/  FMNMX.FTZ R7, R128, R4, !PT ;  /* 0x0000000480077209 */ /* 0x000fe20007810000 */
[----:B------:R-:W-:Y:S05]  /*4b80*/  BRA.DIV ~URZ, `(.L_x_63) ;  /* 0x00009c427f007947 */ /* 0x000fea000b800000 */
[----:B------:R1:W2:Y:S02]  /*4b90*/  SHFL.BFLY PT, R2, R0, 0x2, 0x1f ;  /* 0x0c401f0000027f89 */ /* 0x0002a400000e0000 */
.L_x_158:
[----:B--2---:R-:W-:Y:S01]  /*4ba0*/  FMNMX.FTZ R4, R0, R2, !PT ;  /* 0x0000000200047209 */ /* 0x004fe20007810000 */
[----:B------:R-:W-:Y:S05]  /*4bb0*/  BRA.DIV ~URZ, `(.L_x_64) ;  /* 0x00009c727f007947 */ /* 0x000fea000b800000 */
[----:B-1----:R-:W1:Y:S04]  /*4bc0*/  SHFL.BFLY PT, R0, R5, 0x2, 0x1f ;  /* 0x0c401f0005007f89 */ /* 0x002e6800000e0000 */
[----:B------:R-:W2:Y:S04]  /*4bd0*/  SHFL.BFLY PT, R2, R6, 0x2, 0x1f ;  /* 0x0c401f0006027f89 */ /* 0x000ea800000e0000 */
[----:B------:R-:W3:Y:S04]  /*4be0*/  SHFL.BFLY PT, R8, R7, 0x2, 0x1f ;  /* 0x0c401f0007087f89 */ /* 0x000ee800000e0000 */
[----:B------:R-:W4:Y:S01]  /*4bf0*/  SHFL.BFLY PT, R3, R4, 0x1, 0x1f ;  /* 0x0c201f0004037f89 */ /* 0x000f2200000e0000 */
[----:B-1----:R-:W-:-:S02]  /*4c00*/  FMNMX.FTZ R0, R5, R0, !PT ;  /* 0x0000000005007209 */ /* 0x002fc40007810000 */
[----:B--2---:R-:W-:-:S03]  /*4c10*/  FMNMX.FTZ R2, R6, R2, !PT ;  /* 0x0000000206027209 */ /* 0x004fc60007810000 */
[----:B------:R-:W1:Y:S01]  /*4c20*/  SHFL.BFLY PT, R5, R0, 0x1, 0x1f ;  /* 0x0c201f0000057f89 */ /* 0x000e6200000e0000 */
[----:B---3--:R-:W-:-:S03]  /*4c30*/  FMNMX.FTZ R7, R7, R8, !PT ;  /* 0x0000000807077209 */ /* 0x008fc60007810000 */
[----:B------:R-:W2:Y:S01]  /*4c40*/  SHFL.BFLY PT, R6, R2, 0x1, 0x1f ;  /* 0x0c201f0002067f89 */ /* 0x000ea200000e0000 */
[----:B----4-:R-:W-:-:S03]  /*4c50*/  FMNMX.FTZ R104, R4, R3, !PT ;  /* 0x0000000304687209 */ /* 0x010fc60007810000 */
[----:B------:R3:W4:Y:S01]  /*4c60*/  SHFL.BFLY PT, R9, R7, 0x1, 0x1f ;  /* 0x0c201f0007097f89 */ /* 0x00072200000e0000 */
[----:B-1----:R-:W-:Y:S02]  /*4c70*/  FMNMX.FTZ R103, R0, R5, !PT ;  /* 0x0000000500677209 */ /* 0x002fe40007810000 */
[----:B--2---:R-:W-:Y:S02]  /*4c80*/  FMNMX.FTZ R102, R2, R6, !PT ;  /* 0x0000000602667209 */ /* 0x004fe40007810000 */
.L_x_159:
[C---:B------:R-:W-:Y:S01]  /*4c90*/  FMUL.FTZ R0, R104.reuse, c[0x0][0x2d0] ;  /* 0x0000b40068007a20 */ /* 0x040fe20000410000 */
[----:B------:R-:W-:Y:S01]  /*4ca0*/  FSETP.NEU.FTZ.AND P0, PT, R104, -INF , PT ;  /* 0xff8000006800780b */ /* 0x000fe20003f1d000 */
[----:B------:R-:W-:Y:S01]  /*4cb0*/  FMUL.FTZ R3, R103, c[0x0][0x2d0] ;  /* 0x0000b40067037a20 */ /* 0x000fe20000410000 */
[----:B----4-:R-:W-:Y:S01]  /*4cc0*/  FMNMX.FTZ R101, R9, R7, !PT ;  /* 0x0000000709657209 */ /* 0x010fe20007810000 */
[----:B------:R-:W-:Y:S01]  /*4cd0*/  WARPSYNC 0xffffffff ;  /* 0xffffffff00007948 */ /* 0x000fe20003800000 */
[----:B------:R-:W-:Y:S01]  /*4ce0*/  FSEL R20, R0, RZ, P0 ;  /* 0x000000ff00147208 */ /* 0x000fe20000000000 */
[----:B------:R-:W-:Y:S01]  /*4cf0*/  LDSM.16.MT88.4 R36, [R107] ;  /* 0x000000006b24783b */ /* 0x000fe20000004200 */
[----:B------:R-:W-:-:S02]  /*4d00*/  FSETP.NEU.FTZ.AND P0, PT, R103, -INF , PT ;  /* 0xff8000006700780b */ /* 0x000fc40003f1d000 */
[----:B------:R-:W-:Y:S01]  /*4d10*/  IADD3 R209, R209, -0x2, RZ ;  /* 0xfffffffed1d17810 */ /* 0x000fe20007ffe0ff */
[--C-:B------:R-:W-:Y:S01]  /*4d20*/  FFMA.FTZ R0, R10, c[0x0][0x2d0], -R20.reuse ;  /* 0x0000b4000a007a23 */ /* 0x100fe20000010814 */
[----:B------:R-:W-:Y:S01]  /*4d30*/  FSEL R3, R3, RZ, P0 ;  /* 0x000000ff03037208 */ /* 0x000fe20000000000 */
[----:B------:R-:W-:Y:S01]  /*4d40*/  FFMA.FTZ R2, R16, c[0x0][0x2d0], -R20 ;  /* 0x0000b40010027a23 */ /* 0x000fe20000010814 */
[----:B------:R-:W-:Y:S01]  /*4d50*/  FSETP.NEU.FTZ.AND P0, PT, R102, -INF , PT ;  /* 0xff8000006600780b */ /* 0x000fe20003f1d000 */
[----:B------:R1:W-:Y:S01]  /*4d60*/  MUFU.EX2 R147, R0 ;  /* 0x0000000000937308 */ /* 0x0003e20000000800 */
[----:B------:R-:W-:Y:S01]  /*4d70*/  LDSM.16.MT88.4 R60, [R180+0xc00] ;  /* 0x000c0000b43c783b */ /* 0x000fe20000004200 */
[----:B------:R-:W-:-:S03]  /*4d80*/  FFMA.FTZ R4, R25, c[0x0][0x2d0], -R3 ;  /* 0x0000b40019047a23 */ /* 0x000fc60000010803 */
[----:B------:R-:W-:Y:S03]  /*4d90*/  LDSM.16.MT88.4 R56, [R107+0x1800] ;  /* 0x001800006b38783b */ /* 0x000fe60000004200 */
[----:B------:R2:W-:Y:S01]  /*4da0*/  MUFU.EX2 R223, R2 ;  /* 0x0000000200df7308 */ /* 0x0005e20000000800 */
[----:B------:R-:W4:Y:S04]  /*4db0*/  LDSM.16.MT88.4 R52, [R180+0x1800] ;  /* 0x00180000b434783b */ /* 0x000f280000004200 */
[----:B------:R-:W5:Y:S01]  /*4dc0*/  LDSM.16.MT88.4 R64, [R107+0xc00] ;  /* 0x000c00006b40783b */ /* 0x000f620000004200 */
[----:B-1----:R-:W-:Y:S02]  /*4dd0*/  FFMA.FTZ R0, R11, c[0x0][0x2d0], -R20 ;  /* 0x0000b4000b007a23 */ /* 0x002fe40000010814 */
[----:B------:R1:W-:Y:S01]  /*4de0*/  MUFU.EX2 R218, R4 ;  /* 0x0000000400da7308 */ /* 0x0003e20000000800 */
[----:B------:R-:W3:Y:S04]  /*4df0*/  LDSM.16.MT88.4 R68, [R180] ;  /* 0x00000000b444783b */ /* 0x000ee80000004200 */
[----:B------:R-:W-:Y:S01]  /*4e00*/  LDSM.16.MT88.4 R136, [R107+0x800] ;  /* 0x000800006b88783b */ /* 0x000fe20000004200 */
[----:B--2---:R-:W-:-:S02]  /*4e10*/  FMUL.FTZ R2, R102, c[0x0][0x2d0] ;  /* 0x0000b40066027a20 */ /* 0x004fc40000410000 */
[----:B------:R2:W2:Y:S01]  /*4e20*/  MUFU.EX2 R146, R0 ;  /* 0x0000000000927308 */ /* 0x0004a20000000800 */
[----:B------:R-:W-:Y:S02]  /*4e30*/  LDSM.16.MT88.4 R152, [R107+0x1400] ;  /* 0x001400006b98783b */ /* 0x000fe40000004200 */
[----:B------:R-:W-:Y:S02]  /*4e40*/  FSEL R2, R2, RZ, P0 ;  /* 0x000000ff02027208 */ /* 0x000fe40000000000 */
[----:B------:R-:W-:-:S03]  /*4e50*/  FSETP.NEU.FTZ.AND P0, PT, R101, -INF , PT ;  /* 0xff8000006500780b */ /* 0x000fc60003f1d000 */
[----:B-1----:R-:W-:-:S04]  /*4e60*/  FFMA.FTZ R4, R33, c[0x0][0x2d0], -R2 ;  /* 0x0000b40021047a23 */ /* 0x002fc80000010802 */
[----:B------:R1:W-:Y:S01]  /*4e70*/  MUFU.EX2 R211, R4 ;  /* 0x0000000400d37308 */ /* 0x0003e20000000800 */
[----:B--2---:R-:W-:Y:S01]  /*4e80*/  FFMA.FTZ R0, R12, c[0x0][0x2d0], -R20 ;  /* 0x0000b4000c007a23 */ /* 0x004fe20000010814 */
[----:B------:R-:W-:-:S06]  /*4e90*/  F2FP.BF16.PACK_AB R16, R146, R147 ;  /* 0x000000939210723e */ /* 0x000fcc00000010ff */
[----:B------:R2:W-:Y:S01]  /*4ea0*/  MUFU.EX2 R194, R0 ;  /* 0x0000000000c27308 */ /* 0x0005e20000000800 */
[----:B-1----:R-:W-:-:S07]  /*4eb0*/  FFMA.FTZ R4, R35, c[0x0][0x2d0], -R2 ;  /* 0x0000b40023047a23 */ /* 0x002fce0000010802 */
[----:B------:R-:W1:Y:S01]  /*4ec0*/  MUFU.EX2 R213, R4 ;  /* 0x0000000400d57308 */ /* 0x000e620000000800 */
[----:B--2---:R-:W-:-:S07]  /*4ed0*/  FFMA.FTZ R0, R13, c[0x0][0x2d0], -R20 ;  /* 0x0000b4000d007a23 */ /* 0x004fce0000010814 */
[----:B------:R2:W-:Y:S01]  /*4ee0*/  MUFU.EX2 R220, R0 ;  /* 0x0000000000dc7308 */ /* 0x0005e20000000800 */
[----:B-1----:R-:W-:Y:S01]  /*4ef0*/  F2FP.BF16.PACK_AB R6, R213, R211 ;  /* 0x000000d3d506723e */ /* 0x002fe200000010ff */
[----:B--2---:R-:W-:-:S06]  /*4f00*/  FFMA.FTZ R0, R14, c[0x0][0x2d0], -R20 ;  /* 0x0000b4000e007a23 */ /* 0x004fcc0000010814 */
[----:B------:R1:W-:Y:S02]  /*4f10*/  MUFU.EX2 R221, R0 ;  /* 0x0000000000dd7308 */ /* 0x0003e40000000800 */
[----:B-1----:R-:W-:-:S06]  /*4f20*/  FFMA.FTZ R0, R15, c[0x0][0x2d0], -R20 ;  /* 0x0000b4000f007a23 */ /* 0x002fcc0000010814 */
[----:B------:R1:W2:Y:S02]  /*4f30*/  MUFU.EX2 R222, R0 ;  /* 0x0000000000de7308 */ /* 0x0002a40000000800 */
[----:B-1----:R-:W-:Y:S01]  /*4f40*/  FFMA.FTZ R0, R19, c[0x0][0x2d0], -R20 ;  /* 0x0000b40013007a23 */ /* 0x002fe20000010814 */
[----:B--2---:R-:W-:-:S05]  /*4f50*/  F2FP.BF16.PACK_AB R8, R222, R221 ;  /* 0x000000ddde08723e */ /* 0x004fca00000010ff */
[----:B------:R1:W2:Y:S02]  /*4f60*/  MUFU.EX2 R224, R0 ;  /* 0x0000000000e07308 */ /* 0x0002a40000000800 */
[----:B-1----:R-:W-:Y:S01]  /*4f70*/  FFMA.FTZ R0, R17, c[0x0][0x2d0], -R3 ;  /* 0x0000b40011007a23 */ /* 0x002fe20000010803 */
[----:B--2---:R-:W-:-:S05]  /*4f80*/  F2FP.BF16.PACK_AB R10, R224, R223 ;  /* 0x000000dfe00a723e */ /* 0x004fca00000010ff */
[----:B------:R1:W-:Y:S02]  /*4f90*/  MUFU.EX2 R145, R0 ;  /* 0x0000000000917308 */ /* 0x0003e40000000800 */
[----:B-1----:R-:W-:Y:S01]  /*4fa0*/  FFMA.FTZ R0, R18, c[0x0][0x2d0], -R3 ;  /* 0x0000b40012007a23 */ /* 0x002fe20000010803 */
[----:B------:R-:W-:-:S05]  /*4fb0*/  F2FP.BF16.PACK_AB R18, R220, R194 ;  /* 0x000000c2dc12723e */ /* 0x000fca00000010ff */
[----:B------:R1:W2:Y:S02]  /*4fc0*/  MUFU.EX2 R144, R0 ;  /* 0x0000000000907308 */ /* 0x0002a40000000800 */
[----:B-1----:R-:W-:Y:S01]  /*4fd0*/  FFMA.FTZ R0, R21, c[0x0][0x2d0], -R3 ;  /* 0x0000b40015007a23 */ /* 0x002fe20000010803 */
[----:B--2---:R-:W-:-:S05]  /*4fe0*/  F2FP.BF16.PACK_AB R17, R144, R145 ;  /* 0x000000919011723e */ /* 0x004fca00000010ff */
[----:B------:R1:W-:Y:S02]  /*4ff0*/  MUFU.EX2 R193, R0 ;  /* 0x0000000000c17308 */ /* 0x0003e40000000800 */
[----:B-1----:R-:W-:-:S06]  /*5000*/  FFMA.FTZ R0, R22, c[0x0][0x2d0], -R3 ;  /* 0x0000b40016007a23 */ /* 0x002fcc0000010803 */
[----:B------:R1:W2:Y:S02]  /*5010*/  MUFU.EX2 R215, R0 ;  /* 0x0000000000d77308 */ /* 0x0002a40000000800 */
[----:B-1----:R-:W-:Y:S01]  /*5020*/  FFMA.FTZ R0, R23, c[0x0][0x2d0], -R3 ;  /* 0x0000b40017007a23 */ /* 0x002fe20000010803 */
[----:B--2---:R-:W-:-:S05]  /*5030*/  F2FP.BF16.PACK_AB R19, R215, R193 ;  /* 0x000000c1d713723e */ /* 0x004fca00000010ff */
[----:B------:R1:W-:Y:S02]  /*5040*/  MUFU.EX2 R216, R0 ;  /* 0x0000000000d87308 */ /* 0x0003e40000000800 */
[C---:B----4-:R-:W-:Y:S08]  /*5050*/  HMMA.16816.F32.BF16 R76, R16.reuse, R52, RZ ;  /* 0x00000034104c723c */ /* 0x050ff000000418ff */
[----:B-----5:R-:W-:Y:S01]  /*5060*/  HMMA.16816.F32.BF16 R112, R16, R64, RZ ;  /* 0x000000401070723c */ /* 0x020fe200000418ff */
[----:B-1----:R-:W-:-:S04]  /*5070*/  FFMA.FTZ R0, R24, c[0x0][0x2d0], -R3 ;  /* 0x0000b40018007a23 */ /* 0x002fc80000010803 */
[----:B------:R1:W2:Y:S03]  /*5080*/  MUFU.EX2 R217, R0 ;  /* 0x0000000000d97308 */ /* 0x0002a60000000800 */
[C---:B---3--:R-:W-:Y:S08]  /*5090*/  HMMA.16816.F32.BF16 R116, R16.reuse, R68, RZ ;  /* 0x000000441074723c */ /* 0x048ff000000418ff */
[----:B------:R-:W-:Y:S01]  /*50a0*/  HMMA.16816.F32.BF16 R108, R16, R60, RZ ;  /* 0x0000003c106c723c */ /* 0x000fe200000418ff */
[----:B-1----:R-:W-:Y:S01]  /*50b0*/  FFMA.FTZ R0, R28, c[0x0][0x2d0], -R3 ;  /* 0x0000b4001c007a23 */ /* 0x002fe20000010803 */
[----:B--2---:R-:W-:-:S06]  /*50c0*/  F2FP.BF16.PACK_AB R9, R217, R216 ;  /* 0x000000d8d909723e */ /* 0x004fcc00000010ff */
[----:B------:R-:W-:Y:S01]  /*50d0*/  HMMA.16816.F32.BF16 R96, R16, R56, RZ ;  /* 0x000000381060723c */ /* 0x000fe200000418ff */
        /* <DEDUP_REMOVED lines=9> */
[----:B-1----:R-:W-:-:S06]  /*5170*/  FFMA.FTZ R0, R30, c[0x0][0x2d0], -R2 ;  /* 0x0000b4001e007a23 */ /* 0x002fcc0000010802 */
[----:B------:R1:W2:Y:S02]  /*5180*/  MUFU.EX2 R207, R0 ;  /* 0x0000000000cf7308 */ /* 0x0002a40000000800 */
[--C-:B-1----:R-:W-:Y:S01]  /*5190*/  FFMA.FTZ R0, R31, c[0x0][0x2d0], -R2.reuse ;  /* 0x0000b4001f007a23 */ /* 0x102fe20000010802 */
[----:B--2---:R-:W-:Y:S01]  /*51a0*/  F2FP.BF16.PACK_AB R14, R207, R206 ;  /* 0x000000cecf0e723e */ /* 0x004fe200000010ff */
[----:B------:R-:W1:Y:S04]  /*51b0*/  LDSM.16.MT88.4 R28, [R107+0x400] ;  /* 0x000400006b1c783b */ /* 0x000e680000004200 */
[----:B------:R2:W-:Y:S02]  /*51c0*/  MUFU.EX2 R208, R0 ;  /* 0x0000000000d07308 */ /* 0x0005e40000000800 */
[----:B--2---:R-:W-:-:S06]  /*51d0*/  FFMA.FTZ R0, R32, c[0x0][0x2d0], -R2 ;  /* 0x0000b40020007a23 */ /* 0x004fcc0000010802 */
[----:B------:R2:W-:Y:S02]  /*51e0*/  MUFU.EX2 R210, R0 ;  /* 0x0000000000d27308 */ /* 0x0005e40000000800 */
[----:B--2---:R-:W-:-:S05]  /*51f0*/  FMUL.FTZ R0, R101, c[0x0][0x2d0] ;  /* 0x0000b40065007a20 */ /* 0x004fca0000410000 */
[----:B------:R-:W-:Y:S02]  /*5200*/  FSEL R0, R0, RZ, P0 ;  /* 0x000000ff00007208 */ /* 0x000fe40000000000 */
[----:B------:R-:W-:-:S03]  /*5210*/  ISETP.GE.AND P0, PT, R209, R239, PT ;  /* 0x000000efd100720c */ /* 0x000fc60003f06270 */
[--C-:B------:R-:W-:Y:S02]  /*5220*/  FFMA.FTZ R4, R34, c[0x0][0x2d0], -R0.reuse ;  /* 0x0000b40022047a23 */ /* 0x100fe40000010800 */
[----:B------:R-:W-:Y:S02]  /*5230*/  HMMA.16816.F32.BF16 R32, R16, R36, RZ ;  /* 0x000000241020723c */ /* 0x000fe400000418ff */
[----:B------:R2:W-:Y:S02]  /*5240*/  MUFU.EX2 R197, R4 ;  /* 0x0000000400c57308 */ /* 0x0005e40000000800 */
[----:B--2---:R-:W-:-:S06]  /*5250*/  FFMA.FTZ R4, R40, c[0x0][0x2d0], -R0 ;  /* 0x0000b40028047a23 */ /* 0x004fcc0000010800 */
[----:B------:R2:W3:Y:S11]  /*5260*/  MUFU.EX2 R195, R4 ;  /* 0x0000000400c37308 */ /* 0x0004f60000000800 */
[----:B------:R-:W-:Y:S03]  /*5270*/  @!UPT UIADD3 URZ, URZ, URZ, URZ ;  /* 0x0000003f3f3ff290 */ /* 0x000fe6000fffe03f */
[----:B-1----:R-:W-:Y:S01]  /*5280*/  HMMA.16816.F32.BF16 R148, R8, R28, R32 ;  /* 0x0000001c0894723c */ /* 0x002fe20000041820 */
[----:B------:R-:W1:Y:S01]  /*5290*/  LDSM.16.MT88.4 R32, [R180+0x400] ;  /* 0x00040000b420783b */ /* 0x000e620000004200 */
[----:B--2---:R-:W-:Y:S01]  /*52a0*/  FFMA.FTZ R4, R41, c[0x0][0x2d0], -R0 ;  /* 0x0000b40029047a23 */ /* 0x004fe20000010800 */
[----:B---3--:R-:W-:-:S03]  /*52b0*/  F2FP.BF16.PACK_AB R13, R195, R197 ;  /* 0x000000c5c30d723e */ /* 0x008fc600000010ff */
[----:B------:R2:W-:Y:S02]  /*52c0*/  MUFU.EX2 R196, R4 ;  /* 0x0000000400c47308 */ /* 0x0005e40000000800 */
[----:B--2---:R-:W-:-:S06]  /*52d0*/  FFMA.FTZ R4, R42, c[0x0][0x2d0], -R0 ;  /* 0x0000b4002a047a23 */ /* 0x004fcc0000010800 */
[----:B------:R2:W3:Y:S01]  /*52e0*/  MUFU.EX2 R198, R4 ;  /* 0x0000000400c67308 */ /* 0x0004e20000000800 */
[----:B-1----:R-:W-:Y:S01]  /*52f0*/  HMMA.16816.F32.BF16 R116, R8, R32, R116 ;  /* 0x000000200874723c */ /* 0x002fe20000041874 */
[--C-:B--2---:R-:W-:Y:S01]  /*5300*/  FFMA.FTZ R4, R43, c[0x0][0x2d0], -R0.reuse ;  /* 0x0000b4002b047a23 */ /* 0x104fe20000010800 */
[----:B---3--:R-:W-:Y:S01]  /*5310*/  F2FP.BF16.PACK_AB R15, R198, R196 ;  /* 0x000000c4c60f723e */ /* 0x008fe200000010ff */
[----:B------:R-:W-:Y:S04]  /*5320*/  LDSM.16.MT88.4 R40, [R180+0x1c00] ;  /* 0x001c0000b428783b */ /* 0x000fe80000004200 */
[----:B------:R1:W-:Y:S02]  /*5330*/  MUFU.EX2 R199, R4 ;  /* 0x0000000400c77308 */ /* 0x0003e40000000800 */
[C---:B------:R-:W-:Y:S08]  /*5340*/  HMMA.16816.F32.BF16 R24, R12.reuse, R36, RZ ;  /* 0x000000240c18723c */ /* 0x040ff000000418ff */
[----:B------:R-:W-:Y:S01]  /*5350*/  HMMA.16816.F32.BF16 R84, R12, R60, RZ ;  /* 0x0000003c0c54723c */ /* 0x000fe200000418ff */
[----:B-1----:R-:W-:-:S04]  /*5360*/  FFMA.FTZ R4, R44, c[0x0][0x2d0], -R0 ;  /* 0x0000b4002c047a23 */ /* 0x002fc80000010800 */
[----:B------:R1:W2:Y:S03]  /*5370*/  MUFU.EX2 R202, R4 ;  /* 0x0000000400ca7308 */ /* 0x0002a60000000800 */
[C---:B------:R-:W-:Y:S08]  /*5380*/  HMMA.16816.F32.BF16 R80, R12.reuse, R56, RZ ;  /* 0x000000380c50723c */ /* 0x040ff000000418ff */
[C---:B------:R-:W-:Y:S01]  /*5390*/  HMMA.16816.F32.BF16 R88, R12.reuse, R64, RZ ;  /* 0x000000400c58723c */ /* 0x040fe200000418ff */
[--C-:B-1----:R-:W-:Y:S01]  /*53a0*/  FFMA.FTZ R4, R45, c[0x0][0x2d0], -R0.reuse ;  /* 0x0000b4002d047a23 */ /* 0x102fe20000010800 */
[----:B--2---:R-:W-:Y:S01]  /*53b0*/  F2FP.BF16.PACK_AB R5, R202, R199 ;  /* 0x000000c7ca05723e */ /* 0x004fe200000010ff */
[----:B------:R-:W1:Y:S05]  /*53c0*/  LDSM.16.MT88.4 R44, [R107+0x1c00] ;  /* 0x001c00006b2c783b */ /* 0x000e6a0000004200 */
[C---:B------:R-:W-:Y:S01]  /*53d0*/  HMMA.16816.F32.BF16 R72, R12.reuse, R52, RZ ;  /* 0x000000340c48723c */ /* 0x040fe200000418ff */
[----:B------:R2:W-:Y:S07]  /*53e0*/  MUFU.EX2 R205, R4 ;  /* 0x0000000400cd7308 */ /* 0x0005ee0000000800 */
[----:B------:R-:W-:Y:S01]  /*53f0*/  HMMA.16816.F32.BF16 R92, R12, R68, RZ ;  /* 0x000000440c5c723c */ /* 0x000fe200000418ff */
[----:B--2---:R-:W-:-:S02]  /*5400*/  FFMA.FTZ R4, R50, c[0x0][0x2d0], -R0 ;  /* 0x0000b40032047a23 */ /* 0x004fc40000010800 */
[----:B------:R-:W2:Y:S02]  /*5410*/  LDSM.16.MT88.4 R48, [R180+0x1000] ;  /* 0x00100000b430783b */ /* 0x000ea40000004200 */
[----:B------:R3:W4:Y:S02]  /*5420*/  MUFU.EX2 R203, R4 ;  /* 0x0000000400cb7308 */ /* 0x0007240000000800 */
[----:B---3--:R-:W-:Y:S02]  /*5430*/  F2FP.BF16.PACK_AB R4, R210, R208 ;  /* 0x000000d0d204723e */ /* 0x008fe400000010ff */
[----:B----4-:R-:W-:Y:S01]  /*5440*/  F2FP.BF16.PACK_AB R7, R203, R205 ;  /* 0x000000cdcb07723e */ /* 0x010fe200000010ff */
[----:B-1----:R-:W-:Y:S08]  /*5450*/  HMMA.16816.F32.BF16 R160, R8, R44, R96 ;  /* 0x0000002c08a0723c */ /* 0x002ff00000041860 */
[C---:B------:R-:W-:Y:S01]  /*5460*/  HMMA.16816.F32.BF16 R156, R4.reuse, R28, R24 ;  /* 0x0000001c049c723c */ /* 0x040fe20000041818 */
[----:B------:R-:W1:Y:S07]  /*5470*/  LDSM.16.MT88.4 R24, [R107+0x1000] ;  /* 0x001000006b18783b */ /* 0x000e6e0000004200 */
[C---:B------:R-:W-:Y:S08]  /*5480*/  HMMA.16816.F32.BF16 R172, R4.reuse, R44, R80 ;  /* 0x0000002c04ac723c */ /* 0x040ff00000041850 */
[----:B--2---:R-:W-:Y:S08]  /*5490*/  HMMA.16816.F32.BF16 R176, R4, R48, R84 ;  /* 0x0000003004b0723c */ /* 0x004ff00000041854 */
[----:B------:R-:W-:Y:S08]  /*54a0*/  HMMA.16816.F32.BF16 R84, R8, R40, R76 ;  /* 0x000000280854723c */ /* 0x000ff0000004184c */
[-C--:B------:R-:W-:Y:S08]  /*54b0*/  HMMA.16816.F32.BF16 R80, R16, R38.reuse, RZ ;  /* 0x000000261050723c */ /* 0x080ff000000418ff */
[----:B------:R-:W-:Y:S08]  /*54c0*/  HMMA.16816.F32.BF16 R76, R12, R38, RZ ;  /* 0x000000260c4c723c */ /* 0x000ff000000418ff */
[-C--:B------:R-:W-:Y:S08]  /*54d0*/  HMMA.16816.F32.BF16 R36, R16, R66.reuse, RZ ;  /* 0x000000421024723c */ /* 0x080ff000000418ff */
[----:B------:R-:W-:Y:S08]  /*54e0*/  HMMA.16816.F32.BF16 R64, R12, R66, RZ ;  /* 0x000000420c40723c */ /* 0x000ff000000418ff */
[----:B------:R-:W-:Y:S08]  /*54f0*/  HMMA.16816.F32.BF16 R168, R4, R40, R72 ;  /* 0x0000002804a8723c */ /* 0x000ff00000041848 */
[-C--:B-1----:R-:W-:Y:S08]  /*5500*/  HMMA.16816.F32.BF16 R112, R8, R24.reuse, R112 ;  /* 0x000000180870723c */ /* 0x082ff00000041870 */
[----:B------:R-:W-:Y:S08]  /*5510*/  HMMA.16816.F32.BF16 R88, R4, R24, R88 ;  /* 0x000000180458723c */ /* 0x000ff00000041858 */
[----:B------:R-:W-:Y:S08]  /*5520*/  HMMA.16816.F32.BF16 R72, R16, R70, RZ ;  /* 0x000000461048723c */ /* 0x000ff000000418ff */
[-C--:B------:R-:W-:Y:S08]  /*5530*/  HMMA.16816.F32.BF16 R80, R8, R30.reuse, R80 ;  /* 0x0000001e0850723c */ /* 0x080ff00000041850 */
[----:B------:R-:W-:Y:S08]  /*5540*/  HMMA.16816.F32.BF16 R76, R4, R30, R76 ;  /* 0x0000001e044c723c */ /* 0x000ff0000004184c */
[-C--:B------:R-:W-:Y:S08]  /*5550*/  HMMA.16816.F32.BF16 R36, R8, R26.reuse, R36 ;  /* 0x0000001a0824723c */ /* 0x080ff00000041824 */
[----:B------:R-:W-:Y:S08]  /*5560*/  HMMA.16816.F32.BF16 R64, R4, R26, R64 ;  /* 0x0000001a0440723c */ /* 0x000ff00000041840 */
[C---:B------:R-:W-:Y:S08]  /*5570*/  HMMA.16816.F32.BF16 R68, R12.reuse, R70, RZ ;  /* 0x000000460c44723c */ /* 0x040ff000000418ff */
[C---:B------:R-:W-:Y:S08]  /*5580*/  HMMA.16816.F32.BF16 R28, R12.reuse, R62, RZ ;  /* 0x0000003e0c1c723c */ /* 0x040ff000000418ff */
[C---:B------:R-:W-:Y:S08]  /*5590*/  HMMA.16816.F32.BF16 R24, R12.reuse, R58, RZ ;  /* 0x0000003a0c18723c */ /* 0x040ff000000418ff */
[----:B------:R-:W-:Y:S08]  /*55a0*/  HMMA.16816.F32.BF16 R12, R12, R54, RZ ;  /* 0x000000360c0c723c */ /* 0x000ff000000418ff */
[C---:B------:R-:W-:Y:S08]  /*55b0*/  HMMA.16816.F32.BF16 R60, R16.reuse, R62, RZ ;  /* 0x0000003e103c723c */ /* 0x040ff000000418ff */
[C---:B------:R-:W-:Y:S08]  /*55c0*/  HMMA.16816.F32.BF16 R56, R16.reuse, R58, RZ ;  /* 0x0000003a1038723c */ /* 0x040ff000000418ff */
[----:B------:R-:W-:Y:S08]  /*55d0*/  HMMA.16816.F32.BF16 R16, R16, R54, RZ ;  /* 0x000000361010723c */ /* 0x000ff000000418ff */
[C---:B------:R-:W-:Y:S08]  /*55e0*/  HMMA.16816.F32.BF16 R140, R4.reuse, R32, R92 ;  /* 0x00000020048c723c */ /* 0x040ff0000004185c */
[C---:B------:R-:W-:Y:S08]  /*55f0*/  HMMA.16816.F32.BF16 R68, R4.reuse, R34, R68 ;  /* 0x000000220444723c */ /* 0x040ff00000041844 */
[C---:B------:R-:W-:Y:S08]  /*5600*/  HMMA.16816.F32.BF16 R28, R4.reuse, R50, R28 ;  /* 0x00000032041c723c */ /* 0x040ff0000004181c */
[C---:B------:R-:W-:Y:S08]  /*5610*/  HMMA.16816.F32.BF16 R24, R4.reuse, R46, R24 ;  /* 0x0000002e0418723c */ /* 0x040ff00000041818 */
[-C--:B------:R-:W-:Y:S07]  /*5620*/  HMMA.16816.F32.BF16 R12, R4, R42.reuse, R12 ;  /* 0x0000002a040c723c */ /* 0x080fee000004180c */
[--C-:B------:R-:W-:Y:S01]  /*5630*/  FFMA.FTZ R4, R123, c[0x0][0x2d0], -R20.reuse ;  /* 0x0000b4007b047a23 */ /* 0x100fe20000010814 */
[C---:B------:R-:W-:Y:S03]  /*5640*/  HMMA.16816.F32.BF16 R16, R8.reuse, R42, R16 ;  /* 0x0000002a0810723c */ /* 0x040fe60000041810 */
[----:B------:R1:W-:Y:S05]  /*5650*/  MUFU.EX2 R42, R4 ;  /* 0x00000004002a7308 */ /* 0x0003ea0000000800 */
[C---:B------:R-:W-:Y:S08]  /*5660*/  HMMA.16816.F32.BF16 R72, R8.reuse, R34, R72 ;  /* 0x000000220848723c */ /* 0x040ff00000041848 */
[----:B------:R-:W-:Y:S01]  /*5670*/  HMMA.16816.F32.BF16 R164, R8, R48, R108 ;  /* 0x0000003008a4723c */ /* 0x000fe2000004186c */
[----:B-1----:R-:W-:-:S04]  /*5680*/  FFMA.FTZ R4, R121, c[0x0][0x2d0], -R20 ;  /* 0x0000b40079047a23 */ /* 0x002fc80000010814 */
[----:B------:R1:W2:Y:S03]  /*5690*/  MUFU.EX2 R43, R4 ;  /* 0x00000004002b7308 */ /* 0x0002a60000000800 */
[C---:B------:R-:W-:Y:S01]  /*56a0*/  HMMA.16816.F32.BF16 R32, R8.reuse, R50, R60 ;  /* 0x000000320820723c */ /* 0x040fe2000004183c */
[----:B------:R-:W3:Y:S07]  /*56b0*/  LDSM.16.MT88.4 R60, [R180+0x1400] ;  /* 0x00140000b43c783b */ /* 0x000eee0000004200 */
[----:B------:R-:W-:Y:S01]  /*56c0*/  HMMA.16816.F32.BF16 R56, R8, R46, R56 ;  /* 0x0000002e0838723c */ /* 0x000fe20000041838 */
[----:B-1----:R-:W-:Y:S01]  /*56d0*/  FFMA.FTZ R4, R105, c[0x0][0x2d0], -R20 ;  /* 0x0000b40069047a23 */ /* 0x002fe20000010814 */
[----:B--2---:R-:W-:-:S05]  /*56e0*/  F2FP.BF16.PACK_AB R96, R43, R42 ;  /* 0x0000002a2b60723e */ /* 0x004fca00000010ff */
[----:B------:R-:W-:Y:S01]  /*56f0*/  FADD.FTZ R8, R135, R134 ;  /* 0x0000008687087221 */ /* 0x000fe20000010000 */
        /* <DEDUP_REMOVED lines=10> */
[----:B------:R-:W-:-:S04]  /*57a0*/  FFMA.FTZ R3, R120, c[0x0][0x2d0], -R3 ;  /* 0x0000b40078037a23 */ /* 0x000fc80000010803 */
[----:B------:R1:W-:Y:S08]  /*57b0*/  MUFU.EX2 R41, R4 ;  /* 0x0000000400297308 */ /* 0x0003f00000000800 */
[----:B------:R2:W4:Y:S01]  /*57c0*/  MUFU.EX2 R214, R3 ;  /* 0x0000000300d67308 */ /* 0x0005220000000800 */
[----:B-1----:R-:W-:Y:S02]  /*57d0*/  FADD.FTZ R4, R147, R146 ;  /* 0x0000009293047221 */ /* 0x002fe40000010000 */
[----:B--2---:R-:W-:Y:S01]  /*57e0*/  FFMA.FTZ R3, R131, c[0x0][0x2d0], -R2 ;  /* 0x0000b40083037a23 */ /* 0x004fe20000010802 */
[----:B----4-:R-:W-:-:S04]  /*57f0*/  F2FP.BF16.PACK_AB R99, R214, R41 ;  /* 0x00000029d663723e */ /* 0x010fc800000010ff */
[----:B------:R1:W-:Y:S03]  /*5800*/  MUFU.EX2 R20, R3 ;  /* 0x0000000300147308 */ /* 0x0003e60000000800 */
[C---:B------:R-:W-:Y:S08]  /*5810*/  HMMA.16816.F32.BF16 R112, R96.reuse, R152, R112 ;  /* 0x000000986070723c */ /* 0x040ff00000041870 */
[----:B------:R-:W-:Y:S01]  /*5820*/  HMMA.16816.F32.BF16 R108, R96, R154, R36 ;  /* 0x0000009a606c723c */ /* 0x000fe20000041824 */
[----:B-1----:R-:W-:-:S04]  /*5830*/  FFMA.FTZ R3, R129, c[0x0][0x2d0], -R2 ;  /* 0x0000b40081037a23 */ /* 0x002fc80000010802 */
[----:B------:R1:W2:Y:S03]  /*5840*/  MUFU.EX2 R21, R3 ;  /* 0x0000000300157308 */ /* 0x0002a60000000800 */
[C---:B---3--:R-:W-:Y:S01]  /*5850*/  HMMA.16816.F32.BF16 R52, R96.reuse, R60, R164 ;  /* 0x0000003c6034723c */ /* 0x048fe200000418a4 */
[--C-:B-1----:R-:W-:Y:S01]  /*5860*/  FFMA.FTZ R3, R126, c[0x0][0x2d0], -R2.reuse ;  /* 0x0000b4007e037a23 */ /* 0x102fe20000010802 */
[----:B--2---:R-:W-:Y:S01]  /*5870*/  F2FP.BF16.PACK_AB R92, R21, R20 ;  /* 0x00000014155c723e */ /* 0x004fe200000010ff */
[----:B------:R-:W-:Y:S02]  /*5880*/  FFMA.FTZ R2, R124, c[0x0][0x2d0], -R2 ;  /* 0x0000b4007c027a23 */ /* 0x000fe40000010802 */
[----:B------:R1:W-:Y:S03]  /*5890*/  MUFU.EX2 R22, R3 ;  /* 0x0000000300167308 */ /* 0x0003e60000000800 */
[----:B------:R-:W-:Y:S05]  /*58a0*/  HMMA.16816.F32.BF16 R124, R96, R138, R80 ;  /* 0x0000008a607c723c */ /* 0x000fea0000041850 */
[----:B------:R2:W3:Y:S01]  /*58b0*/  MUFU.EX2 R233, R2 ;  /* 0x0000000200e97308 */ /* 0x0004e20000000800 */
[----:B-1----:R-:W-:-:S07]  /*58c0*/  FFMA.FTZ R3, R130, c[0x0][0x2d0], -R0 ;  /* 0x0000b40082037a23 */ /* 0x002fce0000010800 */
[----:B------:R-:W-:Y:S01]  /*58d0*/  MUFU.EX2 R11, R3 ;  /* 0x00000003000b7308 */ /* 0x000fe20000000800 */
[----:B--2---:R-:W-:Y:S01]  /*58e0*/  FFMA.FTZ R2, R133, c[0x0][0x2d0], -R0 ;  /* 0x0000b40085027a23 */ /* 0x004fe20000010800 */
[----:B---3--:R-:W-:-:S06]  /*58f0*/  F2FP.BF16.PACK_AB R94, R233, R22 ;  /* 0x00000016e95e723e */ /* 0x008fcc00000010ff */
[----:B------:R1:W-:Y:S02]  /*5900*/  MUFU.EX2 R10, R2 ;  /* 0x00000002000a7308 */ /* 0x0003e40000000800 */
[--C-:B-1----:R-:W-:Y:S02]  /*5910*/  FFMA.FTZ R2, R132, c[0x0][0x2d0], -R0.reuse ;  /* 0x0000b40084027a23 */ /* 0x102fe40000010800 */
[----:B------:R-:W-:-:S04]  /*5920*/  FFMA.FTZ R0, R128, c[0x0][0x2d0], -R0 ;  /* 0x0000b40080007a23 */ /* 0x000fc80000010800 */
[----:B------:R-:W1:Y:S01]  /*5930*/  MUFU.EX2 R9, R2 ;  /* 0x0000000200097308 */ /* 0x000e620000000800 */
[----:B------:R-:W-:Y:S07]  /*5940*/  HMMA.16816.F32.BF16 R128, R96, R136, R148 ;  /* 0x000000886080723c */ /* 0x000fee0000041894 */
[----:B------:R-:W2:Y:S01]  /*5950*/  MUFU.EX2 R234, R0 ;  /* 0x0000000000ea7308 */ /* 0x000ea20000000800 */
[----:B-1----:R-:W-:Y:S01]  /*5960*/  F2FP.BF16.PACK_AB R93, R9, R10 ;  /* 0x0000000a095d723e */ /* 0x002fe200000010ff */
[----:B------:R-:W-:-:S02]  /*5970*/  FADD.FTZ R2, R145, R144 ;  /* 0x0000009091027221 */ /* 0x000fc40000010000 */
[----:B------:R-:W1:Y:S02]  /*5980*/  LDSM.16.MT88.4 R144, [R180+0x800] ;  /* 0x00080000b490783b */ /* 0x000e640000004200 */
[----:B------:R-:W-:Y:S02]  /*5990*/  FADD.FTZ R3, R193, R2 ;  /* 0x00000002c1037221 */ /* 0x000fe40000010000 */
[----:B------:R-:W-:Y:S01]  /*59a0*/  FADD.FTZ R2, R206, R8 ;  /* 0x00000008ce027221 */ /* 0x000fe20000010000 */
[----:B--2---:R-:W-:Y:S01]  /*59b0*/  F2FP.BF16.PACK_AB R95, R234, R11 ;  /* 0x0000000bea5f723e */ /* 0x004fe200000010ff */
[----:B------:R-:W-:Y:S02]  /*59c0*/  FADD.FTZ R0, R194, R4 ;  /* 0x00000004c2007221 */ /* 0x000fe40000010000 */
[----:B------:R-:W2:Y:S01]  /*59d0*/  LDSM.16.MT88.4 R4, [R180+0x2000] ;  /* 0x00200000b404783b */ /* 0x000ea20000004200 */
        /* <DEDUP_REMOVED lines=8> */
[----:B------:R-:W3:Y:S01]  /*5a60*/  LDSM.16.MT88.4 R76, [R107+0x2000] ;  /* 0x002000006b4c783b */ /* 0x000ee20000004200 */
[----:B------:R-:W-:Y:S02]  /*5a70*/  FADD.FTZ R0, R222, R0 ;  /* 0x00000000de007221 */ /* 0x000fe40000010000 */
[----:B------:R-:W-:Y:S02]  /*5a80*/  FADD.FTZ R3, R217, R3 ;  /* 0x00000003d9037221 */ /* 0x000fe40000010000 */
[----:B------:R-:W-:-:S02]  /*5a90*/  FADD.FTZ R2, R210, R2 ;  /* 0x00000002d2027221 */ /* 0x000fc40000010000 */
[----:B------:R-:W-:Y:S01]  /*5aa0*/  HMMA.16816.F32.BF16 R148, R92, R152, R88 ;  /* 0x000000985c94723c */ /* 0x000fe20000041858 */
[----:B------:R-:W-:Y:S02]  /*5ab0*/  FADD.FTZ R0, R223, R0 ;  /* 0x00000000df007221 */ /* 0x000fe40000010000 */
[----:B------:R-:W-:-:S05]  /*5ac0*/  FADD.FTZ R3, R218, R3 ;  /* 0x00000003da037221 */ /* 0x000fca0000010000 */
[----:B------:R-:W-:Y:S08]  /*5ad0*/  HMMA.16816.F32.BF16 R152, R92, R154, R64 ;  /* 0x0000009a5c98723c */ /* 0x000ff00000041840 */
[C---:B-1----:R-:W-:Y:S08]  /*5ae0*/  HMMA.16816.F32.BF16 R120, R96.reuse, R144, R116 ;  /* 0x000000906078723c */ /* 0x042ff00000041874 */
[-C--:B--2---:R-:W-:Y:S08]  /*5af0*/  HMMA.16816.F32.BF16 R84, R96, R4.reuse, R84 ;  /* 0x000000046054723c */ /* 0x084ff00000041854 */
[C---:B------:R-:W-:Y:S07]  /*5b00*/  HMMA.16816.F32.BF16 R88, R92.reuse, R4, R168 ;  /* 0x000000045c58723c */ /* 0x040fee00000418a8 */
        /* <DEDUP_REMOVED lines=11> */
[----:B------:R-:W-:Y:S01]  /*5bc0*/  HMMA.16816.F32.BF16 R144, R92, R146, R68 ;  /* 0x000000925c90723c */ /* 0x000fe20000041844 */
[----:B------:R-:W-:Y:S02]  /*5bd0*/  FADD.FTZ R4, R42, R2 ;  /* 0x000000022a047221 */ /* 0x000fe40000010000 */
[----:B------:R-:W-:Y:S02]  /*5be0*/  FADD.FTZ R5, R205, R5 ;  /* 0x00000005cd057221 */ /* 0x000fe40000010000 */
[----:B------:R-:W-:Y:S02]  /*5bf0*/  FADD.FTZ R0, R23, R0 ;  /* 0x0000000017007221 */ /* 0x000fe40000010000 */
[----:B------:R-:W-:Y:S01]  /*5c00*/  FADD.FTZ R2, R203, R5 ;  /* 0x00000005cb027221 */ /* 0x000fe20000010000 */
[----:B---3--:R-:W-:Y:S01]  /*5c10*/  HMMA.16816.F32.BF16 R80, R96, R78, R56 ;  /* 0x0000004e6050723c */ /* 0x008fe20000041838 */
        /* <DEDUP_REMOVED lines=14> */
[----:B------:R-:W-:Y:S01]  /*5d00*/  HMMA.16816.F32.BF16 R56, R92, R60, R176 ;  /* 0x0000003c5c38723c */ /* 0x000fe200000418b0 */
[----:B------:R-:W-:-:S02]  /*5d10*/  FADD.FTZ R233, R233, R2 ;  /* 0x00000002e9e97221 */ /* 0x000fc40000010000 */
[----:B------:R-:W-:-:S05]  /*5d20*/  FADD.FTZ R234, R234, R0 ;  /* 0x00000000eaea7221 */ /* 0x000fca0000010000 */
[C---:B------:R-:W-:Y:S08]  /*5d30*/  HMMA.16816.F32.BF16 R72, R92.reuse, R76, R172 ;  /* 0x0000004c5c48723c */ /* 0x040ff000000418ac */
[C---:B------:R-:W-:Y:S08]  /*5d40*/  HMMA.16816.F32.BF16 R60, R92.reuse, R62, R28 ;  /* 0x0000003e5c3c723c */ /* 0x040ff0000004181c */
[----:B------:R-:W-:Y:S08]  /*5d50*/  HMMA.16816.F32.BF16 R76, R92, R78, R24 ;  /* 0x0000004e5c4c723c */ /* 0x000ff00000041818 */
[-C--:B------:R-:W-:Y:S08]  /*5d60*/  HMMA.16816.F32.BF16 R96, R96, R6.reuse, R16 ;  /* 0x000000066060723c */ /* 0x080ff00000041810 */
[----:B------:R-:W-:Y:S01]  /*5d70*/  HMMA.16816.F32.BF16 R92, R92, R6, R12 ;  /* 0x000000065c5c723c */ /* 0x000fe2000004180c */
[----:B------:R-:W-:Y:S07]  /*5d80*/  @!UPT UIADD3 URZ, URZ, URZ, URZ ;  /* 0x0000003f3f3ff290 */ /* 0x000fee000fffe03f */
[----:B------:R-:W-:Y:S11]  /*5d90*/  @!P0 BRA `(.L_x_65) ;  /* 0x000030d000008947 */ /* 0x000ff60003800000 */
.L_x_77:
[----:B------:R-:W-:Y:S04]  /*5da0*/  DEPBAR.LE SB0, 0x0 ;  /* 0x000080000000791a */ /* 0x000fe80000000000 */
[----:B------:R-:W-:Y:S01]  /*5db0*/  WARPSYNC 0xffffffff ;  /* 0xffffffff00007948 */ /* 0x000fe20003800000 */
[----:B------:R-:W-:Y:S01]  /*5dc0*/  BAR.SYNC.DEFER_BLOCKING 0x0 ;  /* 0x0000000000007b1d */ /* 0x000fe20000010000 */
[----:B------:R-:W-:Y:S01]  /*5dd0*/  SHF.R.S32.HI R0, RZ, 0x1f, R201 ;  /* 0x0000001fff007819 */ /* 0x000fe200000114c9 */
[----:B------:R-:W-:Y:S01]  /*5de0*/  IMAD.WIDE.U32 R2, R201, c[0x0][0x208], RZ ;  /* 0x00008200c9027a25 */ /* 0x000fe200078e00ff */
[----:B------:R-:W-:Y:S02]  /*5df0*/  ISETP.GE.AND P6, PT, R237, c[0x0][0x1d4], PT ;  /* 0x00007500ed007a0c */ /* 0x000fe40003fc6270 */
[----:B------:R-:W-:Y:S01]  /*5e00*/  MOV R100, R103 ;  /* 0x0000006700647202 */ /* 0x000fe20000000f00 */
[----:B------:R-:W-:Y:S01]  /*5e10*/  IMAD R0, R0, c[0x0][0x208], RZ ;  /* 0x0000820000007a24 */ /* 0x000fe200078e02ff */
[----:B------:R-:W-:Y:S03]  /*5e20*/  MOV R105, R102 ;  /* 0x0000006600697202 */ /* 0x000fe60000000f00 */
[----:B------:R-:W-:Y:S04]  /*5e30*/  IMAD R0, R201, c[0x0][0x20c], R0 ;  /* 0x00008300c9007a24 */ /* 0x000fe800078e0200 */
[----:B------:R-:W-:Y:S01]  /*5e40*/  IMAD.IADD R3, R3, 0x1, R0 ;  /* 0x0000000103037824 */ /* 0x000fe200078e0200 */
[----:B------:R-:W-:Y:S03]  /*5e50*/  SHF.R.S32.HI R0, RZ, 0x1f, R200 ;  /* 0x0000001fff007819 */ /* 0x000fe600000114c8 */
[----:B------:R-:W-:Y:S04]  /*5e60*/  IMAD.WIDE.U32 R2, R200, c[0x0][0x218], R2 ;  /* 0x00008600c8027a25 */ /* 0x000fe800078e0002 */
[----:B------:R-:W-:Y:S01]  /*5e70*/  IMAD R4, R0, c[0x0][0x218], RZ ;  /* 0x0000860000047a24 */ /* 0x000fe200078e02ff */
[----:B------:R-:W-:Y:S01]  /*5e80*/  IADD3 R0, P0, R246, R2, RZ ;  /* 0x00000002f6007210 */ /* 0x000fe20007f1e0ff */
[----:B------:R1:W2:Y:S02]  /*5e90*/  LDSM.16.M88.4 R48, [R181] ;  /* 0x00000000b530783b */ /* 0x0002a40000000200 */
[----:B------:R-:W-:Y:S02]  /*5ea0*/  IMAD R4, R200, c[0x0][0x21c], R4 ;  /* 0x00008700c8047a24 */ /* 0x000fe400078e0204 */
[----:B------:R1:W3:Y:S03]  /*5eb0*/  LDSM.16.M88.4 R44, [R181+0x1000] ;  /* 0x00100000b52c783b */ /* 0x0002e60000000200 */
[----:B------:R-:W-:Y:S01]  /*5ec0*/  IADD3.X R2, R249, R3, R4, P0, !PT ;  /* 0x00000003f9027210 */ /* 0x000fe200007fe404 */
[----:B------:R1:W4:Y:S01]  /*5ed0*/  LDSM.16.M88.4 R16, [R106] ;  /* 0x000000006a10783b */ /* 0x0003220000000200 */
[C---:B------:R-:W-:Y:S03]  /*5ee0*/  LEA R11, P0, R0.reuse, c[0x0][0x1f8], 0x1 ;  /* 0x00007e00000b7a11 */ /* 0x040fe600078008ff */
[----:B------:R1:W1:Y:S01]  /*5ef0*/  LDSM.16.M88.4 R32, [R106+0x400] ;  /* 0x000400006a20783b */ /* 0x0002620000000200 */
[----:B------:R-:W-:Y:S01]  /*5f00*/  LEA.HI.X R10, R0, c[0x0][0x1fc], R2, 0x1, P0 ;  /* 0x00007f00000a7a11 */ /* 0x000fe200000f0c02 */
[----:B------:R-:W-:Y:S02]  /*5f10*/  IMAD.MOV.U32 R0, RZ, RZ, R104 ;  /* 0x000000ffff007224 */ /* 0x000fe400078e0068 */
[----:B------:R1:W1:Y:S04]  /*5f20*/  LDSM.16.M88.4 R156, [R106+0x800] ;  /* 0x000800006a9c783b */ /* 0x0002680000000200 */
[----:B------:R1:W1:Y:S04]  /*5f30*/  LDSM.16.M88.4 R160, [R182] ;  /* 0x00000000b6a0783b */ /* 0x0002680000000200 */
[----:B------:R1:W1:Y:S04]  /*5f40*/  LDSM.16.M88.4 R168, [R182+0x1000] ;  /* 0x00100000b6a8783b */ /* 0x0002680000000200 */
[----:B------:R1:W1:Y:S04]  /*5f50*/  LDSM.16.M88.4 R164, [R183] ;  /* 0x00000000b7a4783b */ /* 0x0002680000000200 */
[----:B------:R1:W1:Y:S04]  /*5f60*/  LDSM.16.M88.4 R172, [R191] ;  /* 0x00000000bfac783b */ /* 0x0002680000000200 */
[----:B------:R1:W1:Y:S01]  /*5f70*/  LDSM.16.M88.4 R176, [R190] ;  /* 0x00000000beb0783b */ /* 0x0002620000000200 */
[----:B------:R-:W-:-:S05]  /*5f80*/  BRA.DIV ~URZ, `(.L_x_66) ;  /* 0x00008ac27f007947 */ /* 0x000fca000b800000 */
[----:B------:R4:W3:Y:S02]  /*5f90*/  SHFL.IDX PT, R2, R10, RZ, 0x1c1f ;  /* 0x001c1fff0a027589 */ /* 0x0008e400000e0000 */
.L_x_160:
[----:B------:R-:W-:Y:S01]  /*5fa0*/  SHF.R.S32.HI R12, RZ, 0x1f, R237 ;  /* 0x0000001fff0c7819 */ /* 0x000fe200000114ed */
[----:B------:R-:W5:Y:S01]  /*5fb0*/  SHFL.IDX PT, R3, R11, RZ, 0x1c1f ;  /* 0x001c1fff0b037589 */ /* 0x000f6200000e0000 */
[----:B------:R-:W-:Y:S01]  /*5fc0*/  SHF.R.S32.HI R14, RZ, 0x1f, R204 ;  /* 0x0000001fff0e7819 */ /* 0x000fe200000114cc */
[----:B------:R-:W-:Y:S01]  /*5fd0*/  BSSY B0, `(.L_x_67) ;  /* 0x0000023000007945 */ /* 0x000fe20003800000 */
[----:B------:R-:W-:Y:S02]  /*5fe0*/  SHF.R.S32.HI R13, RZ, 0x1f, R236 ;  /* 0x0000001fff0d7819 */ /* 0x000fe400000114ec */
[CC--:B-----5:R-:W-:Y:S02]  /*5ff0*/  LEA R4, P0, R237.reuse, R3.reuse, 0x1 ;  /* 0x00000003ed047211 */ /* 0x0e0fe400078008ff */
[-C--:B------:R-:W-:Y:S02]  /*6000*/  LEA R8, P5, R204, R3.reuse, 0x1 ;  /* 0x00000003cc087211 */ /* 0x080fe400078a08ff */
[-C--:B---3--:R-:W-:Y:S02]  /*6010*/  LEA.HI.X R5, R237, R2.reuse, R12, 0x1, P0 ;  /* 0x00000002ed057211 */ /* 0x088fe400000f0c0c */
[----:B------:R-:W3:Y:S01]  /*6020*/  S2R R12, SR_TID.X ;  /* 0x00000000000c7919 */ /* 0x000ee20000002100 */
[----:B------:R-:W-:Y:S02]  /*6030*/  LEA R6, P2, R236, R3, 0x1 ;  /* 0x00000003ec067211 */ /* 0x000fe400078408ff */
[-C--:B------:R-:W-:Y:S02]  /*6040*/  LEA.HI.X R9, R204, R2.reuse, R14, 0x1, P5 ;  /* 0x00000002cc097211 */ /* 0x080fe400028f0c0e */
[----:B------:R-:W-:Y:S03]  /*6050*/  LEA.HI.X R7, R236, R2, R13, 0x1, P2 ;  /* 0x00000002ec077211 */ /* 0x000fe600010f0c0d */
[----:B------:R-:W-:Y:S01]  /*6060*/  @!PT LDS RZ, [RZ] ;  /* 0x00000000fffff984 */ /* 0x000fe20000000800 */
[----:B------:R-:W-:Y:S01]  /*6070*/  @!PT LDS RZ, [RZ] ;  /* 0x00000000fffff984 */ /* 0x000fe20000000800 */
[----:B------:R4:W-:Y:S04]  /*6080*/  LDGSTS.E.BYPASS.LTC128B.128 [R192+0x1880], [R8.64], !P4 ;  /* 0x0188000008c07fae */ /* 0x0009e8000e101d46 */
[----:B------:R4:W-:Y:S04]  /*6090*/  LDGSTS.E.BYPASS.LTC128B.128 [R192+0x2480], [R6.64], !P3 ;  /* 0x0248000006c07fae */ /* 0x0009e8000d901d46 */
[----:B------:R4:W-:Y:S01]  /*60a0*/  LDGSTS.E.BYPASS.LTC128B.128 [R192+0x3080], [R4.64], !P6 ;  /* 0x0308000004c07fae */ /* 0x0009e2000f101d46 */
[----:B---3--:R-:W-:Y:S11]  /*60b0*/  ISETP.GT.AND P0, PT, R12, 0x3f, PT ;  /* 0x0000003f0c00780c */ /* 0x008ff60003f04270 */
[----:B------:R-:W-:Y:S02]  /*60c0*/  @!UPT UIADD3 URZ, URZ, URZ, URZ ;  /* 0x0000003f3f3ff290 */ /* 0x000fe4000fffe03f */
[----:B------:R-:W-:-:S05]  /*60d0*/  @P0 BRA `(.L_x_68) ;  /* 0x0000012000000947 */ /* 0x000fca0003800000 */
[----:B------:R-:W-:-:S05]  /*60e0*/  BRA.DIV ~URZ, `(.L_x_69) ;  /* 0x000089d27f007947 */ /* 0x000fca000b800000 */
[----:B----4-:R3:W4:Y:S04]  /*60f0*/  SHFL.IDX PT, R4, R10, 0x1, 0x1c1f ;  /* 0x003c1f000a047f89 */ /* 0x01072800000e0000 */
[----:B------:R3:W2:Y:S02]  /*6100*/  SHFL.IDX PT, R2, R11, 0x1, 0x1c1f ;  /* 0x003c1f000b027f89 */ /* 0x0006a400000e0000 */
.L_x_161:
[-C--:B--2---:R-:W-:Y:S02]  /*6110*/  LEA R8, P5, R204, R2.reuse, 0x1 ;  /* 0x00000002cc087211 */ /* 0x084fe400078a08ff */
[----:B---3--:R-:W-:Y:S02]  /*6120*/  SHF.R.S32.HI R11, RZ, 0x1f, R204 ;  /* 0x0000001fff0b7819 */ /* 0x008fe400000114cc */
[----:B------:R-:W-:Y:S02]  /*6130*/  LEA R6, P2, R236, R2, 0x1 ;  /* 0x00000002ec067211 */ /* 0x000fe400078408ff */
[----:B----4-:R-:W-:Y:S02]  /*6140*/  LEA.HI.X R9, R204, R4, R11, 0x1, P5 ;  /* 0x00000004cc097211 */ /* 0x010fe400028f0c0b */
[----:B------:R-:W-:Y:S02]  /*6150*/  SHF.R.S32.HI R10, RZ, 0x1f, R236 ;  /* 0x0000001fff0a7819 */ /* 0x000fe400000114ec */
[C---:B------:R-:W-:Y:S01]  /*6160*/  LEA R2, P0, R237.reuse, R2, 0x1 ;  /* 0x00000002ed027211 */ /* 0x040fe200078008ff */
[----:B------:R-:W-:Y:S01]  /*6170*/  @!PT LDS RZ, [RZ] ;  /* 0x00000000fffff984 */ /* 0x000fe20000000800 */
[----:B------:R-:W-:Y:S01]  /*6180*/  @!PT LDS RZ, [RZ] ;  /* 0x00000000fffff984 */ /* 0x000fe20000000800 */
[----:B------:R-:W-:Y:S01]  /*6190*/  @!PT LDS RZ, [RZ] ;  /* 0x00000000fffff984 */ /* 0x000fe20000000800 */
[----:B------:R2:W-:Y:S01]  /*61a0*/  LDGSTS.E.BYPASS.LTC128B.128 [R192+0x2080], [R8.64], !P4 ;  /* 0x0208000008c07fae */ /* 0x0005e2000e101d46 */
[-C--:B------:R-:W-:Y:S02]  /*61b0*/  LEA.HI.X R7, R236, R4.reuse, R10, 0x1, P2 ;  /* 0x00000004ec077211 */ /* 0x080fe400010f0c0a */
[----:B------:R-:W-:Y:S03]  /*61c0*/  SHF.R.S32.HI R5, RZ, 0x1f, R237 ;  /* 0x0000001fff057819 */ /* 0x000fe600000114ed */
[----:B------:R2:W-:Y:S01]  /*61d0*/  LDGSTS.E.BYPASS.LTC128B.128 [R192+0x2c80], [R6.64], !P3 ;  /* 0x02c8000006c07fae */ /* 0x0005e2000d901d46 */
[----:B------:R-:W-:Y:S05]  /*61e0*/  LEA.HI.X R3, R237, R4, R5, 0x1, P0 ;  /* 0x00000004ed037211 */ /* 0x000fea00000f0c05 */
[----:B------:R2:W-:Y:S02]  /*61f0*/  LDGSTS.E.BYPASS.LTC128B.128 [R192+0x3880], [R2.64], !P6 ;  /* 0x0388000002c07fae */ /* 0x0005e4000f101d46 */
.L_x_68:
[----:B------:R-:W-:Y:S05]  /*6200*/  BSYNC B0 ;  /* 0x0000000000007941 */ /* 0x000fea0003800000 */
.L_x_67:
[----:B------:R-:W0:Y:S01]  /*6210*/  LDGDEPBAR ;  /* 0x00000000000079af */ /* 0x000e220000000000 */
[----:B------:R-:W-:Y:S01]  /*6220*/  WARPSYNC 0xffffffff ;  /* 0xffffffff00007948 */ /* 0x000fe20003800000 */
[-C--:B--2-4-:R-:W-:Y:S01]  /*6230*/  HMMA.16816.F32.BF16 R4, R48, R16.reuse, RZ ;  /* 0x000000103004723c */ /* 0x094fe200000418ff */
[----:B------:R-:W-:Y:S02]  /*6240*/  BSSY B0, `(.L_x_70) ;  /* 0x0000107000007945 */ /* 0x000fe40003800000 */
[----:B------:R-:W-:Y:S05]  /*6250*/  ISETP.GT.AND P0, PT, R209, R239, PT ;  /* 0x000000efd100720c */ /* 0x000fea0003f04270 */
[C---:B------:R-:W-:Y:S08]  /*6260*/  HMMA.16816.F32.BF16 R8, R44.reuse, R16, RZ ;  /* 0x000000102c08723c */ /* 0x040ff000000418ff */
[-C--:B------:R-:W-:Y:S08]  /*6270*/  HMMA.16816.F32.BF16 R12, R44, R18.reuse, RZ ;  /* 0x000000122c0c723c */ /* 0x080ff000000418ff */
[C---:B------:R-:W-:Y:S08]  /*6280*/  HMMA.16816.F32.BF16 R16, R48.reuse, R18, RZ ;  /* 0x000000123010723c */ /* 0x040ff000000418ff */
[-C--:B-1----:R-:W-:Y:S08]  /*6290*/  HMMA.16816.F32.BF16 R20, R48, R32.reuse, RZ ;  /* 0x000000203014723c */ /* 0x082ff000000418ff */
[C---:B------:R-:W-:Y:S08]  /*62a0*/  HMMA.16816.F32.BF16 R24, R44.reuse, R32, RZ ;  /* 0x000000202c18723c */ /* 0x040ff000000418ff */
[-C--:B------:R-:W-:Y:S08]  /*62b0*/  HMMA.16816.F32.BF16 R28, R44, R34.reuse, RZ ;  /* 0x000000222c1c723c */ /* 0x080ff000000418ff */
[C---:B------:R-:W-:Y:S08]  /*62c0*/  HMMA.16816.F32.BF16 R32, R48.reuse, R34, RZ ;  /* 0x000000223020723c */ /* 0x040ff000000418ff */
[-C--:B------:R-:W-:Y:S08]  /*62d0*/  HMMA.16816.F32.BF16 R36, R48, R156.reuse, RZ ;  /* 0x0000009c3024723c */ /* 0x080ff000000418ff */
[C---:B------:R-:W-:Y:S08]  /*62e0*/  HMMA.16816.F32.BF16 R40, R44.reuse, R156, RZ ;  /* 0x0000009c2c28723c */ /* 0x040ff000000418ff */
[-C--:B------:R-:W-:Y:S08]  /*62f0*/  HMMA.16816.F32.BF16 R44, R44, R158.reuse, RZ ;  /* 0x0000009e2c2c723c */ /* 0x080ff000000418ff */
[----:B------:R-:W-:Y:S01]  /*6300*/  HMMA.16816.F32.BF16 R48, R48, R158, RZ ;  /* 0x0000009e3030723c */ /* 0x000fe200000418ff */
[----:B------:R-:W-:Y:S07]  /*6310*/  LDSM.16.M88.4 R156, [R181+0x2000] ;  /* 0x00200000b59c783b */ /* 0x000fee0000000200 */
[-C--:B------:R-:W-:Y:S08]  /*6320*/  HMMA.16816.F32.BF16 R4, R160, R164.reuse, R4 ;  /* 0x000000a4a004723c */ /* 0x080ff00000041804 */
[C---:B------:R-:W-:Y:S08]  /*6330*/  HMMA.16816.F32.BF16 R8, R168.reuse, R164, R8 ;  /* 0x000000a4a808723c */ /* 0x040ff00000041808 */
[-C--:B------:R-:W-:Y:S08]  /*6340*/  HMMA.16816.F32.BF16 R12, R168, R166.reuse, R12 ;  /* 0x000000a6a80c723c */ /* 0x080ff0000004180c */
[C---:B------:R-:W-:Y:S01]  /*6350*/  HMMA.16816.F32.BF16 R16, R160.reuse, R166, R16 ;  /* 0x000000a6a010723c */ /* 0x040fe20000041810 */
[----:B------:R-:W1:Y:S07]  /*6360*/  LDSM.16.M88.4 R164, [R106+0xc00] ;  /* 0x000c00006aa4783b */ /* 0x000e6e0000000200 */
[-C--:B------:R-:W-:Y:S08]  /*6370*/  HMMA.16816.F32.BF16 R20, R160, R172.reuse, R20 ;  /* 0x000000aca014723c */ /* 0x080ff00000041814 */
[C---:B------:R-:W-:Y:S08]  /*6380*/  HMMA.16816.F32.BF16 R24, R168.reuse, R172, R24 ;  /* 0x000000aca818723c */ /* 0x040ff00000041818 */
[-C--:B------:R-:W-:Y:S08]  /*6390*/  HMMA.16816.F32.BF16 R28, R168, R174.reuse, R28 ;  /* 0x000000aea81c723c */ /* 0x080ff0000004181c */
[C---:B------:R-:W-:Y:S01]  /*63a0*/  HMMA.16816.F32.BF16 R32, R160.reuse, R174, R32 ;  /* 0x000000aea020723c */ /* 0x040fe20000041820 */
[----:B------:R-:W-:Y:S07]  /*63b0*/  LDSM.16.M88.4 R172, [R106+0x1400] ;  /* 0x001400006aac783b */ /* 0x000fee0000000200 */
[-C--:B------:R-:W-:Y:S08]  /*63c0*/  HMMA.16816.F32.BF16 R36, R160, R176.reuse, R36 ;  /* 0x000000b0a024723c */ /* 0x080ff00000041824 */
[C---:B------:R-:W-:Y:S08]  /*63d0*/  HMMA.16816.F32.BF16 R40, R168.reuse, R176, R40 ;  /* 0x000000b0a828723c */ /* 0x040ff00000041828 */
[-C--:B------:R-:W-:Y:S01]  /*63e0*/  HMMA.16816.F32.BF16 R44, R168, R178.reuse, R44 ;  /* 0x000000b2a82c723c */ /* 0x080fe2000004182c */
[----:B------:R-:W2:Y:S07]  /*63f0*/  LDSM.16.M88.4 R168, [R181+0x3000] ;  /* 0x00300000b5a8783b */ /* 0x000eae0000000200 */
[----:B------:R-:W-:Y:S01]  /*6400*/  HMMA.16816.F32.BF16 R48, R160, R178, R48 ;  /* 0x000000b2a030723c */ /* 0x000fe20000041830 */
[----:B------:R-:W3:Y:S07]  /*6410*/  LDSM.16.M88.4 R160, [R106+0x1000] ;  /* 0x001000006aa0783b */ /* 0x000eee0000000200 */
[-C--:B-1----:R-:W-:Y:S08]  /*6420*/  HMMA.16816.F32.BF16 R4, R156, R164.reuse, R4 ;  /* 0x000000a49c04723c */ /* 0x082ff00000041804 */
[C---:B--2---:R-:W-:Y:S08]  /*6430*/  HMMA.16816.F32.BF16 R8, R168.reuse, R164, R8 ;  /* 0x000000a4a808723c */ /* 0x044ff00000041808 */
[-C--:B------:R-:W-:Y:S08]  /*6440*/  HMMA.16816.F32.BF16 R12, R168, R166.reuse, R12 ;  /* 0x000000a6a80c723c */ /* 0x080ff0000004180c */
[C---:B------:R-:W-:Y:S01]  /*6450*/  HMMA.16816.F32.BF16 R16, R156.reuse, R166, R16 ;  /* 0x000000a69c10723c */ /* 0x040fe20000041810 */
[----:B------:R-:W-:Y:S07]  /*6460*/  LDSM.16.M88.4 R164, [R189] ;  /* 0x00000000bda4783b */ /* 0x000fee0000000200 */
[-C--:B---3--:R-:W-:Y:S08]  /*6470*/  HMMA.16816.F32.BF16 R20, R156, R160.reuse, R20 ;  /* 0x000000a09c14723c */ /* 0x088ff00000041814 */
[C---:B------:R-:W-:Y:S08]  /*6480*/  HMMA.16816.F32.BF16 R24, R168.reuse, R160, R24 ;  /* 0x000000a0a818723c */ /* 0x040ff00000041818 */
[-C--:B------:R-:W-:Y:S08]  /*6490*/  HMMA.16816.F32.BF16 R28, R168, R162.reuse, R28 ;  /* 0x000000a2a81c723c */ /* 0x080ff0000004181c */
[C---:B------:R-:W-:Y:S01]  /*64a0*/  HMMA.16816.F32.BF16 R32, R156.reuse, R162, R32 ;  /* 0x000000a29c20723c */ /* 0x040fe20000041820 */
[----:B------:R-:W1:Y:S07]  /*64b0*/  LDSM.16.M88.4 R160, [R182+0x2000] ;  /* 0x00200000b6a0783b */ /* 0x000e6e0000000200 */
[-C--:B------:R-:W-:Y:S08]  /*64c0*/  HMMA.16816.F32.BF16 R36, R156, R172.reuse, R36 ;  /* 0x000000ac9c24723c */ /* 0x080ff00000041824 */
[C---:B------:R-:W-:Y:S08]  /*64d0*/  HMMA.16816.F32.BF16 R40, R168.reuse, R172, R40 ;  /* 0x000000aca828723c */ /* 0x040ff00000041828 */
[-C--:B------:R-:W-:Y:S01]  /*64e0*/  HMMA.16816.F32.BF16 R44, R168, R174.reuse, R44 ;  /* 0x000000aea82c723c */ /* 0x080fe2000004182c */
[----:B------:R-:W2:Y:S07]  /*64f0*/  LDSM.16.M88.4 R168, [R182+0x3000] ;  /* 0x00300000b6a8783b */ /* 0x000eae0000000200 */
[----:B------:R-:W-:Y:S01]  /*6500*/  HMMA.16816.F32.BF16 R48, R156, R174, R48 ;  /* 0x000000ae9c30723c */ /* 0x000fe20000041830 */
[----:B------:R-:W3:Y:S07]  /*6510*/  LDSM.16.M88.4 R156, [R188] ;  /* 0x00000000bc9c783b */ /* 0x000eee0000000200 */
[-C--:B-1----:R-:W-:Y:S01]  /*6520*/  HMMA.16816.F32.BF16 R4, R160, R164.reuse, R4 ;  /* 0x000000a4a004723c */ /* 0x082fe20000041804 */
[----:B------:R-:W1:Y:S07]  /*6530*/  LDSM.16.M88.4 R172, [R187] ;  /* 0x00000000bbac783b */ /* 0x000e6e0000000200 */
[C---:B--2---:R-:W-:Y:S08]  /*6540*/  HMMA.16816.F32.BF16 R8, R168.reuse, R164, R8 ;  /* 0x000000a4a808723c */ /* 0x044ff00000041808 */
[-C--:B------:R-:W-:Y:S08]  /*6550*/  HMMA.16816.F32.BF16 R12, R168, R166.reuse, R12 ;  /* 0x000000a6a80c723c */ /* 0x080ff0000004180c */
[C---:B------:R-:W-:Y:S01]  /*6560*/  HMMA.16816.F32.BF16 R16, R160.reuse, R166, R16 ;  /* 0x000000a6a010723c */ /* 0x040fe20000041810 */
[----:B------:R-:W-:Y:S07]  /*6570*/  LDSM.16.M88.4 R164, [R106+0x1800] ;  /* 0x001800006aa4783b */ /* 0x000fee0000000200 */
[-C--:B---3--:R-:W-:Y:S08]  /*6580*/  HMMA.16816.F32.BF16 R20, R160, R156.reuse, R20 ;  /* 0x0000009ca014723c */ /* 0x088ff00000041814 */
[C---:B------:R-:W-:Y:S08]  /*6590*/  HMMA.16816.F32.BF16 R24, R168.reuse, R156, R24 ;  /* 0x0000009ca818723c */ /* 0x040ff00000041818 */
[-C--:B------:R-:W-:Y:S08]  /*65a0*/  HMMA.16816.F32.BF16 R28, R168, R158.reuse, R28 ;  /* 0x0000009ea81c723c */ /* 0x080ff0000004181c */
[C---:B------:R-:W-:Y:S01]  /*65b0*/  HMMA.16816.F32.BF16 R32, R160.reuse, R158, R32 ;  /* 0x0000009ea020723c */ /* 0x040fe20000041820 */
[----:B------:R-:W2:Y:S07]  /*65c0*/  LDSM.16.M88.4 R156, [R181+0x4000] ;  /* 0x00400000b59c783b */ /* 0x000eae0000000200 */
[-C--:B-1----:R-:W-:Y:S08]  /*65d0*/  HMMA.16816.F32.BF16 R36, R160, R172.reuse, R36 ;  /* 0x000000aca024723c */ /* 0x082ff00000041824 */
[C---:B------:R-:W-:Y:S08]  /*65e0*/  HMMA.16816.F32.BF16 R40, R168.reuse, R172, R40 ;  /* 0x000000aca828723c */ /* 0x040ff00000041828 */
[-C--:B------:R-:W-:Y:S01]  /*65f0*/  HMMA.16816.F32.BF16 R44, R168, R174.reuse, R44 ;  /* 0x000000aea82c723c */ /* 0x080fe2000004182c */
[----:B------:R-:W1:Y:S07]  /*6600*/  LDSM.16.M88.4 R168, [R181+0x5000] ;  /* 0x00500000b5a8783b */ /* 0x000e6e0000000200 */
[----:B------:R-:W-:Y:S01]  /*6610*/  HMMA.16816.F32.BF16 R48, R160, R174, R48 ;  /* 0x000000aea030723c */ /* 0x000fe20000041830 */
[----:B------:R-:W3:Y:S07]  /*6620*/  LDSM.16.M88.4 R160, [R106+0x1c00] ;  /* 0x001c00006aa0783b */ /* 0x000eee0000000200 */
[-C--:B--2---:R-:W-:Y:S01]  /*6630*/  HMMA.16816.F32.BF16 R4, R156, R164.reuse, R4 ;  /* 0x000000a49c04723c */ /* 0x084fe20000041804 */
[----:B------:R-:W2:Y:S07]  /*6640*/  LDSM.16.M88.4 R172, [R106+0x2000] ;  /* 0x002000006aac783b */ /* 0x000eae0000000200 */
[C---:B-1----:R-:W-:Y:S08]  /*6650*/  HMMA.16816.F32.BF16 R8, R168.reuse, R164, R8 ;  /* 0x000000a4a808723c */ /* 0x042ff00000041808 */
        /* <DEDUP_REMOVED lines=8> */
[-C--:B--2---:R-:W-:Y:S08]  /*66e0*/  HMMA.16816.F32.BF16 R36, R156, R172.reuse, R36 ;  /* 0x000000ac9c24723c */ /* 0x084ff00000041824 */
[C---:B------:R-:W-:Y:S08]  /*66f0*/  HMMA.16816.F32.BF16 R40, R168.reuse, R172, R40 ;  /* 0x000000aca828723c */ /* 0x040ff00000041828 */
[-C--:B------:R-:W-:Y:S01]  /*6700*/  HMMA.16816.F32.BF16 R44, R168, R174.reuse, R44 ;  /* 0x000000aea82c723c */ /* 0x080fe2000004182c */
[----:B------:R-:W2:Y:S07]  /*6710*/  LDSM.16.M88.4 R168, [R182+0x5000] ;  /* 0x00500000b6a8783b */ /* 0x000eae0000000200 */
[----:B------:R-:W-:Y:S08]  /*6720*/  HMMA.16816.F32.BF16 R48, R156, R174, R48 ;  /* 0x000000ae9c30723c */ /* 0x000ff00000041830 */
[-C--:B-1----:R-:W-:Y:S11]  /*6730*/  HMMA.16816.F32.BF16 R4, R160, R164.reuse, R4 ;  /* 0x000000a4a004723c */ /* 0x082ff60000041804 */
[----:B------:R-:W-:Y:S11]  /*6740*/  @!UPT UIADD3 URZ, URZ, URZ, URZ ;  /* 0x0000003f3f3ff290 */ /* 0x000ff6000fffe03f */
[----:B------:R-:W-:Y:S02]  /*6750*/  @!UPT UIADD3 URZ, URZ, URZ, URZ ;  /* 0x0000003f3f3ff290 */ /* 0x000fe4000fffe03f */
[----:B------:R-:W-:Y:S01]  /*6760*/  FMUL.FTZ R2, R4, c[0x0][0x320] ;  /* 0x0000c80004027a20 */ /* 0x000fe20000410000 */
[C---:B--2---:R-:W-:Y:S03]  /*6770*/  HMMA.16816.F32.BF16 R8, R168.reuse, R164, R8 ;  /* 0x000000a4a808723c */ /* 0x044fe60000041808 */
[----:B------:R1:W2:Y:S05]  /*6780*/  MUFU.TANH R176, R2 ;  /* 0x0000000200b07308 */ /* 0x0002aa0000002400 */
[-C--:B------:R-:W-:Y:S08]  /*6790*/  HMMA.16816.F32.BF16 R12, R168, R166.reuse, R12 ;  /* 0x000000a6a80c723c */ /* 0x080ff0000004180c */
[C---:B------:R-:W-:Y:S08]  /*67a0*/  HMMA.16816.F32.BF16 R16, R160.reuse, R166, R16 ;  /* 0x000000a6a010723c */ /* 0x040ff00000041810 */
[----:B------:R-:W-:Y:S04]  /*67b0*/  FMUL.FTZ R3, R11, c[0x0][0x320] ;  /* 0x0000c8000b037a20 */ /* 0x000fe80000410000 */
[----:B------:R3:W4:Y:S01]  /*67c0*/  MUFU.TANH R199, R3 ;  /* 0x0000000300c77308 */ /* 0x0007220000002400 */
[----:B-1----:R-:W-:Y:S02]  /*67d0*/  FMUL.FTZ R2, R5, c[0x0][0x320] ;  /* 0x0000c80005027a20 */ /* 0x002fe40000410000 */
[----:B------:R-:W-:Y:S07]  /*67e0*/  FMUL.FTZ R10, R10, c[0x0][0x320] ;  /* 0x0000c8000a0a7a20 */ /* 0x000fee0000410000 */
[----:B------:R1:W1:Y:S10]  /*67f0*/  MUFU.TANH R193, R2 ;  /* 0x0000000200c17308 */ /* 0x0002740000002400 */
[----:B------:R-:W2:Y:S01]  /*6800*/  MUFU.TANH R194, R10 ;  /* 0x0000000a00c27308 */ /* 0x000ea20000002400 */
[----:B---3--:R-:W-:Y:S09]  /*6810*/  FMUL.FTZ R3, R19, c[0x0][0x320] ;  /* 0x0000c80013037a20 */ /* 0x008ff20000410000 */
[----:B------:R-:W3:Y:S01]  /*6820*/  MUFU.TANH R158, R3 ;  /* 0x00000003009e7308 */ /* 0x000ee20000002400 */
[----:B-1----:R-:W-:Y:S09]  /*6830*/  FMUL.FTZ R2, R6, c[0x0][0x320] ;  /* 0x0000c80006027a20 */ /* 0x002ff20000410000 */
[----:B------:R1:W1:Y:S02]  /*6840*/  MUFU.TANH R178, R2 ;  /* 0x0000000200b27308 */ /* 0x0002640000002400 */
[----:B-1----:R-:W-:Y:S02]  /*6850*/  FMUL.FTZ R2, R7, c[0x0][0x320] ;  /* 0x0000c80007027a20 */ /* 0x002fe40000410000 */
[----:B------:R-:W1:Y:S06]  /*6860*/  LDSM.16.M88.4 R4, [R185] ;  /* 0x00000000b904783b */ /* 0x000e6c0000000200 */
[----:B------:R5:W1:Y:S02]  /*6870*/  MUFU.TANH R179, R2 ;  /* 0x0000000200b37308 */ /* 0x000a640000002400 */
[----:B-----5:R-:W-:Y:S02]  /*6880*/  FMUL.FTZ R2, R8, c[0x0][0x320] ;  /* 0x0000c80008027a20 */ /* 0x020fe40000410000 */
[----:B------:R-:W-:Y:S06]  /*6890*/  FMUL.FTZ R8, R18, c[0x0][0x320] ;  /* 0x0000c80012087a20 */ /* 0x000fec0000410000 */
[----:B------:R5:W2:Y:S10]  /*68a0*/  MUFU.TANH R198, R2 ;  /* 0x0000000200c67308 */ /* 0x000ab40000002400 */
[----:B------:R-:W2:Y:S01]  /*68b0*/  MUFU.TANH R159, R8 ;  /* 0x00000008009f7308 */ /* 0x000ea20000002400 */
[-C--:B-1----:R-:W-:Y:S08]  /*68c0*/  HMMA.16816.F32.BF16 R20, R160, R4.reuse, R20 ;  /* 0x00000004a014723c */ /* 0x082ff00000041814 */
[C---:B------:R-:W-:Y:S04]  /*68d0*/  HMMA.16816.F32.BF16 R24, R168.reuse, R4, R24 ;  /* 0x00000004a818723c */ /* 0x040fe80000041818 */
[----:B-----5:R-:W-:Y:S02]  /*68e0*/  FMUL.FTZ R2, R9, c[0x0][0x320] ;  /* 0x0000c80009027a20 */ /* 0x020fe40000410000 */
[----:B------:R-:W-:Y:S02]  /*68f0*/  FMUL.FTZ R9, R17, c[0x0][0x320] ;  /* 0x0000c80011097a20 */ /* 0x000fe40000410000 */
[-C--:B------:R-:W-:Y:S01]  /*6900*/  HMMA.16816.F32.BF16 R28, R168, R6.reuse, R28 ;  /* 0x00000006a81c723c */ /* 0x080fe2000004181c */
[----:B------:R1:W1:Y:S07]  /*6910*/  MUFU.TANH R195, R2 ;  /* 0x0000000200c37308 */ /* 0x00026e0000002400 */
[C---:B------:R-:W-:Y:S03]  /*6920*/  HMMA.16816.F32.BF16 R32, R160.reuse, R6, R32 ;  /* 0x00000006a020723c */ /* 0x040fe60000041820 */
[----:B------:R5:W2:Y:S05]  /*6930*/  MUFU.TANH R164, R9 ;  /* 0x0000000900a47308 */ /* 0x000aaa0000002400 */
[----:B------:R-:W-:Y:S04]  /*6940*/  FMUL.FTZ R3, R27, c[0x0][0x320] ;  /* 0x0000c8001b037a20 */ /* 0x000fe80000410000 */
[----:B------:R-:W-:Y:S01]  /*6950*/  FMUL.FTZ R4, R26, c[0x0][0x320] ;  /* 0x0000c8001a047a20 */ /* 0x000fe20000410000 */
[----:B------:R-:W2:Y:S01]  /*6960*/  MUFU.TANH R208, R3 ;  /* 0x0000000300d07308 */ /* 0x000ea20000002400 */
[----:B-1----:R-:W-:Y:S09]  /*6970*/  FMUL.FTZ R2, R12, c[0x0][0x320] ;  /* 0x0000c8000c027a20 */ /* 0x002ff20000410000 */
[----:B------:R1:W1:Y:S01]  /*6980*/  MUFU.TANH R175, R2 ;  /* 0x0000000200af7308 */ /* 0x0002620000002400 */
[----:B-----5:R-:W5:Y:S01]  /*6990*/  LDSM.16.M88.4 R8, [R184] ;  /* 0x00000000b808783b */ /* 0x020f620000000200 */
[----:B------:R-:W-:Y:S08]  /*69a0*/  DEPBAR.LE SB0, 0x0 ;  /* 0x000080000000791a */ /* 0x000ff00000000000 */
[----:B------:R-:W2:Y:S01]  /*69b0*/  MUFU.TANH R207, R4 ;  /* 0x0000000400cf7308 */ /* 0x000ea20000002400 */
[----:B------:R-:W-:Y:S01]  /*69c0*/  BAR.SYNC.DEFER_BLOCKING 0x0 ;  /* 0x0000000000007b1d */ /* 0x000fe20000010000 */
[----:B-1----:R-:W-:Y:S08]  /*69d0*/  FMUL.FTZ R2, R13, c[0x0][0x320] ;  /* 0x0000c8000d027a20 */ /* 0x002ff00000410000 */
[----:B------:R1:W1:Y:S01]  /*69e0*/  MUFU.TANH R177, R2 ;  /* 0x0000000200b17308 */ /* 0x0002620000002400 */
[-C--:B-----5:R-:W-:Y:S05]  /*69f0*/  HMMA.16816.F32.BF16 R36, R160, R8.reuse, R36 ;  /* 0x00000008a024723c */ /* 0x0a0fea0000041824 */
[----:B-1----:R-:W-:Y:S03]  /*6a00*/  FMUL.FTZ R2, R14, c[0x0][0x320] ;  /* 0x0000c8000e027a20 */ /* 0x002fe60000410000 */
[C---:B------:R-:W-:Y:S01]  /*6a10*/  HMMA.16816.F32.BF16 R40, R168.reuse, R8, R40 ;  /* 0x00000008a828723c */ /* 0x040fe20000041828 */
[----:B------:R1:W1:Y:S07]  /*6a20*/  MUFU.TANH R197, R2 ;  /* 0x0000000200c57308 */ /* 0x00026e0000002400 */
[-C--:B------:R-:W-:Y:S08]  /*6a30*/  HMMA.16816.F32.BF16 R44, R168, R10.reuse, R44 ;  /* 0x0000000aa82c723c */ /* 0x080ff0000004182c */
[----:B------:R-:W-:Y:S04]  /*6a40*/  HMMA.16816.F32.BF16 R48, R160, R10, R48 ;  /* 0x0000000aa030723c */ /* 0x000fe80000041830 */
[----:B-1----:R-:W-:Y:S04]  /*6a50*/  FMUL.FTZ R2, R15, c[0x0][0x320] ;  /* 0x0000c8000f027a20 */ /* 0x002fe80000410000 */
[----:B------:R1:W1:Y:S04]  /*6a60*/  MUFU.TANH R196, R2 ;  /* 0x0000000200c47308 */ /* 0x0002680000002400 */
[----:B-1----:R-:W-:Y:S06]  /*6a70*/  FMUL.FTZ R2, R16, c[0x0][0x320] ;  /* 0x0000c80010027a20 */ /* 0x002fec0000410000 */
[----:B------:R1:W1:Y:S02]  /*6a80*/  MUFU.TANH R174, R2 ;  /* 0x0000000200ae7308 */ /* 0x0002640000002400 */
[----:B-1----:R-:W-:Y:S08]  /*6a90*/  FMUL.FTZ R2, R20, c[0x0][0x320] ;  /* 0x0000c80014027a20 */ /* 0x002ff00000410000 */
        /* <DEDUP_REMOVED lines=58> */
[----:B------:R1:W1:Y:S01]  /*6e40*/  MUFU.TANH R12, R2 ;  /* 0x00000002000c7308 */ /* 0x0002620000002400 */
[----:B------:R-:W-:-:S05]  /*6e50*/  @!P0 BRA `(.L_x_71) ;  /* 0x0000045000008947 */ /* 0x000fca0003800000 */
[----:B-1234-:R-:W-:Y:S02]  /*6e60*/  IMAD.MOV.U32 R2, RZ, RZ, 0x1 ;  /* 0x00000001ff027424 */ /* 0x01efe400078e00ff */
[----:B------:R-:W-:Y:S02]  /*6e70*/  IMAD R3, R209, 0x30, R244 ;  /* 0x00000030d1037824 */ /* 0x000fe400078e02f4 */
[----:B------:R-:W-:Y:S01]  /*6e80*/  IMAD.MOV.U32 R200, RZ, RZ, RZ ;  /* 0x000000ffffc87224 */ /* 0x000fe200078e00ff */
[----:B------:R-:W-:Y:S01]  /*6e90*/  ISETP.NE.AND P0, PT, R2, c[0x0][0x2b8], PT ;  /* 0x0000ae0002007a0c */ /* 0x000fe20003f05270 */
[----:B------:R-:W-:Y:S05]  /*6ea0*/  IMAD R2, R235, 0x20, R238 ;  /* 0x00000020eb027824 */ /* 0x000fea00078e02ee */
[----:B------:R-:W-:Y:S05]  /*6eb0*/  IADD3 R3, R3, -0x30, R2 ;  /* 0xffffffd003037810 */ /* 0x000fea0007ffe002 */
[--C-:B------:R-:W-:Y:S02]  /*6ec0*/  IMAD.MOV.U32 R2, RZ, RZ, R3.reuse ;  /* 0x000000ffff027224 */ /* 0x100fe400078e0003 */
[----:B------:R-:W-:Y:S05]  /*6ed0*/  @P0 IMAD.HI.U32 R4, R3, c[0x0][0x2bc], RZ ;  /* 0x0000af0003040a27 */ /* 0x000fea00078e00ff */
[----:B------:R-:W-:Y:S04]  /*6ee0*/  @P0 SHF.R.U32.HI R2, RZ, c[0x0][0x2c0], R4 ;  /* 0x0000b000ff020a19 */ /* 0x000fe80000011604 */
[C---:B------:R-:W-:Y:S04]  /*6ef0*/  @!P1 IADD3 R5, P0, R2.reuse, R242, RZ ;  /* 0x000000f202059210 */ /* 0x040fe80007f1e0ff */
[----:B------:R-:W-:Y:S01]  /*6f00*/  @!P1 LEA.HI.X.SX32 R6, R2, R248, 0x1, P0 ;  /* 0x000000f802069211 */ /* 0x000fe200000f0eff */
[----:B------:R-:W-:Y:S01]  /*6f10*/  IMAD.MOV R2, RZ, RZ, -R2 ;  /* 0x000000ffff027224 */ /* 0x000fe200078e0a02 */
[C---:B------:R-:W-:Y:S03]  /*6f20*/  @!P1 LEA R4, P0, R5.reuse, c[0x0][0x2a0], 0x2 ;  /* 0x0000a80005049a11 */ /* 0x040fe600078010ff */
[----:B------:R-:W-:Y:S01]  /*6f30*/  IMAD R201, R2, c[0x0][0x2b8], R3 ;  /* 0x0000ae0002c97a24 */ /* 0x000fe200078e0203 */
[----:B------:R-:W-:Y:S04]  /*6f40*/  @!P1 LEA.HI.X R5, R5, c[0x0][0x2a4], R6, 0x2, P0 ;  /* 0x0000a90005059a11 */ /* 0x000fe800000f1406 */
[----:B------:R-:W-:Y:S01]  /*6f50*/  SHF.R.S32.HI R2, RZ, 0x1f, R201 ;  /* 0x0000001fff027819 */ /* 0x000fe200000114c9 */
[----:B------:R1:W2:Y:S04]  /*6f60*/  @!P1 LDG.E R200, [R4.64] ;  /* 0x0000000604c89981 */ /* 0x0002a8000c1e1900 */
[----:B-1----:R-:W-:Y:S01]  /*6f70*/  IMAD R4, R2, c[0x0][0x1e0], RZ ;  /* 0x0000780002047a24 */ /* 0x002fe200078e02ff */
[----:B------:R-:W-:Y:S01]  /*6f80*/  IADD3 R5, -R238, 0x30, RZ ;  /* 0x00000030ee057810 */ /* 0x000fe20007ffe1ff */
[----:B------:R-:W-:Y:S03]  /*6f90*/  IMAD.WIDE.U32 R2, R201, c[0x0][0x1e0], RZ ;  /* 0x00007800c9027a25 */ /* 0x000fe600078e00ff */
[----:B------:R-:W-:Y:S01]  /*6fa0*/  ISETP.GE.AND P5, PT, R5, 0x1, PT ;  /* 0x000000010500780c */ /* 0x000fe20003fa6270 */
[----:B------:R-:W-:Y:S04]  /*6fb0*/  IMAD R4, R201, c[0x0][0x1e4], R4 ;  /* 0x00007900c9047a24 */ /* 0x000fe800078e0204 */
[----:B------:R-:W-:Y:S01]  /*6fc0*/  IMAD.IADD R3, R3, 0x1, R4 ;  /* 0x0000000103037824 */ /* 0x000fe200078e0204 */
[----:B--2---:R-:W-:Y:S03]  /*6fd0*/  SHF.R.S32.HI R4, RZ, 0x1f, R200 ;  /* 0x0000001fff047819 */ /* 0x004fe600000114c8 */
[----:B------:R-:W-:Y:S04]  /*6fe0*/  IMAD.WIDE.U32 R2, R200, c[0x0][0x1f0], R2 ;  /* 0x00007c00c8027a25 */ /* 0x000fe800078e0002 */
[----:B------:R-:W-:Y:S01]  /*6ff0*/  IMAD R4, R4, c[0x0][0x1f0], RZ ;  /* 0x00007c0004047a24 */ /* 0x000fe200078e02ff */
[----:B------:R-:W-:Y:S03]  /*7000*/  IADD3 R2, P2, R240, R2, RZ ;  /* 0x00000002f0027210 */ /* 0x000fe60007f5e0ff */
[----:B------:R-:W-:Y:S01]  /*7010*/  IMAD R4, R200, c[0x0][0x1f4], R4 ;  /* 0x00007d00c8047a24 */ /* 0x000fe200078e0204 */
[C---:B------:R-:W-:Y:S04]  /*7020*/  LEA R11, P0, R2.reuse, c[0x0][0x1c8], 0x1 ;  /* 0x00007200020b7a11 */ /* 0x040fe800078008ff */
[----:B------:R-:W-:Y:S04]  /*7030*/  IADD3.X R3, R245, R3, R4, P2, !PT ;  /* 0x00000003f5037210 */ /* 0x000fe800017fe404 */
[----:B------:R-:W-:Y:S01]  /*7040*/  LEA.HI.X R10, R2, c[0x0][0x1cc], R3, 0x1, P0 ;  /* 0x00007300020a7a11 */ /* 0x000fe200000f0c03 */
[----:B------:R-:W-:-:S05]  /*7050*/  BRA.DIV ~URZ, `(.L_x_72) ;  /* 0x00007b327f007947 */ /* 0x000fca000b800000 */
[----:B------:R1:W2:Y:S02]  /*7060*/  SHFL.IDX PT, R4, R10, RZ, 0x1c1f ;  /* 0x001c1fff0a047589 */ /* 0x0002a400000e0000 */
.L_x_162:
[----:B------:R-:W-:-:S05]  /*7070*/  BRA.DIV ~URZ, `(.L_x_73) ;  /* 0x00007b827f007947 */ /* 0x000fca000b800000 */
[----:B------:R3:W4:Y:S02]  /*7080*/  SHFL.IDX PT, R2, R11, RZ, 0x1c1f ;  /* 0x001c1fff0b027589 */ /* 0x00072400000e0000 */
.L_x_163:
[----:B------:R-:W-:Y:S02]  /*7090*/  SHF.R.S32.HI R3, RZ, 0x1f, R204 ;  /* 0x0000001fff037819 */ /* 0x000fe400000114cc */
[-C--:B----4-:R-:W-:Y:S02]  /*70a0*/  @P5 LEA R8, P0, R204, R2.reuse, 0x1 ;  /* 0x00000002cc085211 */ /* 0x090fe400078008ff */
[----:B------:R-:W-:Y:S02]  /*70b0*/  @P5 LEA R6, P2, R236, R2, 0x1 ;  /* 0x00000002ec065211 */ /* 0x000fe400078408ff */
[----:B--2---:R-:W-:Y:S02]  /*70c0*/  @P5 LEA.HI.X R9, R204, R4, R3, 0x1, P0 ;  /* 0x00000004cc095211 */ /* 0x004fe400000f0c03 */
[----:B------:R-:W-:Y:S02]  /*70d0*/  SHF.R.S32.HI R30, RZ, 0x1f, R236 ;  /* 0x0000001fff1e7819 */ /* 0x000fe400000114ec */
[C---:B------:R-:W-:Y:S01]  /*70e0*/  @P5 LEA R2, P0, R237.reuse, R2, 0x1 ;  /* 0x00000002ed025211 */ /* 0x040fe200078008ff */
[----:B------:R-:W-:Y:S01]  /*70f0*/  @!PT LDS RZ, [RZ] ;  /* 0x00000000fffff984 */ /* 0x000fe20000000800 */
[----:B------:R-:W-:Y:S01]  /*7100*/  @!PT LDS RZ, [RZ] ;  /* 0x00000000fffff984 */ /* 0x000fe20000000800 */
[----:B------:R-:W-:Y:S01]  /*7110*/  @!PT LDS RZ, [RZ] ;  /* 0x00000000fffff984 */ /* 0x000fe20000000800 */
[----:B------:R2:W-:Y:S01]  /*7120*/  @P5 LDGSTS.E.BYPASS.LTC128B.128 [R192+0x3c80], [R8.64], !P4 ;  /* 0x03c8000008c05fae */ /* 0x0005e2000e101d46 */
[-C--:B------:R-:W-:Y:S02]  /*7130*/  @P5 LEA.HI.X R7, R236, R4.reuse, R30, 0x1, P2 ;  /* 0x00000004ec075211 */ /* 0x080fe400010f0c1e */
[----:B------:R-:W-:Y:S03]  /*7140*/  SHF.R.S32.HI R29, RZ, 0x1f, R237 ;  /* 0x0000001fff1d7819 */ /* 0x000fe600000114ed */
[----:B------:R2:W-:Y:S01]  /*7150*/  @P5 LDGSTS.E.BYPASS.LTC128B.128 [R192+0x4880], [R6.64], !P3 ;  /* 0x0488000006c05fae */ /* 0x0005e2000d901d46 */
[----:B------:R-:W-:Y:S02]  /*7160*/  @P5 LEA.HI.X R3, R237, R4, R29, 0x1, P0 ;  /* 0x00000004ed035211 */ /* 0x000fe400000f0c1d */
[----:B------:R-:W-:Y:S03]  /*7170*/  ISETP.GE.AND P0, PT, R5, 0x21, PT ;  /* 0x000000210500780c */ /* 0x000fe60003f06270 */
[----:B------:R2:W-:Y:S01]  /*7180*/  @P5 LDGSTS.E.BYPASS.LTC128B.128 [R192+0x5480], [R2.64], !P6 ;  /* 0x0548000002c05fae */ /* 0x0005e2000f101d46 */
[----:B------:R-:W-:-:S05]  /*7190*/  BRA.DIV ~URZ, `(.L_x_74) ;  /* 0x00007ad27f007947 */ /* 0x000fca000b800000 */
[----:B------:R4:W1:Y:S04]  /*71a0*/  SHFL.IDX PT, R4, R10, 0x1, 0x1c1f ;  /* 0x003c1f000a047f89 */ /* 0x00086800000e0000 */
[----:B--2---:R4:W2:Y:S02]  /*71b0*/  SHFL.IDX PT, R2, R11, 0x1, 0x1c1f ;  /* 0x003c1f000b027f89 */ /* 0x0048a400000e0000 */
.L_x_164:
[-C--:B--2---:R-:W-:Y:S02]  /*71c0*/  @P0 LEA R8, P2, R204, R2.reuse, 0x1 ;  /* 0x00000002cc080211 */ /* 0x084fe400078408ff */
[----:B------:R-:W-:Y:S02]  /*71d0*/  SHF.R.S32.HI R3, RZ, 0x1f, R204 ;  /* 0x0000001fff037819 */ /* 0x000fe400000114cc */
[----:B------:R-:W-:Y:S02]  /*71e0*/  @P0 LEA R6, P5, R236, R2, 0x1 ;  /* 0x00000002ec060211 */ /* 0x000fe400078a08ff */
[----:B-1----:R-:W-:Y:S02]  /*71f0*/  @P0 LEA.HI.X R9, R204, R4, R3, 0x1, P2 ;  /* 0x00000004cc090211 */ /* 0x002fe400010f0c03 */
[----:B----4-:R-:W-:Y:S02]  /*7200*/  SHF.R.S32.HI R10, RZ, 0x1f, R236 ;  /* 0x0000001fff0a7819 */ /* 0x010fe400000114ec */
        /* <DEDUP_REMOVED lines=8> */
[----:B------:R-:W-:Y:S05]  /*7290*/  @P0 LEA.HI.X R3, R237, R4, R5, 0x1, P2 ;  /* 0x00000004ed030211 */ /* 0x000fea00010f0c05 */
[----:B------:R1:W-:Y:S02]  /*72a0*/  @P0 LDGSTS.E.BYPASS.LTC128B.128 [R192+0x5c80], [R2.64], !P6 ;  /* 0x05c8000002c00fae */ /* 0x0003e4000f101d46 */
.L_x_71:
[----:B--234-:R-:W-:Y:S05]  /*72b0*/  BSYNC B0 ;  /* 0x0000000000007941 */ /* 0x01cfea0003800000 */
.L_x_70:
[----:B------:R-:W-:Y:S01]  /*72c0*/  FMNMX.FTZ R5, R176, R104, !PT ;  /* 0x00000068b0057209 */ /* 0x000fe20007810000 */
[----:B------:R-:W0:Y:S01]  /*72d0*/  LDGDEPBAR ;  /* 0x00000000000079af */ /* 0x000e220000000000 */
[----:B------:R-:W-:Y:S02]  /*72e0*/  FMNMX.FTZ R4, R178, R103, !PT ;  /* 0x00000067b2047209 */ /* 0x000fe40007810000 */
[----:B-1----:R-:W-:Y:S02]  /*72f0*/  FMNMX.FTZ R3, R198, R102, !PT ;  /* 0x00000066c6037209 */ /* 0x002fe40007810000 */
        /* <DEDUP_REMOVED lines=45> */
[----:B------:R-:W-:-:S05]  /*75d0*/  BRA.DIV ~URZ, `(.L_x_75) ;  /* 0x000077627f007947 */ /* 0x000fca000b800000 */
[----:B------:R1:W2:Y:S02]  /*75e0*/  SHFL.BFLY PT, R2, R4, 0x2, 0x1f ;  /* 0x0c401f0004027f89 */ /* 0x0002a400000e0000 */
.L_x_165:
[----:B--2---:R-:W-:Y:S01]  /*75f0*/  FMNMX.FTZ R6, R4, R2, !PT ;  /* 0x0000000204067209 */ /* 0x004fe20007810000 */
[----:B------:R-:W-:-:S05]  /*7600*/  BRA.DIV ~URZ, `(.L_x_76) ;  /* 0x000077827f007947 */ /* 0x000fca000b800000 */
[----:B------:R-:W-:Y:S04]  /*7610*/  SHFL.BFLY PT, R3, R5, 0x2, 0x1f ;  /* 0x0c401f0005037f89 */ /* 0x000fe800000e0000 */
[----:B------:R-:W-:Y:S04]  /*7620*/  SHFL.BFLY PT, R2, R7, 0x2, 0x1f ;  /* 0x0c401f0007027f89 */ /* 0x000fe800000e0000 */
[----:B-1----:R-:W1:Y:S02]  /*7630*/  SHFL.BFLY PT, R4, R8, 0x2, 0x1f ;  /* 0x0c401f0008047f89 */ /* 0x002e6400000e0000 */
[----:B-1----:R-:W-:Y:S02]  /*7640*/  FMNMX.FTZ R4, R8, R4, !PT ;  /* 0x0000000408047209 */ /* 0x002fe40007810000 */
[----:B------:R-:W-:Y:S02]  /*7650*/  FMNMX.FTZ R3, R5, R3, !PT ;  /* 0x0000000305037209 */ /* 0x000fe40007810000 */
[----:B------:R-:W-:Y:S02]  /*7660*/  FMNMX.FTZ R5, R7, R2, !PT ;  /* 0x0000000207057209 */ /* 0x000fe40007810000 */
[----:B------:R-:W1:Y:S04]  /*7670*/  SHFL.BFLY PT, R7, R6, 0x1, 0x1f ;  /* 0x0c201f0006077f89 */ /* 0x000e6800000e0000 */
[----:B------:R-:W2:Y:S04]  /*7680*/  SHFL.BFLY PT, R9, R3, 0x1, 0x1f ;  /* 0x0c201f0003097f89 */ /* 0x000ea800000e0000 */
[----:B------:R-:W3:Y:S04]  /*7690*/  SHFL.BFLY PT, R10, R5, 0x1, 0x1f ;  /* 0x0c201f00050a7f89 */ /* 0x000ee800000e0000 */
[----:B------:R4:W4:Y:S01]  /*76a0*/  SHFL.BFLY PT, R2, R4, 0x1, 0x1f ;  /* 0x0c201f0004027f89 */ /* 0x00092200000e0000 */
[----:B-1----:R-:W-:Y:S02]  /*76b0*/  FMNMX.FTZ R104, R6, R7, !PT ;  /* 0x0000000706687209 */ /* 0x002fe40007810000 */
[----:B--2---:R-:W-:Y:S02]  /*76c0*/  FMNMX.FTZ R103, R3, R9, !PT ;  /* 0x0000000903677209 */ /* 0x004fe40007810000 */
[----:B---3--:R-:W-:Y:S02]  /*76d0*/  FMNMX.FTZ R102, R5, R10, !PT ;  /* 0x0000000a05667209 */ /* 0x008fe40007810000 */
.L_x_166:
[----:B------:R-:W-:Y:S01]  /*76e0*/  FADD.FTZ R0, -R104, R0 ;  /* 0x0000000068007221 */ /* 0x000fe20000010100 */
[----:B----4-:R-:W-:Y:S01]  /*76f0*/  FMNMX.FTZ R2, R2, R4, !PT ;  /* 0x0000000402027209 */ /* 0x010fe20007810000 */
[----:B------:R-:W-:Y:S01]  /*7700*/  FMUL.FTZ R7, R104, c[0x0][0x2d0] ;  /* 0x0000b40068077a20 */ /* 0x000fe20000410000 */
[----:B------:R-:W-:Y:S01]  /*7710*/  WARPSYNC 0xffffffff ;  /* 0xffffffff00007948 */ /* 0x000fe20003800000 */
[----:B------:R-:W-:Y:S01]  /*7720*/  FMUL.FTZ R0, R0, c[0x0][0x2d0] ;  /* 0x0000b40000007a20 */ /* 0x000fe20000410000 */
[----:B------:R-:W-:Y:S01]  /*7730*/  LDSM.16.MT88.4 R40, [R180] ;  /* 0x00000000b428783b */ /* 0x000fe20000004200 */
[----:B------:R-:W-:Y:S01]  /*7740*/  FMUL.FTZ R6, R103, c[0x0][0x2d0] ;  /* 0x0000b40067067a20 */ /* 0x000fe20000410000 */
[----:B------:R-:W-:Y:S01]  /*7750*/  ISETP.GT.AND P0, PT, R209, R239, PT ;  /* 0x000000efd100720c */ /* 0x000fe20003f04270 */
[----:B------:R1:W2:Y:S01]  /*7760*/  MUFU.EX2 R3, R0 ;  /* 0x0000000000037308 */ /* 0x0002a20000000800 */
[--C-:B------:R-:W-:Y:S02]  /*7770*/  FFMA.FTZ R10, R174, c[0x0][0x2d0], -R7.reuse ;  /* 0x0000b400ae0a7a23 */ /* 0x100fe40000010807 */
[--C-:B------:R-:W-:Y:S02]  /*7780*/  FFMA.FTZ R5, R179, c[0x0][0x2d0], -R6.reuse ;  /* 0x0000b400b3057a23 */ /* 0x100fe40000010806 */
[--C-:B------:R-:W-:Y:S02]  /*7790*/  FFMA.FTZ R9, R164, c[0x0][0x2d0], -R7.reuse ;  /* 0x0000b400a4097a23 */ /* 0x100fe40000010807 */
[--C-:B------:R-:W-:Y:S02]  /*77a0*/  FFMA.FTZ R164, R25, c[0x0][0x2d0], -R7.reuse ;  /* 0x0000b40019a47a23 */ /* 0x100fe40000010807 */
[--C-:B------:R-:W-:Y:S01]  /*77b0*/  FFMA.FTZ R161, R26, c[0x0][0x2d0], -R6.reuse ;  /* 0x0000b4001aa17a23 */ /* 0x100fe20000010806 */
[----:B------:R3:W-:Y:S01]  /*77c0*/  MUFU.EX2 R213, R5 ;  /* 0x0000000500d57308 */ /* 0x0007e20000000800 */
[--C-:B------:R-:W-:Y:S02]  /*77d0*/  FFMA.FTZ R160, R24, c[0x0][0x2d0], -R6.reuse ;  /* 0x0000b40018a07a23 */ /* 0x100fe40000010806 */
[--C-:B------:R-:W-:Y:S02]  /*77e0*/  FFMA.FTZ R168, R167, c[0x0][0x2d0], -R7.reuse ;  /* 0x0000b400a7a87a23 */ /* 0x100fe40000010807 */
[--C-:B------:R-:W-:Y:S02]  /*77f0*/  FFMA.FTZ R167, R27, c[0x0][0x2d0], -R7.reuse ;  /* 0x0000b4001ba77a23 */ /* 0x100fe40000010807 */
[----:B------:R-:W4:Y:S01]  /*7800*/  LDSM.16.MT88.4 R24, [R107] ;  /* 0x000000006b18783b */ /* 0x000f220000004200 */
[--C-:B------:R-:W-:Y:S02]  /*7810*/  FFMA.FTZ R11, R193, c[0x0][0x2d0], -R7.reuse ;  /* 0x0000b400c10b7a23 */ /* 0x100fe40000010807 */
[----:B------:R5:W-:Y:S01]  /*7820*/  MUFU.EX2 R217, R10 ;  /* 0x0000000a00d97308 */ /* 0x000be20000000800 */
[--C-:B------:R-:W-:Y:S02]  /*7830*/  FFMA.FTZ R169, R173, c[0x0][0x2d0], -R7.reuse ;  /* 0x0000b400ada97a23 */ /* 0x100fe40000010807 */
[--C-:B------:R-:W-:Y:S02]  /*7840*/  FFMA.FTZ R163, R172, c[0x0][0x2d0], -R6.reuse ;  /* 0x0000b400aca37a23 */ /* 0x100fe40000010806 */
[--C-:B-1----:R-:W-:Y:S02]  /*7850*/  FFMA.FTZ R0, R176, c[0x0][0x2d0], -R7.reuse ;  /* 0x0000b400b0007a23 */ /* 0x102fe40000010807 */
[--C-:B------:R-:W-:Y:S02]  /*7860*/  FFMA.FTZ R176, R20, c[0x0][0x2d0], -R6.reuse ;  /* 0x0000b40014b07a23 */ /* 0x100fe40000010806 */
[--C-:B------:R-:W-:Y:S01]  /*7870*/  FFMA.FTZ R162, R166, c[0x0][0x2d0], -R6.reuse ;  /* 0x0000b400a6a27a23 */ /* 0x100fe20000010806 */
[----:B------:R1:W-:Y:S01]  /*7880*/  MUFU.EX2 R30, R0 ;  /* 0x00000000001e7308 */ /* 0x0003e20000000800 */
[----:B------:R-:W-:Y:S02]  /*7890*/  FFMA.FTZ R173, R12, c[0x0][0x2d0], -R6 ;  /* 0x0000b4000cad7a23 */ /* 0x000fe40000010806 */
[--C-:B------:R-:W-:Y:S02]  /*78a0*/  FFMA.FTZ R193, R21, c[0x0][0x2d0], -R7.reuse ;  /* 0x0000b40015c17a23 */ /* 0x100fe40000010807 */
[----:B---3--:R-:W-:Y:S02]  /*78b0*/  FMUL.FTZ R5, R102, c[0x0][0x2d0] ;  /* 0x0000b40066057a20 */ /* 0x008fe40000410000 */
[----:B------:R-:W-:Y:S02]  /*78c0*/  FFMA.FTZ R179, R15, c[0x0][0x2d0], -R7 ;  /* 0x0000b4000fb37a23 */ /* 0x000fe40000010807 */
[--C-:B------:R-:W-:Y:S01]  /*78d0*/  FFMA.FTZ R172, R19, c[0x0][0x2d0], -R5.reuse ;  /* 0x0000b40013ac7a23 */ /* 0x100fe20000010805 */
[----:B------:R3:W-:Y:S01]  /*78e0*/  MUFU.EX2 R232, R9 ;  /* 0x0000000900e87308 */ /* 0x0007e20000000800 */
[--C-:B------:R-:W-:Y:S02]  /*78f0*/  FFMA.FTZ R166, R18, c[0x0][0x2d0], -R5.reuse ;  /* 0x0000b40012a67a23 */ /* 0x100fe40000010805 */
[--C-:B------:R-:W-:Y:S02]  /*7900*/  FFMA.FTZ R174, R16, c[0x0][0x2d0], -R5.reuse ;  /* 0x0000b40010ae7a23 */ /* 0x100fe40000010805 */
[--C-:B-----5:R-:W-:Y:S05]  /*7910*/  FFMA.FTZ R10, R198, c[0x0][0x2d0], -R5.reuse ;  /* 0x0000b400c60a7a23 */ /* 0x120fea0000010805 */
[----:B------:R-:W5:Y:S01]  /*7920*/  MUFU.EX2 R215, R11 ;  /* 0x0000000b00d77308 */ /* 0x000f620000000800 */
[----:B-1----:R-:W-:Y:S04]  /*7930*/  FADD.FTZ R0, -R103, R100 ;  /* 0x0000006467007221 */ /* 0x002fe80000010100 */
[----:B------:R-:W-:Y:S05]  /*7940*/  FMUL.FTZ R0, R0, c[0x0][0x2d0] ;  /* 0x0000b40000007a20 */ /* 0x000fea0000410000 */
[----:B------:R-:W-:Y:S01]  /*7950*/  MUFU.EX2 R210, R10 ;  /* 0x0000000a00d27308 */ /* 0x000fe20000000800 */
[----:B---3--:R-:W-:Y:S02]  /*7960*/  FFMA.FTZ R9, R195, c[0x0][0x2d0], -R5 ;  /* 0x0000b400c3097a23 */ /* 0x008fe40000010805 */
[--C-:B------:R-:W-:Y:S07]  /*7970*/  FFMA.FTZ R195, R23, c[0x0][0x2d0], -R7.reuse ;  /* 0x0000b40017c37a23 */ /* 0x100fee0000010807 */
[----:B------:R1:W-:Y:S10]  /*7980*/  MUFU.EX2 R8, R0 ;  /* 0x0000000000087308 */ /* 0x0003f40000000800 */
[----:B------:R-:W-:Y:S10]  /*7990*/  MUFU.EX2 R211, R9 ;  /* 0x0000000900d37308 */ /* 0x000ff40000000800 */
[----:B------:R-:W-:Y:S01]  /*79a0*/  MUFU.EX2 R222, R168 ;  /* 0x000000a800de7308 */ /* 0x000fe20000000800 */
[--C-:B-1----:R-:W-:Y:S02]  /*79b0*/  FFMA.FTZ R0, R178, c[0x0][0x2d0], -R6.reuse ;  /* 0x0000b400b2007a23 */ /* 0x102fe40000010806 */
[----:B------:R-:W-:Y:S07]  /*79c0*/  FFMA.FTZ R178, R14, c[0x0][0x2d0], -R7 ;  /* 0x0000b4000eb27a23 */ /* 0x000fee0000010807 */
[----:B------:R1:W3:Y:S10]  /*79d0*/  MUFU.EX2 R29, R0 ;  /* 0x00000000001d7308 */ /* 0x0002f40000000800 */
[----:B------:R-:W-:Y:S10]  /*79e0*/  MUFU.EX2 R218, R163 ;  /* 0x000000a300da7308 */ /* 0x000ff40000000800 */
[----:B------:R-:W-:Y:S01]  /*79f0*/  MUFU.EX2 R220, R162 ;  /* 0x000000a200dc7308 */ /* 0x000fe20000000800 */
[--C-:B-1----:R-:W-:Y:S02]  /*7a00*/  FFMA.FTZ R0, R159, c[0x0][0x2d0], -R6.reuse ;  /* 0x0000b4009f007a23 */ /* 0x102fe40000010806 */
[--C-:B------:R-:W-:Y:S02]  /*7a10*/  FFMA.FTZ R159, R165, c[0x0][0x2d0], -R5.reuse ;  /* 0x0000b400a59f7a23 */ /* 0x100fe40000010805 */
[----:B------:R-:W-:Y:S05]  /*7a20*/  FFMA.FTZ R165, R17, c[0x0][0x2d0], -R5 ;  /* 0x0000b40011a57a23 */ /* 0x000fea0000010805 */
[----:B------:R1:W-:Y:S10]  /*7a30*/  MUFU.EX2 R230, R0 ;  /* 0x0000000000e67308 */ /* 0x0003f40000000800 */
[----:B------:R-:W-:Y:S10]  /*7a40*/  MUFU.EX2 R223, R167 ;  /* 0x000000a700df7308 */ /* 0x000ff40000000800 */
[----:B------:R-:W-:Y:S01]  /*7a50*/  MUFU.EX2 R225, R164 ;  /* 0x000000a400e17308 */ /* 0x000fe20000000800 */
[----:B-1----:R-:W-:Y:S02]  /*7a60*/  FFMA.FTZ R0, R158, c[0x0][0x2d0], -R6 ;  /* 0x0000b4009e007a23 */ /* 0x002fe40000010806 */
[----:B------:R-:W-:Y:S07]  /*7a70*/  FMUL.FTZ R158, R2, c[0x0][0x2d0] ;  /* 0x0000b400029e7a20 */ /* 0x000fee0000410000 */
[----:B------:R1:W1:Y:S01]  /*7a80*/  MUFU.EX2 R231, R0 ;  /* 0x0000000000e77308 */ /* 0x0002620000000800 */
[--C-:B------:R-:W-:Y:S02]  /*7a90*/  FFMA.FTZ R4, R194, c[0x0][0x2d0], -R158.reuse ;  /* 0x0000b400c2047a23 */ /* 0x100fe4000001089e */
[--C-:B------:R-:W-:Y:S07]  /*7aa0*/  FFMA.FTZ R9, R196, c[0x0][0x2d0], -R158.reuse ;  /* 0x0000b400c4097a23 */ /* 0x100fee000001089e */
[----:B------:R2:W-:Y:S10]  /*7ab0*/  MUFU.EX2 R198, R4 ;  /* 0x0000000400c67308 */ /* 0x0005f40000000800 */
[----:B------:R-:W-:Y:S01]  /*7ac0*/  MUFU.EX2 R226, R9 ;  /* 0x0000000900e27308 */ /* 0x000fe20000000800 */
[----:B-1----:R-:W-:Y:S02]  /*7ad0*/  FADD.FTZ R0, -R102, R105 ;  /* 0x0000006966007221 */ /* 0x002fe40000010100 */
[--C-:B------:R-:W-:Y:S02]  /*7ae0*/  FFMA.FTZ R105, R157, c[0x0][0x2d0], -R5.reuse ;  /* 0x0000b4009d697a23 */ /* 0x100fe40000010805 */
[----:B------:R-:W-:Y:S02]  /*7af0*/  FMUL.FTZ R0, R0, c[0x0][0x2d0] ;  /* 0x0000b40000007a20 */ /* 0x000fe40000410000 */
[--C-:B------:R-:W-:Y:S03]  /*7b00*/  FFMA.FTZ R157, R28, c[0x0][0x2d0], -R5.reuse ;  /* 0x0000b4001c9d7a23 */ /* 0x100fe60000010805 */
[----:B------:R-:W-:Y:S01]  /*7b10*/  MUFU.EX2 R221, R161 ;  /* 0x000000a100dd7308 */ /* 0x000fe20000000800 */
[----:B--2---:R-:W-:Y:S09]  /*7b20*/  FFMA.FTZ R4, R199, c[0x0][0x2d0], -R158 ;  /* 0x0000b400c7047a23 */ /* 0x004ff2000001089e */
[----:B------:R1:W-:Y:S10]  /*7b30*/  MUFU.EX2 R100, R0 ;  /* 0x0000000000647308 */ /* 0x0003f40000000800 */
[----:B------:R-:W2:Y:S10]  /*7b40*/  MUFU.EX2 R194, R4 ;  /* 0x0000000400c27308 */ /* 0x000eb40000000800 */
[----:B------:R-:W-:Y:S01]  /*7b50*/  MUFU.EX2 R224, R160 ;  /* 0x000000a000e07308 */ /* 0x000fe20000000800 */
[--C-:B-1----:R-:W-:Y:S02]  /*7b60*/  FFMA.FTZ R0, R175, c[0x0][0x2d0], -R5.reuse ;  /* 0x0000b400af007a23 */ /* 0x102fe40000010805 */
[--C-:B------:R-:W-:Y:S07]  /*7b70*/  FFMA.FTZ R175, R13, c[0x0][0x2d0], -R6.reuse ;  /* 0x0000b4000daf7a23 */ /* 0x100fee0000010806 */
[----:B------:R1:W-:Y:S10]  /*7b80*/  MUFU.EX2 R228, R0 ;  /* 0x0000000000e47308 */ /* 0x0003f40000000800 */
[----:B------:R2:W-:Y:S10]  /*7b90*/  MUFU.EX2 R216, R105 ;  /* 0x0000006900d87308 */ /* 0x0005f40000000800 */
[----:B------:R-:W-:Y:S01]  /*7ba0*/  MUFU.EX2 R193, R193 ;  /* 0x000000c100c17308 */ /* 0x000fe20000000800 */
[----:B-1----:R-:W-:Y:S02]  /*7bb0*/  FFMA.FTZ R0, R177, c[0x0][0x2d0], -R5 ;  /* 0x0000b400b1007a23 */ /* 0x002fe40000010805 */
[----:B------:R-:W-:Y:S02]  /*7bc0*/  FFMA.FTZ R177, R22, c[0x0][0x2d0], -R6 ;  /* 0x0000b40016b17a23 */ /* 0x000fe40000010806 */
[--C-:B------:R-:W-:Y:S05]  /*7bd0*/  FFMA.FTZ R6, R197, c[0x0][0x2d0], -R158.reuse ;  /* 0x0000b400c5067a23 */ /* 0x100fea000001089e */
[----:B------:R1:W1:Y:S01]  /*7be0*/  MUFU.EX2 R229, R0 ;  /* 0x0000000000e57308 */ /* 0x0002620000000800 */
[--C-:B--2---:R-:W-:Y:S09]  /*7bf0*/  FFMA.FTZ R105, R202, c[0x0][0x2d0], -R158.reuse ;  /* 0x0000b400ca697a23 */ /* 0x104ff2000001089e */
[----:B------:R-:W2:Y:S10]  /*7c00*/  MUFU.EX2 R227, R6 ;  /* 0x0000000600e37308 */ /* 0x000eb40000000800 */
[----:B------:R-:W-:Y:S01]  /*7c10*/  MUFU.EX2 R176, R176 ;  /* 0x000000b000b07308 */ /* 0x000fe20000000800 */
[----:B-1----:R-:W-:Y:S02]  /*7c20*/  FADD.FTZ R0, -R2, R101 ;  /* 0x0000006502007221 */ /* 0x002fe40000010100 */
[----:B------:R-:W-:Y:S02]  /*7c30*/  FFMA.FTZ R101, R156, c[0x0][0x2d0], -R5 ;  /* 0x0000b4009c657a23 */ /* 0x000fe40000010805 */
[----:B------:R-:W-:Y:S05]  /*7c40*/  FMUL.FTZ R0, R0, c[0x0][0x2d0] ;  /* 0x0000b40000007a20 */ /* 0x000fea0000410000 */
[----:B------:R1:W-:Y:S10]  /*7c50*/  MUFU.EX2 R219, R101 ;  /* 0x0000006500db7308 */ /* 0x0003f40000000800 */
[----:B------:R-:W2:Y:S10]  /*7c60*/  MUFU.EX2 R0, R0 ;  /* 0x0000000000007308 */ /* 0x000eb40000000800 */
[----:B------:R-:W-:Y:S01]  /*7c70*/  MUFU.EX2 R179, R179 ;  /* 0x000000b300b37308 */ /* 0x000fe20000000800 */
[----:B-1----:R-:W-:Y:S09]  /*7c80*/  FFMA.FTZ R101, R203, c[0x0][0x2d0], -R158 ;  /* 0x0000b400cb657a23 */ /* 0x002ff2000001089e */
[----:B------:R-:W-:Y:S10]  /*7c90*/  MUFU.EX2 R178, R178 ;  /* 0x000000b200b27308 */ /* 0x000ff40000000800 */
[----:B------:R-:W-:Y:S10]  /*7ca0*/  MUFU.EX2 R175, R175 ;  /* 0x000000af00af7308 */ /* 0x000ff40000000800 */
[----:B------:R-:W-:Y:S10]  /*7cb0*/  MUFU.EX2 R167, R101 ;  /* 0x0000006500a77308 */ /* 0x000ff40000000800 */
[----:B------:R-:W-:Y:S01]  /*7cc0*/  MUFU.EX2 R168, R174 ;  /* 0x000000ae00a87308 */ /* 0x000fe20000000800 */
[----:B------:R-:W-:Y:S01]  /*7cd0*/  FMUL.FTZ R48, R3, R108 ;  /* 0x0000006c03307220 */ /* 0x000fe20000410000 */
[----:B-----5:R-:W-:Y:S01]  /*7ce0*/  F2FP.BF16.PACK_AB R108, R215, R30 ;  /* 0x0000001ed76c723e */ /* 0x020fe200000010ff */
[----:B------:R-:W-:Y:S01]  /*7cf0*/  FMUL.FTZ R49, R3, R109 ;  /* 0x0000006d03317220 */ /* 0x000fe20000410000 */
[----:B---3--:R-:W-:Y:S01]  /*7d00*/  F2FP.BF16.PACK_AB R109, R213, R29 ;  /* 0x0000001dd56d723e */ /* 0x008fe200000010ff */
[----:B------:R-:W-:Y:S01]  /*7d10*/  FMUL.FTZ R50, R8, R110 ;  /* 0x0000006e08327220 */ /* 0x000fe20000410000 */
[----:B------:R-:W-:Y:S01]  /*7d20*/  F2FP.BF16.PACK_AB R110, R232, R217 ;  /* 0x000000d9e86e723e */ /* 0x000fe200000010ff */
[C---:B------:R-:W-:Y:S01]  /*7d30*/  FMUL.FTZ R51, R8.reuse, R111 ;  /* 0x0000006f08337220 */ /* 0x040fe20000410000 */
[----:B------:R-:W-:Y:S01]  /*7d40*/  F2FP.BF16.PACK_AB R111, R231, R230 ;  /* 0x000000e6e76f723e */ /* 0x000fe200000010ff */
[C---:B------:R-:W-:Y:S02]  /*7d50*/  FMUL.FTZ R4, R3.reuse, R128 ;  /* 0x0000008003047220 */ /* 0x040fe40000410000 */
[C---:B------:R-:W-:Y:S02]  /*7d60*/  FMUL.FTZ R5, R3.reuse, R129 ;  /* 0x0000008103057220 */ /* 0x040fe40000410000 */
[C---:B------:R-:W-:Y:S02]  /*7d70*/  FMUL.FTZ R6, R8.reuse, R130 ;  /* 0x0000008208067220 */ /* 0x040fe40000410000 */
[C---:B------:R-:W-:Y:S02]  /*7d80*/  FMUL.FTZ R7, R8.reuse, R131 ;  /* 0x0000008308077220 */ /* 0x040fe40000410000 */
[C---:B------:R-:W-:Y:S02]  /*7d90*/  FMUL.FTZ R18, R8.reuse, R126 ;  /* 0x0000007e08127220 */ /* 0x040fe40000410000 */
[C---:B------:R-:W-:Y:S02]  /*7da0*/  FMUL.FTZ R19, R8.reuse, R127 ;  /* 0x0000007f08137220 */ /* 0x040fe40000410000 */
[C---:B------:R-:W-:Y:S01]  /*7db0*/  FMUL.FTZ R22, R8.reuse, R122 ;  /* 0x0000007a08167220 */ /* 0x040fe20000410000 */
[-C--:B----4-:R-:W-:Y:S05]  /*7dc0*/  HMMA.16816.F32.BF16 R4, R108, R24.reuse, R4 ;  /* 0x000000186c04723c */ /* 0x090fea0000041804 */
[C---:B------:R-:W-:Y:S02]  /*7dd0*/  FMUL.FTZ R23, R8.reuse, R123 ;  /* 0x0000007b08177220 */ /* 0x040fe40000410000 */
[C---:B------:R-:W-:Y:S02]  /*7de0*/  FMUL.FTZ R34, R8.reuse, R118 ;  /* 0x0000007608227220 */ /* 0x040fe40000410000 */
[----:B------:R-:W-:Y:S03]  /*7df0*/  FMUL.FTZ R35, R8, R119 ;  /* 0x0000007708237220 */ /* 0x000fe60000410000 */
[----:B------:R-:W-:Y:S01]  /*7e00*/  FMUL.FTZ R36, R3, R112 ;  /* 0x0000007003247220 */ /* 0x000fe20000410000 */
[----:B------:R-:W-:Y:S01]  /*7e10*/  F2FP.BF16.PACK_AB R112, R211, R210 ;  /* 0x000000d2d370723e */ /* 0x000fe200000010ff */
[----:B------:R-:W-:Y:S01]  /*7e20*/  FMUL.FTZ R37, R3, R113 ;  /* 0x0000007103257220 */ /* 0x000fe20000410000 */
[----:B------:R-:W-:Y:S01]  /*7e30*/  F2FP.BF16.PACK_AB R113, R194, R198 ;  /* 0x000000c6c271723e */ /* 0x000fe200000010ff */
[C---:B------:R-:W-:Y:S01]  /*7e40*/  FMUL.FTZ R38, R8.reuse, R114 ;  /* 0x0000007208267220 */ /* 0x040fe20000410000 */
[----:B------:R-:W-:Y:S01]  /*7e50*/  F2FP.BF16.PACK_AB R114, R229, R228 ;  /* 0x000000e4e572723e */ /* 0x000fe200000010ff */
[----:B------:R-:W-:Y:S01]  /*7e60*/  FMUL.FTZ R39, R8, R115 ;  /* 0x0000007308277220 */ /* 0x000fe20000410000 */
[----:B--2---:R-:W-:Y:S01]  /*7e70*/  F2FP.BF16.PACK_AB R115, R226, R227 ;  /* 0x000000e3e273723e */ /* 0x004fe200000010ff */
        /* <DEDUP_REMOVED lines=8> */
[----:B------:R-:W-:Y:S02]  /*7f00*/  FMUL.FTZ R9, R100, R133 ;  /* 0x0000008564097220 */ /* 0x000fe40000410000 */
[C---:B------:R-:W-:Y:S01]  /*7f10*/  FMUL.FTZ R10, R0.reuse, R134 ;  /* 0x00000086000a7220 */ /* 0x040fe20000410000 */
[----:B------:R-:W-:Y:S01]  /*7f20*/  MUFU.EX2 R133, R169 ;  /* 0x000000a900857308 */ /* 0x000fe20000000800 */
[----:B------:R-:W-:Y:S02]  /*7f30*/  FMUL.FTZ R11, R0, R135 ;  /* 0x00000087000b7220 */ /* 0x000fe40000410000 */
[C---:B------:R-:W-:Y:S02]  /*7f40*/  FMUL.FTZ R86, R8.reuse, R86 ;  /* 0x0000005608567220 */ /* 0x040fe40000410000 */
[C---:B------:R-:W-:Y:S02]  /*7f50*/  FMUL.FTZ R87, R8.reuse, R87 ;  /* 0x0000005708577220 */ /* 0x040fe40000410000 */
[C---:B------:R-:W-:Y:S02]  /*7f60*/  FMUL.FTZ R98, R8.reuse, R98 ;  /* 0x0000006208627220 */ /* 0x040fe40000410000 */
[C---:B------:R-:W-:Y:S01]  /*7f70*/  FMUL.FTZ R99, R8.reuse, R99 ;  /* 0x0000006308637220 */ /* 0x040fe20000410000 */
[----:B------:R-:W-:Y:S01]  /*7f80*/  MUFU.EX2 R169, R172 ;  /* 0x000000ac00a97308 */ /* 0x000fe20000000800 */
[----:B------:R-:W-:Y:S02]  /*7f90*/  FFMA.FTZ R130, R8, R214, R29 ;  /* 0x000000d608827223 */ /* 0x000fe4000001001d */
[C---:B------:R-:W-:Y:S02]  /*7fa0*/  FMUL.FTZ R8, R100.reuse, R132 ;  /* 0x0000008464087220 */ /* 0x040fe40000410000 */
[C---:B------:R-:W-:Y:S02]  /*7fb0*/  FMUL.FTZ R16, R3.reuse, R124 ;  /* 0x0000007c03107220 */ /* 0x040fe40000410000 */
[C---:B------:R-:W-:Y:S02]  /*7fc0*/  FMUL.FTZ R17, R3.reuse, R125 ;  /* 0x0000007d03117220 */ /* 0x040fe40000410000 */
[----:B------:R-:W-:Y:S01]  /*7fd0*/  LDSM.16.MT88.4 R124, [R107+0x1000] ;  /* 0x001000006b7c783b */ /* 0x000fe20000004200 */
[C---:B------:R-:W-:Y:S01]  /*7fe0*/  HMMA.16816.F32.BF16 R8, R112.reuse, R24, R8 ;  /* 0x000000187008723c */ /* 0x040fe20000041808 */
[----:B------:R-:W-:Y:S03]  /*7ff0*/  MUFU.EX2 R214, R159 ;  /* 0x0000009f00d67308 */ /* 0x000fe60000000800 */
[C---:B------:R-:W-:Y:S02]  /*8000*/  FMUL.FTZ R12, R100.reuse, R136 ;  /* 0x00000088640c7220 */ /* 0x040fe40000410000 */
[----:B------:R-:W-:Y:S02]  /*8010*/  FMUL.FTZ R13, R100, R137 ;  /* 0x00000089640d7220 */ /* 0x000fe40000410000 */
[C---:B------:R-:W-:Y:S03]  /*8020*/  FMUL.FTZ R14, R0.reuse, R138 ;  /* 0x0000008a000e7220 */ /* 0x040fe60000410000 */
[----:B------:R-:W1:Y:S01]  /*8030*/  MUFU.EX2 R172, R166 ;  /* 0x000000a600ac7308 */ /* 0x000e620000000800 */
[----:B------:R-:W-:Y:S02]  /*8040*/  FMUL.FTZ R15, R0, R139 ;  /* 0x0000008b000f7220 */ /* 0x000fe40000410000 */
[C---:B------:R-:W-:Y:S02]  /*8050*/  FMUL.FTZ R32, R3.reuse, R116 ;  /* 0x0000007403207220 */ /* 0x040fe40000410000 */
[C---:B------:R-:W-:Y:S02]  /*8060*/  FMUL.FTZ R33, R3.reuse, R117 ;  /* 0x0000007503217220 */ /* 0x040fe40000410000 */
[----:B------:R-:W2:Y:S01]  /*8070*/  LDSM.16.MT88.4 R116, [R107+0xc00] ;  /* 0x000c00006b74783b */ /* 0x000ea20000004200 */
[-C--:B------:R-:W-:Y:S02]  /*8080*/  HMMA.16816.F32.BF16 R12, R112, R26.reuse, R12 ;  /* 0x0000001a700c723c */ /* 0x080fe4000004180c */
[----:B------:R-:W3:Y:S01]  /*8090*/  MUFU.EX2 R166, R105 ;  /* 0x0000006900a67308 */ /* 0x000ee20000000800 */
[C---:B------:R-:W-:Y:S02]  /*80a0*/  FMUL.FTZ R20, R3.reuse, R120 ;  /* 0x0000007803147220 */ /* 0x040fe40000410000 */
[C---:B------:R-:W-:Y:S02]  /*80b0*/  FMUL.FTZ R21, R3.reuse, R121 ;  /* 0x0000007903157220 */ /* 0x040fe40000410000 */
[----:B------:R-:W-:Y:S01]  /*80c0*/  LDSM.16.MT88.4 R120, [R180+0x400] ;  /* 0x00040000b478783b */ /* 0x000fe20000004200 */
[C---:B------:R-:W-:Y:S04]  /*80d0*/  HMMA.16816.F32.BF16 R16, R108.reuse, R26, R16 ;  /* 0x0000001a6c10723c */ /* 0x040fe80000041810 */
[C---:B------:R-:W-:Y:S02]  /*80e0*/  FMUL.FTZ R24, R100.reuse, R140 ;  /* 0x0000008c64187220 */ /* 0x040fe40000410000 */
[----:B------:R-:W-:Y:S02]  /*80f0*/  FMUL.FTZ R25, R100, R141 ;  /* 0x0000008d64197220 */ /* 0x000fe40000410000 */
[-C--:B------:R-:W-:Y:S04]  /*8100*/  HMMA.16816.F32.BF16 R20, R108, R40.reuse, R20 ;  /* 0x000000286c14723c */ /* 0x080fe80000041814 */
[----:B------:R-:W-:Y:S01]  /*8110*/  FMUL.FTZ R26, R0, R142 ;  /* 0x0000008e001a7220 */ /* 0x000fe20000410000 */
[----:B-1----:R-:W-:Y:S01]  /*8120*/  F2FP.BF16.PACK_AB R160, R172, R169 ;  /* 0x000000a9aca0723e */ /* 0x002fe200000010ff */
[----:B------:R-:W-:Y:S02]  /*8130*/  FMUL.FTZ R27, R0, R143 ;  /* 0x0000008f001b7220 */ /* 0x000fe40000410000 */
[C---:B------:R-:W-:Y:S04]  /*8140*/  FMUL.FTZ R28, R100.reuse, R144 ;  /* 0x00000090641c7220 */ /* 0x040fe80000410000 */
[----:B------:R-:W-:Y:S01]  /*8150*/  FMUL.FTZ R29, R100, R145 ;  /* 0x00000091641d7220 */ /* 0x000fe20000410000 */
[C---:B------:R-:W-:Y:S04]  /*8160*/  HMMA.16816.F32.BF16 R24, R112.reuse, R40, R24 ;  /* 0x000000287018723c */ /* 0x040fe80000041818 */
[----:B------:R-:W-:Y:S01]  /*8170*/  FMUL.FTZ R31, R0, R147 ;  /* 0x00000093001f7220 */ /* 0x000fe20000410000 */
[----:B---3--:R-:W-:Y:S01]  /*8180*/  F2FP.BF16.PACK_AB R161, R166, R167 ;  /* 0x000000a7a6a1723e */ /* 0x008fe200000010ff */
[C---:B------:R-:W-:Y:S02]  /*8190*/  FFMA.FTZ R156, R3.reuse, R212, R30 ;  /* 0x000000d4039c7223 */ /* 0x040fe4000001001e */
[----:B------:R-:W-:Y:S01]  /*81a0*/  FMUL.FTZ R30, R0, R146 ;  /* 0x00000092001e7220 */ /* 0x000fe20000410000 */
[----:B------:R-:W-:Y:S03]  /*81b0*/  MUFU.EX2 R212, R157 ;  /* 0x0000009d00d47308 */ /* 0x000fe60000000800 */
[C---:B------:R-:W-:Y:S02]  /*81c0*/  FMUL.FTZ R40, R100.reuse, R148 ;  /* 0x0000009464287220 */ /* 0x040fe40000410000 */
[C---:B------:R-:W-:Y:S01]  /*81d0*/  FMUL.FTZ R41, R100.reuse, R149 ;  /* 0x0000009564297220 */ /* 0x040fe20000410000 */
[-C--:B------:R-:W-:Y:S03]  /*81e0*/  HMMA.16816.F32.BF16 R28, R112, R42.reuse, R28 ;  /* 0x0000002a701c723c */ /* 0x080fe6000004181c */
[C---:B------:R-:W-:Y:S02]  /*81f0*/  FMUL.FTZ R44, R100.reuse, R152 ;  /* 0x00000098642c7220 */ /* 0x040fe40000410000 */
[----:B------:R-:W-:Y:S02]  /*8200*/  FMUL.FTZ R45, R100, R153 ;  /* 0x00000099642d7220 */ /* 0x000fe40000410000 */
[C---:B------:R-:W-:Y:S01]  /*8210*/  FMUL.FTZ R46, R0.reuse, R154 ;  /* 0x0000009a002e7220 */ /* 0x040fe20000410000 */
[C---:B------:R-:W-:Y:S04]  /*8220*/  HMMA.16816.F32.BF16 R32, R108.reuse, R42, R32 ;  /* 0x0000002a6c20723c */ /* 0x040fe80000041820 */
[C---:B------:R-:W-:Y:S02]  /*8230*/  FMUL.FTZ R47, R0.reuse, R155 ;  /* 0x0000009b002f7220 */ /* 0x040fe40000410000 */
[C---:B------:R-:W-:Y:S02]  /*8240*/  FMUL.FTZ R52, R3.reuse, R52 ;  /* 0x0000003403347220 */ /* 0x040fe40000410000 */
[-C--:B--2---:R-:W-:Y:S04]  /*8250*/  HMMA.16816.F32.BF16 R36, R108, R116.reuse, R36 ;  /* 0x000000746c24723c */ /* 0x084fe80000041824 */
[C---:B------:R-:W-:Y:S02]  /*8260*/  FMUL.FTZ R42, R0.reuse, R150 ;  /* 0x00000096002a7220 */ /* 0x040fe40000410000 */
[----:B------:R-:W-:Y:S02]  /*8270*/  FMUL.FTZ R43, R0, R151 ;  /* 0x00000097002b7220 */ /* 0x000fe40000410000 */
[C---:B------:R-:W-:Y:S04]  /*8280*/  FMUL.FTZ R53, R3.reuse, R53 ;  /* 0x0000003503357220 */ /* 0x040fe80000410000 */
[C---:B------:R-:W-:Y:S01]  /*8290*/  FMUL.FTZ R56, R100.reuse, R56 ;  /* 0x0000003864387220 */ /* 0x040fe20000410000 */
[C---:B------:R-:W-:Y:S04]  /*82a0*/  HMMA.16816.F32.BF16 R40, R112.reuse, R116, R40 ;  /* 0x000000747028723c */ /* 0x040fe80000041828 */
[----:B------:R-:W-:Y:S02]  /*82b0*/  FMUL.FTZ R57, R100, R57 ;  /* 0x0000003964397220 */ /* 0x000fe40000410000 */
[C---:B------:R-:W-:Y:S02]  /*82c0*/  FMUL.FTZ R58, R0.reuse, R58 ;  /* 0x0000003a003a7220 */ /* 0x040fe40000410000 */
[-C--:B------:R-:W-:Y:S04]  /*82d0*/  HMMA.16816.F32.BF16 R44, R112, R118.reuse, R44 ;  /* 0x00000076702c723c */ /* 0x080fe8000004182c */
[----:B------:R-:W-:Y:S02]  /*82e0*/  FMUL.FTZ R59, R0, R59 ;  /* 0x0000003b003b7220 */ /* 0x000fe40000410000 */
[C---:B------:R-:W-:Y:S02]  /*82f0*/  FMUL.FTZ R60, R100.reuse, R60 ;  /* 0x0000003c643c7220 */ /* 0x040fe40000410000 */
[C---:B------:R-:W-:Y:S01]  /*8300*/  HMMA.16816.F32.BF16 R48, R108.reuse, R118, R48 ;  /* 0x000000766c30723c */ /* 0x040fe20000041830 */
[----:B------:R-:W1:Y:S03]  /*8310*/  LDSM.16.MT88.4 R116, [R180+0xc00] ;  /* 0x000c0000b474783b */ /* 0x000e660000004200 */
[----:B------:R-:W-:Y:S02]  /*8320*/  FMUL.FTZ R61, R100, R61 ;  /* 0x0000003d643d7220 */ /* 0x000fe40000410000 */
[C---:B------:R-:W-:Y:S02]  /*8330*/  FMUL.FTZ R62, R0.reuse, R62 ;  /* 0x0000003e003e7220 */ /* 0x040fe40000410000 */
[----:B------:R-:W-:Y:S04]  /*8340*/  FMUL.FTZ R63, R0, R63 ;  /* 0x0000003f003f7220 */ /* 0x000fe80000410000 */
[C---:B------:R-:W-:Y:S02]  /*8350*/  FMUL.FTZ R64, R3.reuse, R64 ;  /* 0x0000004003407220 */ /* 0x040fe40000410000 */
[C---:B------:R-:W-:Y:S02]  /*8360*/  FMUL.FTZ R65, R3.reuse, R65 ;  /* 0x0000004103417220 */ /* 0x040fe40000410000 */
[C---:B------:R-:W-:Y:S02]  /*8370*/  FMUL.FTZ R68, R3.reuse, R68 ;  /* 0x0000004403447220 */ /* 0x040fe40000410000 */
[C---:B------:R-:W-:Y:S02]  /*8380*/  FMUL.FTZ R69, R3.reuse, R69 ;  /* 0x0000004503457220 */ /* 0x040fe40000410000 */
[C---:B------:R-:W-:Y:S02]  /*8390*/  FMUL.FTZ R72, R100.reuse, R72 ;  /* 0x0000004864487220 */ /* 0x040fe40000410000 */
[----:B------:R-:W-:Y:S02]  /*83a0*/  FMUL.FTZ R73, R100, R73 ;  /* 0x0000004964497220 */ /* 0x000fe40000410000 */
        /* <DEDUP_REMOVED lines=8> */
[C---:B------:R-:W-:Y:S01]  /*8430*/  FMUL.FTZ R88, R100.reuse, R88 ;  /* 0x0000005864587220 */ /* 0x040fe20000410000 */
[-C--:B-1----:R-:W-:Y:S03]  /*8440*/  HMMA.16816.F32.BF16 R52, R108, R116.reuse, R52 ;  /* 0x000000746c34723c */ /* 0x082fe60000041834 */
[----:B------:R-:W-:Y:S02]  /*8450*/  FMUL.FTZ R89, R100, R89 ;  /* 0x0000005964597220 */ /* 0x000fe40000410000 */
[C---:B------:R-:W-:Y:S02]  /*8460*/  FMUL.FTZ R90, R0.reuse, R90 ;  /* 0x0000005a005a7220 */ /* 0x040fe40000410000 */
[----:B------:R-:W-:Y:S01]  /*8470*/  FMUL.FTZ R91, R0, R91 ;  /* 0x0000005b005b7220 */ /* 0x000fe20000410000 */
[C---:B------:R-:W-:Y:S04]  /*8480*/  HMMA.16816.F32.BF16 R56, R112.reuse, R116, R56 ;  /* 0x000000747038723c */ /* 0x040fe80000041838 */
[C---:B------:R-:W-:Y:S02]  /*8490*/  FMUL.FTZ R92, R100.reuse, R92 ;  /* 0x0000005c645c7220 */ /* 0x040fe40000410000 */
[----:B------:R-:W-:Y:S02]  /*84a0*/  FMUL.FTZ R93, R100, R93 ;  /* 0x0000005d645d7220 */ /* 0x000fe40000410000 */
[-C--:B------:R-:W-:Y:S04]  /*84b0*/  HMMA.16816.F32.BF16 R60, R112, R118.reuse, R60 ;  /* 0x00000076703c723c */ /* 0x080fe8000004183c */
[C---:B------:R-:W-:Y:S02]  /*84c0*/  FMUL.FTZ R94, R0.reuse, R94 ;  /* 0x0000005e005e7220 */ /* 0x040fe40000410000 */
[----:B------:R-:W-:Y:S02]  /*84d0*/  FMUL.FTZ R95, R0, R95 ;  /* 0x0000005f005f7220 */ /* 0x000fe40000410000 */
[C---:B------:R-:W-:Y:S01]  /*84e0*/  HMMA.16816.F32.BF16 R64, R108.reuse, R118, R64 ;  /* 0x000000766c40723c */ /* 0x040fe20000041840 */
[----:B------:R-:W1:Y:S03]  /*84f0*/  LDSM.16.MT88.4 R116, [R107+0x1800] ;  /* 0x001800006b74783b */ /* 0x000e660000004200 */
[--C-:B------:R-:W-:Y:S02]  /*8500*/  FFMA.FTZ R128, R171, c[0x0][0x2d0], -R158.reuse ;  /* 0x0000b400ab807a23 */ /* 0x100fe4000001089e */
[----:B------:R-:W-:Y:S01]  /*8510*/  FFMA.FTZ R129, R170, c[0x0][0x2d0], -R158 ;  /* 0x0000b400aa817a23 */ /* 0x000fe2000001089e */
[----:B------:R-:W-:Y:S01]  /*8520*/  MUFU.EX2 R171, R195 ;  /* 0x000000c300ab7308 */ /* 0x000fe20000000800 */
[----:B------:R-:W-:Y:S04]  /*8530*/  FADD.FTZ R132, R213, R130 ;  /* 0x00000082d5847221 */ /* 0x000fe80000010000 */
[C---:B------:R-:W-:Y:S02]  /*8540*/  FMUL.FTZ R84, R3.reuse, R84 ;  /* 0x0000005403547220 */ /* 0x040fe40000410000 */
[C---:B------:R-:W-:Y:S02]  /*8550*/  FMUL.FTZ R85, R3.reuse, R85 ;  /* 0x0000005503557220 */ /* 0x040fe40000410000 */
[C---:B------:R-:W-:Y:S01]  /*8560*/  FMUL.FTZ R96, R3.reuse, R96 ;  /* 0x0000006003607220 */ /* 0x040fe20000410000 */
[----:B------:R-:W-:Y:S01]  /*8570*/  MUFU.EX2 R164, R129 ;  /* 0x0000008100a47308 */ /* 0x000fe20000000800 */
[----:B------:R-:W-:Y:S02]  /*8580*/  FMUL.FTZ R97, R3, R97 ;  /* 0x0000006103617220 */ /* 0x000fe40000410000 */
[----:B------:R-:W-:Y:S02]  /*8590*/  FFMA.FTZ R3, R207, c[0x0][0x2d0], -R158 ;  /* 0x0000b400cf037a23 */ /* 0x000fe4000001089e */
[----:B------:R-:W-:Y:S04]  /*85a0*/  FFMA.FTZ R0, R0, R234, R198 ;  /* 0x000000ea00007223 */ /* 0x000fe800000100c6 */
[----:B------:R-:W-:Y:S01]  /*85b0*/  FADD.FTZ R130, R194, R0 ;  /* 0x00000000c2827221 */ /* 0x000fe20000010000 */
[----:B------:R2:W-:Y:S10]  /*85c0*/  MUFU.EX2 R207, R3 ;  /* 0x0000000300cf7308 */ /* 0x0005f40000000800 */
[----:B------:R-:W3:Y:S01]  /*85d0*/  MUFU.EX2 R170, R177 ;  /* 0x000000b100aa7308 */ /* 0x000ee20000000800 */
[-C--:B-1----:R-:W-:Y:S09]  /*85e0*/  HMMA.16816.F32.BF16 R68, R108, R116.reuse, R68 ;  /* 0x000000746c44723c */ /* 0x082ff20000041844 */
[----:B------:R-:W1:Y:S01]  /*85f0*/  MUFU.EX2 R177, R173 ;  /* 0x000000ad00b17308 */ /* 0x000e620000000800 */
[C---:B------:R-:W-:Y:S04]  /*8600*/  HMMA.16816.F32.BF16 R72, R112.reuse, R116, R72 ;  /* 0x000000747048723c */ /* 0x040fe80000041848 */
[--C-:B--2---:R-:W-:Y:S04]  /*8610*/  FFMA.FTZ R3, R208, c[0x0][0x2d0], -R158.reuse ;  /* 0x0000b400d0037a23 */ /* 0x104fe8000001089e */
[-C--:B------:R-:W-:Y:S01]  /*8620*/  HMMA.16816.F32.BF16 R76, R112, R118.reuse, R76 ;  /* 0x00000076704c723c */ /* 0x080fe2000004184c */
[----:B------:R2:W-:Y:S03]  /*8630*/  MUFU.EX2 R197, R3 ;  /* 0x0000000300c57308 */ /* 0x0005e60000000800 */
[----:B---3--:R-:W-:Y:S04]  /*8640*/  F2FP.BF16.PACK_AB R157, R176, R170 ;  /* 0x000000aab09d723e */ /* 0x008fe800000010ff */
[C---:B------:R-:W-:Y:S01]  /*8650*/  HMMA.16816.F32.BF16 R80, R108.reuse, R118, R80 ;  /* 0x000000766c50723c */ /* 0x040fe20000041850 */
[----:B------:R-:W3:Y:S02]  /*8660*/  LDSM.16.MT88.4 R116, [R180+0x1800] ;  /* 0x00180000b474783b */ /* 0x000ee40000004200 */
[----:B------:R-:W4:Y:S01]  /*8670*/  MUFU.EX2 R173, R165 ;  /* 0x000000a500ad7308 */ /* 0x000f220000000800 */
[----:B-1----:R-:W-:Y:S09]  /*8680*/  F2FP.BF16.PACK_AB R159, R177, R175 ;  /* 0x000000afb19f723e */ /* 0x002ff200000010ff */
[----:B------:R-:W1:Y:S01]  /*8690*/  MUFU.EX2 R165, R128 ;  /* 0x0000008000a57308 */ /* 0x000e620000000800 */
[--C-:B--2---:R-:W-:Y:S09]  /*86a0*/  FFMA.FTZ R3, R206, c[0x0][0x2d0], -R158.reuse ;  /* 0x0000b400ce037a23 */ /* 0x104ff2000001089e */
[----:B------:R2:W-:Y:S01]  /*86b0*/  MUFU.EX2 R199, R3 ;  /* 0x0000000300c77308 */ /* 0x0005e20000000800 */
[----:B----4-:R-:W-:Y:S02]  /*86c0*/  F2FP.BF16.PACK_AB R162, R168, R173 ;  /* 0x000000ada8a2723e */ /* 0x010fe400000010ff */
[----:B-1----:R-:W-:Y:S01]  /*86d0*/  F2FP.BF16.PACK_AB R163, R164, R165 ;  /* 0x000000a5a4a3723e */ /* 0x002fe200000010ff */
[-C--:B---3--:R-:W-:Y:S03]  /*86e0*/  HMMA.16816.F32.BF16 R84, R108, R116.reuse, R84 ;  /* 0x000000746c54723c */ /* 0x088fe60000041854 */
[----:B--2---:R-:W-:Y:S01]  /*86f0*/  FFMA.FTZ R3, R205, c[0x0][0x2d0], -R158 ;  /* 0x0000b400cd037a23 */ /* 0x004fe2000001089e */
[----:B------:R-:W-:Y:S04]  /*8700*/  F2FP.BF16.PACK_AB R158, R178, R179 ;  /* 0x000000b3b29e723e */ /* 0x000fe800000010ff */
[C---:B------:R-:W-:Y:S01]  /*8710*/  HMMA.16816.F32.BF16 R88, R112.reuse, R116, R88 ;  /* 0x000000747058723c */ /* 0x040fe20000041858 */
[----:B------:R1:W2:Y:S06]  /*8720*/  MUFU.EX2 R196, R3 ;  /* 0x0000000300c47308 */ /* 0x0002ac0000000800 */
[----:B------:R-:W-:Y:S01]  /*8730*/  F2FP.BF16.PACK_AB R116, R216, R214 ;  /* 0x000000d6d874723e */ /* 0x000fe200000010ff */
[-C--:B------:R-:W-:Y:S01]  /*8740*/  HMMA.16816.F32.BF16 R92, R112, R118.reuse, R92 ;  /* 0x00000076705c723c */ /* 0x080fe2000004185c */
[----:B------:R-:W3:Y:S03]  /*8750*/  LDSM.16.MT88.4 R112, [R107+0x400] ;  /* 0x000400006b70783b */ /* 0x000ee60000004200 */
[----:B------:R-:W-:Y:S04]  /*8760*/  F2FP.BF16.PACK_AB R117, R197, R207 ;  /* 0x000000cfc575723e */ /* 0x000fe800000010ff */
[----:B------:R-:W-:Y:S07]  /*8770*/  HMMA.16816.F32.BF16 R96, R108, R118, R96 ;  /* 0x000000766c60723c */ /* 0x000fee0000041860 */
[----:B------:R-:W-:Y:S02]  /*8780*/  F2FP.BF16.PACK_AB R108, R222, R133 ;  /* 0x00000085de6c723e */ /* 0x000fe400000010ff */
[----:B------:R-:W-:Y:S03]  /*8790*/  F2FP.BF16.PACK_AB R109, R220, R218 ;  /* 0x000000dadc6d723e */ /* 0x000fe600000010ff */
[----:B------:R-:W-:Y:S01]  /*87a0*/  F2FP.BF16.PACK_AB R110, R225, R223 ;  /* 0x000000dfe16e723e */ /* 0x000fe200000010ff */
[----:B-1----:R-:W-:Y:S01]  /*87b0*/  FFMA.FTZ R3, R100, R233, R210 ;  /* 0x000000e964037223 */ /* 0x002fe200000100d2 */
[----:B------:R-:W-:Y:S01]  /*87c0*/  F2FP.BF16.PACK_AB R111, R224, R221 ;  /* 0x000000dde06f723e */ /* 0x000fe200000010ff */
[----:B------:R-:W-:Y:S01]  /*87d0*/  FADD.FTZ R100, R215, R156 ;  /* 0x0000009cd7647221 */ /* 0x000fe20000010000 */
[----:B------:R-:W-:Y:S01]  /*87e0*/  F2FP.BF16.PACK_AB R118, R212, R219 ;  /* 0x000000dbd476723e */ /* 0x000fe200000010ff */
[----:B------:R-:W-:Y:S01]  /*87f0*/  FADD.FTZ R131, R211, R3 ;  /* 0x00000003d3837221 */ /* 0x000fe20000010000 */
[----:B--2---:R-:W-:Y:S01]  /*8800*/  F2FP.BF16.PACK_AB R119, R196, R199 ;  /* 0x000000c7c477723e */ /* 0x004fe200000010ff */
[----:B------:R-:W-:Y:S01]  /*8810*/  FADD.FTZ R3, R230, R132 ;  /* 0x00000084e6037221 */ /* 0x000fe20000010000 */
[----:B------:R-:W-:Y:S01]  /*8820*/  F2FP.BF16.PACK_AB R156, R193, R171 ;  /* 0x000000abc19c723e */ /* 0x000fe200000010ff */
[----:B------:R-:W-:Y:S02]  /*8830*/  FADD.FTZ R101, R228, R131 ;  /* 0x00000083e4657221 */ /* 0x000fe40000010000 */
[----:B------:R-:W-:Y:S02]  /*8840*/  FADD.FTZ R0, R217, R100 ;  /* 0x00000064d9007221 */ /* 0x000fe40000010000 */
[----:B------:R-:W-:Y:S02]  /*8850*/  FADD.FTZ R100, R227, R130 ;  /* 0x00000082e3647221 */ /* 0x000fe40000010000 */
[----:B------:R-:W-:Y:S02]  /*8860*/  FADD.FTZ R0, R232, R0 ;  /* 0x00000000e8007221 */ /* 0x000fe40000010000 */
[----:B------:R-:W-:Y:S02]  /*8870*/  FADD.FTZ R105, R231, R3 ;  /* 0x00000003e7697221 */ /* 0x000fe40000010000 */
[----:B------:R-:W-:Y:S01]  /*8880*/  FADD.FTZ R3, R229, R101 ;  /* 0x00000065e5037221 */ /* 0x000fe20000010000 */
[-C--:B---3--:R-:W-:Y:S03]  /*8890*/  HMMA.16816.F32.BF16 R4, R108, R112.reuse, R4 ;  /* 0x000000706c04723c */ /* 0x088fe60000041804 */
[----:B------:R-:W-:Y:S02]  /*88a0*/  FADD.FTZ R101, R226, R100 ;  /* 0x00000064e2657221 */ /* 0x000fe40000010000 */
[----:B------:R-:W-:Y:S02]  /*88b0*/  FADD.FTZ R100, R133, R0 ;  /* 0x0000000085647221 */ /* 0x000fe40000010000 */
[----:B------:R-:W-:Y:S01]  /*88c0*/  FADD.FTZ R0, R218, R105 ;  /* 0x00000069da007221 */ /* 0x000fe20000010000 */
[C---:B------:R-:W-:Y:S04]  /*88d0*/  HMMA.16816.F32.BF16 R8, R116.reuse, R112, R8 ;  /* 0x000000707408723c */ /* 0x040fe80000041808 */
[----:B------:R-:W-:Y:S04]  /*88e0*/  FADD.FTZ R3, R214, R3 ;  /* 0x00000003d6037221 */ /* 0x000fe80000010000 */
[-C--:B------:R-:W-:Y:S04]  /*88f0*/  HMMA.16816.F32.BF16 R12, R116, R114.reuse, R12 ;  /* 0x00000072740c723c */ /* 0x080fe8000004180c */
[----:B------:R-:W-:Y:S04]  /*8900*/  FADD.FTZ R3, R216, R3 ;  /* 0x00000003d8037221 */ /* 0x000fe80000010000 */
[C---:B------:R-:W-:Y:S01]  /*8910*/  HMMA.16816.F32.BF16 R16, R108.reuse, R114, R16 ;  /* 0x000000726c10723c */ /* 0x040fe20000041810 */
[----:B------:R-:W1:Y:S07]  /*8920*/  LDSM.16.MT88.4 R112, [R180+0x1000] ;  /* 0x00100000b470783b */ /* 0x000e6e0000004200 */
[-C--:B------:R-:W-:Y:S08]  /*8930*/  HMMA.16816.F32.BF16 R20, R108, R120.reuse, R20 ;  /* 0x000000786c14723c */ /* 0x080ff00000041814 */
[C---:B------:R-:W-:Y:S08]  /*8940*/  HMMA.16816.F32.BF16 R24, R116.reuse, R120, R24 ;  /* 0x000000787418723c */ /* 0x040ff00000041818 */
[-C--:B------:R-:W-:Y:S08]  /*8950*/  HMMA.16816.F32.BF16 R28, R116, R122.reuse, R28 ;  /* 0x0000007a741c723c */ /* 0x080ff0000004181c */
[C---:B------:R-:W-:Y:S01]  /*8960*/  HMMA.16816.F32.BF16 R32, R108.reuse, R122, R32 ;  /* 0x0000007a6c20723c */ /* 0x040fe20000041820 */
[----:B------:R-:W2:Y:S07]  /*8970*/  LDSM.16.MT88.4 R120, [R107+0x1c00] ;  /* 0x001c00006b78783b */ /* 0x000eae0000004200 */
[-C--:B------:R-:W-:Y:S08]  /*8980*/  HMMA.16816.F32.BF16 R36, R108, R124.reuse, R36 ;  /* 0x0000007c6c24723c */ /* 0x080ff00000041824 */
[C---:B------:R-:W-:Y:S08]  /*8990*/  HMMA.16816.F32.BF16 R40, R116.reuse, R124, R40 ;  /* 0x0000007c7428723c */ /* 0x040ff00000041828 */
[-C--:B------:R-:W-:Y:S08]  /*89a0*/  HMMA.16816.F32.BF16 R44, R116, R126.reuse, R44 ;  /* 0x0000007e742c723c */ /* 0x080ff0000004182c */
[C---:B------:R-:W-:Y:S01]  /*89b0*/  HMMA.16816.F32.BF16 R48, R108.reuse, R126, R48 ;  /* 0x0000007e6c30723c */ /* 0x040fe20000041830 */
[----:B------:R-:W3:Y:S07]  /*89c0*/  LDSM.16.MT88.4 R124, [R180+0x1c00] ;  /* 0x001c0000b47c783b */ /* 0x000eee0000004200 */
[-C--:B-1----:R-:W-:Y:S08]  /*89d0*/  HMMA.16816.F32.BF16 R52, R108, R112.reuse, R52 ;  /* 0x000000706c34723c */ /* 0x082ff00000041834 */
[C---:B------:R-:W-:Y:S08]  /*89e0*/  HMMA.16816.F32.BF16 R56, R116.reuse, R112, R56 ;  /* 0x000000707438723c */ /* 0x040ff00000041838 */
[-C--:B------:R-:W-:Y:S08]  /*89f0*/  HMMA.16816.F32.BF16 R60, R116, R114.reuse, R60 ;  /* 0x00000072743c723c */ /* 0x080ff0000004183c */
[C---:B------:R-:W-:Y:S01]  /*8a00*/  HMMA.16816.F32.BF16 R64, R108.reuse, R114, R64 ;  /* 0x000000726c40723c */ /* 0x040fe20000041840 */
[----:B------:R-:W1:Y:S07]  /*8a10*/  LDSM.16.MT88.4 R112, [R107+0x800] ;  /* 0x000800006b70783b */ /* 0x000e6e0000004200 */
[-C--:B--2---:R-:W-:Y:S08]  /*8a20*/  HMMA.16816.F32.BF16 R68, R108, R120.reuse, R68 ;  /* 0x000000786c44723c */ /* 0x084ff00000041844 */
[C---:B------:R-:W-:Y:S08]  /*8a30*/  HMMA.16816.F32.BF16 R72, R116.reuse, R120, R72 ;  /* 0x000000787448723c */ /* 0x040ff00000041848 */
[-C--:B------:R-:W-:Y:S08]  /*8a40*/  HMMA.16816.F32.BF16 R76, R116, R122.reuse, R76 ;  /* 0x0000007a744c723c */ /* 0x080ff0000004184c */
[C---:B------:R-:W-:Y:S08]  /*8a50*/  HMMA.16816.F32.BF16 R80, R108.reuse, R122, R80 ;  /* 0x0000007a6c50723c */ /* 0x040ff00000041850 */
[-C--:B---3--:R-:W-:Y:S08]  /*8a60*/  HMMA.16816.F32.BF16 R84, R108, R124.reuse, R84 ;  /* 0x0000007c6c54723c */ /* 0x088ff00000041854 */
[C---:B------:R-:W-:Y:S08]  /*8a70*/  HMMA.16816.F32.BF16 R88, R116.reuse, R124, R88 ;  /* 0x0000007c7458723c */ /* 0x040ff00000041858 */
[-C--:B------:R-:W-:Y:S01]  /*8a80*/  HMMA.16816.F32.BF16 R92, R116, R126.reuse, R92 ;  /* 0x0000007e745c723c */ /* 0x080fe2000004185c */
[----:B------:R-:W2:Y:S07]  /*8a90*/  LDSM.16.MT88.4 R116, [R180+0x800] ;  /* 0x00080000b474783b */ /* 0x000eae0000004200 */
[----:B------:R-:W-:Y:S01]  /*8aa0*/  HMMA.16816.F32.BF16 R96, R108, R126, R96 ;  /* 0x0000007e6c60723c */ /* 0x000fe20000041860 */
[----:B------:R-:W3:Y:S07]  /*8ab0*/  LDSM.16.MT88.4 R108, [R107+0x1400] ;  /* 0x001400006b6c783b */ /* 0x000eee0000004200 */
[-C--:B-1----:R-:W-:Y:S01]  /*8ac0*/  HMMA.16816.F32.BF16 R128, R156, R112.reuse, R4 ;  /* 0x000000709c80723c */ /* 0x082fe20000041804 */
[----:B------:R-:W1:Y:S07]  /*8ad0*/  LDSM.16.MT88.4 R4, [R180+0x1400] ;  /* 0x00140000b404783b */ /* 0x000e6e0000004200 */
[C---:B------:R-:W-:Y:S01]  /*8ae0*/  HMMA.16816.F32.BF16 R132, R160.reuse, R112, R8 ;  /* 0x00000070a084723c */ /* 0x040fe20000041808 */
[----:B------:R-:W4:Y:S07]  /*8af0*/  LDSM.16.MT88.4 R8, [R107+0x2000] ;  /* 0x002000006b08783b */ /* 0x000f2e0000004200 */
[-C--:B------:R-:W-:Y:S01]  /*8b00*/  HMMA.16816.F32.BF16 R136, R160, R114.reuse, R12 ;  /* 0x00000072a088723c */ /* 0x080fe2000004180c */
[----:B------:R-:W5:Y:S07]  /*8b10*/  LDSM.16.MT88.4 R12, [R180+0x2000] ;  /* 0x00200000b40c783b */ /* 0x000f6e0000004200 */
[C---:B------:R-:W-:Y:S08]  /*8b20*/  HMMA.16816.F32.BF16 R124, R156.reuse, R114, R16 ;  /* 0x000000729c7c723c */ /* 0x040ff00000041810 */
[-C--:B--2---:R-:W-:Y:S08]  /*8b30*/  HMMA.16816.F32.BF16 R120, R156, R116.reuse, R20 ;  /* 0x000000749c78723c */ /* 0x084ff00000041814 */
[C---:B------:R-:W-:Y:S08]  /*8b40*/  HMMA.16816.F32.BF16 R140, R160.reuse, R116, R24 ;  /* 0x00000074a08c723c */ /* 0x040ff00000041818 */
[-C--:B------:R-:W-:Y:S08]  /*8b50*/  HMMA.16816.F32.BF16 R144, R160, R118.reuse, R28 ;  /* 0x00000076a090723c */ /* 0x080ff0000004181c */
[C---:B------:R-:W-:Y:S08]  /*8b60*/  HMMA.16816.F32.BF16 R116, R156.reuse, R118, R32 ;  /* 0x000000769c74723c */ /* 0x040ff00000041820 */
[-C--:B---3--:R-:W-:Y:S08]  /*8b70*/  HMMA.16816.F32.BF16 R112, R156, R108.reuse, R36 ;  /* 0x0000006c9c70723c */ /* 0x088ff00000041824 */
[C---:B------:R-:W-:Y:S08]  /*8b80*/  HMMA.16816.F32.BF16 R148, R160.reuse, R108, R40 ;  /* 0x0000006ca094723c */ /* 0x040ff00000041828 */
[-C--:B------:R-:W-:Y:S08]  /*8b90*/  HMMA.16816.F32.BF16 R152, R160, R110.reuse, R44 ;  /* 0x0000006ea098723c */ /* 0x080ff0000004182c */
[C---:B------:R-:W-:Y:S08]  /*8ba0*/  HMMA.16816.F32.BF16 R108, R156.reuse, R110, R48 ;  /* 0x0000006e9c6c723c */ /* 0x040ff00000041830 */
[-C--:B-1----:R-:W-:Y:S08]  /*8bb0*/  HMMA.16816.F32.BF16 R52, R156, R4.reuse, R52 ;  /* 0x000000049c34723c */ /* 0x082ff00000041834 */
[C---:B------:R-:W-:Y:S07]  /*8bc0*/  HMMA.16816.F32.BF16 R56, R160.reuse, R4, R56 ;  /* 0x00000004a038723c */ /* 0x040fee0000041838 */
[----:B------:R-:W-:Y:S01]  /*8bd0*/  FADD.FTZ R5, R207, R101 ;  /* 0x00000065cf057221 */ /* 0x000fe20000010000 */
[-C--:B------:R-:W-:Y:S04]  /*8be0*/  HMMA.16816.F32.BF16 R60, R160, R6.reuse, R60 ;  /* 0x00000006a03c723c */ /* 0x080fe8000004183c */
[----:B------:R-:W-:Y:S01]  /*8bf0*/  MOV R101, R2 ;  /* 0x0000000200657202 */ /* 0x000fe20000000f00 */
[----:B------:R-:W-:Y:S02]  /*8c00*/  FADD.FTZ R4, R220, R0 ;  /* 0x00000000dc047221 */ /* 0x000fe40000010000 */
[----:B------:R-:W-:Y:S01]  /*8c10*/  FADD.FTZ R0, R197, R5 ;  /* 0x00000005c5007221 */ /* 0x000fe20000010000 */
[C---:B------:R-:W-:Y:S04]  /*8c20*/  HMMA.16816.F32.BF16 R64, R156.reuse, R6, R64 ;  /* 0x000000069c40723c */ /* 0x040fe80000041840 */
[----:B------:R-:W-:Y:S03]  /*8c30*/  FADD.FTZ R5, R199, R0 ;  /* 0x00000000c7057221 */ /* 0x000fe60000010000 */
[----:B------:R-:W-:Y:S01]  /*8c40*/  FADD.FTZ R6, R222, R100 ;  /* 0x00000064de067221 */ /* 0x000fe20000010000 */
[-C--:B----4-:R-:W-:Y:S04]  /*8c50*/  HMMA.16816.F32.BF16 R68, R156, R8.reuse, R68 ;  /* 0x000000089c44723c */ /* 0x090fe80000041844 */
[----:B------:R-:W-:Y:S04]  /*8c60*/  FADD.FTZ R7, R221, R4 ;  /* 0x00000004dd077221 */ /* 0x000fe80000010000 */
[C---:B------:R-:W-:Y:S07]  /*8c70*/  HMMA.16816.F32.BF16 R72, R160.reuse, R8, R72 ;  /* 0x00000008a048723c */ /* 0x040fee0000041848 */
[----:B------:R-:W-:Y:S01]  /*8c80*/  FADD.FTZ R8, R223, R6 ;  /* 0x00000006df087221 */ /* 0x000fe20000010000 */
[-C--:B------:R-:W-:Y:S04]  /*8c90*/  HMMA.16816.F32.BF16 R76, R160, R10.reuse, R76 ;  /* 0x0000000aa04c723c */ /* 0x080fe8000004184c */
[----:B------:R-:W-:Y:S02]  /*8ca0*/  FADD.FTZ R6, R219, R3 ;  /* 0x00000003db067221 */ /* 0x000fe40000010000 */
[----:B------:R-:W-:Y:S02]  /*8cb0*/  FADD.FTZ R4, R225, R8 ;  /* 0x00000008e1047221 */ /* 0x000fe40000010000 */
[C---:B------:R-:W-:Y:S04]  /*8cc0*/  HMMA.16816.F32.BF16 R80, R156.reuse, R10, R80 ;  /* 0x0000000a9c50723c */ /* 0x040fe80000041850 */
[----:B------:R-:W-:Y:S02]  /*8cd0*/  FADD.FTZ R3, R224, R7 ;  /* 0x00000007e0037221 */ /* 0x000fe40000010000 */
[----:B------:R-:W-:Y:S02]  /*8ce0*/  FADD.FTZ R0, R212, R6 ;  /* 0x00000006d4007221 */ /* 0x000fe40000010000 */
[----:B------:R-:W-:Y:S01]  /*8cf0*/  FADD.FTZ R8, R196, R5 ;  /* 0x00000005c4087221 */ /* 0x000fe20000010000 */
[-C--:B-----5:R-:W-:Y:S03]  /*8d00*/  HMMA.16816.F32.BF16 R84, R156, R12.reuse, R84 ;  /* 0x0000000c9c54723c */ /* 0x0a0fe60000041854 */
[----:B------:R-:W-:Y:S02]  /*8d10*/  FADD.FTZ R7, R171, R4 ;  /* 0x00000004ab077221 */ /* 0x000fe40000010000 */
[----:B------:R-:W-:Y:S02]  /*8d20*/  FADD.FTZ R6, R170, R3 ;  /* 0x00000003aa067221 */ /* 0x000fe40000010000 */
[----:B------:R-:W-:Y:S01]  /*8d30*/  FADD.FTZ R5, R169, R0 ;  /* 0x00000000a9057221 */ /* 0x000fe20000010000 */
[C---:B------:R-:W-:Y:S04]  /*8d40*/  HMMA.16816.F32.BF16 R88, R160.reuse, R12, R88 ;  /* 0x0000000ca058723c */ /* 0x040fe80000041858 */
[----:B------:R-:W-:Y:S02]  /*8d50*/  FADD.FTZ R4, R167, R8 ;  /* 0x00000008a7047221 */ /* 0x000fe40000010000 */
[----:B------:R-:W-:Y:S02]  /*8d60*/  FADD.FTZ R3, R193, R7 ;  /* 0x00000007c1037221 */ /* 0x000fe40000010000 */
[----:B------:R-:W-:Y:S01]  /*8d70*/  FADD.FTZ R0, R176, R6 ;  /* 0x00000006b0007221 */ /* 0x000fe20000010000 */
[-C--:B------:R-:W-:Y:S03]  /*8d80*/  HMMA.16816.F32.BF16 R92, R160, R14.reuse, R92 ;  /* 0x0000000ea05c723c */ /* 0x080fe6000004185c */
[----:B------:R-:W-:Y:S02]  /*8d90*/  FADD.FTZ R8, R172, R5 ;  /* 0x00000005ac087221 */ /* 0x000fe40000010000 */
[----:B------:R-:W-:Y:S02]  /*8da0*/  FADD.FTZ R7, R166, R4 ;  /* 0x00000004a6077221 */ /* 0x000fe40000010000 */
[----:B------:R-:W-:Y:S01]  /*8db0*/  FADD.FTZ R6, R179, R3 ;  /* 0x00000003b3067221 */ /* 0x000fe20000010000 */
[----:B------:R-:W-:Y:S04]  /*8dc0*/  HMMA.16816.F32.BF16 R96, R156, R14, R96 ;  /* 0x0000000e9c60723c */ /* 0x000fe80000041860 */
[----:B------:R-:W-:Y:S01]  /*8dd0*/  FADD.FTZ R5, R175, R0 ;  /* 0x00000000af057221 */ /* 0x000fe20000010000 */
[----:B------:R-:W-:Y:S01]  /*8de0*/  IADD3 R0, R209, -0x1, RZ ;  /* 0xffffffffd1007810 */ /* 0x000fe20007ffe0ff */
[----:B------:R-:W-:Y:S02]  /*8df0*/  FADD.FTZ R4, R173, R8 ;  /* 0x00000008ad047221 */ /* 0x000fe40000010000 */
[----:B------:R-:W-:Y:S01]  /*8e00*/  FADD.FTZ R3, R165, R7 ;  /* 0x00000007a5037221 */ /* 0x000fe20000010000 */
[----:B------:R-:W-:Y:S03]  /*8e10*/  MOV R209, R0 ;  /* 0x0000000000d17202 */ /* 0x000fe60000000f00 */
[----:B------:R-:W-:Y:S02]  /*8e20*/  FADD.FTZ R212, R178, R6 ;  /* 0x00000006b2d47221 */ /* 0x000fe40000010000 */
[----:B------:R-:W-:Y:S02]  /*8e30*/  FADD.FTZ R214, R177, R5 ;  /* 0x00000005b1d67221 */ /* 0x000fe40000010000 */
[----:B------:R-:W-:Y:S02]  /*8e40*/  FADD.FTZ R233, R168, R4 ;  /* 0x00000004a8e97221 */ /* 0x000fe40000010000 */
[----:B------:R-:W-:Y:S01]  /*8e50*/  FADD.FTZ R234, R164, R3 ;  /* 0x00000003a4ea7221 */ /* 0x000fe20000010000 */
[----:B------:R-:W-:-:S05]  /*8e60*/  @P0 BRA `(.L_x_77) ;  /* 0xffffcf3000000947 */ /* 0x000fca000383ffff */
.L_x_65:
[----:B------:R-:W-:Y:S05]  /*8e70*/  BRA.DIV ~URZ, `(.L_x_78) ;  /* 0x000061227f007947 */ /* 0x000fea000b800000 */
[----:B------:R-:W1:Y:S04]  /*8e80*/  SHFL.BFLY PT, R3, R212, 0x2, 0x1f ;  /* 0x0c401f00d4037f89 */ /* 0x000e6800000e0000 */
[----:B------:R-:W2:Y:S04]  /*8e90*/  SHFL.BFLY PT, R2, R214, 0x2, 0x1f ;  /* 0x0c401f00d6027f89 */ /* 0x000ea800000e0000 */
[----:B------:R-:W3:Y:S04]  /*8ea0*/  SHFL.BFLY PT, R0, R233, 0x2, 0x1f ;  /* 0x0c401f00e9007f89 */ /* 0x000ee800000e0000 */
[----:B------:R-:W4:Y:S01]  /*8eb0*/  SHFL.BFLY PT, R4, R234, 0x2, 0x1f ;  /* 0x0c401f00ea047f89 */ /* 0x000f2200000e0000 */
[----:B-1----:R-:W-:-:S02]  /*8ec0*/  FADD.FTZ R3, R3, R212 ;  /* 0x000000d403037221 */ /* 0x002fc40000010000 */
[----:B--2---:R-:W-:-:S03]  /*8ed0*/  FADD.FTZ R2, R2, R214 ;  /* 0x000000d602027221 */ /* 0x004fc60000010000 */
[----:B------:R-:W1:Y:S01]  /*8ee0*/  SHFL.BFLY PT, R7, R3, 0x1, 0x1f ;  /* 0x0c201f0003077f89 */ /* 0x000e6200000e0000 */
[----:B---3--:R-:W-:-:S03]  /*8ef0*/  FADD.FTZ R0, R0, R233 ;  /* 0x000000e900007221 */ /* 0x008fc60000010000 */
[----:B------:R-:W2:Y:S01]  /*8f00*/  SHFL.BFLY PT, R6, R2, 0x1, 0x1f ;  /* 0x0c201f0002067f89 */ /* 0x000ea200000e0000 */
[----:B----4-:R-:W-:-:S03]  /*8f10*/  FADD.FTZ R4, R4, R234 ;  /* 0x000000ea04047221 */ /* 0x010fc60000010000 */
[----:B------:R-:W3:Y:S04]  /*8f20*/  SHFL.BFLY PT, R5, R0, 0x1, 0x1f ;  /* 0x0c201f0000057f89 */ /* 0x000ee800000e0000 */
[----:B------:R4:W4:Y:S01]  /*8f30*/  SHFL.BFLY PT, R9, R4, 0x1, 0x1f ;  /* 0x0c201f0004097f89 */ /* 0x00092200000e0000 */
[----:B-1----:R-:W-:Y:S02]  /*8f40*/  FADD.FTZ R7, R3, R7 ;  /* 0x0000000703077221 */ /* 0x002fe40000010000 */
[----:B--2---:R-:W-:Y:S02]  /*8f50*/  FADD.FTZ R6, R2, R6 ;  /* 0x0000000602067221 */ /* 0x004fe40000010000 */
[----:B---3--:R-:W-:Y:S02]  /*8f60*/  FADD.FTZ R5, R0, R5 ;  /* 0x0000000500057221 */ /* 0x008fe40000010000 */
.L_x_167:
[----:B------:R-:W-:Y:S01]  /*8f70*/  FSETP.NE.FTZ.AND P3, PT, R7, RZ, PT ;  /* 0x000000ff0700720b */ /* 0x000fe20003f75000 */
[----:B------:R-:W-:Y:S01]  /*8f80*/  CS2R R2, SRZ ;  /* 0x0000000000027805 */ /* 0x000fe2000001ff00 */
[----:B------:R-:W-:Y:S01]  /*8f90*/  MOV R0, RZ ;  /* 0x000000ff00007202 */ /* 0x000fe20000000f00 */
[----:B----4-:R-:W-:Y:S01]  /*8fa0*/  FADD.FTZ R4, R9, R4 ;  /* 0x0000000409047221 */ /* 0x010fe20000010000 */
[----:B------:R-:W-:-:S02]  /*8fb0*/  FSETP.NE.FTZ.AND P2, PT, R6, RZ, PT ;  /* 0x000000ff0600720b */ /* 0x000fc40003f55000 */
[----:B------:R-:W-:Y:S02]  /*8fc0*/  FSETP.NE.FTZ.AND P1, PT, R5, RZ, PT ;  /* 0x000000ff0500720b */ /* 0x000fe40003f35000 */
[----:B------:R-:W-:Y:S02]  /*8fd0*/  FSETP.NE.FTZ.AND P0, PT, R4, RZ, PT ;  /* 0x000000ff0400720b */ /* 0x000fe40003f15000 */
[----:B------:R-:W-:Y:S02]  /*8fe0*/  MOV R24, 0xff800000 ;  /* 0xff80000000187802 */ /* 0x000fe40000000f00 */
[----:B------:R-:W-:Y:S01]  /*8ff0*/  MOV R22, 0xff800000 ;  /* 0xff80000000167802 */ /* 0x000fe20000000f00 */
[----:B------:R-:W1:Y:S01]  /*9000*/  @P3 MUFU.RCP R0, R7 ;  /* 0x0000000700003308 */ /* 0x000e620000001000 */
[----:B------:R-:W-:Y:S02]  /*9010*/  MOV R23, 0xff800000 ;  /* 0xff80000000177802 */ /* 0x000fe40000000f00 */
[----:B------:R-:W-:-:S03]  /*9020*/  MOV R19, 0xff800000 ;  /* 0xff80000000137802 */ /* 0x000fc60000000f00 */
[----:B------:R-:W-:Y:S02]  /*9030*/  @P1 MOV R10, 0x3f317218 ;  /* 0x3f317218000a1802 */ /* 0x000fe40000000f00 */
[----:B------:R-:W2:Y:S01]  /*9040*/  @P3 MUFU.LG2 R8, R7 ;  /* 0x0000000700083308 */ /* 0x000ea20000000c00 */
[----:B-1----:R-:W-:-:S07]  /*9050*/  FMUL.FTZ R156, R0, R108 ;  /* 0x0000006c009c7220 */ /* 0x002fce0000410000 */
[----:B------:R-:W1:Y:S01]  /*9060*/  @P2 MUFU.LG2 R7, R6 ;  /* 0x0000000600072308 */ /* 0x000e620000000c00 */
[C---:B------:R-:W-:Y:S02]  /*9070*/  FMUL.FTZ R157, R0.reuse, R109 ;  /* 0x0000006d009d7220 */ /* 0x040fe40000410000 */
[C---:B------:R-:W-:Y:S02]  /*9080*/  FMUL.FTZ R164, R0.reuse, R80 ;  /* 0x0000005000a47220 */ /* 0x040fe40000410000 */
[C---:B------:R-:W-:Y:S02]  /*9090*/  FMUL.FTZ R165, R0.reuse, R81 ;  /* 0x0000005100a57220 */ /* 0x040fe40000410000 */
[C---:B------:R-:W-:Y:S01]  /*90a0*/  FMUL.FTZ R128, R0.reuse, R128 ;  /* 0x0000008000807220 */ /* 0x040fe20000410000 */
[----:B------:R-:W3:Y:S01]  /*90b0*/  @P2 MUFU.RCP R3, R6 ;  /* 0x0000000600032308 */ /* 0x000ee20000001000 */
[C---:B------:R-:W-:Y:S02]  /*90c0*/  FMUL.FTZ R129, R0.reuse, R129 ;  /* 0x0000008100817220 */ /* 0x040fe40000410000 */
[----:B------:R-:W-:-:S02]  /*90d0*/  FMUL.FTZ R124, R0, R124 ;  /* 0x0000007c007c7220 */ /* 0x000fc40000410000 */
[C---:B------:R-:W-:Y:S02]  /*90e0*/  FMUL.FTZ R125, R0.reuse, R125 ;  /* 0x0000007d007d7220 */ /* 0x040fe40000410000 */
[C---:B------:R-:W-:Y:S01]  /*90f0*/  FMUL.FTZ R120, R0.reuse, R120 ;  /* 0x0000007800787220 */ /* 0x040fe20000410000 */
[----:B------:R-:W-:Y:S01]  /*9100*/  @P1 MUFU.RCP R2, R5 ;  /* 0x0000000500021308 */ /* 0x000fe20000001000 */
        /* <DEDUP_REMOVED lines=14> */
[----:B------:R-:W-:Y:S02]  /*91f0*/  FMUL.FTZ R81, R0, R97 ;  /* 0x0000006100517220 */ /* 0x000fe40000410000 */
[----:B------:R4:W5:Y:S01]  /*9200*/  @P1 MUFU.LG2 R0, R5 ;  /* 0x0000000500001308 */ /* 0x0009620000000c00 */
[----:B--2---:R-:W-:-:S02]  /*9210*/  @P3 FMUL.FTZ R9, R8, 0.69314718246459960938 ;  /* 0x3f31721808093820 */ /* 0x004fc40000410000 */
[----:B-1----:R-:W-:Y:S02]  /*9220*/  @P2 FMUL.FTZ R8, R7, 0.69314718246459960938 ;  /* 0x3f31721807082820 */ /* 0x002fe40000410000 */
[C---:B---3--:R-:W-:Y:S02]  /*9230*/  FMUL.FTZ R162, R3.reuse, R122 ;  /* 0x0000007a03a27220 */ /* 0x048fe40000410000 */
[C---:B------:R-:W-:Y:S02]  /*9240*/  FMUL.FTZ R163, R3.reuse, R123 ;  /* 0x0000007b03a37220 */ /* 0x040fe40000410000 */
[C---:B------:R-:W-:Y:S02]  /*9250*/  FMUL.FTZ R96, R3.reuse, R118 ;  /* 0x0000007603607220 */ /* 0x040fe40000410000 */
[C---:B------:R-:W-:Y:S02]  /*9260*/  FMUL.FTZ R97, R3.reuse, R119 ;  /* 0x0000007703617220 */ /* 0x040fe40000410000 */
[----:B------:R-:W-:-:S02]  /*9270*/  FMUL.FTZ R168, R3, R70 ;  /* 0x0000004603a87220 */ /* 0x000fc40000410000 */
[C---:B------:R-:W-:Y:S01]  /*9280*/  FMUL.FTZ R169, R3.reuse, R71 ;  /* 0x0000004703a97220 */ /* 0x040fe20000410000 */
[----:B----4-:R-:W-:Y:S01]  /*9290*/  @P2 MOV R5, 0x3f317218 ;  /* 0x3f31721800052802 */ /* 0x010fe20000000f00 */
[----:B-----5:R-:W-:Y:S01]  /*92a0*/  @P1 FMUL.FTZ R7, R0, 0.69314718246459960938 ;  /* 0x3f31721800071820 */ /* 0x020fe20000410000 */
[----:B------:R-:W-:Y:S01]  /*92b0*/  MOV R0, RZ ;  /* 0x000000ff00007202 */ /* 0x000fe20000000f00 */
[C---:B------:R-:W-:Y:S02]  /*92c0*/  FMUL.FTZ R166, R3.reuse, R82 ;  /* 0x0000005203a67220 */ /* 0x040fe40000410000 */
[----:B------:R-:W-:Y:S02]  /*92d0*/  FMUL.FTZ R167, R3, R83 ;  /* 0x0000005303a77220 */ /* 0x000fe40000410000 */
[C---:B------:R-:W-:Y:S01]  /*92e0*/  FMUL.FTZ R48, R2.reuse, R60 ;  /* 0x0000003c02307220 */ /* 0x040fe20000410000 */
[----:B------:R-:W1:Y:S01]  /*92f0*/  @P0 MUFU.RCP R0, R4 ;  /* 0x0000000400000308 */ /* 0x000e620000001000 */
        /* <DEDUP_REMOVED lines=39> */
[----:B------:R-:W-:Y:S02]  /*9570*/  FMUL.FTZ R27, R2, R93 ;  /* 0x0000005d021b7220 */ /* 0x000fe40000410000 */
[----:B------:R2:W3:Y:S01]  /*9580*/  @P0 MUFU.LG2 R2, R4 ;  /* 0x0000000400020308 */ /* 0x0004e20000000c00 */
[----:B------:R-:W-:Y:S02]  /*9590*/  @P3 FMUL.FTZ R6, R3, c[0x0][0x2d0] ;  /* 0x0000b40003063a20 */ /* 0x000fe40000410000 */
[----:B------:R-:W-:Y:S02]  /*95a0*/  @P1 FMUL.FTZ R3, R10, c[0x0][0x2d0] ;  /* 0x0000b4000a031a20 */ /* 0x000fe40000410000 */
[----:B------:R-:W-:Y:S02]  /*95b0*/  @P2 FMUL.FTZ R5, R5, c[0x0][0x2d0] ;  /* 0x0000b40005052a20 */ /* 0x000fe40000410000 */
[----:B------:R-:W-:Y:S01]  /*95c0*/  @P1 FFMA.FTZ R24, R3, R102, R7 ;  /* 0x0000006603181223 */ /* 0x000fe20000010007 */
[----:B------:R-:W-:Y:S01]  /*95d0*/  @P0 MOV R3, 0x3f317218 ;  /* 0x3f31721800030802 */ /* 0x000fe20000000f00 */
[----:B-1----:R-:W-:-:S02]  /*95e0*/  FMUL.FTZ R76, R0, R62 ;  /* 0x0000003e004c7220 */ /* 0x002fc40000410000 */
[C---:B------:R-:W-:Y:S02]  /*95f0*/  FMUL.FTZ R77, R0.reuse, R63 ;  /* 0x0000003f004d7220 */ /* 0x040fe40000410000 */
[----:B------:R-:W-:Y:S02]  /*9600*/  @P0 FMUL.FTZ R3, R3, c[0x0][0x2d0] ;  /* 0x0000b40003030a20 */ /* 0x000fe40000410000 */
[----:B------:R-:W-:Y:S01]  /*9610*/  FMUL.FTZ R66, R0, R134 ;  /* 0x0000008600427220 */ /* 0x000fe20000410000 */
[----:B--2---:R-:W-:Y:S01]  /*9620*/  MOV R4, 0x1 ;  /* 0x0000000100047802 */ /* 0x004fe20000000f00 */
[----:B---3--:R-:W-:Y:S02]  /*9630*/  @P0 FMUL.FTZ R2, R2, 0.69314718246459960938 ;  /* 0x3f31721802020820 */ /* 0x008fe40000410000 */
        /* <DEDUP_REMOVED lines=20> */
[----:B------:R-:W-:Y:S01]  /*9780*/  FMUL.FTZ R33, R0, R95 ;  /* 0x0000005f00217220 */ /* 0x000fe20000410000 */
[----:B------:R-:W-:Y:S01]  /*9790*/  PRMT R0, R4, 0x7610, R0 ;  /* 0x0000761004007816 */ /* 0x000fe20000000000 */
[----:B------:R-:W-:Y:S02]  /*97a0*/  @P3 FFMA.FTZ R22, R6, R104, R9 ;  /* 0x0000006806163223 */ /* 0x000fe40000010009 */
[----:B------:R-:W-:Y:S02]  /*97b0*/  @P2 FFMA.FTZ R23, R5, R103, R8 ;  /* 0x0000006705172223 */ /* 0x000fe40000010008 */
[----:B------:R-:W-:Y:S02]  /*97c0*/  @P0 FFMA.FTZ R19, R3, R101, R2 ;  /* 0x0000006503130223 */ /* 0x000fe40000010002 */
.L_x_40:
[----:B------:R2:W5:Y:S04]  /*97d0*/  LDL R6, [R1] ;  /* 0x0000000001067983 */ /* 0x0005680000100800 */
[----:B------:R-:W3:Y:S01]  /*97e0*/  S2R R2, SR_TID.X ;  /* 0x0000000000027919 */ /* 0x000ee20000002100 */
[----:B------:R-:W-:Y:S01]  /*97f0*/  BSSY B0, `(.L_x_79) ;  /* 0x0000011000007945 */ /* 0x000fe20003800000 */
[----:B---3--:R-:W-:-:S13]  /*9800*/  LOP3.LUT P0, RZ, R2, 0x7f, RZ, 0xc0, !PT ;  /* 0x0000007f02ff7812 */ /* 0x008fda000780c0ff */
[----:B------:R-:W-:Y:S05]  /*9810*/  @P0 BRA `(.L_x_80) ;  /* 0x000000e000000947 */ /* 0x000fea0003800000 */
[----:B--2---:R-:W2:Y:S01]  /*9820*/  S2R R4, SR_LANEID ;  /* 0x0000000000047919 */ /* 0x004ea20000000000 */
[----:B------:R-:W-:Y:S01]  /*9830*/  VOTEU.ANY UR4, UPT, PT ;  /* 0x0000000000047886 */ /* 0x000fe200038e0100 */
[----:B-1----:R-:W-:Y:S01]  /*9840*/  IMAD.MOV.U32 R5, RZ, RZ, c[0x0][0x564] ;  /* 0x00015900ff057624 */ /* 0x002fe200078e00ff */
[----:B------:R-:W2:Y:S08]  /*9850*/  FLO.U32 R3, UR4 ;  /* 0x0000000400037d00 */ /* 0x000eb000080e0000 */
[----:B------:R-:W1:Y:S01]  /*9860*/  POPC R2, UR4 ;  /* 0x0000000400027d09 */ /* 0x000e620008000000 */
[----:B--2---:R-:W-:Y:S01]  /*9870*/  ISETP.EQ.U32.AND P0, PT, R3, R4, PT ;  /* 0x000000040300720c */ /* 0x004fe20003f02070 */
[----:B------:R-:W-:-:S12]  /*9880*/  IMAD.MOV.U32 R4, RZ, RZ, c[0x0][0x560] ;  /* 0x00015800ff047624 */ /* 0x000fd800078e00ff */
[----:B-1----:R1:W2:Y:S04]  /*9890*/  @P0 ATOMG.E.ADD.STRONG.GPU PT, R2, [R4.64], R2 ;  /* 0x00000002040209a8 */ /* 0x0022a800081ee1c6 */
[----:B-1----:R-:W1:Y:S04]  /*98a0*/  S2R R4, SR_LTMASK ;  /* 0x0000000000047919 */ /* 0x002e680000003900 */
[----:B--2---:R1:W2:Y:S02]  /*98b0*/  SHFL.IDX PT, R3, R2, R3, 0x1f ;  /* 0x00001f0302037589 */ /* 0x0042a400000e0000 */
[----:B-1----:R-:W-:-:S06]  /*98c0*/  LOP3.LUT R2, R4, UR4, RZ, 0xc0, !PT ;  /* 0x0000000404027c12 */ /* 0x002fcc000f8ec0ff */
[----:B------:R-:W2:Y:S02]  /*98d0*/  POPC R2, R2 ;  /* 0x0000000200027309 */ /* 0x000ea40000000000 */
[----:B--2--5:R-:W-:-:S05]  /*98e0*/  IADD3 R6, R3, c[0x0][0xc], R2 ;  /* 0x0000030003067a10 */ /* 0x024fca0007ffe002 */
[----:B------:R1:W-:Y:S02]  /*98f0*/  STL [R1], R6 ;  /* 0x0000000601007387 */ /* 0x0003e40000100800 */
.L_x_80:
[----:B--2---:R-:W-:Y:S05]  /*9900*/  BSYNC B0 ;  /* 0x0000000000007941 */ /* 0x004fea0003800000 */
.L_x_79:
[----:B------:R-:W-:Y:S01]  /*9910*/  PRMT R0, R0, 0x9910, RZ ;  /* 0x0000991000007816 */ /* 0x000fe200000000ff */
[----:B------:R-:W-:Y:S01]  /*9920*/  BSSY B1, `(.L_x_81) ;  /* 0x000038b000017945 */ /* 0x000fe20003800000 */
[----:B-----5:R-:W-:Y:S02]  /*9930*/  IMAD.MOV.U32 R28, RZ, RZ, R6 ;  /* 0x000000ffff1c7224 */ /* 0x020fe400078e0006 */
[----:B------:R-:W-:-:S13]  /*9940*/  ISETP.NE.AND P0, PT, R0, RZ, PT ;  /* 0x000000ff0000720c */ /* 0x000fda0003f05270 */
[----:B------:R-:W-:Y:S05]  /*9950*/  @!P0 BRA `(.L_x_82) ;  /* 0x00002b5000008947 */ /* 0x000fea0003800000 */
[----:B------:R-:W2:Y:S04]  /*9960*/  LDL R10, [R1+0x40] ;  /* 0x00004000010a7983 */ /* 0x000ea80000100800 */
[----:B------:R-:W3:Y:S04]  /*9970*/  LDL.LU R9, [R1+0x44] ;  /* 0x0000440001097983 */ /* 0x000ee80000300800 */
[----:B------:R-:W4:Y:S04]  /*9980*/  LDL R8, [R1+0x3c] ;  /* 0x00003c0001087983 */ /* 0x000f280000100800 */
[----:B------:R-:W3:Y:S01]  /*9990*/  LDL.LU R7, [R1+0x48] ;  /* 0x0000480001077983 */ /* 0x000ee20000300800 */
[----:B------:R-:W-:Y:S01]  /*99a0*/  WARPSYNC 0xffffffff ;  /* 0xffffffff00007948 */ /* 0x000fe20003800000 */
[----:B------:R-:W-:-:S02]  /*99b0*/  F2FP.BF16.PACK_AB R0, R129, R128 ;  /* 0x000000808100723e */ /* 0x000fc400000010ff */
[----:B------:R-:W-:Y:S01]  /*99c0*/  BAR.SYNC.DEFER_BLOCKING 0x1, 0x80 ;  /* 0x0042000000007b1d */ /* 0x000fe20000010000 */
[----:B------:R-:W-:Y:S02]  /*99d0*/  F2FP.BF16.PACK_AB R3, R131, R130 ;  /* 0x000000828303723e */ /* 0x000fe400000010ff */
[----:B------:R-:W-:Y:S02]  /*99e0*/  F2FP.BF16.PACK_AB R2, R125, R124 ;  /* 0x0000007c7d02723e */ /* 0x000fe400000010ff */
[----:B------:R-:W-:Y:S01]  /*99f0*/  F2FP.BF16.PACK_AB R4, R55, R54 ;  /* 0x000000363704723e */ /* 0x000fe200000010ff */
[----:B-1----:R-:W3:Y:S01]  /*9a00*/  LDL.LU R6, [R1+0x50] ;  /* 0x0000500001067983 */ /* 0x002ee20000300800 */
[----:B------:R-:W-:Y:S01]  /*9a10*/  F2FP.BF16.PACK_AB R5, R77, R76 ;  /* 0x0000004c4d05723e */ /* 0x000fe200000010ff */
[----:B------:R-:W-:Y:S01]  /*9a20*/  IMAD.MOV.U32 R11, RZ, RZ, c[0x0][0x388] ;  /* 0x0000e200ff0b7624 */ /* 0x000fe200078e00ff */
[----:B------:R-:W-:Y:S02]  /*9a30*/  ISETP.NE.U32.AND P2, PT, RZ, c[0x0][0x500], PT ;  /* 0x00014000ff007a0c */ /* 0x000fe40003f45070 */
[----:B------:R-:W-:-:S02]  /*9a40*/  ISETP.NE.U32.AND P3, PT, RZ, c[0x0][0x508], PT ;  /* 0x00014200ff007a0c */ /* 0x000fc40003f65070 */
[----:B------:R-:W-:Y:S02]  /*9a50*/  ISETP.NE.AND.EX P2, PT, RZ, c[0x0][0x504], PT, P2 ;  /* 0x00014100ff007a0c */ /* 0x000fe40003f45320 */
[----:B------:R-:W-:Y:S01]  /*9a60*/  ISETP.NE.AND.EX P3, PT, RZ, c[0x0][0x50c], PT, P3 ;  /* 0x00014300ff007a0c */ /* 0x000fe20003f65330 */
[----:B------:R1:W-:Y:S04]  /*9a70*/  STS [R251+0x80], R0 ;  /* 0x00008000fb007388 */ /* 0x0003e80000000800 */
[----:B------:R1:W-:Y:S04]  /*9a80*/  STS [R251+0x280], R3 ;  /* 0x00028003fb007388 */ /* 0x0003e80000000800 */
[----:B------:R1:W-:Y:S02]  /*9a90*/  STS [R252], R2 ;  /* 0x00000002fc007388 */ /* 0x0003e40000000800 */
[----:B-1----:R-:W-:-:S02]  /*9aa0*/  F2FP.BF16.PACK_AB R0, R127, R126 ;  /* 0x0000007e7f00723e */ /* 0x002fc400000010ff */
[----:B------:R-:W-:-:S03]  /*9ab0*/  F2FP.BF16.PACK_AB R3, R35, R34 ;  /* 0x000000222303723e */ /* 0x000fc600000010ff */
[----:B------:R1:W-:Y:S01]  /*9ac0*/  STS [R252+0x200], R0 ;  /* 0x00020000fc007388 */ /* 0x0003e20000000800 */
[----:B------:R-:W-:-:S03]  /*9ad0*/  F2FP.BF16.PACK_AB R2, R67, R66 ;  /* 0x000000424302723e */ /* 0x000fc600000010ff */
[----:B------:R1:W-:Y:S04]  /*9ae0*/  STS [R251+0x1080], R3 ;  /* 0x00108003fb007388 */ /* 0x0003e80000000800 */
[----:B------:R1:W-:Y:S04]  /*9af0*/  STS [R251+0x1280], R2 ;  /* 0x00128002fb007388 */ /* 0x0003e80000000800 */
[----:B------:R1:W-:Y:S02]  /*9b00*/  STS [R252+0x1200], R4 ;  /* 0x00120004fc007388 */ /* 0x0003e40000000800 */
[----:B-1----:R-:W-:-:S02]  /*9b10*/  F2FP.BF16.PACK_AB R0, R37, R36 ;  /* 0x000000242500723e */ /* 0x002fc400000010ff */
[----:B------:R-:W-:-:S03]  /*9b20*/  F2FP.BF16.PACK_AB R3, R121, R120 ;  /* 0x000000787903723e */ /* 0x000fc600000010ff */
[----:B------:R1:W-:Y:S01]  /*9b30*/  STS [R252+0x1000], R0 ;  /* 0x00100000fc007388 */ /* 0x0003e20000000800 */
[----:B------:R-:W-:Y:S02]  /*9b40*/  F2FP.BF16.PACK_AB R2, R163, R162 ;  /* 0x000000a2a302723e */ /* 0x000fe400000010ff */
[----:B------:R-:W-:Y:S02]  /*9b50*/  F2FP.BF16.PACK_AB R4, R39, R38 ;  /* 0x000000262704723e */ /* 0x000fe400000010ff */
[----:B-1----:R-:W-:Y:S01]  /*9b60*/  F2FP.BF16.PACK_AB R0, R117, R116 ;  /* 0x000000747500723e */ /* 0x002fe200000010ff */
[----:B--2---:R1:W-:Y:S04]  /*9b70*/  STS [R10+0x80], R3 ;  /* 0x000080030a007388 */ /* 0x0043e80000000800 */
[----:B------:R2:W-:Y:S04]  /*9b80*/  STS [R10+0x280], R2 ;  /* 0x000280020a007388 */ /* 0x0005e80000000800 */
[----:B----4-:R4:W-:Y:S01]  /*9b90*/  STS [R8], R0 ;  /* 0x0000000008007388 */ /* 0x0109e20000000800 */
[----:B-1----:R-:W-:-:S02]  /*9ba0*/  F2FP.BF16.PACK_AB R3, R97, R96 ;  /* 0x000000606103723e */ /* 0x002fc400000010ff */
[----:B--2---:R-:W-:-:S03]  /*9bb0*/  F2FP.BF16.PACK_AB R2, R73, R72 ;  /* 0x000000484902723e */ /* 0x004fc600000010ff */
[----:B------:R1:W-:Y:S01]  /*9bc0*/  STS [R8+0x200], R3 ;  /* 0x0002000308007388 */ /* 0x0003e20000000800 */
[----:B----4-:R-:W-:-:S03]  /*9bd0*/  F2FP.BF16.PACK_AB R0, R41, R40 ;  /* 0x000000282900723e */ /* 0x010fc600000010ff */
[----:B------:R2:W-:Y:S04]  /*9be0*/  STS [R10+0x1080], R4 ;  /* 0x001080040a007388 */ /* 0x0005e80000000800 */
[----:B------:R4:W-:Y:S04]  /*9bf0*/  STS [R10+0x1280], R2 ;  /* 0x001280020a007388 */ /* 0x0009e80000000800 */
[----:B------:R3:W-:Y:S01]  /*9c00*/  STS [R8+0x1000], R0 ;  /* 0x0010000008007388 */ /* 0x0007e20000000800 */
[----:B-1----:R-:W-:Y:S02]  /*9c10*/  F2FP.BF16.PACK_AB R3, R113, R112 ;  /* 0x000000707103723e */ /* 0x002fe400000010ff */
[----:B--2---:R-:W-:-:S02]  /*9c20*/  F2FP.BF16.PACK_AB R4, R69, R68 ;  /* 0x000000444504723e */ /* 0x004fc400000010ff */
[----:B----4-:R-:W-:-:S03]  /*9c30*/  F2FP.BF16.PACK_AB R2, R115, R114 ;  /* 0x000000727302723e */ /* 0x010fc600000010ff */
[----:B------:R1:W-:Y:S01]  /*9c40*/  STS [R8+0x1200], R4 ;  /* 0x0012000408007388 */ /* 0x0003e20000000800 */
[----:B---3--:R-:W-:-:S03]  /*9c50*/  F2FP.BF16.PACK_AB R0, R157, R156 ;  /* 0x0000009c9d00723e */ /* 0x008fc600000010ff */
[----:B------:R2:W-:Y:S04]  /*9c60*/  STS [R251+0x2080], R3 ;  /* 0x00208003fb007388 */ /* 0x0005e80000000800 */
[----:B------:R3:W-:Y:S04]  /*9c70*/  STS [R251+0x2280], R2 ;  /* 0x00228002fb007388 */ /* 0x0007e80000000800 */
[----:B------:R4:W-:Y:S01]  /*9c80*/  STS [R252+0x2000], R0 ;  /* 0x00200000fc007388 */ /* 0x0009e20000000800 */
[----:B-1----:R-:W-:Y:S02]  /*9c90*/  F2FP.BF16.PACK_AB R4, R65, R64 ;  /* 0x000000404104723e */ /* 0x002fe400000010ff */
[----:B--2---:R-:W-:-:S02]  /*9ca0*/  F2FP.BF16.PACK_AB R3, R111, R110 ;  /* 0x0000006e6f03723e */ /* 0x004fc400000010ff */
[----:B---3--:R-:W-:-:S03]  /*9cb0*/  F2FP.BF16.PACK_AB R2, R43, R42 ;  /* 0x0000002a2b02723e */ /* 0x008fc600000010ff */
[----:B------:R1:W-:Y:S01]  /*9cc0*/  STS [R252+0x2200], R3 ;  /* 0x00220003fc007388 */ /* 0x0003e20000000800 */
[----:B----4-:R-:W-:-:S03]  /*9cd0*/  F2FP.BF16.PACK_AB R0, R45, R44 ;  /* 0x0000002c2d00723e */ /* 0x010fc600000010ff */
        /* <DEDUP_REMOVED lines=18> */
[----:B------:R4:W-:Y:S04]  /*9e00*/  STS [R8+0x3000], R0 ;  /* 0x0030000008007388 */ /* 0x0009e80000000800 */
[----:B------:R-:W-:Y:S01]  /*9e10*/  STS [R8+0x3200], R5 ;  /* 0x0032000508007388 */ /* 0x000fe20000000800 */
[----:B-1----:R-:W-:-:S02]  /*9e20*/  F2FP.BF16.PACK_AB R3, R169, R168 ;  /* 0x000000a8a903723e */ /* 0x002fc400000010ff */
[----:B--2---:R-:W-:-:S03]  /*9e30*/  F2FP.BF16.PACK_AB R4, R109, R108 ;  /* 0x0000006c6d04723e */ /* 0x004fc600000010ff */
[----:B------:R1:W-:Y:S01]  /*9e40*/  STS [R251+0x4280], R3 ;  /* 0x00428003fb007388 */ /* 0x0003e20000000800 */
[----:B---3--:R-:W-:-:S03]  /*9e50*/  F2FP.BF16.PACK_AB R2, R165, R164 ;  /* 0x000000a4a502723e */ /* 0x008fc600000010ff */
[----:B------:R2:W-:Y:S01]  /*9e60*/  STS [R251+0x4080], R4 ;  /* 0x00408004fb007388 */ /* 0x0005e20000000800 */
[----:B----4-:R-:W-:-:S03]  /*9e70*/  F2FP.BF16.PACK_AB R0, R167, R166 ;  /* 0x000000a6a700723e */ /* 0x010fc600000010ff */
[----:B------:R3:W-:Y:S04]  /*9e80*/  STS [R252+0x4000], R2 ;  /* 0x00400002fc007388 */ /* 0x0007e80000000800 */
[----:B------:R4:W-:Y:S01]  /*9e90*/  STS [R252+0x4200], R0 ;  /* 0x00420000fc007388 */ /* 0x0009e20000000800 */
[----:B-1----:R-:W-:Y:S02]  /*9ea0*/  F2FP.BF16.PACK_AB R3, R75, R74 ;  /* 0x0000004a4b03723e */ /* 0x002fe400000010ff */
        /* <DEDUP_REMOVED lines=8> */
[----:B--2---:R-:W-:Y:S02]  /*9f30*/  F2FP.BF16.PACK_AB R4, R87, R86 ;  /* 0x000000565704723e */ /* 0x004fe400000010ff */
[----:B---3--:R-:W-:Y:S02]  /*9f40*/  F2FP.BF16.PACK_AB R2, R83, R82 ;  /* 0x000000525302723e */ /* 0x008fe400000010ff */
[----:B----4-:R-:W-:-:S05]  /*9f50*/  F2FP.BF16.PACK_AB R0, R85, R84 ;  /* 0x000000545500723e */ /* 0x010fca00000010ff */
[----:B------:R1:W-:Y:S04]  /*9f60*/  STS [R10+0x4080], R0 ;  /* 0x004080000a007388 */ /* 0x0003e80000000800 */
[----:B------:R2:W-:Y:S04]  /*9f70*/  STS [R10+0x4280], R4 ;  /* 0x004280040a007388 */ /* 0x0005e80000000800 */
[----:B------:R3:W-:Y:S04]  /*9f80*/  STS [R8+0x4000], R3 ;  /* 0x0040000308007388 */ /* 0x0007e80000000800 */
[----:B------:R4:W-:Y:S01]  /*9f90*/  STS [R8+0x4200], R2 ;  /* 0x0042000208007388 */ /* 0x0009e20000000800 */
[----:B-1----:R-:W-:-:S02]  /*9fa0*/  F2FP.BF16.PACK_AB R0, R51, R50 ;  /* 0x000000323300723e */ /* 0x002fc400000010ff */
[----:B--2---:R-:W-:-:S03]  /*9fb0*/  @P3 IADD3 R4, P0, R9, c[0x0][0x508], RZ ;  /* 0x0001420009043a10 */ /* 0x004fc60007f1e0ff */
[----:B------:R1:W-:Y:S01]  /*9fc0*/  STS [R10+0x5080], R0 ;  /* 0x005080000a007388 */ /* 0x0003e20000000800 */
[----:B---3--:R-:W-:Y:S02]  /*9fd0*/  F2FP.BF16.PACK_AB R3, R33, R32 ;  /* 0x000000202103723e */ /* 0x008fe400000010ff */
[----:B------:R-:W-:Y:S02]  /*9fe0*/  @P3 IADD3.X R5, R7, c[0x0][0x50c], RZ, P0, !PT ;  /* 0x0001430007053a10 */ /* 0x000fe400007fe4ff */
[----:B----4-:R-:W-:-:S05]  /*9ff0*/  F2FP.BF16.PACK_AB R2, R53, R52 ;  /* 0x000000343502723e */ /* 0x010fca00000010ff */
[----:B------:R2:W-:Y:S01]  /*a000*/  STS [R10+0x5280], R2 ;  /* 0x005280020a007388 */ /* 0x0005e20000000800 */
[----:B-1----:R-:W-:-:S05]  /*a010*/  F2FP.BF16.PACK_AB R0, R27, R26 ;  /* 0x0000001a1b00723e */ /* 0x002fca00000010ff */
[----:B------:R1:W-:Y:S04]  /*a020*/  STS [R8+0x5000], R0 ;  /* 0x0050000008007388 */ /* 0x0003e80000000800 */
[----:B------:R3:W-:Y:S04]  /*a030*/  STS [R8+0x5200], R3 ;  /* 0x0052000308007388 */ /* 0x0007e80000000800 */
[----:B------:R-:W-:Y:S01]  /*a040*/  BAR.SYNC.DEFER_BLOCKING 0x1, 0x80 ;  /* 0x0042000000007b1d */ /* 0x000fe20000010000 */
[----:B--2---:R-:W-:Y:S01]  /*a050*/  IADD3 R2, P1, R9, c[0x0][0x500], RZ ;  /* 0x0001400009027a10 */ /* 0x004fe20007f3e0ff */
[----:B-1----:R-:W-:-:S03]  /*a060*/  IMAD.MOV.U32 R0, RZ, RZ, RZ ;  /* 0x000000ffff007224 */ /* 0x002fc600078e00ff */
[----:B---3--:R-:W-:Y:S02]  /*a070*/  IADD3.X R3, R7, c[0x0][0x504], RZ, P1, !PT ;  /* 0x0001410007037a10 */ /* 0x008fe40000ffe4ff */
[C---:B------:R-:W-:Y:S01]  /*a080*/  ISETP.NE.AND P0, PT, R6.reuse, RZ, PT ;  /* 0x000000ff0600720c */ /* 0x040fe20003f05270 */
[----:B------:R1:W5:Y:S04]  /*a090*/  @P3 LDG.E R11, [R4.64] ;  /* 0x00000006040b3981 */ /* 0x000368000c1e1900 */
[----:B------:R2:W5:Y:S01]  /*a0a0*/  @P2 LDG.E R0, [R2.64] ;  /* 0x0000000602002981 */ /* 0x000562000c1e1900 */
[----:B-1----:R-:W-:Y:S01]  /*a0b0*/  SEL R5, R6, c[0x0][0x3d4], P0 ;  /* 0x0000f50006057a07 */ /* 0x002fe20000000000 */
[----:B------:R-:W-:Y:S05]  /*a0c0*/  @P3 BRA `(.L_x_83) ;  /* 0x0000004000003947 */ /* 0x000fea0003800000 */
[----:B------:R-:W-:Y:S05]  /*a0d0*/  @!P2 BRA `(.L_x_83) ;  /* 0x000000300000a947 */ /* 0x000fea0003800000 */
[----:B------:R1:W3:Y:S04]  /*a0e0*/  LDG.E R4, [R2.64] ;  /* 0x0000000602047981 */ /* 0x0002e8000c1e1900 */
[----:B-12---:R-:W3:Y:S02]  /*a0f0*/  LDG.E R2, [R2.64+0x4] ;  /* 0x0000040602027981 */ /* 0x006ee4000c1e1900 */
[----:B---3-5:R-:W-:-:S02]  /*a100*/  IADD3 R11, -R4, R2, RZ ;  /* 0x00000002040b7210 */ /* 0x028fc40007ffe1ff */
.L_x_83:
[----:B------:R-:W3:Y:S04]  /*a110*/  LDL R8, [R1+0x94] ;  /* 0x0000940001087983 */ /* 0x000ee80000100800 */
[----:B------:R-:W4:Y:S04]  /*a120*/  LDL.LU R4, [R1+0x54] ;  /* 0x0000540001047983 */ /* 0x000f280000300800 */
[----:B--2---:R-:W2:Y:S04]  /*a130*/  LDL.LU R3, [R1+0x8] ;  /* 0x0000080001037983 */ /* 0x004ea80000300800 */
[----:B------:R-:W3:Y:S04]  /*a140*/  LDL R25, [R1+0x4] ;  /* 0x0000040001197983 */ /* 0x000ee80000100800 */
[----:B------:R-:W3:Y:S04]  /*a150*/  LDL R18, [R1+0x58] ;  /* 0x0000580001127983 */ /* 0x000ee80000100800 */
[----:B------:R-:W3:Y:S01]  /*a160*/  LDL R30, [R1+0x90] ;  /* 0x00009000011e7983 */ /* 0x000ee20000100800 */
[----:B------:R-:W-:Y:S01]  /*a170*/  IMAD.MOV.U32 R2, RZ, RZ, 0x368 ;  /* 0x00000368ff027424 */ /* 0x000fe200078e00ff */
[----:B------:R-:W-:-:S04]  /*a180*/  ISETP.GT.AND P3, PT, R5, 0x1, PT ;  /* 0x000000010500780c */ /* 0x000fc80003f64270 */
[----:B------:R-:W-:-:S04]  /*a190*/  SEL R2, R2, 0x328, P3 ;  /* 0x0000032802027807 */ /* 0x000fc80001800000 */
[----:B------:R1:W4:Y:S08]  /*a1a0*/  LDC.64 R6, c[0x0][R2+0x170] ;  /* 0x00005c0002067b82 */ /* 0x0003300000000a00 */
[----:B------:R1:W2:Y:S08]  /*a1b0*/  LDC.64 R14, c[0x0][R2+0x168] ;  /* 0x00005a00020e7b82 */ /* 0x0002b00000000a00 */
[----:B------:R1:W2:Y:S08]  /*a1c0*/  LDC.64 R16, c[0x0][R2+0x178] ;  /* 0x00005e0002107b82 */ /* 0x0002b00000000a00 */
[----:B------:R1:W2:Y:S01]  /*a1d0*/  LDC.64 R20, c[0x0][R2+0x160] ;  /* 0x0000580002147b82 */ /* 0x0002a20000000a00 */
[----:B------:R-:W-:-:S04]  /*a1e0*/  ISETP.NE.U32.AND P0, PT, RZ, c[0x0][0x500], PT ;  /* 0x00014000ff007a0c */ /* 0x000fc80003f05070 */
[----:B------:R-:W-:Y:S01]  /*a1f0*/  ISETP.NE.AND.EX P0, PT, RZ, c[0x0][0x504], PT, P0 ;  /* 0x00014100ff007a0c */ /* 0x000fe20003f05300 */
[----:B-1----:R-:W-:-:S05]  /*a200*/  IMAD.MOV.U32 R2, RZ, RZ, c[0x0][0x4e8] ;  /* 0x00013a00ff027624 */ /* 0x002fca00078e00ff */
[----:B------:R-:W-:Y:S02]  /*a210*/  ISETP.NE.AND P2, PT, R2, 0x1, PT ;  /* 0x000000010200780c */ /* 0x000fe40003f45270 */
[----:B------:R-:W-:Y:S01]  /*a220*/  SEL R2, R250, RZ, !P0 ;  /* 0x000000fffa027207 */ /* 0x000fe20004000000 */
[----:B------:R-:W1:Y:S02]  /*a230*/  S2R R31, SR_TID.X ;  /* 0x00000000001f7919 */ /* 0x000e640000002100 */
[----:B-1----:R-:W-:-:S04]  /*a240*/  SHF.R.S32.HI R29, RZ, 0x1f, R31 ;  /* 0x0000001fff1d7819 */ /* 0x002fc8000001141f */
[----:B------:R-:W-:-:S04]  /*a250*/  LEA.HI R29, R29, R31, RZ, 0x5 ;  /* 0x0000001f1d1d7211 */ /* 0x000fc800078f28ff */
[----:B------:R-:W-:-:S05]  /*a260*/  LOP3.LUT R29, R29, 0xffffffe0, RZ, 0xc0, !PT ;  /* 0xffffffe01d1d7812 */ /* 0x000fca00078ec0ff */
[----:B------:R-:W-:Y:S01]  /*a270*/  IMAD.IADD R29, R31, 0x1, -R29 ;  /* 0x000000011f1d7824 */ /* 0x000fe200078e0a1d */
[----:B----4-:R-:W-:Y:S01]  /*a280*/  SEL R5, R4, RZ, !P0 ;  /* 0x000000ff04057207 */ /* 0x010fe20004000000 */
[----:B------:R-:W-:Y:S01]  /*a290*/  IMAD R4, R7, R2, RZ ;  /* 0x0000000207047224 */ /* 0x000fe200078e02ff */
[----:B--2---:R-:W-:-:S03]  /*a2a0*/  LOP3.LUT R3, R3, 0xffff, RZ, 0xc0, !PT ;  /* 0x0000ffff03037812 */ /* 0x004fc600078ec0ff */
[----:B------:R-:W-:Y:S02]  /*a2b0*/  IMAD R13, R6, R5, R4 ;  /* 0x00000005060d7224 */ /* 0x000fe400078e0204 */
[----:B---3--:R-:W-:-:S04]  /*a2c0*/  IMAD R10, R25, 0x80, R8 ;  /* 0x00000080190a7824 */ /* 0x008fc800078e0208 */
[----:B------:R-:W-:-:S04]  /*a2d0*/  @P2 IMAD.HI.U32 R5, R10, c[0x0][0x4ec], RZ ;  /* 0x00013b000a052a27 */ /* 0x000fc800078e00ff */
[----:B------:R-:W-:-:S04]  /*a2e0*/  IMAD.WIDE.U32 R6, R6, R2, RZ ;  /* 0x0000000206067225 */ /* 0x000fc800078e00ff */
[----:B------:R-:W-:-:S04]  /*a2f0*/  IMAD.WIDE.U32 R8, R14, R3, RZ ;  /* 0x000000030e087225 */ /* 0x000fc800078e00ff */
[----:B------:R-:W-:Y:S01]  /*a300*/  IMAD.MOV.U32 R4, RZ, RZ, R10 ;  /* 0x000000ffff047224 */ /* 0x000fe200078e000a */
[----:B------:R-:W-:Y:S01]  /*a310*/  @P2 SHF.R.U32.HI R4, RZ, c[0x0][0x4f0], R5 ;  /* 0x00013c00ff042a19 */ /* 0x000fe20000011605 */
[----:B------:R-:W-:Y:S01]  /*a320*/  IMAD R12, R15, R3, RZ ;  /* 0x000000030f0c7224 */ /* 0x000fe200078e02ff */
[----:B------:R-:W-:Y:S02]  /*a330*/  SEL R5, R18, RZ, P3 ;  /* 0x000000ff12057207 */ /* 0x000fe40001800000 */
[----:B-----5:R-:W-:Y:S01]  /*a340*/  IADD3 R14, P1, P0, R6, R8, R0 ;  /* 0x00000008060e7210 */ /* 0x020fe2000783e000 */
[----:B------:R-:W-:Y:S01]  /*a350*/  IMAD.IADD R8, R9, 0x1, R12 ;  /* 0x0000000109087824 */ /* 0x000fe200078e020c */
[----:B------:R-:W-:Y:S01]  /*a360*/  SHF.R.S32.HI R18, RZ, 0x1f, R0 ;  /* 0x0000001fff127819 */ /* 0x000fe20000011400 */
[----:B------:R-:W-:Y:S02]  /*a370*/  IMAD.IADD R13, R7, 0x1, R13 ;  /* 0x00000001070d7824 */ /* 0x000fe400078e020d */
[----:B------:R-:W-:-:S02]  /*a380*/  IMAD.MOV R9, RZ, RZ, -R4 ;  /* 0x000000ffff097224 */ /* 0x000fc400078e0a04 */
[-C--:B------:R-:W-:Y:S02]  /*a390*/  IMAD R12, R17, R5.reuse, RZ ;  /* 0x00000005110c7224 */ /* 0x080fe400078e02ff */
[----:B------:R-:W-:Y:S01]  /*a3a0*/  IMAD.WIDE.U32 R6, R16, R5, RZ ;  /* 0x0000000510067225 */ /* 0x000fe200078e00ff */
[----:B------:R-:W-:-:S03]  /*a3b0*/  IADD3.X R13, R13, R8, R18, P1, P0 ;  /* 0x000000080d0d7210 */ /* 0x000fc60000fe0412 */
[----:B------:R-:W-:Y:S01]  /*a3c0*/  IMAD R5, R9, c[0x0][0x4e8], R10 ;  /* 0x00013a0009057a24 */ /* 0x000fe200078e020a */
[----:B------:R-:W-:Y:S01]  /*a3d0*/  IADD3 R6, P1, P0, R4, R14, R6 ;  /* 0x0000000e04067210 */ /* 0x000fe2000783e006 */
[----:B------:R-:W-:Y:S01]  /*a3e0*/  IMAD.IADD R12, R7, 0x1, R12 ;  /* 0x00000001070c7824 */ /* 0x000fe200078e020c */
[----:B------:R-:W-:Y:S01]  /*a3f0*/  SHF.R.S32.HI R7, RZ, 0x1f, R4 ;  /* 0x0000001fff077819 */ /* 0x000fe20000011404 */
[----:B------:R-:W-:Y:S01]  /*a400*/  IMAD R4, R21, R5, RZ ;  /* 0x0000000515047224 */ /* 0x000fe200078e02ff */
[----:B------:R-:W-:Y:S02]  /*a410*/  SHF.R.S32.HI R8, RZ, 0x1f, R5 ;  /* 0x0000001fff087819 */ /* 0x000fe40000011405 */
[----:B------:R-:W-:Y:S01]  /*a420*/  IADD3.X R7, R7, R13, R12, P1, P0 ;  /* 0x0000000d07077210 */ /* 0x000fe20000fe040c */
[----:B------:R-:W-:Y:S02]  /*a430*/  IMAD.MOV.U32 R9, RZ, RZ, c[0x0][0x4a8] ;  /* 0x00012a00ff097624 */ /* 0x000fe400078e00ff */
[----:B------:R-:W-:-:S02]  /*a440*/  IMAD R8, R20, R8, R4 ;  /* 0x0000000814087224 */ /* 0x000fc400078e0204 */
[----:B------:R-:W-:Y:S01]  /*a450*/  IMAD.WIDE.U32 R4, R20, R5, R6 ;  /* 0x0000000514047225 */ /* 0x000fe200078e0006 */
[----:B------:R-:W-:-:S03]  /*a460*/  SEL R6, R9, c[0x0][0x450], P3 ;  /* 0x0001140009067a07 */ /* 0x000fc60001800000 */
[----:B------:R-:W-:Y:S01]  /*a470*/  IMAD.MOV.U32 R7, RZ, RZ, c[0x0][0x4ac] ;  /* 0x00012b00ff077624 */ /* 0x000fe200078e00ff */
[----:B------:R-:W-:Y:S01]  /*a480*/  LEA R6, P0, R4, R6, 0x2 ;  /* 0x0000000604067211 */ /* 0x000fe200078010ff */
[----:B------:R-:W-:-:S03]  /*a490*/  IMAD.IADD R5, R5, 0x1, R8 ;  /* 0x0000000105057824 */ /* 0x000fc600078e0208 */
[----:B------:R-:W-:-:S04]  /*a4a0*/  SEL R7, R7, c[0x0][0x454], P3 ;  /* 0x0001150007077a07 */ /* 0x000fc80001800000 */
[----:B------:R-:W-:Y:S01]  /*a4b0*/  LEA.HI.X R5, R4, R7, R5, 0x2, P0 ;  /* 0x0000000704057211 */ /* 0x000fe200000f1405 */
[----:B------:R-:W-:Y:S04]  /*a4c0*/  SHFL.IDX PT, R14, R6, RZ, 0x1c1f ;  /* 0x001c1fff060e7589 */ /* 0x000fe800000e0000 */
[----:B------:R-:W1:Y:S04]  /*a4d0*/  SHFL.IDX PT, R15, R5, RZ, 0x1c1f ;  /* 0x001c1fff050f7589 */ /* 0x000e6800000e0000 */
[----:B------:R-:W-:Y:S04]  /*a4e0*/  SHFL.IDX PT, R12, R6, 0x1, 0x1c1f ;  /* 0x003c1f00060c7f89 */ /* 0x000fe800000e0000 */
[----:B------:R-:W2:Y:S04]  /*a4f0*/  SHFL.IDX PT, R13, R5, 0x1, 0x1c1f ;  /* 0x003c1f00050d7f89 */ /* 0x000ea800000e0000 */
[----:B------:R-:W-:Y:S04]  /*a500*/  SHFL.IDX PT, R8, R6, 0x2, 0x1c1f ;  /* 0x005c1f0006087f89 */ /* 0x000fe800000e0000 */
[----:B------:R-:W3:Y:S04]  /*a510*/  SHFL.IDX PT, R9, R5, 0x2, 0x1c1f ;  /* 0x005c1f0005097f89 */ /* 0x000ee800000e0000 */
[----:B------:R4:W-:Y:S01]  /*a520*/  SHFL.IDX PT, R7, R5, 0x3, 0x1c1f ;  /* 0x007c1f0005077f89 */ /* 0x0009e200000e0000 */
[----:B------:R-:W-:-:S03]  /*a530*/  IMAD R4, R11, c[0x0][0x4e8], RZ ;  /* 0x00013a000b047a24 */ /* 0x000fc600078e02ff */
[----:B------:R-:W1:Y:S01]  /*a540*/  SHFL.IDX PT, R6, R6, 0x3, 0x1c1f ;  /* 0x007c1f0006067f89 */ /* 0x000e6200000e0000 */
[----:B------:R-:W-:Y:S01]  /*a550*/  LOP3.LUT P0, RZ, R29, 0x3, RZ, 0xc0, !PT ;  /* 0x000000031dff7812 */ /* 0x000fe2000780c0ff */
[----:B----4-:R-:W-:-:S05]  /*a560*/  IMAD R5, R25, 0x80, R30 ;  /* 0x0000008019057824 */ /* 0x010fca00078e021e */
[C---:B------:R-:W-:Y:S02]  /*a570*/  IADD3 R17, R5.reuse, 0x8, RZ ;  /* 0x0000000805117810 */ /* 0x040fe40007ffe0ff */
[C---:B------:R-:W-:Y:S02]  /*a580*/  IADD3 R16, R5.reuse, 0x40, RZ ;  /* 0x0000004005107810 */ /* 0x040fe40007ffe0ff */
[C---:B------:R-:W-:Y:S02]  /*a590*/  IADD3 R11, R5.reuse, 0x48, RZ ;  /* 0x00000048050b7810 */ /* 0x040fe40007ffe0ff */
[-C--:B------:R-:W-:Y:S02]  /*a5a0*/  ISETP.GE.OR P5, PT, R5, R4.reuse, P0 ;  /* 0x000000040500720c */ /* 0x080fe400007a6670 */
[-C--:B------:R-:W-:Y:S02]  /*a5b0*/  ISETP.GE.OR P4, PT, R17, R4.reuse, P0 ;  /* 0x000000041100720c */ /* 0x080fe40000786670 */
[----:B------:R-:W-:-:S02]  /*a5c0*/  ISETP.GE.OR P1, PT, R16, R4, P0 ;  /* 0x000000041000720c */ /* 0x000fc40000726670 */
[----:B------:R-:W-:-:S07]  /*a5d0*/  ISETP.GE.OR P0, PT, R11, R4, P0 ;  /* 0x000000040b00720c */ /* 0x000fce0000706670 */
[----:B-1----:R1:W-:Y:S01]  /*a5e0*/  @!P5 ST.E [R14.64], R22 ;  /* 0x000000160e00d985 */ /* 0x0023e2000c101906 */
[----:B------:R-:W-:-:S03]  /*a5f0*/  ISETP.GE.AND P5, PT, R11, R4, PT ;  /* 0x000000040b00720c */ /* 0x000fc60003fa6270 */
[----:B--2---:R1:W-:Y:S01]  /*a600*/  @!P4 ST.E [R12.64], R23 ;  /* 0x000000170c00c985 */ /* 0x0043e2000c101906 */
[----:B------:R-:W-:-:S03]  /*a610*/  ISETP.GE.AND P4, PT, R16, R4, PT ;  /* 0x000000041000720c */ /* 0x000fc60003f86270 */
[----:B---3--:R1:W-:Y:S01]  /*a620*/  @!P1 ST.E [R8.64], R24 ;  /* 0x0000001808009985 */ /* 0x0083e2000c101906 */
[----:B------:R-:W-:-:S03]  /*a630*/  ISETP.GE.AND P1, PT, R5, R4, PT ;  /* 0x000000040500720c */ /* 0x000fc60003f26270 */
[----:B------:R1:W-:Y:S01]  /*a640*/  @!P0 ST.E [R6.64], R19 ;  /* 0x0000001306008985 */ /* 0x0003e2000c101906 */
[----:B------:R-:W-:Y:S01]  /*a650*/  ISETP.GE.AND P0, PT, R17, R4, PT ;  /* 0x000000041100720c */ /* 0x000fe20003f06270 */
[----:B------:R-:W-:Y:S05]  /*a660*/  @P3 BRA `(.L_x_84) ;  /* 0x000008b000003947 */ /* 0x000fea0003800000 */
[----:B------:R-:W2:Y:S01]  /*a670*/  LDL R20, [R1+0x5c] ;  /* 0x00005c0001147983 */ /* 0x000ea20000100800 */
[----:B------:R-:W-:Y:S01]  /*a680*/  IMAD R5, R18, c[0x0][0x3a0], RZ ;  /* 0x0000e80012057a24 */ /* 0x000fe200078e02ff */
[----:B-1----:R-:W-:Y:S01]  /*a690*/  LEA R8, R235, R238, 0x5 ;  /* 0x000000eeeb087211 */ /* 0x002fe200078e28ff */
[----:B------:R-:W-:-:S03]  /*a6a0*/  IMAD.WIDE.U32 R6, R0, c[0x0][0x3a0], RZ ;  /* 0x0000e80000067a25 */ /* 0x000fc600078e00ff */
[----:B------:R-:W-:Y:S01]  /*a6b0*/  LEA R8, R25, R8, 0x7 ;  /* 0x0000000819087211 */ /* 0x000fe200078e38ff */
[----:B------:R-:W-:-:S03]  /*a6c0*/  IMAD R0, R0, c[0x0][0x3a4], R5 ;  /* 0x0000e90000007a24 */ /* 0x000fc600078e0205 */
[----:B------:R-:W-:Y:S01]  /*a6d0*/  MOV R5, R8 ;  /* 0x0000000800057202 */ /* 0x000fe20000000f00 */
[----:B------:R-:W-:Y:S01]  /*a6e0*/  @P2 IMAD.HI.U32 R9, R8, c[0x0][0x4ec], RZ ;  /* 0x00013b0008092a27 */ /* 0x000fe200078e00ff */
[----:B------:R-:W-:Y:S02]  /*a6f0*/  IADD3 R7, R7, R0, RZ ;  /* 0x0000000007077210 */ /* 0x000fe40007ffe0ff */
[----:B------:R-:W-:Y:S02]  /*a700*/  SHF.R.S32.HI R0, RZ, 0x1f, R2 ;  /* 0x0000001fff007819 */ /* 0x000fe40000011402 */
[----:B------:R-:W-:Y:S01]  /*a710*/  @P2 SHF.R.U32.HI R5, RZ, c[0x0][0x4f0], R9 ;  /* 0x00013c00ff052a19 */ /* 0x000fe20000011609 */
[----:B------:R-:W-:-:S04]  /*a720*/  IMAD.WIDE.U32 R6, R3, c[0x0][0x3e8], R6 ;  /* 0x0000fa0003067a25 */ /* 0x000fc800078e0006 */
[----:B------:R-:W-:Y:S02]  /*a730*/  IMAD R7, R3, c[0x0][0x3ec], R7 ;  /* 0x0000fb0003077a24 */ /* 0x000fe400078e0207 */
[----:B------:R-:W-:-:S04]  /*a740*/  IMAD R3, R0, c[0x0][0x3f0], RZ ;  /* 0x0000fc0000037a24 */ /* 0x000fc800078e02ff */
[C---:B------:R-:W-:Y:S02]  /*a750*/  IMAD R9, R2.reuse, c[0x0][0x3f4], R3 ;  /* 0x0000fd0002097a24 */ /* 0x040fe400078e0203 */
[----:B------:R-:W-:Y:S01]  /*a760*/  IMAD.WIDE.U32 R2, R2, c[0x0][0x3f0], R6 ;  /* 0x0000fc0002027a25 */ /* 0x000fe200078e0006 */
[----:B------:R-:W-:-:S04]  /*a770*/  SHF.R.S32.HI R6, RZ, 0x1f, R5 ;  /* 0x0000001fff067819 */ /* 0x000fc80000011405 */
[----:B------:R-:W-:Y:S01]  /*a780*/  IADD3 R3, R3, R9, RZ ;  /* 0x0000000903037210 */ /* 0x000fe20007ffe0ff */
[----:B------:R-:W-:-:S04]  /*a790*/  IMAD R6, R6, c[0x0][0x3e0], RZ ;  /* 0x0000f80006067a24 */ /* 0x000fc800078e02ff */
[C---:B------:R-:W-:Y:S02]  /*a7a0*/  IMAD R6, R5.reuse, c[0x0][0x3e4], R6 ;  /* 0x0000f90005067a24 */ /* 0x040fe400078e0206 */
[----:B------:R-:W-:-:S05]  /*a7b0*/  IMAD.WIDE.U32 R2, R5, c[0x0][0x3e0], R2 ;  /* 0x0000f80005027a25 */ /* 0x000fca00078e0002 */
[----:B------:R-:W-:Y:S02]  /*a7c0*/  IADD3 R3, R3, R6, RZ ;  /* 0x0000000603037210 */ /* 0x000fe40007ffe0ff */
[----:B--2---:R-:W-:-:S05]  /*a7d0*/  SHF.L.U32 R0, R20, 0x1, RZ ;  /* 0x0000000114007819 */ /* 0x004fca00000006ff */
[----:B------:R-:W1:Y:S04]  /*a7e0*/  LDS.128 R24, [R0+0x80] ;  /* 0x0000800000187984 */ /* 0x000e680000000c00 */
[----:B------:R-:W2:Y:S04]  /*a7f0*/  LDS.128 R40, [R0+0x880] ;  /* 0x0008800000287984 */ /* 0x000ea80000000c00 */
[----:B------:R-:W3:Y:S04]  /*a800*/  LDS.128 R52, [R0+0x1080] ;  /* 0x0010800000347984 */ /* 0x000ee80000000c00 */
[----:B------:R-:W4:Y:S04]  /*a810*/  LDS.128 R64, [R0+0x1880] ;  /* 0x0018800000407984 */ /* 0x000f280000000c00 */
[----:B------:R-:W1:Y:S04]  /*a820*/  LDS.128 R20, [R0+0x2080] ;  /* 0x0020800000147984 */ /* 0x000e680000000c00 */
[----:B------:R-:W1:Y:S04]  /*a830*/  LDS.128 R36, [R0+0x2880] ;  /* 0x0028800000247984 */ /* 0x000e680000000c00 */
[----:B------:R-:W1:Y:S04]  /*a840*/  LDS.128 R48, [R0+0x3080] ;  /* 0x0030800000307984 */ /* 0x000e680000000c00 */
[----:B------:R-:W1:Y:S04]  /*a850*/  LDS.128 R60, [R0+0x3880] ;  /* 0x00388000003c7984 */ /* 0x000e680000000c00 */
[----:B------:R-:W1:Y:S04]  /*a860*/  LDS.128 R16, [R0+0x4080] ;  /* 0x0040800000107984 */ /* 0x000e680000000c00 */
[----:B------:R-:W1:Y:S04]  /*a870*/  LDS.128 R32, [R0+0x4880] ;  /* 0x0048800000207984 */ /* 0x000e680000000c00 */
[----:B------:R-:W1:Y:S04]  /*a880*/  LDS.128 R44, [R0+0x5080] ;  /* 0x00508000002c7984 */ /* 0x000e680000000c00 */
[----:B------:R5:W1:Y:S02]  /*a890*/  LDS.128 R56, [R0+0x5880] ;  /* 0x0058800000387984 */ /* 0x000a640000000c00 */
[----:B-----5:R-:W-:-:S05]  /*a8a0*/  IADD3 R0, -R5, RZ, RZ ;  /* 0x000000ff05007210 */ /* 0x020fca0007ffe1ff */
[----:B------:R-:W-:-:S04]  /*a8b0*/  IMAD R0, R0, c[0x0][0x4e8], R8 ;  /* 0x00013a0000007a24 */ /* 0x000fc800078e0208 */
[----:B------:R-:W-:Y:S01]  /*a8c0*/  IMAD.WIDE.U32 R2, R0, c[0x0][0x3d8], R2 ;  /* 0x0000f60000027a25 */ /* 0x000fe200078e0002 */
[----:B------:R-:W-:-:S04]  /*a8d0*/  SHF.R.S32.HI R5, RZ, 0x1f, R0 ;  /* 0x0000001fff057819 */ /* 0x000fc80000011400 */
[----:B------:R-:W-:Y:S01]  /*a8e0*/  LEA R12, P0, R2, c[0x0][0x380], 0x1 ;  /* 0x0000e000020c7a11 */ /* 0x000fe200078008ff */
[----:B------:R-:W-:-:S04]  /*a8f0*/  IMAD R5, R5, c[0x0][0x3d8], RZ ;  /* 0x0000f60005057a24 */ /* 0x000fc800078e02ff */
[----:B------:R-:W-:-:S05]  /*a900*/  IMAD R0, R0, c[0x0][0x3dc], R5 ;  /* 0x0000f70000007a24 */ /* 0x000fca00078e0205 */
[----:B------:R-:W-:-:S04]  /*a910*/  IADD3 R0, R3, R0, RZ ;  /* 0x0000000003007210 */ /* 0x000fc80007ffe0ff */
[----:B------:R-:W-:Y:S01]  /*a920*/  LEA.HI.X R10, R2, c[0x0][0x384], R0, 0x1, P0 ;  /* 0x0000e100020a7a11 */ /* 0x000fe200000f0c00 */
[----:B------:R-:W-:Y:S05]  /*a930*/  BRA.DIV ~URZ, `(.L_x_85) ;  /* 0x000048c27f007947 */ /* 0x000fea000b800000 */
[----:B-1234-:R1:W2:Y:S02]  /*a940*/  SHFL.IDX PT, R5, R10, RZ, 0x1c1f ;  /* 0x001c1fff0a057589 */ /* 0x01e2a400000e0000 */
.L_x_168:
[----:B------:R-:W-:Y:S05]  /*a950*/  BRA.DIV ~URZ, `(.L_x_86) ;  /* 0x000049127f007947 */ /* 0x000fea000b800000 */
[----:B------:R3:W4:Y:S02]  /*a960*/  SHFL.IDX PT, R0, R12, RZ, 0x1c1f ;  /* 0x001c1fff0c007589 */ /* 0x00072400000e0000 */
.L_x_169:
[----:B------:R-:W5:Y:S01]  /*a970*/  LDL.LU R2, [R1+0x4] ;  /* 0x0000040001027983 */ /* 0x000f620000300800 */
[----:B------:R-:W-:Y:S01]  /*a980*/  BSSY B0, `(.L_x_87) ;  /* 0x0000013000007945 */ /* 0x000fe20003800000 */
[----:B-----5:R-:W-:-:S04]  /*a990*/  LEA R11, R2, R238, 0x7 ;  /* 0x000000ee020b7211 */ /* 0x020fc800078e38ff */
[----:B------:R-:W-:-:S13]  /*a9a0*/  ISETP.GE.AND P0, PT, R11, R4, PT ;  /* 0x000000040b00720c */ /* 0x000fda0003f06270 */
[----:B------:R-:W-:Y:S05]  /*a9b0*/  @P0 BRA `(.L_x_88) ;  /* 0x000000f000000947 */ /* 0x000fea0003800000 */
[----:B------:R-:W-:Y:S02]  /*a9c0*/  ISETP.GE.AND P5, PT, R204, c[0x0][0x3c8], PT ;  /* 0x0000f200cc007a0c */ /* 0x000fe40003fa6270 */
[----:B------:R-:W-:Y:S02]  /*a9d0*/  ISETP.GE.AND P4, PT, R236, c[0x0][0x3c8], PT ;  /* 0x0000f200ec007a0c */ /* 0x000fe40003f86270 */
[----:B------:R-:W-:Y:S02]  /*a9e0*/  ISETP.GE.AND P3, PT, R237, c[0x0][0x3c8], PT ;  /* 0x0000f200ed007a0c */ /* 0x000fe40003f66270 */
[----:B------:R-:W-:Y:S02]  /*a9f0*/  SHF.R.S32.HI R15, RZ, 0x1f, R204 ;  /* 0x0000001fff0f7819 */ /* 0x000fe400000114cc */
[----:B------:R-:W-:Y:S02]  /*aa00*/  SHF.R.S32.HI R14, RZ, 0x1f, R236 ;  /* 0x0000001fff0e7819 */ /* 0x000fe400000114ec */
[----:B------:R-:W-:-:S03]  /*aa10*/  SHF.R.S32.HI R13, RZ, 0x1f, R237 ;  /* 0x0000001fff0d7819 */ /* 0x000fc600000114ed */
[-C--:B----4-:R-:W-:Y:S02]  /*aa20*/  @!P5 LEA R8, P2, R204, R0.reuse, 0x1 ;  /* 0x00000000cc08d211 */ /* 0x090fe400078408ff */
[-C--:B------:R-:W-:Y:S02]  /*aa30*/  @!P4 LEA R6, P1, R236, R0.reuse, 0x1 ;  /* 0x00000000ec06c211 */ /* 0x080fe400078208ff */
[C---:B------:R-:W-:Y:S02]  /*aa40*/  @!P3 LEA R2, P0, R237.reuse, R0, 0x1 ;  /* 0x00000000ed02b211 */ /* 0x040fe400078008ff */
[-C--:B--2---:R-:W-:Y:S02]  /*aa50*/  @!P5 LEA.HI.X R9, R204, R5.reuse, R15, 0x1, P2 ;  /* 0x00000005cc09d211 */ /* 0x084fe400010f0c0f */
[-C--:B------:R-:W-:Y:S02]  /*aa60*/  @!P4 LEA.HI.X R7, R236, R5.reuse, R14, 0x1, P1 ;  /* 0x00000005ec07c211 */ /* 0x080fe400008f0c0e */
[----:B------:R-:W-:Y:S01]  /*aa70*/  @!P3 LEA.HI.X R3, R237, R5, R13, 0x1, P0 ;  /* 0x00000005ed03b211 */ /* 0x000fe200000f0c0d */
[----:B------:R2:W-:Y:S04]  /*aa80*/  @!P5 ST.E.128 [R8.64], R24 ;  /* 0x000000180800d985 */ /* 0x0005e8000c101d06 */
[----:B------:R2:W-:Y:S04]  /*aa90*/  @!P4 ST.E.128 [R6.64], R20 ;  /* 0x000000140600c985 */ /* 0x0005e8000c101d06 */
[----:B------:R2:W-:Y:S02]  /*aaa0*/  @!P3 ST.E.128 [R2.64], R16 ;  /* 0x000000100200b985 */ /* 0x0005e4000c101d06 */
.L_x_88:
[----:B------:R-:W-:Y:S05]  /*aab0*/  BSYNC B0 ;  /* 0x0000000000007941 */ /* 0x000fea0003800000 */
.L_x_87:
[----:B------:R-:W-:Y:S05]  /*aac0*/  BRA.DIV ~URZ, `(.L_x_89) ;  /* 0x000048127f007947 */ /* 0x000fea000b800000 */
[----:B--2---:R2:W1:Y:S04]  /*aad0*/  SHFL.IDX PT, R5, R10, 0x1, 0x1c1f ;  /* 0x003c1f000a057f89 */ /* 0x00446800000e0000 */
[----:B----4-:R2:W4:Y:S02]  /*aae0*/  SHFL.IDX PT, R0, R12, 0x1, 0x1c1f ;  /* 0x003c1f000c007f89 */ /* 0x01052400000e0000 */
.L_x_170:
[----:B------:R-:W-:Y:S01]  /*aaf0*/  IADD3 R2, R11, 0x20, RZ ;  /* 0x000000200b027810 */ /* 0x000fe20007ffe0ff */
[----:B------:R-:W-:Y:S03]  /*ab00*/  BSSY B0, `(.L_x_90) ;  /* 0x0000012000007945 */ /* 0x000fe60003800000 */
        /* <DEDUP_REMOVED lines=11> */
[-C--:B-1----:R-:W-:Y:S02]  /*abc0*/  @!P2 LEA.HI.X R9, R204, R5.reuse, R15, 0x1, P5 ;  /* 0x00000005cc09a211 */ /* 0x082fe400028f0c0f */
[-C--:B------:R-:W-:Y:S02]  /*abd0*/  @!P1 LEA.HI.X R7, R236, R5.reuse, R14, 0x1, P4 ;  /* 0x00000005ec079211 */ /* 0x080fe400020f0c0e */
[----:B------:R-:W-:Y:S01]  /*abe0*/  @!P0 LEA.HI.X R3, R237, R5, R13, 0x1, P3 ;  /* 0x00000005ed038211 */ /* 0x000fe200018f0c0d */
[----:B------:R1:W-:Y:S04]  /*abf0*/  @!P2 ST.E.128 [R8.64], R40 ;  /* 0x000000280800a985 */ /* 0x0003e8000c101d06 */
[----:B------:R1:W-:Y:S04]  /*ac00*/  @!P1 ST.E.128 [R6.64], R36 ;  /* 0x0000002406009985 */ /* 0x0003e8000c101d06 */
[----:B------:R1:W-:Y:S02]  /*ac10*/  @!P0 ST.E.128 [R2.64], R32 ;  /* 0x0000002002008985 */ /* 0x0003e4000c101d06 */
.L_x_91:
[----:B------:R-:W-:Y:S05]  /*ac20*/  BSYNC B0 ;  /* 0x0000000000007941 */ /* 0x000fea0003800000 */
.L_x_90:
[----:B------:R-:W-:Y:S05]  /*ac30*/  BRA.DIV ~URZ, `(.L_x_92) ;  /* 0x000047727f007947 */ /* 0x000fea000b800000 */
[----:B-1----:R1:W2:Y:S02]  /*ac40*/  SHFL.IDX PT, R5, R10, 0x2, 0x1c1f ;  /* 0x005c1f000a057f89 */ /* 0x0022a400000e0000 */
.L_x_171:
[----:B------:R-:W-:Y:S05]  /*ac50*/  BRA.DIV ~URZ, `(.L_x_93) ;  /* 0x000047c27f007947 */ /* 0x000fea000b800000 */
[----:B----4-:R4:W1:Y:S02]  /*ac60*/  SHFL.IDX PT, R0, R12, 0x2, 0x1c1f ;  /* 0x005c1f000c007f89 */ /* 0x01086400000e0000 */
.L_x_172:
        /* <DEDUP_REMOVED lines=10> */
[-C--:B-1----:R-:W-:Y:S02]  /*ad10*/  @!P2 LEA R8, P5, R204, R0.reuse, 0x1 ;  /* 0x00000000cc08a211 */ /* 0x082fe400078a08ff */
        /* <DEDUP_REMOVED lines=8> */
.L_x_95:
[----:B------:R-:W-:Y:S05]  /*ada0*/  BSYNC B0 ;  /* 0x0000000000007941 */ /* 0x000fea0003800000 */
.L_x_94:
[----:B------:R-:W-:Y:S05]  /*adb0*/  BRA.DIV ~URZ, `(.L_x_96) ;  /* 0x000046d27f007947 */ /* 0x000fea000b800000 */
[----:B-1----:R1:W3:Y:S04]  /*adc0*/  SHFL.IDX PT, R6, R10, 0x3, 0x1c1f ;  /* 0x007c1f000a067f89 */ /* 0x0022e800000e0000 */
[----:B------:R1:W4:Y:S02]  /*add0*/  SHFL.IDX PT, R0, R12, 0x3, 0x1c1f ;  /* 0x007c1f000c007f89 */ /* 0x00032400000e0000 */
.L_x_173:
[----:B------:R-:W-:-:S04]  /*ade0*/  IADD3 R2, R11, 0x60, RZ ;  /* 0x000000600b027810 */ /* 0x000fc80007ffe0ff */
[----:B------:R-:W-:-:S13]  /*adf0*/  ISETP.GE.AND P0, PT, R2, R4, PT ;  /* 0x000000040200720c */ /* 0x000fda0003f06270 */
[----:B------:R-:W-:Y:S05]  /*ae00*/  @P0 BRA `(.L_x_97) ;  /* 0x000023c000000947 */ /* 0x000fea0003800000 */
[----:B------:R-:W-:Y:S02]  /*ae10*/  ISETP.GE.AND P1, PT, R204, c[0x0][0x3c8], PT ;  /* 0x0000f200cc007a0c */ /* 0x000fe40003f26270 */
[----:B------:R-:W-:Y:S02]  /*ae20*/  ISETP.GE.AND P0, PT, R236, c[0x0][0x3c8], PT ;  /* 0x0000f200ec007a0c */ /* 0x000fe40003f06270 */
[----:B------:R-:W-:Y:S02]  /*ae30*/  SHF.R.S32.HI R8, RZ, 0x1f, R204 ;  /* 0x0000001fff087819 */ /* 0x000fe400000114cc */
[----:B------:R-:W-:-:S07]  /*ae40*/  SHF.R.S32.HI R7, RZ, 0x1f, R236 ;  /* 0x0000001fff077819 */ /* 0x000fce00000114ec */
[-C--:B----4-:R-:W-:Y:S02]  /*ae50*/  @!P1 LEA R4, P3, R204, R0.reuse, 0x1 ;  /* 0x00000000cc049211 */ /* 0x090fe400078608ff */
[----:B------:R-:W-:Y:S02]  /*ae60*/  @!P0 LEA R2, P2, R236, R0, 0x1 ;  /* 0x00000000ec028211 */ /* 0x000fe400078408ff */
[-C--:B--23--:R-:W-:Y:S02]  /*ae70*/  @!P1 LEA.HI.X R5, R204, R6.reuse, R8, 0x1, P3 ;  /* 0x00000006cc059211 */ /* 0x08cfe400018f0c08 */
[----:B------:R-:W-:-:S03]  /*ae80*/  @!P0 LEA.HI.X R3, R236, R6, R7, 0x1, P2 ;  /* 0x00000006ec038211 */ /* 0x000fc600010f0c07 */
[----:B------:R2:W-:Y:S04]  /*ae90*/  @!P1 ST.E.128 [R4.64], R64 ;  /* 0x0000004004009985 */ /* 0x0005e8000c101d06 */
[----:B------:R2:W-:Y:S01]  /*aea0*/  @!P0 ST.E.128 [R2.64], R60 ;  /* 0x0000003c02008985 */ /* 0x0005e2000c101d06 */
[----:B------:R-:W-:-:S13]  /*aeb0*/  ISETP.GE.AND P0, PT, R237, c[0x0][0x3c8], PT ;  /* 0x0000f200ed007a0c */ /* 0x000fda0003f06270 */
[----:B------:R-:W-:Y:S05]  /*aec0*/  @P0 BRA `(.L_x_97) ;  /* 0x0000230000000947 */ /* 0x000fea0003800000 */
[----:B------:R-:W-:Y:S02]  /*aed0*/  SHF.R.S32.HI R7, RZ, 0x1f, R237 ;  /* 0x0000001fff077819 */ /* 0x000fe400000114ed */
[----:B--2---:R-:W-:-:S04]  /*aee0*/  LEA R2, P0, R237, R0, 0x1 ;  /* 0x00000000ed027211 */ /* 0x004fc800078008ff */
[----:B------:R-:W-:-:S05]  /*aef0*/  LEA.HI.X R3, R237, R6, R7, 0x1, P0 ;  /* 0x00000006ed037211 */ /* 0x000fca00000f0c07 */
[----:B------:R2:W-:Y:S01]  /*af00*/  ST.E.128 [R2.64], R56 ;  /* 0x0000003802007985 */ /* 0x0005e2000c101d06 */
[----:B------:R-:W-:Y:S05]  /*af10*/  BRA `(.L_x_97) ;  /* 0x000022b000007947 */ /* 0x000fea0003800000 */
.L_x_84:
[----:B-1----:R-:W2:Y:S01]  /*af20*/  LDL.LU R8, [R1+0x58] ;  /* 0x0000580001087983 */ /* 0x002ea20000300800 */
[----:B------:R-:W-:Y:S02]  /*af30*/  IMAD R6, R18, c[0x0][0x408], RZ ;  /* 0x0001020012067a24 */ /* 0x000fe400078e02ff */
[----:B------:R-:W-:-:S04]  /*af40*/  IMAD.WIDE.U32 R4, R0, c[0x0][0x408], RZ ;  /* 0x0001020000047a25 */ /* 0x000fc800078e00ff */
[----:B------:R-:W-:Y:S02]  /*af50*/  IMAD R0, R0, c[0x0][0x40c], R6 ;  /* 0x0001030000007a24 */ /* 0x000fe400078e0206 */
[----:B------:R-:W-:-:S03]  /*af60*/  @P2 IMAD.HI.U32 R7, R10, c[0x0][0x4ec], RZ ;  /* 0x00013b000a072a27 */ /* 0x000fc600078e00ff */
[----:B------:R-:W-:Y:S02]  /*af70*/  IADD3 R5, R5, R0, RZ ;  /* 0x0000000005057210 */ /* 0x000fe40007ffe0ff */
[----:B------:R-:W-:-:S03]  /*af80*/  SHF.R.S32.HI R0, RZ, 0x1f, R2 ;  /* 0x0000001fff007819 */ /* 0x000fc60000011402 */
[----:B------:R-:W-:-:S04]  /*af90*/  IMAD.WIDE.U32 R4, R3, c[0x0][0x438], R4 ;  /* 0x00010e0003047a25 */ /* 0x000fc800078e0004 */
[----:B------:R-:W-:Y:S02]  /*afa0*/  IMAD R0, R0, c[0x0][0x440], RZ ;  /* 0x0001100000007a24 */ /* 0x000fe400078e02ff */
[----:B------:R-:W-:Y:S02]  /*afb0*/  IMAD R5, R3, c[0x0][0x43c], R5 ;  /* 0x00010f0003057a24 */ /* 0x000fe400078e0205 */
[C---:B------:R-:W-:Y:S01]  /*afc0*/  IMAD R6, R2.reuse, c[0x0][0x444], R0 ;  /* 0x0001110002067a24 */ /* 0x040fe200078e0200 */
[----:B------:R-:W-:Y:S01]  /*afd0*/  MOV R0, R10 ;  /* 0x0000000a00007202 */ /* 0x000fe20000000f00 */
[----:B------:R-:W-:Y:S01]  /*afe0*/  IMAD.WIDE.U32 R2, R2, c[0x0][0x440], R4 ;  /* 0x0001100002027a25 */ /* 0x000fe200078e0004 */
[----:B------:R-:W-:-:S04]  /*aff0*/  @P2 SHF.R.U32.HI R0, RZ, c[0x0][0x4f0], R7 ;  /* 0x00013c00ff002a19 */ /* 0x000fc80000011607 */
[----:B------:R-:W-:Y:S02]  /*b000*/  IADD3 R3, R3, R6, RZ ;  /* 0x0000000603037210 */ /* 0x000fe40007ffe0ff */
[----:B------:R-:W-:Y:S02]  /*b010*/  SHF.R.S32.HI R5, RZ, 0x1f, R0 ;  /* 0x0000001fff057819 */ /* 0x000fe40000011400 */
[----:B------:R-:W-:-:S03]  /*b020*/  IADD3 R4, -R0, RZ, RZ ;  /* 0x000000ff00047210 */ /* 0x000fc60007ffe1ff */
[----:B------:R-:W-:Y:S02]  /*b030*/  IMAD R5, R5, c[0x0][0x430], RZ ;  /* 0x00010c0005057a24 */ /* 0x000fe400078e02ff */
[----:B------:R-:W-:Y:S02]  /*b040*/  IMAD R4, R4, c[0x0][0x4e8], R10 ;  /* 0x00013a0004047a24 */ /* 0x000fe400078e020a */
[----:B------:R-:W-:Y:S02]  /*b050*/  IMAD R5, R0, c[0x0][0x434], R5 ;  /* 0x00010d0000057a24 */ /* 0x000fe400078e0205 */
[----:B--2---:R-:W-:-:S04]  /*b060*/  IMAD.WIDE.U32 R2, R8, c[0x0][0x448], R2 ;  /* 0x0001120008027a25 */ /* 0x004fc800078e0002 */
[----:B------:R-:W-:-:S04]  /*b070*/  IMAD R3, R8, c[0x0][0x44c], R3 ;  /* 0x0001130008037a24 */ /* 0x000fc800078e0203 */
[----:B------:R-:W-:Y:S01]  /*b080*/  IMAD.WIDE.U32 R2, R0, c[0x0][0x430], R2 ;  /* 0x00010c0000027a25 */ /* 0x000fe200078e0002 */
[----:B------:R-:W-:-:S04]  /*b090*/  SHF.R.S32.HI R0, RZ, 0x1f, R4 ;  /* 0x0000001fff007819 */ /* 0x000fc80000011404 */
[----:B------:R-:W-:Y:S01]  /*b0a0*/  IADD3 R3, R3, R5, RZ ;  /* 0x0000000503037210 */ /* 0x000fe20007ffe0ff */
[----:B------:R-:W-:-:S04]  /*b0b0*/  IMAD R0, R0, c[0x0][0x428], RZ ;  /* 0x00010a0000007a24 */ /* 0x000fc800078e02ff */
[----:B------:R-:W-:-:S04]  /*b0c0*/  IMAD.WIDE.U32 R2, R4, c[0x0][0x428], R2 ;  /* 0x00010a0004027a25 */ /* 0x000fc800078e0002 */
[----:B------:R-:W-:Y:S01]  /*b0d0*/  IMAD R4, R4, c[0x0][0x42c], R0 ;  /* 0x00010b0004047a24 */ /* 0x000fe200078e0200 */
[----:B------:R-:W-:-:S04]  /*b0e0*/  LEA R12, P2, R2, c[0x0][0x400], 0x2 ;  /* 0x00010000020c7a11 */ /* 0x000fc800078410ff */
[----:B------:R-:W-:-:S04]  /*b0f0*/  IADD3 R4, R3, R4, RZ ;  /* 0x0000000403047210 */ /* 0x000fc80007ffe0ff */
[----:B------:R-:W-:Y:S01]  /*b100*/  LEA.HI.X R5, R2, c[0x0][0x404], R4, 0x2, P2 ;  /* 0x0001010002057a11 */ /* 0x000fe200010f1404 */
[----:B------:R-:W-:Y:S05]  /*b110*/  BRA.DIV ~URZ, `(.L_x_98) ;  /* 0x000044427f007947 */ /* 0x000fea000b800000 */
[----:B------:R1:W2:Y:S02]  /*b120*/  SHFL.IDX PT, R4, R5, RZ, 0x1c1f ;  /* 0x001c1fff05047589 */ /* 0x0002a400000e0000 */
.L_x_174:
[----:B------:R-:W-:Y:S05]  /*b130*/  BRA.DIV ~URZ, `(.L_x_99) ;  /* 0x000044927f007947 */ /* 0x000fea000b800000 */
[----:B------:R3:W4:Y:S02]  /*b140*/  SHFL.IDX PT, R0, R12, RZ, 0x1c1f ;  /* 0x001c1fff0c007589 */ /* 0x00072400000e0000 */
.L_x_175:
[----:B------:R-:W-:Y:S01]  /*b150*/  BSSY B0, `(.L_x_100) ;  /* 0x000004a000007945 */ /* 0x000fe20003800000 */
[----:B------:R-:W-:Y:S05]  /*b160*/  @P1 BRA `(.L_x_101) ;  /* 0x0000048000001947 */ /* 0x000fea0003800000 */
[----:B------:R-:W5:Y:S04]  /*b170*/  LDL R6, [R1+0x4c] ;  /* 0x00004c0001067983 */ /* 0x000f680000100800 */
[----:B---3--:R-:W3:Y:S04]  /*b180*/  LDL R16, [R1+0x38] ;  /* 0x0000380001107983 */ /* 0x008ee80000100800 */
[----:B----4-:R-:W4:Y:S04]  /*b190*/  LDL R11, [R1+0x34] ;  /* 0x00003400010b7983 */ /* 0x010f280000100800 */
[----:B--2---:R-:W2:Y:S04]  /*b1a0*/  LDL R18, [R1+0x88] ;  /* 0x0000880001127983 */ /* 0x004ea80000100800 */
[----:B------:R-:W2:Y:S04]  /*b1b0*/  LDL R14, [R1+0x84] ;  /* 0x00008400010e7983 */ /* 0x000ea80000100800 */
        /* <DEDUP_REMOVED lines=13> */
[----:B------:R-:W2:Y:S01]  /*b290*/  LDL R10, [R1+0x10] ;  /* 0x00001000010a7983 */ /* 0x000ea20000100800 */
[----:B-----5:R-:W-:-:S02]  /*b2a0*/  ISETP.GE.AND P6, PT, R6, c[0x0][0x3c8], PT ;  /* 0x0000f20006007a0c */ /* 0x020fc40003fc6270 */
[----:B---3--:R-:W-:-:S11]  /*b2b0*/  ISETP.GE.AND P3, PT, R16, c[0x0][0x3c8], PT ;  /* 0x0000f20010007a0c */ /* 0x008fd60003f66270 */
[----:B------:R-:W-:Y:S02]  /*b2c0*/  @!P6 IMAD.MOV.U32 R2, RZ, RZ, R0 ;  /* 0x000000ffff02e224 */ /* 0x000fe400078e0000 */
[----:B------:R-:W-:Y:S01]  /*b2d0*/  @!P6 IMAD.MOV.U32 R3, RZ, RZ, R4 ;  /* 0x000000ffff03e224 */ /* 0x000fe200078e0004 */
[----:B----4-:R-:W-:-:S03]  /*b2e0*/  ISETP.GE.AND P1, PT, R11, c[0x0][0x3c8], PT ;  /* 0x0000f2000b007a0c */ /* 0x010fc60003f26270 */
[----:B------:R-:W-:Y:S01]  /*b2f0*/  @!P6 IMAD.WIDE R6, R6, 0x4, R2 ;  /* 0x000000040606e825 */ /* 0x000fe200078e0202 */
[----:B------:R-:W-:-:S04]  /*b300*/  @!P3 LEA R2, P2, R16, R0, 0x2 ;  /* 0x000000001002b211 */ /* 0x000fc800078410ff */
[----:B--2---:R-:W-:Y:S02]  /*b310*/  @!P3 LEA.HI.X R3, R16, R4, R18, 0x2, P2 ;  /* 0x000000041003b211 */ /* 0x004fe400010f1412 */
[----:B------:R-:W2:Y:S04]  /*b320*/  LDL R18, [R1+0x6c] ;  /* 0x00006c0001127983 */ /* 0x000ea80000100800 */
[----:B------:R3:W-:Y:S04]  /*b330*/  @!P6 ST.E.64 [R6.64], R128 ;  /* 0x000000800600e985 */ /* 0x0007e8000c101b06 */
[----:B------:R-:W4:Y:S01]  /*b340*/  LDL R16, [R1+0x68] ;  /* 0x0000680001107983 */ /* 0x000f220000100800 */
[----:B---3--:R-:W-:-:S04]  /*b350*/  @!P1 LEA R6, P2, R11, R0, 0x2 ;  /* 0x000000000b069211 */ /* 0x008fc800078410ff */
[----:B------:R-:W-:Y:S02]  /*b360*/  @!P1 LEA.HI.X R7, R11, R4, R14, 0x2, P2 ;  /* 0x000000040b079211 */ /* 0x000fe400010f140e */
[----:B------:R-:W3:Y:S04]  /*b370*/  LDL R14, [R1+0x64] ;  /* 0x00006400010e7983 */ /* 0x000ee80000100800 */
[----:B------:R-:W5:Y:S01]  /*b380*/  LDL R11, [R1+0x60] ;  /* 0x00006000010b7983 */ /* 0x000f620000100800 */
[----:B------:R-:W-:-:S03]  /*b390*/  ISETP.GE.AND P6, PT, R25, c[0x0][0x3c8], PT ;  /* 0x0000f20019007a0c */ /* 0x000fc60003fc6270 */
[----:B------:R1:W-:Y:S01]  /*b3a0*/  @!P3 ST.E.64 [R2.64], R124 ;  /* 0x0000007c0200b985 */ /* 0x0003e2000c101b06 */
[----:B------:R-:W-:-:S03]  /*b3b0*/  ISETP.GE.AND P3, PT, R23, c[0x0][0x3c8], PT ;  /* 0x0000f20017007a0c */ /* 0x000fc60003f66270 */
[----:B------:R1:W-:Y:S01]  /*b3c0*/  @!P1 ST.E.64 [R6.64], R120 ;  /* 0x0000007806009985 */ /* 0x0003e2000c101b06 */
[----:B------:R-:W-:-:S05]  /*b3d0*/  ISETP.GE.AND P1, PT, R8, c[0x0][0x3c8], PT ;  /* 0x0000f20008007a0c */ /* 0x000fca0003f26270 */
[----:B-1----:R-:W-:-:S04]  /*b3e0*/  @!P6 LEA R2, P2, R25, R0, 0x2 ;  /* 0x000000001902e211 */ /* 0x002fc800078410ff */
[----:B------:R-:W-:Y:S02]  /*b3f0*/  @!P6 LEA.HI.X R3, R25, R4, R29, 0x2, P2 ;  /* 0x000000041903e211 */ /* 0x000fe400010f141d */
[----:B------:R-:W-:-:S03]  /*b400*/  @!P3 LEA R6, P2, R23, R0, 0x2 ;  /* 0x000000001706b211 */ /* 0x000fc600078410ff */
[----:B------:R1:W-:Y:S01]  /*b410*/  @!P6 ST.E.64 [R2.64], R116 ;  /* 0x000000740200e985 */ /* 0x0003e2000c101b06 */
[----:B------:R-:W-:Y:S02]  /*b420*/  @!P3 LEA.HI.X R7, R23, R4, R24, 0x2, P2 ;  /* 0x000000041707b211 */ /* 0x000fe400010f1418 */
[----:B------:R-:W-:-:S03]  /*b430*/  ISETP.GE.AND P6, PT, R21, c[0x0][0x3c8], PT ;  /* 0x0000f20015007a0c */ /* 0x000fc60003fc6270 */
[----:B------:R1:W-:Y:S01]  /*b440*/  @!P3 ST.E.64 [R6.64], R112 ;  /* 0x000000700600b985 */ /* 0x0003e2000c101b06 */
[----:B------:R-:W-:Y:S02]  /*b450*/  ISETP.GE.AND P3, PT, R19, c[0x0][0x3c8], PT ;  /* 0x0000f20013007a0c */ /* 0x000fe40003f66270 */
[----:B-1----:R-:W-:-:S04]  /*b460*/  @!P1 LEA R2, P2, R8, R0, 0x2 ;  /* 0x0000000008029211 */ /* 0x002fc800078410ff */
[----:B------:R-:W-:-:S03]  /*b470*/  @!P1 LEA.HI.X R3, R8, R4, R9, 0x2, P2 ;  /* 0x0000000408039211 */ /* 0x000fc600010f1409 */
[----:B------:R-:W-:Y:S02]  /*b480*/  @!P6 LEA R8, P2, R21, R0, 0x2 ;  /* 0x000000001508e211 */ /* 0x000fe400078410ff */
[----:B------:R1:W-:Y:S01]  /*b490*/  @!P1 ST.E.64 [R2.64], R156 ;  /* 0x0000009c02009985 */ /* 0x0003e2000c101b06 */
[----:B------:R-:W-:Y:S02]  /*b4a0*/  ISETP.GE.AND P1, PT, R17, c[0x0][0x3c8], PT ;  /* 0x0000f20011007a0c */ /* 0x000fe40003f26270 */
        /* <DEDUP_REMOVED lines=8> */
[----:B--2---:R-:W-:Y:S02]  /*b530*/  @!P1 LEA.HI.X R3, R17, R4, R18, 0x2, P2 ;  /* 0x0000000411039211 */ /* 0x004fe400010f1412 */
[----:B------:R-:W-:-:S03]  /*b540*/  ISETP.GE.AND P2, PT, R10, c[0x0][0x3c8], PT ;  /* 0x0000f2000a007a0c */ /* 0x000fc60003f46270 */
[----:B------:R1:W-:Y:S01]  /*b550*/  @!P1 ST.E.64 [R2.64], R108 ;  /* 0x0000006c02009985 */ /* 0x0003e2000c101b06 */
[----:B------:R-:W-:-:S04]  /*b560*/  @!P6 LEA R8, P1, R15, R0, 0x2 ;  /* 0x000000000f08e211 */ /* 0x000fc800078210ff */
[----:B----4-:R-:W-:Y:S02]  /*b570*/  @!P6 LEA.HI.X R9, R15, R4, R16, 0x2, P1 ;  /* 0x000000040f09e211 */ /* 0x010fe400008f1410 */
[----:B------:R-:W-:-:S03]  /*b580*/  @!P3 LEA R6, P1, R13, R0, 0x2 ;  /* 0x000000000d06b211 */ /* 0x000fc600078210ff */
[----:B------:R2:W-:Y:S01]  /*b590*/  @!P6 ST.E.64 [R8.64], R164 ;  /* 0x000000a40800e985 */ /* 0x0005e2000c101b06 */
[----:B---3--:R-:W-:Y:S02]  /*b5a0*/  @!P3 LEA.HI.X R7, R13, R4, R14, 0x2, P1 ;  /* 0x000000040d07b211 */ /* 0x008fe400008f140e */
[----:B-1----:R-:W-:-:S04]  /*b5b0*/  @!P2 LEA R2, P1, R10, R0, 0x2 ;  /* 0x000000000a02a211 */ /* 0x002fc800078210ff */
[----:B-----5:R-:W-:Y:S01]  /*b5c0*/  @!P2 LEA.HI.X R3, R10, R4, R11, 0x2, P1 ;  /* 0x000000040a03a211 */ /* 0x020fe200008f140b */
[----:B------:R2:W-:Y:S04]  /*b5d0*/  @!P3 ST.E.64 [R6.64], R84 ;  /* 0x000000540600b985 */ /* 0x0005e8000c101b06 */
[----:B------:R2:W-:Y:S04]  /*b5e0*/  @!P2 ST.E.64 [R2.64], R80 ;  /* 0x000000500200a985 */ /* 0x0005e8000c101b06 */
.L_x_101:
[----:B------:R-:W-:Y:S05]  /*b5f0*/  BSYNC B0 ;  /* 0x0000000000007941 */ /* 0x000fea0003800000 */
.L_x_100:
[----:B------:R-:W-:Y:S05]  /*b600*/  BRA.DIV ~URZ, `(.L_x_102) ;  /* 0x000040327f007947 */ /* 0x000fea000b800000 */
[----:B--2---:R2:W1:Y:S04]  /*b610*/  SHFL.IDX PT, R4, R5, 0x1, 0x1c1f ;  /* 0x003c1f0005047f89 */ /* 0x00446800000e0000 */
[----:B----4-:R2:W4:Y:S02]  /*b620*/  SHFL.IDX PT, R0, R12, 0x1, 0x1c1f ;  /* 0x003c1f000c007f89 */ /* 0x01052400000e0000 */
.L_x_176:
[----:B------:R-:W-:Y:S01]  /*b630*/  BSSY B0, `(.L_x_103) ;  /* 0x000004a000007945 */ /* 0x000fe20003800000 */
[----:B------:R-:W-:Y:S05]  /*b640*/  @P0 BRA `(.L_x_104) ;  /* 0x0000048000000947 */ /* 0x000fea0003800000 */
[----:B------:R-:W5:Y:S04]  /*b650*/  LDL R13, [R1+0x4c] ;  /* 0x00004c00010d7983 */ /* 0x000f680000100800 */
[----:B--2---:R-:W2:Y:S04]  /*b660*/  LDL R9, [R1+0x38] ;  /* 0x0000380001097983 */ /* 0x004ea80000100800 */
[----:B---3--:R-:W3:Y:S04]  /*b670*/  LDL R14, [R1+0x88] ;  /* 0x00008800010e7983 */ /* 0x008ee80000100800 */
[----:B----4-:R-:W4:Y:S04]  /*b680*/  LDL R30, [R1+0x34] ;  /* 0x00003400011e7983 */ /* 0x010f280000100800 */
[----:B------:R-:W3:Y:S04]  /*b690*/  LDL R25, [R1+0x30] ;  /* 0x0000300001197983 */ /* 0x000ee80000100800 */
[----:B------:R-:W3:Y:S04]  /*b6a0*/  LDL R23, [R1+0x2c] ;  /* 0x00002c0001177983 */ /* 0x000ee80000100800 */
[----:B------:R-:W4:Y:S04]  /*b6b0*/  LDL R31, [R1+0x84] ;  /* 0x00008400011f7983 */ /* 0x000f280000100800 */
        /* <DEDUP_REMOVED lines=12> */
[----:B------:R-:W4:Y:S01]  /*b780*/  LDL R16, [R1+0x64] ;  /* 0x0000640001107983 */ /* 0x000f220000100800 */
[----:B-----5:R-:W-:-:S02]  /*b790*/  ISETP.GE.AND P2, PT, R13, c[0x0][0x3c8], PT ;  /* 0x0000f2000d007a0c */ /* 0x020fc40003f46270 */
[----:B--2---:R-:W-:-:S11]  /*b7a0*/  ISETP.GE.AND P6, PT, R9, c[0x0][0x3c8], PT ;  /* 0x0000f20009007a0c */ /* 0x004fd60003fc6270 */
[----:B------:R-:W-:Y:S02]  /*b7b0*/  @!P2 IMAD.MOV.U32 R6, RZ, RZ, R0 ;  /* 0x000000ffff06a224 */ /* 0x000fe400078e0000 */
[----:B-1----:R-:W-:Y:S01]  /*b7c0*/  @!P2 IMAD.MOV.U32 R7, RZ, RZ, R4 ;  /* 0x000000ffff07a224 */ /* 0x002fe200078e0004 */
[----:B------:R-:W-:-:S03]  /*b7d0*/  @!P6 LEA R2, P3, R9, R0, 0x2 ;  /* 0x000000000902e211 */ /* 0x000fc600078610ff */
[----:B------:R-:W-:Y:S02]  /*b7e0*/  @!P2 IMAD.WIDE R6, R13, 0x4, R6 ;  /* 0x000000040d06a825 */ /* 0x000fe400078e0206 */
[----:B------:R-:W2:Y:S01]  /*b7f0*/  LDL R13, [R1+0x10] ;  /* 0x00001000010d7983 */ /* 0x000ea20000100800 */
[----:B---3--:R-:W-:-:S03]  /*b800*/  @!P6 LEA.HI.X R3, R9, R4, R14, 0x2, P3 ;  /* 0x000000040903e211 */ /* 0x008fc600018f140e */
[----:B------:R-:W3:Y:S04]  /*b810*/  LDL R9, [R1+0x6c] ;  /* 0x00006c0001097983 */ /* 0x000ee80000100800 */
[----:B------:R-:W5:Y:S01]  /*b820*/  LDL R14, [R1+0x60] ;  /* 0x00006000010e7983 */ /* 0x000f620000100800 */
[----:B----4-:R-:W-:Y:S02]  /*b830*/  ISETP.GE.AND P1, PT, R30, c[0x0][0x3c8], PT ;  /* 0x0000f2001e007a0c */ /* 0x010fe40003f26270 */
[----:B------:R-:W-:Y:S01]  /*b840*/  ISETP.GE.AND P0, PT, R25, c[0x0][0x3c8], PT ;  /* 0x0000f20019007a0c */ /* 0x000fe20003f06270 */
[----:B------:R1:W-:Y:S01]  /*b850*/  @!P2 ST.E.64 [R6.64], R130 ;  /* 0x000000820600a985 */ /* 0x0003e2000c101b06 */
[----:B------:R-:W-:-:S03]  /*b860*/  ISETP.GE.AND P2, PT, R23, c[0x0][0x3c8], PT ;  /* 0x0000f20017007a0c */ /* 0x000fc60003f46270 */
[----:B------:R4:W-:Y:S01]  /*b870*/  @!P6 ST.E.64 [R2.64], R126 ;  /* 0x0000007e0200e985 */ /* 0x0009e2000c101b06 */
[----:B------:R-:W-:-:S05]  /*b880*/  ISETP.GE.AND P6, PT, R21, c[0x0][0x3c8], PT ;  /* 0x0000f20015007a0c */ /* 0x000fca0003fc6270 */
[----:B-1----:R-:W-:-:S04]  /*b890*/  @!P1 LEA R6, P3, R30, R0, 0x2 ;  /* 0x000000001e069211 */ /* 0x002fc800078610ff */
[----:B------:R-:W-:Y:S02]  /*b8a0*/  @!P1 LEA.HI.X R7, R30, R4, R31, 0x2, P3 ;  /* 0x000000041e079211 */ /* 0x000fe400018f141f */
[----:B----4-:R-:W-:-:S03]  /*b8b0*/  @!P0 LEA R2, P3, R25, R0, 0x2 ;  /* 0x0000000019028211 */ /* 0x010fc600078610ff */
[----:B------:R1:W-:Y:S01]  /*b8c0*/  @!P1 ST.E.64 [R6.64], R162 ;  /* 0x000000a206009985 */ /* 0x0003e2000c101b06 */
[----:B------:R-:W-:Y:S02]  /*b8d0*/  @!P0 LEA.HI.X R3, R25, R4, R29, 0x2, P3 ;  /* 0x0000000419038211 */ /* 0x000fe400018f141d */
[----:B------:R-:W-:-:S03]  /*b8e0*/  ISETP.GE.AND P1, PT, R19, c[0x0][0x3c8], PT ;  /* 0x0000f20013007a0c */ /* 0x000fc60003f26270 */
[----:B------:R4:W-:Y:S01]  /*b8f0*/  @!P0 ST.E.64 [R2.64], R96 ;  /* 0x0000006002008985 */ /* 0x0009e2000c101b06 */
[----:B------:R-:W-:Y:S02]  /*b900*/  ISETP.GE.AND P0, PT, R10, c[0x0][0x3c8], PT ;  /* 0x0000f2000a007a0c */ /* 0x000fe40003f06270 */
[----:B-1----:R-:W-:-:S04]  /*b910*/  @!P2 LEA R6, P3, R23, R0, 0x2 ;  /* 0x000000001706a211 */ /* 0x002fc800078610ff */
[----:B------:R-:W-:Y:S02]  /*b920*/  @!P2 LEA.HI.X R7, R23, R4, R24, 0x2, P3 ;  /* 0x000000041707a211 */ /* 0x000fe400018f1418 */
[----:B----4-:R-:W-:-:S03]  /*b930*/  @!P6 LEA R2, P3, R21, R0, 0x2 ;  /* 0x000000001502e211 */ /* 0x010fc600078610ff */
[----:B------:R1:W-:Y:S01]  /*b940*/  @!P2 ST.E.64 [R6.64], R114 ;  /* 0x000000720600a985 */ /* 0x0003e2000c101b06 */
[----:B------:R-:W-:Y:S02]  /*b950*/  @!P6 LEA.HI.X R3, R21, R4, R22, 0x2, P3 ;  /* 0x000000041503e211 */ /* 0x000fe400018f1416 */
[----:B------:R-:W-:-:S03]  /*b960*/  ISETP.GE.AND P3, PT, R8, c[0x0][0x3c8], PT ;  /* 0x0000f20008007a0c */ /* 0x000fc60003f66270 */
[----:B------:R4:W-:Y:S01]  /*b970*/  @!P6 ST.E.64 [R2.64], R110 ;  /* 0x0000006e0200e985 */ /* 0x0009e2000c101b06 */
[----:B-1----:R-:W-:-:S04]  /*b980*/  @!P1 LEA R6, P2, R19, R0, 0x2 ;  /* 0x0000000013069211 */ /* 0x002fc800078410ff */
[----:B------:R-:W-:Y:S02]  /*b990*/  @!P1 LEA.HI.X R7, R19, R4, R20, 0x2, P2 ;  /* 0x0000000413079211 */ /* 0x000fe400010f1414 */
[C---:B----4-:R-:W-:Y:S02]  /*b9a0*/  @!P0 LEA R2, P6, R10.reuse, R0, 0x2 ;  /* 0x000000000a028211 */ /* 0x050fe400078c10ff */
[----:B------:R-:W-:Y:S01]  /*b9b0*/  ISETP.GE.AND P2, PT, R17, c[0x0][0x3c8], PT ;  /* 0x0000f20011007a0c */ /* 0x000fe20003f46270 */
[----:B------:R1:W-:Y:S01]  /*b9c0*/  @!P1 ST.E.64 [R6.64], R118 ;  /* 0x0000007606009985 */ /* 0x0003e2000c101b06 */
[----:B------:R-:W-:Y:S02]  /*b9d0*/  @!P0 LEA.HI.X R3, R10, R4, R11, 0x2, P6 ;  /* 0x000000040a038211 */ /* 0x000fe400030f140b */
[----:B------:R-:W-:Y:S02]  /*b9e0*/  ISETP.GE.AND P1, PT, R15, c[0x0][0x3c8], PT ;  /* 0x0000f2000f007a0c */ /* 0x000fe40003f26270 */
[----:B------:R-:W-:Y:S01]  /*b9f0*/  @!P3 LEA R10, P6, R8, R0, 0x2 ;  /* 0x00000000080ab211 */ /* 0x000fe200078c10ff */
[----:B------:R4:W-:Y:S01]  /*ba00*/  @!P0 ST.E.64 [R2.64], R122 ;  /* 0x0000007a02008985 */ /* 0x0009e2000c101b06 */
[----:B--2---:R-:W-:-:S02]  /*ba10*/  ISETP.GE.AND P0, PT, R13, c[0x0][0x3c8], PT ;  /* 0x0000f2000d007a0c */ /* 0x004fc40003f06270 */
[----:B---3--:R-:W-:-:S03]  /*ba20*/  @!P3 LEA.HI.X R11, R8, R4, R9, 0x2, P6 ;  /* 0x00000004080bb211 */ /* 0x008fc600030f1409 */
[----:B------:R-:W-:-:S04]  /*ba30*/  @!P2 LEA R8, P6, R17, R0, 0x2 ;  /* 0x000000001108a211 */ /* 0x000fc800078c10ff */
[----:B------:R-:W-:Y:S02]  /*ba40*/  @!P2 LEA.HI.X R9, R17, R4, R18, 0x2, P6 ;  /* 0x000000041109a211 */ /* 0x000fe400030f1412 */
[----:B-1----:R-:W-:-:S04]  /*ba50*/  @!P1 LEA R6, P6, R15, R0, 0x2 ;  /* 0x000000000f069211 */ /* 0x002fc800078c10ff */
[----:B------:R-:W-:Y:S02]  /*ba60*/  @!P1 LEA.HI.X R7, R15, R4, R16, 0x2, P6 ;  /* 0x000000040f079211 */ /* 0x000fe400030f1410 */
[C---:B----4-:R-:W-:Y:S01]  /*ba70*/  @!P0 LEA R2, P6, R13.reuse, R0, 0x2 ;  /* 0x000000000d028211 */ /* 0x050fe200078c10ff */
[----:B------:R1:W-:Y:S03]  /*ba80*/  @!P3 ST.E.64 [R10.64], R168 ;  /* 0x000000a80a00b985 */ /* 0x0003e6000c101b06 */
[----:B-----5:R-:W-:Y:S01]  /*ba90*/  @!P0 LEA.HI.X R3, R13, R4, R14, 0x2, P6 ;  /* 0x000000040d038211 */ /* 0x020fe200030f140e */
[----:B------:R1:W-:Y:S04]  /*baa0*/  @!P2 ST.E.64 [R8.64], R166 ;  /* 0x000000a60800a985 */ /* 0x0003e8000c101b06 */
[----:B------:R1:W-:Y:S04]  /*bab0*/  @!P1 ST.E.64 [R6.64], R86 ;  /* 0x0000005606009985 */ /* 0x0003e8000c101b06 */
[----:B------:R1:W-:Y:S02]  /*bac0*/  @!P0 ST.E.64 [R2.64], R82 ;  /* 0x0000005202008985 */ /* 0x0003e4000c101b06 */
.L_x_104:
[----:B------:R-:W-:Y:S05]  /*bad0*/  BSYNC B0 ;  /* 0x0000000000007941 */ /* 0x000fea0003800000 */
.L_x_103:
[----:B------:R-:W-:Y:S05]  /*bae0*/  BRA.DIV ~URZ, `(.L_x_105) ;  /* 0x00003c227f007947 */ /* 0x000fea000b800000 */
[----:B-1----:R1:W2:Y:S02]  /*baf0*/  SHFL.IDX PT, R4, R5, 0x2, 0x1c1f ;  /* 0x005c1f0005047f89 */ /* 0x0022a400000e0000 */
.L_x_177:
[----:B------:R-:W-:Y:S05]  /*bb00*/  BRA.DIV ~URZ, `(.L_x_106) ;  /* 0x00003c727f007947 */ /* 0x000fea000b800000 */
[----:B----4-:R4:W1:Y:S02]  /*bb10*/  SHFL.IDX PT, R0, R12, 0x2, 0x1c1f ;  /* 0x005c1f000c007f89 */ /* 0x01086400000e0000 */
.L_x_178:
        /* <DEDUP_REMOVED lines=24> */
[----:B-1----:R-:W-:-:S04]  /*bca0*/  @!P1 LEA R2, P3, R11, R0, 0x2 ;  /* 0x000000000b029211 */ /* 0x002fc800078610ff */
[----:B----4-:R-:W-:Y:S02]  /*bcb0*/  @!P1 LEA.HI.X R3, R11, R4, R14, 0x2, P3 ;  /* 0x000000040b039211 */ /* 0x010fe400018f140e */
[----:B------:R-:W3:Y:S01]  /*bcc0*/  LDL R11, [R1+0x70] ;  /* 0x00007000010b7983 */ /* 0x000ee20000100800 */
[----:B------:R-:W-:Y:S02]  /*bcd0*/  @!P0 IMAD.MOV.U32 R6, RZ, RZ, R0 ;  /* 0x000000ffff068224 */ /* 0x000fe400078e0000 */
[----:B------:R-:W-:Y:S01]  /*bce0*/  @!P0 IMAD.MOV.U32 R7, RZ, RZ, R4 ;  /* 0x000000ffff078224 */ /* 0x000fe200078e0004 */
[----:B------:R-:W4:Y:S03]  /*bcf0*/  LDL R14, [R1+0x60] ;  /* 0x00006000010e7983 */ /* 0x000f260000100800 */
[----:B------:R-:W-:Y:S02]  /*bd00*/  @!P0 IMAD.WIDE R6, R16, 0x4, R6 ;  /* 0x0000000410068825 */ /* 0x000fe400078e0206 */
[----:B------:R-:W5:Y:S01]  /*bd10*/  LDL R16, [R1+0x64] ;  /* 0x0000640001107983 */ /* 0x000f620000100800 */
[----:B--2---:R-:W-:-:S02]  /*bd20*/  ISETP.GE.AND P2, PT, R30, c[0x0][0x3c8], PT ;  /* 0x0000f2001e007a0c */ /* 0x004fc40003f46270 */
[----:B------:R-:W-:Y:S01]  /*bd30*/  ISETP.GE.AND P4, PT, R8, c[0x0][0x3c8], PT ;  /* 0x0000f20008007a0c */ /* 0x000fe20003f86270 */
[----:B------:R1:W-:Y:S01]  /*bd40*/  @!P0 ST.E.64 [R6.64], R34 ;  /* 0x0000002206008985 */ /* 0x0003e2000c101b06 */
[----:B------:R-:W-:-:S03]  /*bd50*/  ISETP.GE.AND P3, PT, R25, c[0x0][0x3c8], PT ;  /* 0x0000f20019007a0c */ /* 0x000fc60003f66270 */
[----:B------:R2:W-:Y:S01]  /*bd60*/  @!P1 ST.E.64 [R2.64], R36 ;  /* 0x0000002402009985 */ /* 0x0005e2000c101b06 */
[----:B------:R-:W-:-:S05]  /*bd70*/  ISETP.GE.AND P1, PT, R23, c[0x0][0x3c8], PT ;  /* 0x0000f20017007a0c */ /* 0x000fca0003f26270 */
[-C--:B-1----:R-:W-:Y:S02]  /*bd80*/  @!P2 LEA R6, P0, R30, R0.reuse, 0x2 ;  /* 0x000000001e06a211 */ /* 0x082fe400078010ff */
[----:B--2---:R-:W-:Y:S02]  /*bd90*/  @!P4 LEA R2, P6, R8, R0, 0x2 ;  /* 0x000000000802c211 */ /* 0x004fe400078c10ff */
[-C--:B------:R-:W-:Y:S02]  /*bda0*/  @!P2 LEA.HI.X R7, R30, R4.reuse, R31, 0x2, P0 ;  /* 0x000000041e07a211 */ /* 0x080fe400000f141f */
[----:B------:R-:W-:Y:S02]  /*bdb0*/  ISETP.GE.AND P0, PT, R21, c[0x0][0x3c8], PT ;  /* 0x0000f20015007a0c */ /* 0x000fe40003f06270 */
[----:B------:R-:W-:Y:S01]  /*bdc0*/  @!P4 LEA.HI.X R3, R8, R4, R9, 0x2, P6 ;  /* 0x000000040803c211 */ /* 0x000fe200030f1409 */
[----:B------:R1:W-:Y:S01]  /*bdd0*/  @!P2 ST.E.64 [R6.64], R38 ;  /* 0x000000260600a985 */ /* 0x0003e2000c101b06 */
[----:B------:R-:W-:-:S03]  /*bde0*/  @!P3 LEA R8, P2, R25, R0, 0x2 ;  /* 0x000000001908b211 */ /* 0x000fc600078410ff */
[----:B------:R2:W-:Y:S01]  /*bdf0*/  @!P4 ST.E.64 [R2.64], R40 ;  /* 0x000000280200c985 */ /* 0x0005e2000c101b06 */
[----:B------:R-:W-:Y:S02]  /*be00*/  ISETP.GE.AND P4, PT, R10, c[0x0][0x3c8], PT ;  /* 0x0000f2000a007a0c */ /* 0x000fe40003f86270 */
[----:B------:R-:W-:-:S05]  /*be10*/  @!P3 LEA.HI.X R9, R25, R4, R29, 0x2, P2 ;  /* 0x000000041909b211 */ /* 0x000fca00010f141d */
[----:B------:R-:W-:Y:S01]  /*be20*/  @!P3 ST.E.64 [R8.64], R64 ;  /* 0x000000400800b985 */ /* 0x000fe2000c101b06 */
[----:B------:R-:W-:Y:S02]  /*be30*/  ISETP.GE.AND P3, PT, R19, c[0x0][0x3c8], PT ;  /* 0x0000f20013007a0c */ /* 0x000fe40003f66270 */
[-C--:B-1----:R-:W-:Y:S02]  /*be40*/  @!P0 LEA R6, P2, R21, R0.reuse, 0x2 ;  /* 0x0000000015068211 */ /* 0x082fe400078410ff */
[----:B--2---:R-:W-:Y:S02]  /*be50*/  @!P1 LEA R2, P6, R23, R0, 0x2 ;  /* 0x0000000017029211 */ /* 0x004fe400078c10ff */
[-C--:B------:R-:W-:Y:S02]  /*be60*/  @!P0 LEA.HI.X R7, R21, R4.reuse, R22, 0x2, P2 ;  /* 0x0000000415078211 */ /* 0x080fe400010f1416 */
[----:B------:R-:W-:Y:S02]  /*be70*/  @!P1 LEA.HI.X R3, R23, R4, R24, 0x2, P6 ;  /* 0x0000000417039211 */ /* 0x000fe400030f1418 */
[----:B------:R-:W-:-:S03]  /*be80*/  ISETP.GE.AND P2, PT, R17, c[0x0][0x3c8], PT ;  /* 0x0000f20011007a0c */ /* 0x000fc60003f46270 */
[----:B------:R1:W-:Y:S01]  /*be90*/  @!P1 ST.E.64 [R2.64], R44 ;  /* 0x0000002c02009985 */ /* 0x0003e2000c101b06 */
[----:B------:R-:W-:-:S03]  /*bea0*/  ISETP.GE.AND P1, PT, R15, c[0x0][0x3c8], PT ;  /* 0x0000f2000f007a0c */ /* 0x000fc60003f26270 */
[----:B------:R2:W-:Y:S01]  /*beb0*/  @!P0 ST.E.64 [R6.64], R46 ;  /* 0x0000002e06008985 */ /* 0x0005e2000c101b06 */
[----:B------:R-:W-:Y:S02]  /*bec0*/  ISETP.GE.AND P0, PT, R13, c[0x0][0x3c8], PT ;  /* 0x0000f2000d007a0c */ /* 0x000fe40003f06270 */
[----:B-1----:R-:W-:-:S04]  /*bed0*/  @!P4 LEA R2, P6, R10, R0, 0x2 ;  /* 0x000000000a02c211 */ /* 0x002fc800078c10ff */
[----:B---3--:R-:W-:Y:S02]  /*bee0*/  @!P4 LEA.HI.X R3, R10, R4, R11, 0x2, P6 ;  /* 0x000000040a03c211 */ /* 0x008fe400030f140b */
[----:B------:R-:W-:-:S03]  /*bef0*/  @!P3 LEA R10, P6, R19, R0, 0x2 ;  /* 0x00000000130ab211 */ /* 0x000fc600078c10ff */
[----:B------:R1:W-:Y:S01]  /*bf00*/  @!P4 ST.E.64 [R2.64], R48 ;  /* 0x000000300200c985 */ /* 0x0003e2000c101b06 */
[----:B------:R-:W-:Y:S02]  /*bf10*/  @!P2 LEA R8, P4, R17, R0, 0x2 ;  /* 0x000000001108a211 */ /* 0x000fe400078810ff */
[----:B------:R-:W-:Y:S02]  /*bf20*/  @!P3 LEA.HI.X R11, R19, R4, R20, 0x2, P6 ;  /* 0x00000004130bb211 */ /* 0x000fe400030f1414 */
[----:B--2---:R-:W-:Y:S02]  /*bf30*/  @!P1 LEA R6, P6, R15, R0, 0x2 ;  /* 0x000000000f069211 */ /* 0x004fe400078c10ff */
[-C--:B------:R-:W-:Y:S02]  /*bf40*/  @!P2 LEA.HI.X R9, R17, R4.reuse, R18, 0x2, P4 ;  /* 0x000000041109a211 */ /* 0x080fe400020f1412 */
[----:B-----5:R-:W-:Y:S01]  /*bf50*/  @!P1 LEA.HI.X R7, R15, R4, R16, 0x2, P6 ;  /* 0x000000040f079211 */ /* 0x020fe200030f1410 */
[----:B------:R2:W-:Y:S04]  /*bf60*/  @!P3 ST.E.64 [R10.64], R70 ;  /* 0x000000460a00b985 */ /* 0x0005e8000c101b06 */
[----:B------:R2:W-:Y:S04]  /*bf70*/  @!P2 ST.E.64 [R8.64], R60 ;  /* 0x0000003c0800a985 */ /* 0x0005e8000c101b06 */
[----:B------:R2:W-:Y:S01]  /*bf80*/  @!P1 ST.E.64 [R6.64], R50 ;  /* 0x0000003206009985 */ /* 0x0005e2000c101b06 */
[----:B-1----:R-:W-:-:S04]  /*bf90*/  @!P0 LEA R2, P4, R13, R0, 0x2 ;  /* 0x000000000d028211 */ /* 0x002fc800078810ff */
[----:B----4-:R-:W-:-:S05]  /*bfa0*/  @!P0 LEA.HI.X R3, R13, R4, R14, 0x2, P4 ;  /* 0x000000040d038211 */ /* 0x010fca00020f140e */
[----:B------:R2:W-:Y:S04]  /*bfb0*/  @!P0 ST.E.64 [R2.64], R26 ;  /* 0x0000001a02008985 */ /* 0x0005e8000c101b06 */
.L_x_108:
[----:B------:R-:W-:Y:S05]  /*bfc0*/  BSYNC B0 ;  /* 0x0000000000007941 */ /* 0x000fea0003800000 */
.L_x_107:
[----:B------:R-:W-:Y:S05]  /*bfd0*/  BRA.DIV ~URZ, `(.L_x_109) ;  /* 0x000038127f007947 */ /* 0x000fea000b800000 */
[----:B--2---:R2:W3:Y:S04]  /*bfe0*/  SHFL.IDX PT, R4, R5, 0x3, 0x1c1f ;  /* 0x007c1f0005047f89 */ /* 0x0044e800000e0000 */
[----:B-1----:R2:W1:Y:S02]  /*bff0*/  SHFL.IDX PT, R0, R12, 0x3, 0x1c1f ;  /* 0x007c1f000c007f89 */ /* 0x00246400000e0000 */
.L_x_179:
[----:B------:R-:W-:Y:S05]  /*c000*/  @P5 BRA `(.L_x_97) ;  /* 0x000011c000005947 */ /* 0x000fea0003800000 */
[----:B--2---:R-:W2:Y:S04]  /*c010*/  LDL R5, [R1+0x38] ;  /* 0x0000380001057983 */ /* 0x004ea80000100800 */
[----:B------:R-:W5:Y:S04]  /*c020*/  LDL R8, [R1+0x88] ;  /* 0x0000880001087983 */ /* 0x000f680000100800 */
[----:B----4-:R-:W4:Y:S04]  /*c030*/  LDL R9, [R1+0x4c] ;  /* 0x00004c0001097983 */ /* 0x010f280000100800 */
[----:B---3--:R-:W3:Y:S04]  /*c040*/  LDL R26, [R1+0x34] ;  /* 0x00003400011a7983 */ /* 0x008ee80000100800 */
[----:B------:R-:W3:Y:S04]  /*c050*/  LDL R24, [R1+0x30] ;  /* 0x0000300001187983 */ /* 0x000ee80000100800 */
        /* <DEDUP_REMOVED lines=15> */
[----:B------:R-:W3:Y:S01]  /*c150*/  LDL R13, [R1+0x64] ;  /* 0x00006400010d7983 */ /* 0x000ee20000100800 */
[----:B--2---:R-:W-:-:S13]  /*c160*/  ISETP.GE.AND P3, PT, R5, c[0x0][0x3c8], PT ;  /* 0x0000f20005007a0c */ /* 0x004fda0003f66270 */
[----:B-1----:R-:W-:-:S04]  /*c170*/  @!P3 LEA R2, P5, R5, R0, 0x2 ;  /* 0x000000000502b211 */ /* 0x002fc800078a10ff */
[----:B-----5:R-:W-:Y:S02]  /*c180*/  @!P3 LEA.HI.X R3, R5, R4, R8, 0x2, P5 ;  /* 0x000000040503b211 */ /* 0x020fe400028f1408 */
[----:B------:R-:W2:Y:S01]  /*c190*/  LDL R5, [R1+0x10] ;  /* 0x0000100001057983 */ /* 0x000ea20000100800 */
[----:B----4-:R-:W-:Y:S02]  /*c1a0*/  ISETP.GE.AND P4, PT, R9, c[0x0][0x3c8], PT ;  /* 0x0000f20009007a0c */ /* 0x010fe40003f86270 */
[----:B---3--:R-:W-:Y:S02]  /*c1b0*/  ISETP.GE.AND P2, PT, R26, c[0x0][0x3c8], PT ;  /* 0x0000f2001a007a0c */ /* 0x008fe40003f46270 */
[----:B------:R-:W-:Y:S02]  /*c1c0*/  ISETP.GE.AND P1, PT, R24, c[0x0][0x3c8], PT ;  /* 0x0000f20018007a0c */ /* 0x000fe40003f26270 */
[----:B------:R-:W-:-:S07]  /*c1d0*/  ISETP.GE.AND P0, PT, R22, c[0x0][0x3c8], PT ;  /* 0x0000f20016007a0c */ /* 0x000fce0003f06270 */
[----:B------:R-:W-:Y:S02]  /*c1e0*/  @!P4 IMAD.MOV.U32 R6, RZ, RZ, R0 ;  /* 0x000000ffff06c224 */ /* 0x000fe400078e0000 */
[----:B------:R-:W-:-:S04]  /*c1f0*/  @!P4 IMAD.MOV.U32 R7, RZ, RZ, R4 ;  /* 0x000000ffff07c224 */ /* 0x000fc800078e0004 */
[----:B------:R-:W-:Y:S01]  /*c200*/  @!P4 IMAD.WIDE R6, R9, 0x4, R6 ;  /* 0x000000040906c825 */ /* 0x000fe200078e0206 */
[----:B------:R-:W-:-:S04]  /*c210*/  @!P2 LEA R8, P5, R26, R0, 0x2 ;  /* 0x000000001a08a211 */ /* 0x000fc800078a10ff */
[----:B------:R1:W-:Y:S01]  /*c220*/  @!P4 ST.E.64 [R6.64], R66 ;  /* 0x000000420600c985 */ /* 0x0003e2000c101b06 */
[----:B------:R-:W-:-:S03]  /*c230*/  ISETP.GE.AND P4, PT, R20, c[0x0][0x3c8], PT ;  /* 0x0000f20014007a0c */ /* 0x000fc60003f86270 */
[----:B------:R3:W-:Y:S01]  /*c240*/  @!P3 ST.E.64 [R2.64], R54 ;  /* 0x000000360200b985 */ /* 0x0007e2000c101b06 */
[----:B------:R-:W-:Y:S02]  /*c250*/  @!P2 LEA.HI.X R9, R26, R4, R27, 0x2, P5 ;  /* 0x000000041a09a211 */ /* 0x000fe400028f141b */
[----:B------:R-:W-:-:S03]  /*c260*/  ISETP.GE.AND P5, PT, R10, c[0x0][0x3c8], PT ;  /* 0x0000f2000a007a0c */ /* 0x000fc60003fa6270 */
[----:B------:R-:W-:Y:S01]  /*c270*/  @!P2 ST.E.64 [R8.64], R72 ;  /* 0x000000480800a985 */ /* 0x000fe2000c101b06 */
[----:B------:R-:W-:Y:S02]  /*c280*/  ISETP.GE.AND P2, PT, R16, c[0x0][0x3c8], PT ;  /* 0x0000f20010007a0c */ /* 0x000fe40003f46270 */
[-C--:B-1----:R-:W-:Y:S02]  /*c290*/  @!P1 LEA R6, P6, R24, R0.reuse, 0x2 ;  /* 0x0000000018069211 */ /* 0x082fe400078c10ff */
[----:B---3--:R-:W-:Y:S02]  /*c2a0*/  @!P0 LEA R2, P3, R22, R0, 0x2 ;  /* 0x0000000016028211 */ /* 0x008fe400078610ff */
[-C--:B------:R-:W-:Y:S02]  /*c2b0*/  @!P1 LEA.HI.X R7, R24, R4.reuse, R25, 0x2, P6 ;  /* 0x0000000418079211 */ /* 0x080fe400030f1419 */
[----:B------:R-:W-:-:S03]  /*c2c0*/  @!P0 LEA.HI.X R3, R22, R4, R23, 0x2, P3 ;  /* 0x0000000416038211 */ /* 0x000fc600018f1417 */
[----:B------:R1:W-:Y:S01]  /*c2d0*/  @!P1 ST.E.64 [R6.64], R68 ;  /* 0x0000004406009985 */ /* 0x0003e2000c101b06 */
[----:B------:R-:W-:-:S03]  /*c2e0*/  ISETP.GE.AND P3, PT, R18, c[0x0][0x3c8], PT ;  /* 0x0000f20012007a0c */ /* 0x000fc60003f66270 */
[----:B------:R3:W-:Y:S01]  /*c2f0*/  @!P0 ST.E.64 [R2.64], R42 ;  /* 0x0000002a02008985 */ /* 0x0007e2000c101b06 */
[----:B------:R-:W-:Y:S02]  /*c300*/  ISETP.GE.AND P1, PT, R14, c[0x0][0x3c8], PT ;  /* 0x0000f2000e007a0c */ /* 0x000fe40003f26270 */
[----:B-1----:R-:W-:-:S04]  /*c310*/  @!P4 LEA R6, P0, R20, R0, 0x2 ;  /* 0x000000001406c211 */ /* 0x002fc800078010ff */
[----:B------:R-:W-:Y:S02]  /*c320*/  @!P4 LEA.HI.X R7, R20, R4, R21, 0x2, P0 ;  /* 0x000000041407c211 */ /* 0x000fe400000f1415 */
[----:B------:R-:W-:Y:S02]  /*c330*/  ISETP.GE.AND P0, PT, R12, c[0x0][0x3c8], PT ;  /* 0x0000f2000c007a0c */ /* 0x000fe40003f06270 */
[C---:B---3--:R-:W-:Y:S01]  /*c340*/  @!P5 LEA R2, P6, R10.reuse, R0, 0x2 ;  /* 0x000000000a02d211 */ /* 0x048fe200078c10ff */
[----:B------:R1:W-:Y:S03]  /*c350*/  @!P4 ST.E.64 [R6.64], R56 ;  /* 0x000000380600c985 */ /* 0x0003e6000c101b06 */
[----:B------:R-:W-:Y:S02]  /*c360*/  @!P5 LEA.HI.X R3, R10, R4, R11, 0x2, P6 ;  /* 0x000000040a03d211 */ /* 0x000fe400030f140b */
[----:B------:R-:W-:-:S02]  /*c370*/  @!P3 LEA R10, P4, R18, R0, 0x2 ;  /* 0x00000000120ab211 */ /* 0x000fc400078810ff */
[----:B------:R-:W-:Y:S01]  /*c380*/  @!P2 LEA R8, P6, R16, R0, 0x2 ;  /* 0x000000001008a211 */ /* 0x000fe200078c10ff */
[----:B------:R3:W-:Y:S01]  /*c390*/  @!P5 ST.E.64 [R2.64], R58 ;  /* 0x0000003a0200d985 */ /* 0x0007e2000c101b06 */
[-C--:B------:R-:W-:Y:S02]  /*c3a0*/  @!P3 LEA.HI.X R11, R18, R4.reuse, R19, 0x2, P4 ;  /* 0x00000004120bb211 */ /* 0x080fe400020f1413 */
[----:B------:R-:W-:-:S03]  /*c3b0*/  @!P2 LEA.HI.X R9, R16, R4, R17, 0x2, P6 ;  /* 0x000000041009a211 */ /* 0x000fc600030f1411 */
[----:B------:R4:W-:Y:S04]  /*c3c0*/  @!P3 ST.E.64 [R10.64], R76 ;  /* 0x0000004c0a00b985 */ /* 0x0009e8000c101b06 */
[----:B------:R4:W-:Y:S01]  /*c3d0*/  @!P2 ST.E.64 [R8.64], R74 ;  /* 0x0000004a0800a985 */ /* 0x0009e2000c101b06 */
[----:B-1----:R-:W-:-:S04]  /*c3e0*/  @!P1 LEA R6, P5, R14, R0, 0x2 ;  /* 0x000000000e069211 */ /* 0x002fc800078a10ff */
[----:B------:R-:W-:Y:S02]  /*c3f0*/  @!P1 LEA.HI.X R7, R14, R4, R15, 0x2, P5 ;  /* 0x000000040e079211 */ /* 0x000fe400028f140f */
[----:B---3--:R-:W-:-:S04]  /*c400*/  @!P0 LEA R2, P4, R12, R0, 0x2 ;  /* 0x000000000c028211 */ /* 0x008fc800078810ff */
[----:B------:R-:W-:Y:S01]  /*c410*/  @!P0 LEA.HI.X R3, R12, R4, R13, 0x2, P4 ;  /* 0x000000040c038211 */ /* 0x000fe200020f140d */
[----:B------:R4:W-:Y:S04]  /*c420*/  @!P1 ST.E.64 [R6.64], R62 ;  /* 0x0000003e06009985 */ /* 0x0009e8000c101b06 */
[----:B------:R4:W-:Y:S01]  /*c430*/  @!P0 ST.E.64 [R2.64], R52 ;  /* 0x0000003402008985 */ /* 0x0009e2000c101b06 */
[----:B--2---:R-:W-:-:S13]  /*c440*/  ISETP.GE.AND P0, PT, R5, c[0x0][0x3c8], PT ;  /* 0x0000f20005007a0c */ /* 0x004fda0003f06270 */
[----:B------:R-:W-:Y:S05]  /*c450*/  @P0 BRA `(.L_x_97) ;  /* 0x00000d7000000947 */ /* 0x000fea0003800000 */
[----:B----4-:R-:W2:Y:S01]  /*c460*/  LDL R12, [R1+0x60] ;  /* 0x00006000010c7983 */ /* 0x010ea20000100800 */
[----:B------:R-:W-:-:S04]  /*c470*/  LEA R2, P0, R5, R0, 0x2 ;  /* 0x0000000005027211 */ /* 0x000fc800078010ff */
[----:B--2---:R-:W-:-:S05]  /*c480*/  LEA.HI.X R3, R5, R4, R12, 0x2, P0 ;  /* 0x0000000405037211 */ /* 0x004fca00000f140c */
[----:B------:R1:W-:Y:S01]  /*c490*/  ST.E.64 [R2.64], R32 ;  /* 0x0000002002007985 */ /* 0x0003e2000c101b06 */
[----:B------:R-:W-:Y:S05]  /*c4a0*/  BRA `(.L_x_97) ;  /* 0x00000d2000007947 */ /* 0x000fea0003800000 */
.L_x_82:
[----:B------:R-:W2:Y:S04]  /*c4b0*/  LDL.LU R4, [R1+0x44] ;  /* 0x0000440001047983 */ /* 0x000ea80000300800 */
[----:B------:R-:W3:Y:S01]  /*c4c0*/  LDL.LU R7, [R1+0x48] ;  /* 0x0000480001077983 */ /* 0x000ee20000300800 */
[----:B------:R-:W-:Y:S02]  /*c4d0*/  ISETP.NE.U32.AND P1, PT, RZ, c[0x0][0x508], PT ;  /* 0x00014200ff007a0c */ /* 0x000fe40003f25070 */
[----:B------:R-:W-:Y:S01]  /*c4e0*/  ISETP.NE.U32.AND P3, PT, RZ, c[0x0][0x500], PT ;  /* 0x00014000ff007a0c */ /* 0x000fe20003f65070 */
[----:B------:R-:W4:Y:S01]  /*c4f0*/  LDL.LU R0, [R1+0x50] ;  /* 0x0000500001007983 */ /* 0x000f220000300800 */
[----:B------:R-:W-:Y:S01]  /*c500*/  ISETP.NE.AND.EX P1, PT, RZ, c[0x0][0x50c], PT, P1 ;  /* 0x00014300ff007a0c */ /* 0x000fe20003f25310 */
[----:B-1----:R-:W-:Y:S01]  /*c510*/  IMAD.MOV.U32 R6, RZ, RZ, RZ ;  /* 0x000000ffff067224 */ /* 0x002fe200078e00ff */
[----:B------:R-:W-:Y:S01]  /*c520*/  ISETP.NE.AND.EX P3, PT, RZ, c[0x0][0x504], PT, P3 ;  /* 0x00014100ff007a0c */ /* 0x000fe20003f65330 */
[----:B------:R-:W-:Y:S01]  /*c530*/  IMAD.MOV.U32 R20, RZ, RZ, c[0x0][0x388] ;  /* 0x0000e200ff147624 */ /* 0x000fe200078e00ff */
[----:B--2---:R-:W-:-:S09]  /*c540*/  IADD3 R2, P2, R4, c[0x0][0x500], RZ ;  /* 0x0001400004027a10 */ /* 0x004fd20007f5e0ff */
[----:B------:R-:W-:Y:S02]  /*c550*/  @P1 IADD3 R4, P0, R4, c[0x0][0x508], RZ ;  /* 0x0001420004041a10 */ /* 0x000fe40007f1e0ff */
[C---:B---3--:R-:W-:Y:S02]  /*c560*/  IADD3.X R3, R7.reuse, c[0x0][0x504], RZ, P2, !PT ;  /* 0x0001410007037a10 */ /* 0x048fe400017fe4ff */
[----:B------:R-:W-:-:S03]  /*c570*/  @P1 IADD3.X R5, R7, c[0x0][0x50c], RZ, P0, !PT ;  /* 0x0001430007051a10 */ /* 0x000fc600007fe4ff */
[----:B------:R1:W5:Y:S04]  /*c580*/  @P3 LDG.E R6, [R2.64] ;  /* 0x0000000602063981 */ /* 0x000368000c1e1900 */
[----:B------:R1:W5:Y:S01]  /*c590*/  @P1 LDG.E R20, [R4.64] ;  /* 0x0000000604141981 */ /* 0x000362000c1e1900 */
[----:B----4-:R-:W-:-:S04]  /*c5a0*/  ISETP.NE.AND P0, PT, R0, RZ, PT ;  /* 0x000000ff0000720c */ /* 0x010fc80003f05270 */
[----:B------:R-:W-:Y:S01]  /*c5b0*/  SEL R19, R0, c[0x0][0x3d4], P0 ;  /* 0x0000f50000137a07 */ /* 0x000fe20000000000 */
[----:B------:R-:W-:Y:S05]  /*c5c0*/  @P1 BRA `(.L_x_110) ;  /* 0x0000004000001947 */ /* 0x000fea0003800000 */
[----:B------:R-:W-:Y:S05]  /*c5d0*/  @!P3 BRA `(.L_x_110) ;  /* 0x000000300000b947 */ /* 0x000fea0003800000 */
[----:B------:R2:W3:Y:S04]  /*c5e0*/  LDG.E R0, [R2.64] ;  /* 0x0000000602007981 */ /* 0x0004e8000c1e1900 */
[----:B-12---:R-:W3:Y:S02]  /*c5f0*/  LDG.E R2, [R2.64+0x4] ;  /* 0x0000040602027981 */ /* 0x006ee4000c1e1900 */
[----:B---3-5:R-:W-:Y:S02]  /*c600*/  IADD3 R20, -R0, R2, RZ ;  /* 0x0000000200147210 */ /* 0x028fe40007ffe1ff */
.L_x_110:
[----:B-1----:R-:W2:Y:S04]  /*c610*/  LDL.LU R2, [R1+0x8] ;  /* 0x0000080001027983 */ /* 0x002ea80000300800 */
[----:B------:R-:W3:Y:S01]  /*c620*/  LDL.LU R0, [R1+0x54] ;  /* 0x0000540001007983 */ /* 0x000ee20000300800 */
[----:B------:R-:W-:Y:S01]  /*c630*/  BSSY B0, `(.L_x_111) ;  /* 0x0000039000007945 */ /* 0x000fe20003800000 */
[----:B------:R-:W-:-:S02]  /*c640*/  SEL R13, R250, RZ, !P3 ;  /* 0x000000fffa0d7207 */ /* 0x000fc40005800000 */
[----:B------:R-:W1:Y:S01]  /*c650*/  S2R R3, SR_TID.X ;  /* 0x0000000000037919 */ /* 0x000e620000002100 */
[----:B-----5:R-:W-:Y:S02]  /*c660*/  SHF.R.S32.HI R18, RZ, 0x1f, R6 ;  /* 0x0000001fff127819 */ /* 0x020fe40000011406 */
[----:B-1----:R-:W-:Y:S02]  /*c670*/  ISETP.GT.AND P0, PT, R3, 0x7f, PT ;  /* 0x0000007f0300780c */ /* 0x002fe40003f04270 */
[----:B--2---:R-:W-:Y:S02]  /*c680*/  LOP3.LUT R12, R2, 0xffff, RZ, 0xc0, !PT ;  /* 0x0000ffff020c7812 */ /* 0x004fe400078ec0ff */
[----:B---3--:R-:W-:-:S09]  /*c690*/  SEL R21, R0, RZ, !P3 ;  /* 0x000000ff00157207 */ /* 0x008fd20005800000 */
[----:B------:R-:W-:Y:S05]  /*c6a0*/  @P0 BRA `(.L_x_112) ;  /* 0x0000031000000947 */ /* 0x000fea0003800000 */
[----:B------:R-:W2:Y:S01]  /*c6b0*/  LDL R2, [R1+0x4] ;  /* 0x0000040001027983 */ /* 0x000ea20000100800 */
[----:B------:R-:W-:Y:S01]  /*c6c0*/  IMAD R0, R20, c[0x0][0x4e8], RZ ;  /* 0x00013a0014007a24 */ /* 0x000fe200078e02ff */
[----:B--2---:R-:W-:-:S04]  /*c6d0*/  LEA R16, R2, R3, 0x7 ;  /* 0x0000000302107211 */ /* 0x004fc800078e38ff */
[----:B------:R-:W-:-:S13]  /*c6e0*/  ISETP.GE.AND P0, PT, R16, R0, PT ;  /* 0x000000001000720c */ /* 0x000fda0003f06270 */
[----:B------:R-:W-:Y:S05]  /*c6f0*/  @P0 BRA `(.L_x_112) ;  /* 0x000002c000000947 */ /* 0x000fea0003800000 */
[----:B------:R-:W2:Y:S01]  /*c700*/  LDL.LU R22, [R1+0x58] ;  /* 0x0000580001167983 */ /* 0x000ea20000300800 */
[----:B------:R-:W-:Y:S01]  /*c710*/  IMAD.MOV.U32 R0, RZ, RZ, 0x368 ;  /* 0x00000368ff007424 */ /* 0x000fe200078e00ff */
[----:B------:R-:W-:-:S04]  /*c720*/  ISETP.GT.AND P2, PT, R19, 0x1, PT ;  /* 0x000000011300780c */ /* 0x000fc80003f44270 */
[----:B------:R-:W-:-:S04]  /*c730*/  SEL R0, R0, 0x328, P2 ;  /* 0x0000032800007807 */ /* 0x000fc80001000000 */
[----:B------:R1:W3:Y:S08]  /*c740*/  LDC.64 R8, c[0x0][R0+0x170] ;  /* 0x00005c0000087b82 */ /* 0x0002f00000000a00 */
[----:B------:R1:W4:Y:S08]  /*c750*/  LDC.64 R4, c[0x0][R0+0x168] ;  /* 0x00005a0000047b82 */ /* 0x0003300000000a00 */
[----:B------:R1:W5:Y:S08]  /*c760*/  LDC.64 R14, c[0x0][R0+0x178] ;  /* 0x00005e00000e7b82 */ /* 0x0003700000000a00 */
[----:B------:R1:W2:Y:S02]  /*c770*/  LDC.64 R10, c[0x0][R0+0x160] ;  /* 0x00005800000a7b82 */ /* 0x0002a40000000a00 */
[----:B-1----:R-:W-:-:S02]  /*c780*/  IMAD.MOV.U32 R0, RZ, RZ, c[0x0][0x4e8] ;  /* 0x00013a00ff007624 */ /* 0x002fc400078e00ff */
[-C--:B---3--:R-:W-:Y:S02]  /*c790*/  IMAD R7, R9, R13.reuse, RZ ;  /* 0x0000000d09077224 */ /* 0x088fe400078e02ff */
[----:B------:R-:W-:Y:S01]  /*c7a0*/  IMAD.WIDE.U32 R2, R8, R13, RZ ;  /* 0x0000000d08027225 */ /* 0x000fe200078e00ff */
[----:B------:R-:W-:Y:S02]  /*c7b0*/  ISETP.NE.AND P0, PT, R0, 0x1, PT ;  /* 0x000000010000780c */ /* 0x000fe40003f05270 */
[----:B------:R-:W-:Y:S01]  /*c7c0*/  MOV R0, R16 ;  /* 0x0000001000007202 */ /* 0x000fe20000000f00 */
[----:B------:R-:W-:Y:S02]  /*c7d0*/  IMAD R8, R8, R21, R7 ;  /* 0x0000001508087224 */ /* 0x000fe400078e0207 */
[-C--:B----4-:R-:W-:Y:S02]  /*c7e0*/  IMAD R9, R5, R12.reuse, RZ ;  /* 0x0000000c05097224 */ /* 0x090fe400078e02ff */
[----:B------:R-:W-:Y:S01]  /*c7f0*/  IMAD.WIDE.U32 R4, R4, R12, RZ ;  /* 0x0000000c04047225 */ /* 0x000fe200078e00ff */
[----:B------:R-:W-:-:S03]  /*c800*/  IADD3 R3, R3, R8, RZ ;  /* 0x0000000803037210 */ /* 0x000fc60007ffe0ff */
[----:B------:R-:W-:Y:S02]  /*c810*/  IMAD.IADD R9, R5, 0x1, R9 ;  /* 0x0000000105097824 */ /* 0x000fe400078e0209 */
[----:B------:R-:W-:-:S05]  /*c820*/  @P0 IMAD.HI.U32 R17, R16, c[0x0][0x4ec], RZ ;  /* 0x00013b0010110a27 */ /* 0x000fca00078e00ff */
[----:B------:R-:W-:Y:S02]  /*c830*/  @P0 SHF.R.U32.HI R0, RZ, c[0x0][0x4f0], R17 ;  /* 0x00013c00ff000a19 */ /* 0x000fe40000011611 */
[----:B------:R-:W-:-:S03]  /*c840*/  IADD3 R17, P1, P0, R2, R4, R6 ;  /* 0x0000000402117210 */ /* 0x000fc6000783e006 */
[----:B------:R-:W-:Y:S01]  /*c850*/  IMAD.MOV R2, RZ, RZ, -R0 ;  /* 0x000000ffff027224 */ /* 0x000fe200078e0a00 */
[----:B------:R-:W-:Y:S02]  /*c860*/  IADD3.X R9, R3, R9, R18, P1, P0 ;  /* 0x0000000903097210 */ /* 0x000fe40000fe0412 */
[----:B------:R-:W-:Y:S01]  /*c870*/  SHF.R.S32.HI R3, RZ, 0x1f, R0 ;  /* 0x0000001fff037819 */ /* 0x000fe20000011400 */
[----:B------:R-:W-:Y:S01]  /*c880*/  IMAD R2, R2, c[0x0][0x4e8], R16 ;  /* 0x00013a0002027a24 */ /* 0x000fe200078e0210 */
[----:B--2---:R-:W-:-:S05]  /*c890*/  SEL R7, R22, RZ, P2 ;  /* 0x000000ff16077207 */ /* 0x004fca0001000000 */
[-C--:B-----5:R-:W-:Y:S02]  /*c8a0*/  IMAD R8, R15, R7.reuse, RZ ;  /* 0x000000070f087224 */ /* 0x0a0fe400078e02ff */
[----:B------:R-:W-:Y:S01]  /*c8b0*/  IMAD.WIDE.U32 R4, R14, R7, RZ ;  /* 0x000000070e047225 */ /* 0x000fe200078e00ff */
[----:B------:R-:W-:-:S04]  /*c8c0*/  SHF.R.S32.HI R7, RZ, 0x1f, R2 ;  /* 0x0000001fff077819 */ /* 0x000fc80000011402 */
[----:B------:R-:W-:Y:S01]  /*c8d0*/  IADD3 R5, R5, R8, RZ ;  /* 0x0000000805057210 */ /* 0x000fe20007ffe0ff */
[----:B------:R-:W-:Y:S01]  /*c8e0*/  IMAD.MOV.U32 R8, RZ, RZ, c[0x0][0x4a8] ;  /* 0x00012a00ff087624 */ /* 0x000fe200078e00ff */
[----:B------:R-:W-:Y:S01]  /*c8f0*/  IADD3 R4, P1, P0, R0, R17, R4 ;  /* 0x0000001100047210 */ /* 0x000fe2000783e004 */
[----:B------:R-:W-:-:S03]  /*c900*/  IMAD R0, R11, R2, RZ ;  /* 0x000000020b007224 */ /* 0x000fc600078e02ff */
[----:B------:R-:W-:Y:S01]  /*c910*/  IADD3.X R5, R3, R9, R5, P1, P0 ;  /* 0x0000000903057210 */ /* 0x000fe20000fe0405 */
[----:B------:R-:W-:-:S04]  /*c920*/  IMAD R0, R10, R7, R0 ;  /* 0x000000070a007224 */ /* 0x000fc800078e0200 */
[----:B------:R-:W-:Y:S01]  /*c930*/  IMAD.WIDE.U32 R2, R10, R2, R4 ;  /* 0x000000020a027225 */ /* 0x000fe200078e0004 */
[----:B------:R-:W-:Y:S02]  /*c940*/  MOV R5, c[0x0][0x4ac] ;  /* 0x00012b0000057a02 */ /* 0x000fe40000000f00 */
[----:B------:R-:W-:Y:S01]  /*c950*/  SEL R4, R8, c[0x0][0x450], P2 ;  /* 0x0001140008047a07 */ /* 0x000fe20001000000 */
[----:B------:R-:W-:Y:S01]  /*c960*/  IMAD.IADD R0, R3, 0x1, R0 ;  /* 0x0000000103007824 */ /* 0x000fe200078e0200 */
[----:B------:R-:W-:Y:S02]  /*c970*/  SEL R5, R5, c[0x0][0x454], P2 ;  /* 0x0001150005057a07 */ /* 0x000fe40001000000 */
[----:B------:R-:W-:-:S04]  /*c980*/  LEA R4, P0, R2, R4, 0x2 ;  /* 0x0000000402047211 */ /* 0x000fc800078010ff */
[----:B------:R-:W-:Y:S02]  /*c990*/  LEA.HI.X R5, R2, R5, R0, 0x2, P0 ;  /* 0x0000000502057211 */ /* 0x000fe400000f1400 */
[----:B------:R-:W-:-:S05]  /*c9a0*/  MOV R0, 0xff800000 ;  /* 0xff80000000007802 */ /* 0x000fca0000000f00 */
[----:B------:R1:W-:Y:S02]  /*c9b0*/  STG.E [R4.64], R0 ;  /* 0x0000000004007986 */ /* 0x0003e4000c101906 */
.L_x_112:
[----:B------:R-:W-:Y:S05]  /*c9c0*/  BSYNC B0 ;  /* 0x0000000000007941 */ /* 0x000fea0003800000 */
.L_x_111:
[----:B------:R-:W-:-:S13]  /*c9d0*/  ISETP.GT.AND P0, PT, R19, 0x1, PT ;  /* 0x000000011300780c */ /* 0x000fda0003f04270 */
[----:B------:R-:W-:Y:S05]  /*c9e0*/  @P0 BRA `(.L_x_97) ;  /* 0x000007e000000947 */ /* 0x000fea0003800000 */
[----:B-1----:R-:W2:Y:S01]  /*c9f0*/  LDL R5, [R1+0x4] ;  /* 0x0000040001057983 */ /* 0x002ea20000100800 */
[----:B------:R-:W-:Y:S01]  /*ca00*/  MOV R2, c[0x0][0x4e8] ;  /* 0x00013a0000027a02 */ /* 0x000fe20000000f00 */
[----:B------:R-:W-:Y:S01]  /*ca10*/  IMAD R0, R18, c[0x0][0x3a0], RZ ;  /* 0x0000e80012007a24 */ /* 0x000fe200078e02ff */
[----:B------:R-:W-:Y:S02]  /*ca20*/  LEA R4, R235, R238, 0x5 ;  /* 0x000000eeeb047211 */ /* 0x000fe400078e28ff */
[----:B------:R-:W-:Y:S01]  /*ca30*/  ISETP.NE.AND P0, PT, R2, 0x1, PT ;  /* 0x000000010200780c */ /* 0x000fe20003f05270 */
[----:B------:R-:W-:-:S04]  /*ca40*/  IMAD.WIDE.U32 R2, R6, c[0x0][0x3a0], RZ ;  /* 0x0000e80006027a25 */ /* 0x000fc800078e00ff */
[----:B------:R-:W-:-:S05]  /*ca50*/  IMAD R6, R6, c[0x0][0x3a4], R0 ;  /* 0x0000e90006067a24 */ /* 0x000fca00078e0200 */
[----:B------:R-:W-:-:S05]  /*ca60*/  IADD3 R3, R3, R6, RZ ;  /* 0x0000000603037210 */ /* 0x000fca0007ffe0ff */
[----:B------:R-:W-:-:S04]  /*ca70*/  IMAD.WIDE.U32 R2, R12, c[0x0][0x3e8], R2 ;  /* 0x0000fa000c027a25 */ /* 0x000fc800078e0002 */
[----:B------:R-:W-:-:S04]  /*ca80*/  IMAD R3, R12, c[0x0][0x3ec], R3 ;  /* 0x0000fb000c037a24 */ /* 0x000fc800078e0203 */
[----:B------:R-:W-:Y:S01]  /*ca90*/  IMAD.WIDE.U32 R2, R13, c[0x0][0x3f0], R2 ;  /* 0x0000fc000d027a25 */ /* 0x000fe200078e0002 */
[----:B--2---:R-:W-:-:S03]  /*caa0*/  LEA R4, R5, R4, 0x7 ;  /* 0x0000000405047211 */ /* 0x004fc600078e38ff */
[----:B------:R-:W-:Y:S01]  /*cab0*/  IMAD R5, R21, c[0x0][0x3f0], RZ ;  /* 0x0000fc0015057a24 */ /* 0x000fe200078e02ff */
[----:B------:R-:W-:Y:S01]  /*cac0*/  MOV R0, R4 ;  /* 0x0000000400007202 */ /* 0x000fe20000000f00 */
[----:B------:R-:W-:-:S04]  /*cad0*/  @P0 IMAD.HI.U32 R6, R4, c[0x0][0x4ec], RZ ;  /* 0x00013b0004060a27 */ /* 0x000fc800078e00ff */
[----:B------:R-:W-:Y:S01]  /*cae0*/  IMAD R7, R13, c[0x0][0x3f4], R5 ;  /* 0x0000fd000d077a24 */ /* 0x000fe200078e0205 */
[----:B------:R-:W-:-:S04]  /*caf0*/  @P0 SHF.R.U32.HI R0, RZ, c[0x0][0x4f0], R6 ;  /* 0x00013c00ff000a19 */ /* 0x000fc80000011606 */
[----:B------:R-:W-:Y:S02]  /*cb00*/  SHF.R.S32.HI R6, RZ, 0x1f, R0 ;  /* 0x0000001fff067819 */ /* 0x000fe40000011400 */
[----:B------:R-:W-:Y:S02]  /*cb10*/  IADD3 R5, -R0, RZ, RZ ;  /* 0x000000ff00057210 */ /* 0x000fe40007ffe1ff */
[----:B------:R-:W-:Y:S01]  /*cb20*/  IADD3 R3, R3, R7, RZ ;  /* 0x0000000703037210 */ /* 0x000fe20007ffe0ff */
[----:B------:R-:W-:Y:S02]  /*cb30*/  IMAD R6, R6, c[0x0][0x3e0], RZ ;  /* 0x0000f80006067a24 */ /* 0x000fe400078e02ff */
[----:B------:R-:W-:Y:S02]  /*cb40*/  IMAD R4, R5, c[0x0][0x4e8], R4 ;  /* 0x00013a0005047a24 */ /* 0x000fe400078e0204 */
[C---:B------:R-:W-:Y:S02]  /*cb50*/  IMAD R6, R0.reuse, c[0x0][0x3e4], R6 ;  /* 0x0000f90000067a24 */ /* 0x040fe400078e0206 */
        /* <DEDUP_REMOVED lines=11> */
.L_x_180:
[----:B------:R-:W-:Y:S05]  /*cc10*/  BRA.DIV ~URZ, `(.L_x_114) ;  /* 0x00002d127f007947 */ /* 0x000fea000b800000 */
[----:B------:R3:W4:Y:S02]  /*cc20*/  SHFL.IDX PT, R0, R12, RZ, 0x1c1f ;  /* 0x001c1fff0c007589 */ /* 0x00072400000e0000 */
.L_x_181:
[----:B------:R-:W5:Y:S01]  /*cc30*/  LDL.LU R2, [R1+0x4] ;  /* 0x0000040001027983 */ /* 0x000f620000300800 */
[----:B------:R-:W-:Y:S01]  /*cc40*/  IMAD R11, R20, c[0x0][0x4e8], RZ ;  /* 0x00013a00140b7a24 */ /* 0x000fe200078e02ff */
        /* <DEDUP_REMOVED lines=16> */
[----:B------:R2:W-:Y:S04]  /*cd50*/  @!P2 ST.E.128 [R8.64], RZ ;  /* 0x000000ff0800a985 */ /* 0x0005e8000c101d06 */
[----:B------:R2:W-:Y:S04]  /*cd60*/  @!P1 ST.E.128 [R6.64], RZ ;  /* 0x000000ff06009985 */ /* 0x0005e8000c101d06 */
[----:B------:R2:W-:Y:S02]  /*cd70*/  @!P0 ST.E.128 [R2.64], RZ ;  /* 0x000000ff02008985 */ /* 0x0005e4000c101d06 */
.L_x_116:
[----:B------:R-:W-:Y:S05]  /*cd80*/  BSYNC B0 ;  /* 0x0000000000007941 */ /* 0x000fea0003800000 */
.L_x_115:
[----:B------:R-:W-:Y:S05]  /*cd90*/  BRA.DIV ~URZ, `(.L_x_117) ;  /* 0x00002c027f007947 */ /* 0x000fea000b800000 */
[----:B--2---:R2:W1:Y:S04]  /*cda0*/  SHFL.IDX PT, R4, R5, 0x1, 0x1c1f ;  /* 0x003c1f0005047f89 */ /* 0x00446800000e0000 */
[----:B----4-:R2:W4:Y:S02]  /*cdb0*/  SHFL.IDX PT, R0, R12, 0x1, 0x1c1f ;  /* 0x003c1f000c007f89 */ /* 0x01052400000e0000 */
.L_x_182:
        /* <DEDUP_REMOVED lines=16> */
[----:B------:R1:W-:Y:S04]  /*cec0*/  @!P2 ST.E.128 [R8.64], RZ ;  /* 0x000000ff0800a985 */ /* 0x0003e8000c101d06 */
[----:B------:R1:W-:Y:S04]  /*ced0*/  @!P1 ST.E.128 [R6.64], RZ ;  /* 0x000000ff06009985 */ /* 0x0003e8000c101d06 */
[----:B------:R1:W-:Y:S02]  /*cee0*/  @!P0 ST.E.128 [R2.64], RZ ;  /* 0x000000ff02008985 */ /* 0x0003e4000c101d06 */
.L_x_119:
[----:B------:R-:W-:Y:S05]  /*cef0*/  BSYNC B0 ;  /* 0x0000000000007941 */ /* 0x000fea0003800000 */
.L_x_118:
[----:B------:R-:W-:Y:S05]  /*cf00*/  BRA.DIV ~URZ, `(.L_x_120) ;  /* 0x00002b627f007947 */ /* 0x000fea000b800000 */
[----:B-1----:R1:W2:Y:S02]  /*cf10*/  SHFL.IDX PT, R4, R5, 0x2, 0x1c1f ;  /* 0x005c1f0005047f89 */ /* 0x0022a400000e0000 */
.L_x_183:
[----:B------:R-:W-:Y:S05]  /*cf20*/  BRA.DIV ~URZ, `(.L_x_121) ;  /* 0x00002bb27f007947 */ /* 0x000fea000b800000 */
[----:B----4-:R4:W1:Y:S02]  /*cf30*/  SHFL.IDX PT, R0, R12, 0x2, 0x1c1f ;  /* 0x005c1f000c007f89 */ /* 0x01086400000e0000 */
.L_x_184:
        /* <DEDUP_REMOVED lines=19> */
.L_x_123:
[----:B------:R-:W-:Y:S05]  /*d070*/  BSYNC B0 ;  /* 0x0000000000007941 */ /* 0x000fea0003800000 */
.L_x_122:
[----:B------:R-:W-:Y:S05]  /*d080*/  BRA.DIV ~URZ, `(.L_x_124) ;  /* 0x00002ac27f007947 */ /* 0x000fea000b800000 */
[----:B--2---:R2:W3:Y:S04]  /*d090*/  SHFL.IDX PT, R4, R5, 0x3, 0x1c1f ;  /* 0x007c1f0005047f89 */ /* 0x0044e800000e0000 */
[----:B-1----:R2:W1:Y:S02]  /*d0a0*/  SHFL.IDX PT, R0, R12, 0x3, 0x1c1f ;  /* 0x007c1f000c007f89 */ /* 0x00246400000e0000 */
.L_x_185:
[----:B------:R-:W-:-:S04]  /*d0b0*/  IADD3 R2, R10, 0x60, RZ ;  /* 0x000000600a027810 */ /* 0x000fc80007ffe0ff */
[----:B------:R-:W-:-:S13]  /*d0c0*/  ISETP.GE.AND P0, PT, R2, R11, PT ;  /* 0x0000000b0200720c */ /* 0x000fda0003f06270 */
[----:B------:R-:W-:Y:S05]  /*d0d0*/  @P0 BRA `(.L_x_97) ;  /* 0x000000f000000947 */ /* 0x000fea0003800000 */
[----:B------:R-:W-:Y:S02]  /*d0e0*/  ISETP.GE.AND P2, PT, R204, c[0x0][0x3c8], PT ;  /* 0x0000f200cc007a0c */ /* 0x000fe40003f46270 */
[----:B------:R-:W-:Y:S02]  /*d0f0*/  ISETP.GE.AND P1, PT, R236, c[0x0][0x3c8], PT ;  /* 0x0000f200ec007a0c */ /* 0x000fe40003f26270 */
[----:B------:R-:W-:Y:S02]  /*d100*/  ISETP.GE.AND P0, PT, R237, c[0x0][0x3c8], PT ;  /* 0x0000f200ed007a0c */ /* 0x000fe40003f06270 */
[----:B------:R-:W-:Y:S02]  /*d110*/  SHF.R.S32.HI R13, RZ, 0x1f, R204 ;  /* 0x0000001fff0d7819 */ /* 0x000fe400000114cc */
[----:B--234-:R-:W-:Y:S02]  /*d120*/  SHF.R.S32.HI R12, RZ, 0x1f, R236 ;  /* 0x0000001fff0c7819 */ /* 0x01cfe400000114ec */
[----:B------:R-:W-:-:S03]  /*d130*/  SHF.R.S32.HI R5, RZ, 0x1f, R237 ;  /* 0x0000001fff057819 */ /* 0x000fc600000114ed */
[-C--:B-1----:R-:W-:Y:S02]  /*d140*/  @!P2 LEA R8, P5, R204, R0.reuse, 0x1 ;  /* 0x00000000cc08a211 */ /* 0x082fe400078a08ff */
[-C--:B------:R-:W-:Y:S02]  /*d150*/  @!P1 LEA R6, P4, R236, R0.reuse, 0x1 ;  /* 0x00000000ec069211 */ /* 0x080fe400078808ff */
[C---:B------:R-:W-:Y:S02]  /*d160*/  @!P0 LEA R2, P3, R237.reuse, R0, 0x1 ;  /* 0x00000000ed028211 */ /* 0x040fe400078608ff */
[-C--:B------:R-:W-:Y:S02]  /*d170*/  @!P2 LEA.HI.X R9, R204, R4.reuse, R13, 0x1, P5 ;  /* 0x00000004cc09a211 */ /* 0x080fe400028f0c0d */
[-C--:B------:R-:W-:Y:S02]  /*d180*/  @!P1 LEA.HI.X R7, R236, R4.reuse, R12, 0x1, P4 ;  /* 0x00000004ec079211 */ /* 0x080fe400020f0c0c */
[----:B------:R-:W-:Y:S01]  /*d190*/  @!P0 LEA.HI.X R3, R237, R4, R5, 0x1, P3 ;  /* 0x00000004ed038211 */ /* 0x000fe200018f0c05 */
[----:B------:R1:W-:Y:S04]  /*d1a0*/  @!P2 ST.E.128 [R8.64], RZ ;  /* 0x000000ff0800a985 */ /* 0x0003e8000c101d06 */
[----:B------:R1:W-:Y:S04]  /*d1b0*/  @!P1 ST.E.128 [R6.64], RZ ;  /* 0x000000ff06009985 */ /* 0x0003e8000c101d06 */
[----:B------:R1:W-:Y:S02]  /*d1c0*/  @!P0 ST.E.128 [R2.64], RZ ;  /* 0x000000ff02008985 */ /* 0x0003e4000c101d06 */
.L_x_97:
[----:B----4-:R-:W-:Y:S05]  /*d1d0*/  BSYNC B1 ;  /* 0x0000000000017941 */ /* 0x010fea0003800000 */
.L_x_81:
[----:B-1----:R-:W4:Y:S02]  /*d1e0*/  LDL R0, [R1+0x8c] ;  /* 0x00008c0001007983 */ /* 0x002f240000100800 */
[----:B----4-:R-:W-:-:S13]  /*d1f0*/  ISETP.NE.AND P0, PT, R0, RZ, PT ;  /* 0x000000ff0000720c */ /* 0x010fda0003f05270 */
[----:B------:R-:W-:Y:S01]  /*d200*/  @P0 WARPSYNC 0xffffffff ;  /* 0xffffffff00000948 */ /* 0x000fe20003800000 */
[----:B------:R-:W-:Y:S06]  /*d210*/  @P0 BAR.SYNC.DEFER_BLOCKING 0x5, 0x80 ;  /* 0x0142000000000b1d */ /* 0x000fec0000010000 */
[----:B--23--:R-:W1:Y:S04]  /*d220*/  @P0 LDS.128 R4, [0xc080] ;  /* 0x00c08000ff040984 */ /* 0x00ce680000000c00 */
[----:B-1----:R1:W-:Y:S04]  /*d230*/  @P0 STL.64 [R1], R4 ;  /* 0x0000000401000387 */ /* 0x0023e80000100a00 */
[----:B------:R1:W-:Y:S04]  /*d240*/  @P0 STL.64 [R1+0x8], R6 ;  /* 0x0000080601000387 */ /* 0x0003e80000100a00 */
[----:B------:R-:W-:Y:S06]  /*d250*/  @P0 BAR.ARV 0x4, 0x80 ;  /* 0x0102000000000b1d */ /* 0x000fec0000002000 */
[----:B------:R-:W-:Y:S05]  /*d260*/  @P0 BRA `(.L_x_125) ;  /* 0x00000b9000000947 */ /* 0x000fea0003800000 */
[----:B------:R-:W2:Y:S01]  /*d270*/  S2R R0, SR_TID.X ;  /* 0x0000000000007919 */ /* 0x000ea20000002100 */
[----:B-1----:R-:W-:Y:S01]  /*d280*/  IMAD.MOV.U32 R7, RZ, RZ, RZ ;  /* 0x000000ffff077224 */ /* 0x002fe200078e00ff */
[----:B--2---:R-:W-:-:S04]  /*d290*/  LOP3.LUT R13, R0, 0x1f, RZ, 0xc0, !PT ;  /* 0x0000001f000d7812 */ /* 0x004fc800078ec0ff */
[----:B------:R-:W-:Y:S01]  /*d2a0*/  ISETP.NE.AND P5, PT, R13, 0x1f, PT ;  /* 0x0000001f0d00780c */ /* 0x000fe20003fa5270 */
[----:B------:R-:W-:Y:S10]  /*d2b0*/  BRA.DIV ~URZ, `(.L_x_126) ;  /* 0x000029627f007947 */ /* 0x000ff4000b800000 */
[----:B------:R1:W2:Y:S02]  /*d2c0*/  SHFL.IDX PT, R9, R28, RZ, 0x1f ;  /* 0x00001fff1c097589 */ /* 0x0002a400000e0000 */
.L_x_186:
[----:B------:R-:W-:Y:S05]  /*d2d0*/  BRA.DIV ~URZ, `(.L_x_127) ;  /* 0x000029b27f007947 */ /* 0x000fea000b800000 */
[----:B------:R3:W4:Y:S02]  /*d2e0*/  SHFL.IDX PT, R8, R28, 0x1, 0x1f ;  /* 0x00201f001c087f89 */ /* 0x00072400000e0000 */
.L_x_187:
[----:B------:R-:W5:Y:S01]  /*d2f0*/  LDL R0, [R1+0xc] ;  /* 0x00000c0001007983 */ /* 0x000f620000100800 */
[----:B------:R-:W-:Y:S02]  /*d300*/  IMAD.MOV.U32 R6, RZ, RZ, RZ ;  /* 0x000000ffff067224 */ /* 0x000fe400078e00ff */
[----:B-----5:R-:W-:-:S05]  /*d310*/  IMAD.IADD R0, R0, 0x1, R13 ;  /* 0x0000000100007824 */ /* 0x020fca00078e020d */
[----:B------:R-:W-:-:S13]  /*d320*/  ISETP.GE.OR P0, PT, R0, c[0x0][0x53c], !P5 ;  /* 0x00014f0000007a0c */ /* 0x000fda0006f06670 */
[----:B------:R-:W-:Y:S01]  /*d330*/  @!P0 IMAD.MOV.U32 R2, RZ, RZ, 0x4 ;  /* 0x00000004ff028424 */ /* 0x000fe200078e00ff */
[----:B------:R-:W-:-:S03]  /*d340*/  @!P0 MOV R3, 0x4 ;  /* 0x0000000400038802 */ /* 0x000fc60000000f00 */
[----:B------:R-:W-:-:S04]  /*d350*/  @!P0 IMAD.WIDE R4, R0, R2, c[0x0][0x580] ;  /* 0x0001600000048625 */ /* 0x000fc800078e0202 */
[----:B------:R-:W-:Y:S01]  /*d360*/  @!P0 IMAD.WIDE R2, R0, R3, c[0x0][0x578] ;  /* 0x00015e0000028625 */ /* 0x000fe200078e0203 */
[----:B------:R-:W5:Y:S04]  /*d370*/  @!P0 LDG.E R6, [R4.64] ;  /* 0x0000000604068981 */ /* 0x000f68000c1e1900 */
[----:B------:R-:W5:Y:S01]  /*d380*/  @!P0 LDG.E R7, [R2.64] ;  /* 0x0000000602078981 */ /* 0x000f62000c1e1900 */
[C---:B------:R-:W-:Y:S02]  /*d390*/  ISETP.GE.U32.AND P4, PT, R13.reuse, 0x10, PT ;  /* 0x000000100d00780c */ /* 0x040fe40003f86070 */
[C---:B------:R-:W-:Y:S02]  /*d3a0*/  ISETP.GE.U32.AND P3, PT, R13.reuse, 0x8, PT ;  /* 0x000000080d00780c */ /* 0x040fe40003f66070 */
[----:B------:R-:W-:-:S02]  /*d3b0*/  ISETP.GE.U32.AND P2, PT, R13, 0x4, PT ;  /* 0x000000040d00780c */ /* 0x000fc40003f46070 */
[C---:B------:R-:W-:Y:S02]  /*d3c0*/  ISETP.GE.U32.AND P1, PT, R13.reuse, 0x2, PT ;  /* 0x000000020d00780c */ /* 0x040fe40003f26070 */
[----:B------:R-:W-:Y:S02]  /*d3d0*/  ISETP.NE.AND P0, PT, R13, RZ, PT ;  /* 0x000000ff0d00720c */ /* 0x000fe40003f05270 */
[----:B------:R-:W-:Y:S01]  /*d3e0*/  MOV R12, RZ ;  /* 0x000000ff000c7202 */ /* 0x000fe20000000f00 */
[----:B-----5:R-:W-:Y:S01]  /*d3f0*/  IMAD R0, R7, R6, RZ ;  /* 0x0000000607007224 */ /* 0x020fe200078e02ff */
[----:B------:R-:W-:Y:S07]  /*d400*/  BRA.DIV ~URZ, `(.L_x_128) ;  /* 0x000028f27f007947 */ /* 0x000fee000b800000 */
[----:B------:R1:W3:Y:S02]  /*d410*/  SHFL.UP PT, R4, R0, 0x1, RZ ;  /* 0x0420000000047989 */ /* 0x0002e400000e00ff */
.L_x_188:
[----:B---3--:R-:W-:-:S04]  /*d420*/  SEL R4, R4, RZ, P0 ;  /* 0x000000ff04047207 */ /* 0x008fc80000000000 */
        /* <DEDUP_REMOVED lines=14> */
[----:B------:R1:W3:Y:S02]  /*d510*/  SHFL.IDX PT, R0, R4, 0x1f, 0x1f ;  /* 0x03e01f0004007f89 */ /* 0x0002e400000e0000 */
.L_x_189:
[----:B---3--:R-:W-:Y:S01]  /*d520*/  IMAD R0, R0, c[0x0][0x538], RZ ;  /* 0x00014e0000007a24 */ /* 0x008fe200078e02ff */
[----:B------:R-:W-:Y:S04]  /*d530*/  BSSY B1, `(.L_x_130) ;  /* 0x0000083000017945 */ /* 0x000fe80003800000 */
[----:B----4-:R-:W-:-:S04]  /*d540*/  IADD3 R8, R0, R8, RZ ;  /* 0x0000000800087210 */ /* 0x010fc80007ffe0ff */
[----:B--2---:R-:W-:-:S13]  /*d550*/  ISETP.GT.AND P6, PT, R8, R9, PT ;  /* 0x000000090800720c */ /* 0x004fda0003fc4270 */
[----:B------:R-:W-:Y:S05]  /*d560*/  @P6 BRA `(.L_x_131) ;  /* 0x0000025000006947 */ /* 0x000fea0003800000 */
.L_x_135:
[----:B------:R-:W2:Y:S02]  /*d570*/  LDL.LU R0, [R1+0xc] ;  /* 0x00000c0001007983 */ /* 0x000ea40000300800 */
[----:B--2---:R-:W-:-:S04]  /*d580*/  IADD3 R0, R0, 0x1f, RZ ;  /* 0x0000001f00007810 */ /* 0x004fc80007ffe0ff */
[----:B------:R-:W-:-:S13]  /*d590*/  ISETP.GE.AND P6, PT, R0, c[0x0][0x53c], PT ;  /* 0x00014f0000007a0c */ /* 0x000fda0003fc6270 */
[----:B------:R-:W-:Y:S05]  /*d5a0*/  @P6 BRA `(.L_x_132) ;  /* 0x0000076000006947 */ /* 0x000fea0003800000 */
[----:B------:R2:W-:Y:S01]  /*d5b0*/  STL [R1+0xc], R0 ;  /* 0x00000c0001007387 */ /* 0x0005e20000100800 */
[----:B------:R-:W-:Y:S01]  /*d5c0*/  CS2R R6, SRZ ;  /* 0x0000000000067805 */ /* 0x000fe2000001ff00 */
[----:B--2---:R-:W-:-:S04]  /*d5d0*/  IADD3 R0, R0, R13, RZ ;  /* 0x0000000d00007210 */ /* 0x004fc80007ffe0ff */
[----:B------:R-:W-:-:S13]  /*d5e0*/  ISETP.GE.OR P6, PT, R0, c[0x0][0x53c], !P5 ;  /* 0x00014f0000007a0c */ /* 0x000fda0006fc6670 */
[----:B------:R-:W-:Y:S02]  /*d5f0*/  @!P6 MOV R2, 0x4 ;  /* 0x000000040002e802 */ /* 0x000fe40000000f00 */
[----:B------:R-:W-:-:S03]  /*d600*/  @!P6 MOV R3, 0x4 ;  /* 0x000000040003e802 */ /* 0x000fc60000000f00 */
[----:B-1----:R-:W-:-:S04]  /*d610*/  @!P6 IMAD.WIDE R4, R0, R2, c[0x0][0x580] ;  /* 0x000160000004e625 */ /* 0x002fc800078e0202 */
[----:B------:R-:W-:Y:S01]  /*d620*/  @!P6 IMAD.WIDE R2, R0, R3, c[0x0][0x578] ;  /* 0x00015e000002e625 */ /* 0x000fe200078e0203 */
[----:B------:R-:W2:Y:S04]  /*d630*/  @!P6 LDG.E R6, [R4.64] ;  /* 0x000000060406e981 */ /* 0x000ea8000c1e1900 */
[----:B------:R-:W2:Y:S02]  /*d640*/  @!P6 LDG.E R7, [R2.64] ;  /* 0x000000060207e981 */ /* 0x000ea4000c1e1900 */
[----:B--2---:R-:W-:Y:S01]  /*d650*/  IMAD R0, R7, R6, RZ ;  /* 0x0000000607007224 */ /* 0x004fe200078e02ff */
[----:B------:R-:W-:Y:S05]  /*d660*/  BRA.DIV ~URZ, `(.L_x_133) ;  /* 0x000028827f007947 */ /* 0x000fea000b800000 */
[----:B------:R1:W2:Y:S02]  /*d670*/  SHFL.UP PT, R2, R0, 0x1, RZ ;  /* 0x0420000000027989 */ /* 0x0002a400000e00ff */
.L_x_190:
        /* <DEDUP_REMOVED lines=16> */
.L_x_191:
[----:B--2---:R-:W-:-:S05]  /*d780*/  IMAD R0, R0, c[0x0][0x538], RZ ;  /* 0x00014e0000007a24 */ /* 0x004fca00078e02ff */
[----:B------:R-:W-:-:S04]  /*d790*/  IADD3 R8, R0, R8, RZ ;  /* 0x0000000800087210 */ /* 0x000fc80007ffe0ff */
[----:B------:R-:W-:-:S13]  /*d7a0*/  ISETP.GT.AND P6, PT, R8, R9, PT ;  /* 0x000000090800720c */ /* 0x000fda0003fc4270 */
[----:B-1----:R-:W-:Y:S05]  /*d7b0*/  @!P6 BRA `(.L_x_135) ;  /* 0xfffffdb00000e947 */ /* 0x002fea000383ffff */
.L_x_131:
[----:B------:R-:W-:-:S05]  /*d7c0*/  IADD3 R10, -R0, R8, RZ ;  /* 0x00000008000a7210 */ /* 0x000fca0007ffe1ff */
[----:B------:R-:W-:-:S05]  /*d7d0*/  IMAD R0, R4, c[0x0][0x538], R10 ;  /* 0x00014e0004007a24 */ /* 0x000fca00078e020a */
[----:B------:R-:W-:Y:S01]  /*d7e0*/  ISETP.GT.AND P0, PT, R0, R9, PT ;  /* 0x000000090000720c */ /* 0x000fe20003f04270 */
[----:B------:R-:W-:-:S12]  /*d7f0*/  BRA.DIV ~URZ, `(.L_x_136) ;  /* 0x000028f27f007947 */ /* 0x000fd8000b800000 */
[----:B------:R-:W-:-:S04]  /*d800*/  VOTE.ANY R0, PT, !P0 ;  /* 0x0000000000007806 */ /* 0x000fc800040e0100 */
.L_x_192:
[----:B------:R2:W3:Y:S01]  /*d810*/  POPC R11, R0 ;  /* 0x00000000000b7309 */ /* 0x0004e20000000000 */
[----:B------:R-:W-:Y:S05]  /*d820*/  BRA.DIV ~URZ, `(.L_x_137) ;  /* 0x000029027f007947 */ /* 0x000fea000b800000 */
[----:B---3--:R3:W4:Y:S04]  /*d830*/  SHFL.IDX PT, R8, R6, R11, 0x1f ;  /* 0x00001f0b06087589 */ /* 0x00872800000e0000 */
[----:B------:R3:W1:Y:S02]  /*d840*/  SHFL.IDX PT, R7, R7, R11, 0x1f ;  /* 0x00001f0b07077589 */ /* 0x00066400000e0000 */
.L_x_193:
[----:B------:R-:W-:Y:S01]  /*d850*/  ISETP.NE.AND P0, PT, R0, RZ, PT ;  /* 0x000000ff0000720c */ /* 0x000fe20003f05270 */
[----:B------:R-:W-:-:S12]  /*d860*/  BSSY B0, `(.L_x_138) ;  /* 0x0000005000007945 */ /* 0x000fd80003800000 */
[----:B------:R-:W-:Y:S05]  /*d870*/  @!P0 BRA `(.L_x_139) ;  /* 0x0000003000008947 */ /* 0x000fea0003800000 */
[----:B--2---:R-:W-:Y:S01]  /*d880*/  IADD3 R0, R11, -0x1, RZ ;  /* 0xffffffff0b007810 */ /* 0x004fe20007ffe0ff */
[----:B------:R-:W-:Y:S05]  /*d890*/  BRA.DIV ~URZ, `(.L_x_140) ;  /* 0x000029627f007947 */ /* 0x000fea000b800000 */
[----:B------:R2:W3:Y:S02]  /*d8a0*/  SHFL.IDX PT, R12, R4, R0, 0x1f ;  /* 0x00001f00040c7589 */ /* 0x0004e400000e0000 */
.L_x_139:
[----:B------:R-:W-:Y:S05]  /*d8b0*/  BSYNC B0 ;  /* 0x0000000000007941 */ /* 0x000fea0003800000 */
.L_x_138:
[----:B---3--:R-:W-:Y:S01]  /*d8c0*/  IMAD R6, R12, c[0x0][0x538], R10 ;  /* 0x00014e000c067a24 */ /* 0x008fe200078e020a */
[----:B----4-:R-:W-:Y:S02]  /*d8d0*/  IABS R2, R8 ;  /* 0x0000000800027213 */ /* 0x010fe40000000000 */
[----:B-12---:R-:W-:Y:S01]  /*d8e0*/  IABS R0, R7 ;  /* 0x0000000700007213 */ /* 0x006fe20000000000 */
[----:B------:R-:W-:Y:S01]  /*d8f0*/  IMAD.IADD R10, R9, 0x1, -R6 ;  /* 0x00000001090a7824 */ /* 0x000fe200078e0a06 */
[----:B------:R1:W-:Y:S01]  /*d900*/  STL [R1], R6 ;  /* 0x0000000601007387 */ /* 0x0003e20000100800 */
[----:B------:R-:W2:Y:S03]  /*d910*/  I2F.RP R4, R2 ;  /* 0x0000000200047306 */ /* 0x000ea60000209400 */
[----:B------:R-:W3:Y:S05]  /*d920*/  LDL.LU R14, [R1+0xc] ;  /* 0x00000c00010e7983 */ /* 0x000eea0000300800 */
[----:B--2---:R-:W2:Y:S02]  /*d930*/  MUFU.RCP R4, R4 ;  /* 0x0000000400047308 */ /* 0x004ea40000001000 */
[----:B--2---:R-:W-:-:S06]  /*d940*/  IADD3 R4, R4, 0xffffffe, RZ ;  /* 0x0ffffffe04047810 */ /* 0x004fcc0007ffe0ff */
[----:B------:R-:W2:Y:S01]  /*d950*/  F2I.FTZ.U32.TRUNC.NTZ R5, R4 ;  /* 0x0000000400057305 */ /* 0x000ea2000021f000 */
[----:B-1----:R-:W-:Y:S01]  /*d960*/  IMAD.MOV.U32 R6, RZ, RZ, R0 ;  /* 0x000000ffff067224 */ /* 0x002fe200078e0000 */
[----:B------:R-:W-:Y:S02]  /*d970*/  IABS R0, R8 ;  /* 0x0000000800007213 */ /* 0x000fe40000000000 */
[----:B------:R-:W-:-:S04]  /*d980*/  IABS R9, R10 ;  /* 0x0000000a00097213 */ /* 0x000fc80000000000 */
[----:B------:R-:W1:Y:S01]  /*d990*/  I2F.RP R12, R6 ;  /* 0x00000006000c7306 */ /* 0x000e620000209400 */
[----:B--2---:R-:W-:Y:S01]  /*d9a0*/  IMAD.MOV R3, RZ, RZ, -R5 ;  /* 0x000000ffff037224 */ /* 0x004fe200078e0a05 */
[----:B------:R-:W-:-:S03]  /*d9b0*/  MOV R4, RZ ;  /* 0x000000ff00047202 */ /* 0x000fc60000000f00 */
[----:B------:R-:W-:Y:S02]  /*d9c0*/  IMAD R3, R3, R2, RZ ;  /* 0x0000000203037224 */ /* 0x000fe400078e02ff */
[----:B------:R-:W-:Y:S02]  /*d9d0*/  IMAD.MOV R0, RZ, RZ, -R0 ;  /* 0x000000ffff007224 */ /* 0x000fe400078e0a00 */
[----:B------:R-:W-:-:S04]  /*d9e0*/  IMAD.HI.U32 R5, R5, R3, R4 ;  /* 0x0000000305057227 */ /* 0x000fc800078e0004 */
[----:B------:R-:W-:Y:S02]  /*d9f0*/  IMAD.MOV.U32 R3, RZ, RZ, R9 ;  /* 0x000000ffff037224 */ /* 0x000fe400078e0009 */
[----:B------:R-:W-:Y:S02]  /*da00*/  IMAD.MOV.U32 R4, RZ, RZ, R0 ;  /* 0x000000ffff047224 */ /* 0x000fe400078e0000 */
[----:B------:R-:W-:-:S04]  /*da10*/  IMAD.HI.U32 R0, R5, R3, RZ ;  /* 0x0000000305007227 */ /* 0x000fc800078e00ff */
[----:B------:R-:W-:Y:S02]  /*da20*/  IMAD R3, R0, R4, R3 ;  /* 0x0000000400037224 */ /* 0x000fe400078e0203 */
[----:B-1----:R-:W1:Y:S03]  /*da30*/  MUFU.RCP R4, R12 ;  /* 0x0000000c00047308 */ /* 0x002e660000001000 */
[----:B------:R-:W-:-:S13]  /*da40*/  ISETP.GT.U32.AND P1, PT, R2, R3, PT ;  /* 0x000000030200720c */ /* 0x000fda0003f24070 */
[-C--:B------:R-:W-:Y:S02]  /*da50*/  @!P1 IADD3 R3, R3, -R2.reuse, RZ ;  /* 0x8000000203039210 */ /* 0x080fe40007ffe0ff */
[----:B-1----:R-:W-:Y:S02]  /*da60*/  IADD3 R4, R4, 0xffffffe, RZ ;  /* 0x0ffffffe04047810 */ /* 0x002fe40007ffe0ff */
[----:B------:R-:W-:Y:S02]  /*da70*/  ISETP.GE.U32.AND P2, PT, R3, R2, PT ;  /* 0x000000020300720c */ /* 0x000fe40003f46070 */
[----:B------:R-:W1:Y:S01]  /*da80*/  F2I.FTZ.U32.TRUNC.NTZ R3, R4 ;  /* 0x0000000400037305 */ /* 0x000e62000021f000 */
[----:B------:R-:W-:Y:S02]  /*da90*/  LOP3.LUT R2, R10, R8, RZ, 0x3c, !PT ;  /* 0x000000080a027212 */ /* 0x000fe400078e3cff */
[----:B------:R-:W-:Y:S02]  /*daa0*/  @!P1 IADD3 R0, R0, 0x1, RZ ;  /* 0x0000000100009810 */ /* 0x000fe40007ffe0ff */
[----:B------:R-:W-:-:S02]  /*dab0*/  ISETP.GE.AND P0, PT, R2, RZ, PT ;  /* 0x000000ff0200720c */ /* 0x000fc40003f06270 */
[----:B------:R-:W-:-:S04]  /*dac0*/  ISETP.NE.AND P1, PT, R8, RZ, PT ;  /* 0x000000ff0800720c */ /* 0x000fc80003f25270 */
[----:B------:R-:W-:Y:S01]  /*dad0*/  @P2 IADD3 R0, R0, 0x1, RZ ;  /* 0x0000000100002810 */ /* 0x000fe20007ffe0ff */
[----:B-1----:R-:W-:-:S06]  /*dae0*/  IMAD.MOV R2, RZ, RZ, -R3 ;  /* 0x000000ffff027224 */ /* 0x002fcc00078e0a03 */
[----:B------:R-:W-:Y:S02]  /*daf0*/  @!P0 IMAD.MOV R0, RZ, RZ, -R0 ;  /* 0x000000ffff008224 */ /* 0x000fe400078e0a00 */
[----:B------:R-:W-:Y:S01]  /*db00*/  IMAD.MOV.U32 R4, RZ, RZ, R2 ;  /* 0x000000ffff047224 */ /* 0x000fe200078e0002 */
[----:B------:R-:W-:Y:S02]  /*db10*/  IABS R2, R7 ;  /* 0x0000000700027213 */ /* 0x000fe40000000000 */
[----:B------:R-:W-:Y:S01]  /*db20*/  @!P1 LOP3.LUT R0, RZ, R8, RZ, 0x33, !PT ;  /* 0x00000008ff009212 */ /* 0x000fe200078e33ff */
[----:B------:R-:W-:Y:S01]  /*db30*/  IMAD R4, R4, R6, RZ ;  /* 0x0000000604047224 */ /* 0x000fe200078e02ff */
[----:B------:R-:W-:Y:S01]  /*db40*/  IADD3 R5, RZ, -R2, RZ ;  /* 0x80000002ff057210 */ /* 0x000fe20007ffe0ff */
[----:B------:R-:W-:Y:S01]  /*db50*/  IMAD.MOV.U32 R2, RZ, RZ, RZ ;  /* 0x000000ffff027224 */ /* 0x000fe200078e00ff */
[----:B------:R-:W-:-:S03]  /*db60*/  IABS R9, R0 ;  /* 0x0000000000097213 */ /* 0x000fc60000000000 */
[----:B------:R-:W-:Y:S01]  /*db70*/  IMAD.HI.U32 R2, R3, R4, R2 ;  /* 0x0000000403027227 */ /* 0x000fe200078e0002 */
[----:B------:R-:W-:-:S03]  /*db80*/  MOV R4, R5 ;  /* 0x0000000500047202 */ /* 0x000fc60000000f00 */
[----:B------:R-:W-:-:S04]  /*db90*/  IMAD.MOV.U32 R3, RZ, RZ, R9 ;  /* 0x000000ffff037224 */ /* 0x000fc800078e0009 */
[----:B------:R-:W-:-:S04]  /*dba0*/  IMAD.HI.U32 R2, R2, R3, RZ ;  /* 0x0000000302027227 */ /* 0x000fc800078e00ff */
[----:B------:R-:W-:-:S05]  /*dbb0*/  IMAD R3, R2, R4, R3 ;  /* 0x0000000402037224 */ /* 0x000fca00078e0203 */
[----:B------:R-:W-:-:S13]  /*dbc0*/  ISETP.GT.U32.AND P1, PT, R6, R3, PT ;  /* 0x000000030600720c */ /* 0x000fda0003f24070 */
[----:B------:R-:W-:-:S05]  /*dbd0*/  @!P1 IMAD.IADD R3, R3, 0x1, -R6 ;  /* 0x0000000103039824 */ /* 0x000fca00078e0a06 */
[----:B------:R-:W-:Y:S02]  /*dbe0*/  ISETP.GE.U32.AND P2, PT, R3, R6, PT ;  /* 0x000000060300720c */ /* 0x000fe40003f46070 */
[----:B------:R-:W-:Y:S02]  /*dbf0*/  LOP3.LUT R3, R0, R7, RZ, 0x3c, !PT ;  /* 0x0000000700037212 */ /* 0x000fe400078e3cff */
[----:B------:R-:W-:Y:S02]  /*dc00*/  @!P1 IADD3 R2, R2, 0x1, RZ ;  /* 0x0000000102029810 */ /* 0x000fe40007ffe0ff */
[----:B------:R-:W-:Y:S02]  /*dc10*/  ISETP.GE.AND P0, PT, R3, RZ, PT ;  /* 0x000000ff0300720c */ /* 0x000fe40003f06270 */
[----:B------:R-:W-:-:S05]  /*dc20*/  ISETP.NE.AND P1, PT, R7, RZ, PT ;  /* 0x000000ff0700720c */ /* 0x000fca0003f25270 */
[----:B------:R-:W-:-:S06]  /*dc30*/  @P2 IADD3 R2, R2, 0x1, RZ ;  /* 0x0000000102022810 */ /* 0x000fcc0007ffe0ff */
[----:B------:R-:W-:Y:S02]  /*dc40*/  @!P0 IMAD.MOV R2, RZ, RZ, -R2 ;  /* 0x000000ffff028224 */ /* 0x000fe400078e0a02 */
[----:B------:R-:W-:-:S04]  /*dc50*/  @!P1 LOP3.LUT R2, RZ, R7, RZ, 0x33, !PT ;  /* 0x00000007ff029212 */ /* 0x000fc800078e33ff */
[----:B------:R-:W-:Y:S01]  /*dc60*/  IADD3 R3, -R2, RZ, RZ ;  /* 0x000000ff02037210 */ /* 0x000fe20007ffe1ff */
[----:B------:R-:W-:Y:S02]  /*dc70*/  IMAD R4, R0, R8, RZ ;  /* 0x0000000800047224 */ /* 0x000fe400078e02ff */
[C---:B------:R-:W-:Y:S02]  /*dc80*/  IMAD R2, R7.reuse, 0x1000000, R2 ;  /* 0x0100000007027824 */ /* 0x040fe400078e0202 */
[----:B------:R-:W-:Y:S01]  /*dc90*/  IMAD R0, R7, R3, R0 ;  /* 0x0000000307007224 */ /* 0x000fe200078e0200 */
[----:B------:R-:W-:-:S03]  /*dca0*/  IADD3 R3, R10, -R4, RZ ;  /* 0x800000040a037210 */ /* 0x000fc60007ffe0ff */
[----:B------:R-:W-:-:S05]  /*dcb0*/  IMAD R0, R0, 0x10000, R2 ;  /* 0x0001000000007824 */ /* 0x000fca00078e0202 */
[----:B------:R1:W-:Y:S01]  /*dcc0*/  STL [R1+0x8], R0 ;  /* 0x0000080001007387 */ /* 0x0003e20000100800 */
[----:B---3--:R-:W-:-:S05]  /*dcd0*/  IMAD.IADD R14, R11, 0x1, R14 ;  /* 0x000000010b0e7824 */ /* 0x008fca00078e020e */
[----:B------:R1:W-:Y:S04]  /*dce0*/  STL [R1+0xc], R14 ;  /* 0x00000c0e01007387 */ /* 0x0003e80000100800 */
[----:B------:R1:W-:Y:S01]  /*dcf0*/  STL [R1+0x4], R3 ;  /* 0x0000040301007387 */ /* 0x0003e20000100800 */
[----:B------:R-:W-:Y:S05]  /*dd00*/  BRA `(.L_x_141) ;  /* 0x0000005000007947 */ /* 0x000fea0003800000 */
.L_x_132:
[----:B------:R-:W-:Y:S01]  /*dd10*/  MOV R0, c[0x0][0x53c] ;  /* 0x00014f0000007a02 */ /* 0x000fe20000000f00 */
[----:B------:R2:W-:Y:S04]  /*dd20*/  STL [R1], R9 ;  /* 0x0000000901007387 */ /* 0x0005e80000100800 */
[----:B------:R2:W-:Y:S04]  /*dd30*/  STL [R1+0x4], RZ ;  /* 0x000004ff01007387 */ /* 0x0005e80000100800 */
[----:B------:R2:W-:Y:S04]  /*dd40*/  STL [R1+0x8], RZ ;  /* 0x000008ff01007387 */ /* 0x0005e80000100800 */
[----:B------:R2:W-:Y:S02]  /*dd50*/  STL [R1+0xc], R0 ;  /* 0x00000c0001007387 */ /* 0x0005e40000100800 */
.L_x_141:
[----:B------:R-:W-:Y:S05]  /*dd60*/  BSYNC B1 ;  /* 0x0000000000017941 */ /* 0x000fea0003800000 */
.L_x_130:
[----:B-1----:R-:W3:Y:S04]  /*dd70*/  LDL R4, [R1] ;  /* 0x0000000001047983 */ /* 0x002ee80000100800 */
[----:B------:R-:W3:Y:S04]  /*dd80*/  LDL R5, [R1+0x4] ;  /* 0x0000040001057983 */ /* 0x000ee80000100800 */
[----:B------:R-:W3:Y:S04]  /*dd90*/  LDL R6, [R1+0x8] ;  /* 0x0000080001067983 */ /* 0x000ee80000100800 */
[----:B------:R-:W3:Y:S01]  /*dda0*/  LDL R7, [R1+0xc] ;  /* 0x00000c0001077983 */ /* 0x000ee20000100800 */
[----:B------:R-:W-:Y:S03]  /*ddb0*/  WARPSYNC 0xffffffff ;  /* 0xffffffff00007948 */ /* 0x000fe60003800000 */
[----:B------:R-:W-:Y:S01]  /*ddc0*/  BAR.SYNC.DEFER_BLOCKING 0x4, 0x80 ;  /* 0x0102000000007b1d */ /* 0x000fe20000010000 */
[----:B------:R-:W-:-:S13]  /*ddd0*/  ISETP.NE.AND P0, PT, R13, RZ, PT ;  /* 0x000000ff0d00720c */ /* 0x000fda0003f05270 */
[----:B---3--:R1:W-:Y:S04]  /*dde0*/  @!P0 STS.128 [0xc080], R4 ;  /* 0x00c08004ff008388 */ /* 0x0083e80000000c00 */
[----:B------:R-:W-:Y:S06]  /*ddf0*/  BAR.ARV 0x5, 0x80 ;  /* 0x0142000000007b1d */ /* 0x000fec0000002000 */
.L_x_125:
[----:B--2---:R-:W2:Y:S02]  /*de00*/  LDL R0, [R1+0xc] ;  /* 0x00000c0001007983 */ /* 0x004ea40000100800 */
[----:B--2---:R-:W-:-:S13]  /*de10*/  ISETP.GE.AND P0, PT, R0, c[0x0][0x53c], PT ;  /* 0x00014f0000007a0c */ /* 0x004fda0003f06270 */
[----:B-1----:R-:W-:Y:S01]  /*de20*/  @P0 CALL.REL.NOINC `(.L_x_142) ;  /* 0x0000001000000944 */ /* 0x002fe20003c00000 */
[----:B------:R-:W-:Y:S05]  /*de30*/  BRA `(.L_x_143) ;  /* 0xffff398000007947 */ /* 0x000fea000383ffff */
.L_x_142:
[----:B------:R-:W-:Y:S05]  /*de40*/  EXIT ;  /* 0x000000000000794d */ /* 0x000fea0003800000 */
.L_x_26:
[----:B------:R-:W-:Y:S01]  /*de50*/  IMAD.MOV.U32 R0, RZ, RZ, R5 ;  /* 0x000000ffff007224 */ /* 0x000fe200078e0005 */
[----:B------:R-:W-:Y:S02]  /*de60*/  MOV R2, 0x1 ;  /* 0x0000000100027802 */ /* 0x000fe40000000f00 */
[----:B------:R-:W-:Y:S02]  /*de70*/  MOV R3, 0xde90 ;  /* 0x0000de9000037802 */ /* 0x000fe40000000f00 */
[----:B------:R-:W-:Y:S05]  /*de80*/  CALL.REL.NOINC `($__internal_2_$__cuda_sm70_shflsync_up_p) ;  /* 0x0000249000007944 */ /* 0x000fea0003c00000 */
[----:B------:R-:W-:Y:S01]  /*de90*/  MOV R0, R4 ;  /* 0x0000000400007202 */ /* 0x000fe20000000f00 */
[----:B------:R-:W-:Y:S05]  /*dea0*/  BRA `(.L_x_144) ;  /* 0xffff25c000007947 */ /* 0x000fea000383ffff */
.L_x_27:
[----:B------:R-:W-:Y:S01]  /*deb0*/  IMAD.MOV.U32 R0, RZ, RZ, R5 ;  /* 0x000000ffff007224 */ /* 0x000fe200078e0005 */
[----:B------:R-:W-:Y:S02]  /*dec0*/  MOV R2, 0x2 ;  /* 0x0000000200027802 */ /* 0x000fe40000000f00 */
[----:B------:R-:W-:Y:S02]  /*ded0*/  MOV R3, 0xdef0 ;  /* 0x0000def000037802 */ /* 0x000fe40000000f00 */
[----:B------:R-:W-:Y:S05]  /*dee0*/  CALL.REL.NOINC `($__internal_2_$__cuda_sm70_shflsync_up_p) ;  /* 0x0000243000007944 */ /* 0x000fea0003c00000 */
[----:B------:R-:W-:Y:S01]  /*def0*/  SEL R0, R4, RZ, P4 ;  /* 0x000000ff04007207 */ /* 0x000fe20002000000 */
[----:B------:R-:W-:Y:S01]  /*df00*/  IMAD.MOV.U32 R2, RZ, RZ, 0x4 ;  /* 0x00000004ff027424 */ /* 0x000fe200078e00ff */
[----:B------:R-:W-:-:S03]  /*df10*/  MOV R3, 0xdf40 ;  /* 0x0000df4000037802 */ /* 0x000fc60000000f00 */
[----:B------:R-:W-:Y:S02]  /*df20*/  IMAD.IADD R0, R5, 0x1, R0 ;  /* 0x0000000105007824 */ /* 0x000fe400078e0200 */
        /* <DEDUP_REMOVED lines=13> */
[----:B------:R-:W-:Y:S02]  /*e000*/  MOV R3, 0x1f ;  /* 0x0000001f00037802 */ /* 0x000fe40000000f00 */
[----:B------:R-:W-:Y:S01]  /*e010*/  MOV R2, 0xe050 ;  /* 0x0000e05000027802 */ /* 0x000fe20000000f00 */
[----:B------:R-:W-:-:S04]  /*e020*/  IMAD.IADD R4, R0, 0x1, R4 ;  /* 0x0000000100047824 */ /* 0x000fc800078e0204 */
[----:B------:R-:W-:Y:S02]  /*e030*/  IMAD.MOV.U32 R30, RZ, RZ, R4 ;  /* 0x000000ffff1e7224 */ /* 0x000fe400078e0004 */
[----:B------:R-:W-:Y:S05]  /*e040*/  CALL.REL.NOINC `($__internal_1_$__cuda_sm70_shflsync_idx_p) ;  /* 0x0000228000007944 */ /* 0x000fea0003c00000 */
[----:B------:R-:W-:Y:S01]  /*e050*/  MOV R0, R29 ;  /* 0x0000001d00007202 */ /* 0x000fe20000000f00 */
[----:B------:R-:W-:Y:S05]  /*e060*/  BRA `(.L_x_145) ;  /* 0xffff250000007947 */ /* 0x000fea000383ffff */
.L_x_29:
[----:B------:R-:W-:Y:S02]  /*e070*/  SEL R0, RZ, 0x1, P0 ;  /* 0x00000001ff007807 */ /* 0x000fe40000000000 */
[----:B------:R-:W-:Y:S02]  /*e080*/  MOV R2, 0xe0a0 ;  /* 0x0000e0a000027802 */ /* 0x000fe40000000f00 */
[----:B------:R-:W-:Y:S05]  /*e090*/  CALL.REL.NOINC `($__internal_3_$__cuda_sm70_votesync_ballot) ;  /* 0x000022f000007944 */ /* 0x000fea0003c00000 */
[----:B------:R-:W-:Y:S05]  /*e0a0*/  BRA `(.L_x_146) ;  /* 0xffff255000007947 */ /* 0x000fea000383ffff */
.L_x_30:
[----:B------:R-:W-:Y:S01]  /*e0b0*/  IMAD.MOV.U32 R30, RZ, RZ, R8 ;  /* 0x000000ffff1e7224 */ /* 0x000fe200078e0008 */
[----:B--2---:R-:W-:Y:S01]  /*e0c0*/  MOV R29, R13 ;  /* 0x0000000d001d7202 */ /* 0x004fe20000000f00 */
[----:B------:R-:W-:Y:S01]  /*e0d0*/  IMAD.MOV.U32 R3, RZ, RZ, 0x1f ;  /* 0x0000001fff037424 */ /* 0x000fe200078e00ff */
[----:B------:R-:W-:Y:S02]  /*e0e0*/  MOV R2, 0xe100 ;  /* 0x0000e10000027802 */ /* 0x000fe40000000f00 */
[----:B-1----:R-:W-:Y:S05]  /*e0f0*/  CALL.REL.NOINC `($__internal_1_$__cuda_sm70_shflsync_idx_p) ;  /* 0x000021d000007944 */ /* 0x002fea0003c00000 */
[----:B------:R-:W-:Y:S01]  /*e100*/  IMAD.MOV.U32 R11, RZ, RZ, R29 ;  /* 0x000000ffff0b7224 */ /* 0x000fe200078e001d */
[----:B------:R-:W-:Y:S01]  /*e110*/  MOV R30, R7 ;  /* 0x00000007001e7202 */ /* 0x000fe20000000f00 */
[----:B------:R-:W-:Y:S01]  /*e120*/  IMAD.MOV.U32 R6, RZ, RZ, RZ ;  /* 0x000000ffff067224 */ /* 0x000fe200078e00ff */
[----:B------:R-:W-:Y:S01]  /*e130*/  MOV R29, R13 ;  /* 0x0000000d001d7202 */ /* 0x000fe20000000f00 */
[----:B------:R-:W-:Y:S01]  /*e140*/  IMAD.MOV.U32 R3, RZ, RZ, 0x1f ;  /* 0x0000001fff037424 */ /* 0x000fe200078e00ff */
[----:B------:R-:W-:-:S02]  /*e150*/  MOV R2, 0xe170 ;  /* 0x0000e17000027802 */ /* 0x000fc40000000f00 */
[----:B------:R-:W-:Y:S05]  /*e160*/  CALL.REL.NOINC `($__internal_1_$__cuda_sm70_shflsync_idx_p) ;  /* 0x0000216000007944 */ /* 0x000fea0003c00000 */
[----:B------:R-:W-:Y:S01]  /*e170*/  MOV R10, R29 ;  /* 0x0000001d000a7202 */ /* 0x000fe20000000f00 */
[----:B------:R-:W-:Y:S05]  /*e180*/  BRA `(.L_x_147) ;  /* 0xffff24c000007947 */ /* 0x000fea000383ffff */
.L_x_33:
[----:B------:R-:W-:Y:S01]  /*e190*/  IMAD.MOV.U32 R30, RZ, RZ, R4 ;  /* 0x000000ffff1e7224 */ /* 0x000fe200078e0004 */
[----:B------:R-:W-:-:S02]  /*e1a0*/  MOV R3, 0x1f ;  /* 0x0000001f00037802 */ /* 0x000fc40000000f00 */
[----:B------:R-:W-:Y:S02]  /*e1b0*/  MOV R2, 0xe1d0 ;  /* 0x0000e1d000027802 */ /* 0x000fe40000000f00 */
[----:B-1234-:R-:W-:Y:S05]  /*e1c0*/  CALL.REL.NOINC `($__internal_1_$__cuda_sm70_shflsync_idx_p) ;  /* 0x0000210000007944 */ /* 0x01efea0003c00000 */
[----:B------:R-:W-:Y:S01]  /*e1d0*/  MOV R6, R29 ;  /* 0x0000001d00067202 */ /* 0x000fe20000000f00 */
[----:B------:R-:W-:Y:S05]  /*e1e0*/  BRA `(.L_x_32) ;  /* 0xffff24c000007947 */ /* 0x000fea000383ffff */
.L_x_41:
[----:B------:R-:W-:Y:S01]  /*e1f0*/  IMAD.MOV.U32 R30, RZ, RZ, R5 ;  /* 0x000000ffff1e7224 */ /* 0x000fe200078e0005 */
[----:B------:R-:W-:Y:S01]  /*e200*/  MOV R29, RZ ;  /* 0x000000ff001d7202 */ /* 0x000fe20000000f00 */
[----:B------:R-:W-:Y:S01]  /*e210*/  IMAD.MOV.U32 R3, RZ, RZ, 0x1c1f ;  /* 0x00001c1fff037424 */ /* 0x000fe200078e00ff */
[----:B------:R-:W-:Y:S02]  /*e220*/  MOV R2, 0xe240 ;  /* 0x0000e24000027802 */ /* 0x000fe40000000f00 */
[----:B-----5:R-:W-:Y:S05]  /*e230*/  CALL.REL.NOINC `($__internal_1_$__cuda_sm70_shflsync_idx_p) ;  /* 0x0000209000007944 */ /* 0x020fea0003c00000 */
[----:B------:R-:W-:Y:S01]  /*e240*/  MOV R4, R29 ;  /* 0x0000001d00047202 */ /* 0x000fe20000000f00 */
[----:B------:R-:W-:Y:S05]  /*e250*/  BRA `(.L_x_148) ;  /* 0xffff421000007947 */ /* 0x000fea000383ffff */
.L_x_42:
[----:B------:R-:W-:Y:S01]  /*e260*/  IMAD.MOV.U32 R30, RZ, RZ, R12 ;  /* 0x000000ffff1e7224 */ /* 0x000fe200078e000c */
[----:B------:R-:W-:Y:S01]  /*e270*/  MOV R29, RZ ;  /* 0x000000ff001d7202 */ /* 0x000fe20000000f00 */
[----:B------:R-:W-:Y:S01]  /*e280*/  IMAD.MOV.U32 R3, RZ, RZ, 0x1c1f ;  /* 0x00001c1fff037424 */ /* 0x000fe200078e00ff */
[----:B------:R-:W-:Y:S02]  /*e290*/  MOV R2, 0xe2b0 ;  /* 0x0000e2b000027802 */ /* 0x000fe40000000f00 */
[----:B-12--5:R-:W-:Y:S05]  /*e2a0*/  CALL.REL.NOINC `($__internal_1_$__cuda_sm70_shflsync_idx_p) ;  /* 0x0000202000007944 */ /* 0x026fea0003c00000 */
[----:B------:R-:W-:Y:S01]  /*e2b0*/  MOV R0, R29 ;  /* 0x0000001d00007202 */ /* 0x000fe20000000f00 */
[----:B------:R-:W-:Y:S05]  /*e2c0*/  BRA `(.L_x_149) ;  /* 0xffff41c000007947 */ /* 0x000fea000383ffff */
.L_x_45:
[----:B------:R-:W-:Y:S01]  /*e2d0*/  IMAD.MOV.U32 R30, RZ, RZ, R5 ;  /* 0x000000ffff1e7224 */ /* 0x000fe200078e0005 */
[----:B------:R-:W-:Y:S01]  /*e2e0*/  MOV R29, 0x1 ;  /* 0x00000001001d7802 */ /* 0x000fe20000000f00 */
[----:B--2---:R-:W-:Y:S01]  /*e2f0*/  IMAD.MOV.U32 R3, RZ, RZ, 0x1c1f ;  /* 0x00001c1fff037424 */ /* 0x004fe200078e00ff */
[----:B------:R-:W-:-:S02]  /*e300*/  MOV R2, 0xe320 ;  /* 0x0000e32000027802 */ /* 0x000fc40000000f00 */
[----:B-1--45:R-:W-:Y:S05]  /*e310*/  CALL.REL.NOINC `($__internal_1_$__cuda_sm70_shflsync_idx_p) ;  /* 0x00001fb000007944 */ /* 0x032fea0003c00000 */
[----:B------:R-:W-:Y:S01]  /*e320*/  IMAD.MOV.U32 R4, RZ, RZ, R29 ;  /* 0x000000ffff047224 */ /* 0x000fe200078e001d */
[----:B------:R-:W-:Y:S01]  /*e330*/  MOV R29, 0x1 ;  /* 0x00000001001d7802 */ /* 0x000fe20000000f00 */
[----:B------:R-:W-:Y:S01]  /*e340*/  IMAD.MOV.U32 R30, RZ, RZ, R12 ;  /* 0x000000ffff1e7224 */ /* 0x000fe200078e000c */
[----:B------:R-:W-:-:S02]  /*e350*/  MOV R3, 0x1c1f ;  /* 0x00001c1f00037802 */ /* 0x000fc40000000f00 */
[----:B------:R-:W-:Y:S02]  /*e360*/  MOV R2, 0xe380 ;  /* 0x0000e38000027802 */ /* 0x000fe40000000f00 */
[----:B------:R-:W-:Y:S05]  /*e370*/  CALL.REL.NOINC `($__internal_1_$__cuda_sm70_shflsync_idx_p) ;  /* 0x00001f5000007944 */ /* 0x000fea0003c00000 */
[----:B------:R-:W-:Y:S01]  /*e380*/  MOV R0, R29 ;  /* 0x0000001d00007202 */ /* 0x000fe20000000f00 */
[----:B------:R-:W-:Y:S05]  /*e390*/  BRA `(.L_x_150) ;  /* 0xffff42a000007947 */ /* 0x000fea000383ffff */
.L_x_48:
[----:B------:R-:W-:Y:S01]  /*e3a0*/  IMAD.MOV.U32 R30, RZ, RZ, R5 ;  /* 0x000000ffff1e7224 */ /* 0x000fe200078e0005 */
[----:B------:R-:W-:Y:S01]  /*e3b0*/  MOV R29, 0x2 ;  /* 0x00000002001d7802 */ /* 0x000fe20000000f00 */
[----:B--2---:R-:W-:Y:S01]  /*e3c0*/  IMAD.MOV.U32 R3, RZ, RZ, 0x1c1f ;  /* 0x00001c1fff037424 */ /* 0x004fe200078e00ff */
[----:B------:R-:W-:Y:S02]  /*e3d0*/  MOV R2, 0xe3f0 ;  /* 0x0000e3f000027802 */ /* 0x000fe40000000f00 */
[----:B-1-345:R-:W-:Y:S05]  /*e3e0*/  CALL.REL.NOINC `($__internal_1_$__cuda_sm70_shflsync_idx_p) ;  /* 0x00001ee000007944 */ /* 0x03afea0003c00000 */
[----:B------:R-:W-:Y:S01]  /*e3f0*/  MOV R4, R29 ;  /* 0x0000001d00047202 */ /* 0x000fe20000000f00 */
[----:B------:R-:W-:Y:S05]  /*e400*/  BRA `(.L_x_151) ;  /* 0xffff43b000007947 */ /* 0x000fea000383ffff */
.L_x_49:
[----:B------:R-:W-:Y:S01]  /*e410*/  IMAD.MOV.U32 R30, RZ, RZ, R12 ;  /* 0x000000ffff1e7224 */ /* 0x000fe200078e000c */
[----:B------:R-:W-:Y:S01]  /*e420*/  MOV R29, 0x2 ;  /* 0x00000002001d7802 */ /* 0x000fe20000000f00 */
[----:B--2---:R-:W-:Y:S01]  /*e430*/  IMAD.MOV.U32 R3, RZ, RZ, 0x1c1f ;  /* 0x00001c1fff037424 */ /* 0x004fe200078e00ff */
[----:B------:R-:W-:Y:S02]  /*e440*/  MOV R2, 0xe460 ;  /* 0x0000e46000027802 */ /* 0x000fe40000000f00 */
[----:B-1-345:R-:W-:Y:S05]  /*e450*/  CALL.REL.NOINC `($__internal_1_$__cuda_sm70_shflsync_idx_p) ;  /* 0x00001e7000007944 */ /* 0x03afea0003c00000 */
[----:B------:R-:W-:Y:S01]  /*e460*/  MOV R0, R29 ;  /* 0x0000001d00007202 */ /* 0x000fe20000000f00 */
[----:B------:R-:W-:Y:S05]  /*e470*/  BRA `(.L_x_152) ;  /* 0xffff436000007947 */ /* 0x000fea000383ffff */
.L_x_52:
[----:B------:R-:W-:Y:S01]  /*e480*/  IMAD.MOV.U32 R30, RZ, RZ, R5 ;  /* 0x000000ffff1e7224 */ /* 0x000fe200078e0005 */
[----:B------:R-:W-:Y:S01]  /*e490*/  MOV R29, 0x3 ;  /* 0x00000003001d7802 */ /* 0x000fe20000000f00 */
[----:B-1----:R-:W-:Y:S01]  /*e4a0*/  IMAD.MOV.U32 R3, RZ, RZ, 0x1c1f ;  /* 0x00001c1fff037424 */ /* 0x002fe200078e00ff */
[----:B------:R-:W-:-:S02]  /*e4b0*/  MOV R2, 0xe4d0 ;  /* 0x0000e4d000027802 */ /* 0x000fc40000000f00 */
[----:B--2345:R-:W-:Y:S05]  /*e4c0*/  CALL.REL.NOINC `($__internal_1_$__cuda_sm70_shflsync_idx_p) ;  /* 0x00001e0000007944 */ /* 0x03cfea0003c00000 */
        /* <DEDUP_REMOVED lines=8> */
.L_x_55:
[----:B------:R-:W-:Y:S01]  /*e550*/  IMAD.MOV.U32 R30, RZ, RZ, R16 ;  /* 0x000000ffff1e7224 */ /* 0x000fe200078e0010 */
[----:B------:R-:W-:Y:S01]  /*e560*/  MOV R29, 0x1 ;  /* 0x00000001001d7802 */ /* 0x000fe20000000f00 */
[----:B--2---:R-:W-:Y:S01]  /*e570*/  IMAD.MOV.U32 R3, RZ, RZ, 0x1c1f ;  /* 0x00001c1fff037424 */ /* 0x004fe200078e00ff */
[----:B------:R-:W-:Y:S02]  /*e580*/  MOV R2, 0xe5a0 ;  /* 0x0000e5a000027802 */ /* 0x000fe40000000f00 */
[----:B------:R-:W-:Y:S05]  /*e590*/  CALL.REL.NOINC `($__internal_1_$__cuda_sm70_shflsync_idx_p) ;  /* 0x00001d3000007944 */ /* 0x000fea0003c00000 */
[----:B------:R-:W-:Y:S01]  /*e5a0*/  IMAD.MOV.U32 R12, RZ, RZ, R29 ;  /* 0x000000ffff0c7224 */ /* 0x000fe200078e001d */
[----:B------:R-:W-:Y:S01]  /*e5b0*/  MOV R29, 0x1 ;  /* 0x00000001001d7802 */ /* 0x000fe20000000f00 */
[----:B------:R-:W-:Y:S01]  /*e5c0*/  IMAD.MOV.U32 R30, RZ, RZ, R17 ;  /* 0x000000ffff1e7224 */ /* 0x000fe200078e0011 */
[----:B------:R-:W-:Y:S02]  /*e5d0*/  MOV R3, 0x1c1f ;  /* 0x00001c1f00037802 */ /* 0x000fe40000000f00 */
[----:B------:R-:W-:Y:S02]  /*e5e0*/  MOV R2, 0xe600 ;  /* 0x0000e60000027802 */ /* 0x000fe40000000f00 */
[----:B------:R-:W-:Y:S05]  /*e5f0*/  CALL.REL.NOINC `($__internal_1_$__cuda_sm70_shflsync_idx_p) ;  /* 0x00001cd000007944 */ /* 0x000fea0003c00000 */
[----:B------:R-:W-:Y:S01]  /*e600*/  MOV R2, R29 ;  /* 0x0000001d00027202 */ /* 0x000fe20000000f00 */
[----:B------:R-:W-:Y:S05]  /*e610*/  BRA `(.L_x_154) ;  /* 0xffff4c9000007947 */ /* 0x000fea000383ffff */
.L_x_58:
[----:B------:R-:W-:Y:S01]  /*e620*/  IMAD.MOV.U32 R30, RZ, RZ, R5 ;  /* 0x000000ffff1e7224 */ /* 0x000fe200078e0005 */
[----:B------:R-:W-:Y:S01]  /*e630*/  MOV R29, RZ ;  /* 0x000000ff001d7202 */ /* 0x000fe20000000f00 */
[----:B------:R-:W-:Y:S01]  /*e640*/  IMAD.MOV.U32 R3, RZ, RZ, 0x1c1f ;  /* 0x00001c1fff037424 */ /* 0x000fe200078e00ff */
[----:B------:R-:W-:-:S02]  /*e650*/  MOV R2, 0xe670 ;  /* 0x0000e67000027802 */ /* 0x000fc40000000f00 */
[----:B------:R-:W-:Y:S05]  /*e660*/  CALL.REL.NOINC `($__internal_1_$__cuda_sm70_shflsync_idx_p) ;  /* 0x00001c6000007944 */ /* 0x000fea0003c00000 */
[----:B------:R-:W-:Y:S01]  /*e670*/  MOV R4, R29 ;  /* 0x0000001d00047202 */ /* 0x000fe20000000f00 */
[----:B------:R-:W-:Y:S05]  /*e680*/  BRA `(.L_x_155) ;  /* 0xffff5bb000007947 */ /* 0x000fea000383ffff */
.L_x_59:
[----:B------:R-:W-:Y:S01]  /*e690*/  IMAD.MOV.U32 R30, RZ, RZ, R10 ;  /* 0x000000ffff1e7224 */ /* 0x000fe200078e000a */
[----:B------:R-:W-:Y:S01]  /*e6a0*/  MOV R29, RZ ;  /* 0x000000ff001d7202 */ /* 0x000fe20000000f00 */
[----:B------:R-:W-:Y:S01]  /*e6b0*/  IMAD.MOV.U32 R3, RZ, RZ, 0x1c1f ;  /* 0x00001c1fff037424 */ /* 0x000fe200078e00ff */
[----:B------:R-:W-:-:S02]  /*e6c0*/  MOV R2, 0xe6e0 ;  /* 0x0000e6e000027802 */ /* 0x000fc40000000f00 */
[----:B-12---:R-:W-:Y:S05]  /*e6d0*/  CALL.REL.NOINC `($__internal_1_$__cuda_sm70_shflsync_idx_p) ;  /* 0x00001bf000007944 */ /* 0x006fea0003c00000 */
[----:B------:R-:W-:Y:S01]  /*e6e0*/  MOV R0, R29 ;  /* 0x0000001d00007202 */ /* 0x000fe20000000f00 */
[----:B------:R-:W-:Y:S05]  /*e6f0*/  BRA `(.L_x_156) ;  /* 0xffff5b6000007947 */ /* 0x000fea000383ffff */
.L_x_62:
[----:B------:R-:W-:Y:S01]  /*e700*/  IMAD.MOV.U32 R30, RZ, RZ, R5 ;  /* 0x000000ffff1e7224 */ /* 0x000fe200078e0005 */
[----:B------:R-:W-:Y:S01]  /*e710*/  MOV R29, 0x1 ;  /* 0x00000001001d7802 */ /* 0x000fe20000000f00 */
[----:B--2---:R-:W-:Y:S01]  /*e720*/  IMAD.MOV.U32 R3, RZ, RZ, 0x1c1f ;  /* 0x00001c1fff037424 */ /* 0x004fe200078e00ff */
[----:B------:R-:W-:-:S03]  /*e730*/  MOV R2, 0xe750 ;  /* 0x0000e75000027802 */ /* 0x000fc60000000f00 */
[----:B-1-34-:R-:W-:Y:S05]  /*e740*/  CALL.REL.NOINC `($__internal_1_$__cuda_sm70_shflsync_idx_p) ;  /* 0x00001b8000007944 */ /* 0x01afea0003c00000 */
        /* <DEDUP_REMOVED lines=8> */
.L_x_63:
[----:B------:R-:W-:Y:S01]  /*e7d0*/  IMAD.MOV.U32 R4, RZ, RZ, R0 ;  /* 0x000000ffff047224 */ /* 0x000fe200078e0000 */
[----:B------:R-:W-:Y:S02]  /*e7e0*/  MOV R3, 0x2 ;  /* 0x0000000200037802 */ /* 0x000fe40000000f00 */
[----:B------:R-:W-:Y:S02]  /*e7f0*/  MOV R2, 0xe810 ;  /* 0x0000e81000027802 */ /* 0x000fe40000000f00 */
[----:B------:R-:W-:Y:S05]  /*e800*/  CALL.REL.NOINC `($__internal_0_$__cuda_sm70_shflsync_bfly_p) ;  /* 0x00001a6000007944 */ /* 0x000fea0003c00000 */
[----:B------:R-:W-:Y:S01]  /*e810*/  MOV R2, R9 ;  /* 0x0000000900027202 */ /* 0x000fe20000000f00 */
[----:B------:R-:W-:Y:S05]  /*e820*/  BRA `(.L_x_158) ;  /* 0xffff637000007947 */ /* 0x000fea000383ffff */
.L_x_64:
[----:B------:R-:W-:Y:S02]  /*e830*/  MOV R3, 0x1 ;  /* 0x0000000100037802 */ /* 0x000fe40000000f00 */
[----:B------:R-:W-:Y:S02]  /*e840*/  MOV R2, 0xe860 ;  /* 0x0000e86000027802 */ /* 0x000fe40000000f00 */
[----:B-1----:R-:W-:Y:S05]  /*e850*/  CALL.REL.NOINC `($__internal_0_$__cuda_sm70_shflsync_bfly_p) ;  /* 0x00001a1000007944 */ /* 0x002fea0003c00000 */
[----:B------:R-:W-:Y:S01]  /*e860*/  FMNMX.FTZ R104, R4, R9, !PT ;  /* 0x0000000904687209 */ /* 0x000fe20007810000 */
[----:B------:R-:W-:Y:S01]  /*e870*/  IMAD.MOV.U32 R4, RZ, RZ, R5 ;  /* 0x000000ffff047224 */ /* 0x000fe200078e0005 */
[----:B------:R-:W-:Y:S01]  /*e880*/  MOV R2, 0xe8b0 ;  /* 0x0000e8b000027802 */ /* 0x000fe20000000f00 */
[----:B------:R-:W-:-:S02]  /*e890*/  IMAD.MOV.U32 R3, RZ, RZ, 0x2 ;  /* 0x00000002ff037424 */ /* 0x000fc400078e00ff */
[----:B------:R-:W-:Y:S05]  /*e8a0*/  CALL.REL.NOINC `($__internal_0_$__cuda_sm70_shflsync_bfly_p) ;  /* 0x000019c000007944 */ /* 0x000fea0003c00000 */
[----:B------:R-:W-:Y:S01]  /*e8b0*/  FMNMX.FTZ R5, R5, R9, !PT ;  /* 0x0000000905057209 */ /* 0x000fe20007810000 */
[----:B------:R-:W-:Y:S01]  /*e8c0*/  IMAD.MOV.U32 R3, RZ, RZ, 0x1 ;  /* 0x00000001ff037424 */ /* 0x000fe200078e00ff */
[----:B------:R-:W-:-:S03]  /*e8d0*/  MOV R2, 0xe900 ;  /* 0x0000e90000027802 */ /* 0x000fc60000000f00 */
[----:B------:R-:W-:Y:S02]  /*e8e0*/  IMAD.MOV.U32 R4, RZ, RZ, R5 ;  /* 0x000000ffff047224 */ /* 0x000fe400078e0005 */
[----:B------:R-:W-:Y:S05]  /*e8f0*/  CALL.REL.NOINC `($__internal_0_$__cuda_sm70_shflsync_bfly_p) ;  /* 0x0000197000007944 */ /* 0x000fea0003c00000 */
[----:B------:R-:W-:Y:S01]  /*e900*/  FMNMX.FTZ R103, R5, R9, !PT ;  /* 0x0000000905677209 */ /* 0x000fe20007810000 */
[----:B------:R-:W-:Y:S01]  /*e910*/  IMAD.MOV.U32 R4, RZ, RZ, R6 ;  /* 0x000000ffff047224 */ /* 0x000fe200078e0006 */
[----:B------:R-:W-:Y:S01]  /*e920*/  MOV R2, 0xe950 ;  /* 0x0000e95000027802 */ /* 0x000fe20000000f00 */
[----:B------:R-:W-:Y:S02]  /*e930*/  IMAD.MOV.U32 R3, RZ, RZ, 0x2 ;  /* 0x00000002ff037424 */ /* 0x000fe400078e00ff */
        /* <DEDUP_REMOVED lines=16> */
[----:B------:R-:W-:Y:S05]  /*ea40*/  BRA `(.L_x_159) ;  /* 0xffff624000007947 */ /* 0x000fea000383ffff */
.L_x_66:
[----:B------:R-:W-:Y:S01]  /*ea50*/  MOV R29, RZ ;  /* 0x000000ff001d7202 */ /* 0x000fe20000000f00 */
[----:B------:R-:W-:Y:S01]  /*ea60*/  IMAD.MOV.U32 R30, RZ, RZ, R10 ;  /* 0x000000ffff1e7224 */ /* 0x000fe200078e000a */
[----:B------:R-:W-:Y:S01]  /*ea70*/  MOV R2, 0xeaa0 ;  /* 0x0000eaa000027802 */ /* 0x000fe20000000f00 */
[----:B------:R-:W-:Y:S02]  /*ea80*/  IMAD.MOV.U32 R3, RZ, RZ, 0x1c1f ;  /* 0x00001c1fff037424 */ /* 0x000fe400078e00ff */
[----:B-1234-:R-:W-:Y:S05]  /*ea90*/  CALL.REL.NOINC `($__internal_1_$__cuda_sm70_shflsync_idx_p) ;  /* 0x0000183000007944 */ /* 0x01efea0003c00000 */
[----:B------:R-:W-:Y:S01]  /*eaa0*/  MOV R2, R29 ;  /* 0x0000001d00027202 */ /* 0x000fe20000000f00 */
[----:B------:R-:W-:-:S05]  /*eab0*/  BRA `(.L_x_160) ;  /* 0xffff74e000007947 */ /* 0x000fca000383ffff */
.L_x_69:
[----:B------:R-:W-:Y:S01]  /*eac0*/  MOV R29, 0x1 ;  /* 0x00000001001d7802 */ /* 0x000fe20000000f00 */
[----:B------:R-:W-:Y:S01]  /*ead0*/  IMAD.MOV.U32 R30, RZ, RZ, R10 ;  /* 0x000000ffff1e7224 */ /* 0x000fe200078e000a */
[----:B------:R-:W-:Y:S01]  /*eae0*/  MOV R2, 0xeb10 ;  /* 0x0000eb1000027802 */ /* 0x000fe20000000f00 */
[----:B------:R-:W-:Y:S02]  /*eaf0*/  IMAD.MOV.U32 R3, RZ, RZ, 0x1c1f ;  /* 0x00001c1fff037424 */ /* 0x000fe400078e00ff */
[----:B-12-4-:R-:W-:Y:S05]  /*eb00*/  CALL.REL.NOINC `($__internal_1_$__cuda_sm70_shflsync_idx_p) ;  /* 0x000017c000007944 */ /* 0x016fea0003c00000 */
[----:B------:R-:W-:Y:S01]  /*eb10*/  MOV R3, 0x1c1f ;  /* 0x00001c1f00037802 */ /* 0x000fe20000000f00 */
[----:B------:R-:W-:Y:S01]  /*eb20*/  IMAD.MOV.U32 R4, RZ, RZ, R29 ;  /* 0x000000ffff047224 */ /* 0x000fe200078e001d */
[----:B------:R-:W-:Y:S01]  /*eb30*/  MOV R29, 0x1 ;  /* 0x00000001001d7802 */ /* 0x000fe20000000f00 */
[----:B------:R-:W-:Y:S01]  /*eb40*/  IMAD.MOV.U32 R30, RZ, RZ, R11 ;  /* 0x000000ffff1e7224 */ /* 0x000fe200078e000b */
[----:B------:R-:W-:Y:S02]  /*eb50*/  MOV R2, 0xeb70 ;  /* 0x0000eb7000027802 */ /* 0x000fe40000000f00 */
[----:B------:R-:W-:Y:S05]  /*eb60*/  CALL.REL.NOINC `($__internal_1_$__cuda_sm70_shflsync_idx_p) ;  /* 0x0000176000007944 */ /* 0x000fea0003c00000 */
[----:B------:R-:W-:Y:S01]  /*eb70*/  MOV R2, R29 ;  /* 0x0000001d00027202 */ /* 0x000fe20000000f00 */
[----:B------:R-:W-:-:S05]  /*eb80*/  BRA `(.L_x_161) ;  /* 0xffff758000007947 */ /* 0x000fca000383ffff */
.L_x_72:
[----:B------:R-:W-:Y:S01]  /*eb90*/  MOV R29, RZ ;  /* 0x000000ff001d7202 */ /* 0x000fe20000000f00 */
[----:B------:R-:W-:Y:S01]  /*eba0*/  IMAD.MOV.U32 R30, RZ, RZ, R10 ;  /* 0x000000ffff1e7224 */ /* 0x000fe200078e000a */
[----:B------:R-:W-:Y:S01]  /*ebb0*/  MOV R2, 0xebe0 ;  /* 0x0000ebe000027802 */ /* 0x000fe20000000f00 */
[----:B------:R-:W-:Y:S02]  /*ebc0*/  IMAD.MOV.U32 R3, RZ, RZ, 0x1c1f ;  /* 0x00001c1fff037424 */ /* 0x000fe400078e00ff */
[----:B------:R-:W-:Y:S05]  /*ebd0*/  CALL.REL.NOINC `($__internal_1_$__cuda_sm70_shflsync_idx_p) ;  /* 0x000016f000007944 */ /* 0x000fea0003c00000 */
[----:B------:R-:W-:Y:S01]  /*ebe0*/  MOV R4, R29 ;  /* 0x0000001d00047202 */ /* 0x000fe20000000f00 */
[----:B------:R-:W-:-:S05]  /*ebf0*/  BRA `(.L_x_162) ;  /* 0xffff847000007947 */ /* 0x000fca000383ffff */
.L_x_73:
[----:B------:R-:W-:Y:S01]  /*ec00*/  MOV R29, RZ ;  /* 0x000000ff001d7202 */ /* 0x000fe20000000f00 */
[----:B------:R-:W-:Y:S01]  /*ec10*/  IMAD.MOV.U32 R30, RZ, RZ, R11 ;  /* 0x000000ffff1e7224 */ /* 0x000fe200078e000b */
[----:B------:R-:W-:Y:S01]  /*ec20*/  MOV R2, 0xec50 ;  /* 0x0000ec5000027802 */ /* 0x000fe20000000f00 */
[----:B------:R-:W-:Y:S02]  /*ec30*/  IMAD.MOV.U32 R3, RZ, RZ, 0x1c1f ;  /* 0x00001c1fff037424 */ /* 0x000fe400078e00ff */
[----:B-12---:R-:W-:Y:S05]  /*ec40*/  CALL.REL.NOINC `($__internal_1_$__cuda_sm70_shflsync_idx_p) ;  /* 0x0000168000007944 */ /* 0x006fea0003c00000 */
[----:B------:R-:W-:Y:S01]  /*ec50*/  MOV R2, R29 ;  /* 0x0000001d00027202 */ /* 0x000fe20000000f00 */
[----:B------:R-:W-:-:S05]  /*ec60*/  BRA `(.L_x_163) ;  /* 0xffff842000007947 */ /* 0x000fca000383ffff */
.L_x_74:
[----:B------:R-:W-:Y:S01]  /*ec70*/  MOV R29, 0x1 ;  /* 0x00000001001d7802 */ /* 0x000fe20000000f00 */
[----:B------:R-:W-:Y:S01]  /*ec80*/  IMAD.MOV.U32 R30, RZ, RZ, R10 ;  /* 0x000000ffff1e7224 */ /* 0x000fe200078e000a */
[----:B--2---:R-:W-:Y:S01]  /*ec90*/  MOV R2, 0xecc0 ;  /* 0x0000ecc000027802 */ /* 0x004fe20000000f00 */
[----:B------:R-:W-:Y:S02]  /*eca0*/  IMAD.MOV.U32 R3, RZ, RZ, 0x1c1f ;  /* 0x00001c1fff037424 */ /* 0x000fe400078e00ff */
[----:B-1-3--:R-:W-:Y:S05]  /*ecb0*/  CALL.REL.NOINC `($__internal_1_$__cuda_sm70_shflsync_idx_p) ;  /* 0x0000161000007944 */ /* 0x00afea0003c00000 */
        /* <DEDUP_REMOVED lines=8> */
.L_x_75:
[----:B------:R-:W-:Y:S02]  /*ed40*/  MOV R3, 0x2 ;  /* 0x0000000200037802 */ /* 0x000fe40000000f00 */
[----:B------:R-:W-:Y:S02]  /*ed50*/  MOV R2, 0xed70 ;  /* 0x0000ed7000027802 */ /* 0x000fe40000000f00 */
[----:B------:R-:W-:Y:S05]  /*ed60*/  CALL.REL.NOINC `($__internal_0_$__cuda_sm70_shflsync_bfly_p) ;  /* 0x0000150000007944 */ /* 0x000fea0003c00000 */
[----:B------:R-:W-:Y:S01]  /*ed70*/  MOV R2, R9 ;  /* 0x0000000900027202 */ /* 0x000fe20000000f00 */
[----:B------:R-:W-:-:S05]  /*ed80*/  BRA `(.L_x_165) ;  /* 0xffff886000007947 */ /* 0x000fca000383ffff */
.L_x_76:
[----:B------:R-:W-:Y:S01]  /*ed90*/  MOV R3, 0x1 ;  /* 0x0000000100037802 */ /* 0x000fe20000000f00 */
[----:B-1----:R-:W-:Y:S01]  /*eda0*/  IMAD.MOV.U32 R4, RZ, RZ, R6 ;  /* 0x000000ffff047224 */ /* 0x002fe200078e0006 */
[----:B------:R-:W-:Y:S02]  /*edb0*/  MOV R2, 0xedd0 ;  /* 0x0000edd000027802 */ /* 0x000fe40000000f00 */
[----:B------:R-:W-:Y:S05]  /*edc0*/  CALL.REL.NOINC `($__internal_0_$__cuda_sm70_shflsync_bfly_p) ;  /* 0x000014a000007944 */ /* 0x000fea0003c00000 */
[----:B------:R-:W-:Y:S01]  /*edd0*/  IMAD.MOV.U32 R4, RZ, RZ, R5 ;  /* 0x000000ffff047224 */ /* 0x000fe200078e0005 */
[----:B------:R-:W-:Y:S01]  /*ede0*/  FMNMX.FTZ R104, R6, R9, !PT ;  /* 0x0000000906687209 */ /* 0x000fe20007810000 */
[----:B------:R-:W-:Y:S01]  /*edf0*/  IMAD.MOV.U32 R3, RZ, RZ, 0x2 ;  /* 0x00000002ff037424 */ /* 0x000fe200078e00ff */
[----:B------:R-:W-:Y:S02]  /*ee00*/  MOV R2, 0xee20 ;  /* 0x0000ee2000027802 */ /* 0x000fe40000000f00 */
[----:B------:R-:W-:Y:S05]  /*ee10*/  CALL.REL.NOINC `($__internal_0_$__cuda_sm70_shflsync_bfly_p) ;  /* 0x0000145000007944 */ /* 0x000fea0003c00000 */
[----:B------:R-:W-:Y:S01]  /*ee20*/  FMNMX.FTZ R4, R5, R9, !PT ;  /* 0x0000000905047209 */ /* 0x000fe20007810000 */
[----:B------:R-:W-:Y:S01]  /*ee30*/  IMAD.MOV.U32 R3, RZ, RZ, 0x1 ;  /* 0x00000001ff037424 */ /* 0x000fe200078e00ff */
[----:B------:R-:W-:Y:S02]  /*ee40*/  MOV R2, 0xee60 ;  /* 0x0000ee6000027802 */ /* 0x000fe40000000f00 */
[----:B------:R-:W-:Y:S05]  /*ee50*/  CALL.REL.NOINC `($__internal_0_$__cuda_sm70_shflsync_bfly_p) ;  /* 0x0000141000007944 */ /* 0x000fea0003c00000 */
[----:B------:R-:W-:Y:S01]  /*ee60*/  IMAD.MOV.U32 R3, RZ, RZ, 0x2 ;  /* 0x00000002ff037424 */ /* 0x000fe200078e00ff */
[----:B------:R-:W-:Y:S01]  /*ee70*/  FMNMX.FTZ R103, R4, R9, !PT ;  /* 0x0000000904677209 */ /* 0x000fe20007810000 */
[----:B------:R-:W-:Y:S01]  /*ee80*/  IMAD.MOV.U32 R4, RZ, RZ, R7 ;  /* 0x000000ffff047224 */ /* 0x000fe200078e0007 */
        /* <DEDUP_REMOVED lines=15> */
[----:B------:R-:W-:Y:S01]  /*ef80*/  MOV R2, R9 ;  /* 0x0000000900027202 */ /* 0x000fe20000000f00 */
[----:B------:R-:W-:-:S05]  /*ef90*/  BRA `(.L_x_166) ;  /* 0xffff874000007947 */ /* 0x000fca000383ffff */
.L_x_78:
[----:B------:R-:W-:Y:S01]  /*efa0*/  IMAD.MOV.U32 R4, RZ, RZ, R212 ;  /* 0x000000ffff047224 */ /* 0x000fe200078e00d4 */
[----:B------:R-:W-:-:S02]  /*efb0*/  MOV R3, 0x2 ;  /* 0x0000000200037802 */ /* 0x000fc40000000f00 */
[----:B------:R-:W-:Y:S02]  /*efc0*/  MOV R2, 0xefe0 ;  /* 0x0000efe000027802 */ /* 0x000fe40000000f00 */
[----:B------:R-:W-:Y:S05]  /*efd0*/  CALL.REL.NOINC `($__internal_0_$__cuda_sm70_shflsync_bfly_p) ;  /* 0x0000129000007944 */ /* 0x000fea0003c00000 */
[----:B------:R-:W-:Y:S01]  /*efe0*/  FADD.FTZ R4, R212, R9 ;  /* 0x00000009d4047221 */ /* 0x000fe20000010000 */
[----:B------:R-:W-:Y:S02]  /*eff0*/  MOV R3, 0x1 ;  /* 0x0000000100037802 */ /* 0x000fe40000000f00 */
[----:B------:R-:W-:Y:S02]  /*f000*/  MOV R2, 0xf020 ;  /* 0x0000f02000027802 */ /* 0x000fe40000000f00 */
[----:B------:R-:W-:Y:S05]  /*f010*/  CALL.REL.NOINC `($__internal_0_$__cuda_sm70_shflsync_bfly_p) ;  /* 0x0000125000007944 */ /* 0x000fea0003c00000 */
[----:B------:R-:W-:Y:S01]  /*f020*/  FADD.FTZ R7, R4, R9 ;  /* 0x0000000904077221 */ /* 0x000fe20000010000 */
[----:B------:R-:W-:Y:S02]  /*f030*/  MOV R4, R214 ;  /* 0x000000d600047202 */ /* 0x000fe40000000f00 */
[----:B------:R-:W-:Y:S02]  /*f040*/  MOV R3, 0x2 ;  /* 0x0000000200037802 */ /* 0x000fe40000000f00 */
[----:B------:R-:W-:Y:S02]  /*f050*/  MOV R2, 0xf070 ;  /* 0x0000f07000027802 */ /* 0x000fe40000000f00 */
[----:B------:R-:W-:Y:S05]  /*f060*/  CALL.REL.NOINC `($__internal_0_$__cuda_sm70_shflsync_bfly_p) ;  /* 0x0000120000007944 */ /* 0x000fea0003c00000 */
[----:B------:R-:W-:Y:S01]  /*f070*/  FADD.FTZ R6, R214, R9 ;  /* 0x00000009d6067221 */ /* 0x000fe20000010000 */
[----:B------:R-:W-:Y:S02]  /*f080*/  MOV R3, 0x1 ;  /* 0x0000000100037802 */ /* 0x000fe40000000f00 */
[----:B------:R-:W-:-:S02]  /*f090*/  MOV R2, 0xf0c0 ;  /* 0x0000f0c000027802 */ /* 0x000fc40000000f00 */
[----:B------:R-:W-:Y:S02]  /*f0a0*/  MOV R4, R6 ;  /* 0x0000000600047202 */ /* 0x000fe40000000f00 */
        /* <DEDUP_REMOVED lines=8> */
[----:B------:R-:W-:Y:S02]  /*f130*/  MOV R2, 0xf160 ;  /* 0x0000f16000027802 */ /* 0x000fe40000000f00 */
[----:B------:R-:W-:-:S02]  /*f140*/  MOV R4, R5 ;  /* 0x0000000500047202 */ /* 0x000fc40000000f00 */
[----:B------:R-:W-:Y:S05]  /*f150*/  CALL.REL.NOINC `($__internal_0_$__cuda_sm70_shflsync_bfly_p) ;  /* 0x0000111000007944 */ /* 0x000fea0003c00000 */
[----:B------:R-:W-:Y:S01]  /*f160*/  FADD.FTZ R5, R5, R9 ;  /* 0x0000000905057221 */ /* 0x000fe20000010000 */
[----:B------:R-:W-:-:S02]  /*f170*/  MOV R4, R234 ;  /* 0x000000ea00047202 */ /* 0x000fc40000000f00 */
[----:B------:R-:W-:Y:S02]  /*f180*/  MOV R3, 0x2 ;  /* 0x0000000200037802 */ /* 0x000fe40000000f00 */
[----:B------:R-:W-:Y:S02]  /*f190*/  MOV R2, 0xf1b0 ;  /* 0x0000f1b000027802 */ /* 0x000fe40000000f00 */
[----:B------:R-:W-:Y:S05]  /*f1a0*/  CALL.REL.NOINC `($__internal_0_$__cuda_sm70_shflsync_bfly_p) ;  /* 0x000010c000007944 */ /* 0x000fea0003c00000 */
[----:B------:R-:W-:Y:S01]  /*f1b0*/  FADD.FTZ R4, R234, R9 ;  /* 0x00000009ea047221 */ /* 0x000fe20000010000 */
[----:B------:R-:W-:Y:S02]  /*f1c0*/  MOV R3, 0x1 ;  /* 0x0000000100037802 */ /* 0x000fe40000000f00 */
[----:B------:R-:W-:Y:S02]  /*f1d0*/  MOV R2, 0xf1f0 ;  /* 0x0000f1f000027802 */ /* 0x000fe40000000f00 */
[----:B------:R-:W-:Y:S05]  /*f1e0*/  CALL.REL.NOINC `($__internal_0_$__cuda_sm70_shflsync_bfly_p) ;  /* 0x0000108000007944 */ /* 0x000fea0003c00000 */
[----:B------:R-:W-:Y:S05]  /*f1f0*/  BRA `(.L_x_167) ;  /* 0xffff9d7000007947 */ /* 0x000fea000383ffff */
.L_x_85:
[----:B-1234-:R-:W-:Y:S01]  /*f200*/  IMAD.MOV.U32 R30, RZ, RZ, R10 ;  /* 0x000000ffff1e7224 */ /* 0x01efe200078e000a */
[----:B------:R-:W-:Y:S01]  /*f210*/  MOV R29, RZ ;  /* 0x000000ff001d7202 */ /* 0x000fe20000000f00 */
[----:B------:R-:W-:Y:S01]  /*f220*/  IMAD.MOV.U32 R3, RZ, RZ, 0x1c1f ;  /* 0x00001c1fff037424 */ /* 0x000fe200078e00ff */
[----:B------:R-:W-:Y:S02]  /*f230*/  MOV R2, 0xf250 ;  /* 0x0000f25000027802 */ /* 0x000fe40000000f00 */
[----:B------:R-:W-:Y:S05]  /*f240*/  CALL.REL.NOINC `($__internal_1_$__cuda_sm70_shflsync_idx_p) ;  /* 0x0000108000007944 */ /* 0x000fea0003c00000 */
[----:B------:R-:W-:Y:S01]  /*f250*/  MOV R5, R29 ;  /* 0x0000001d00057202 */ /* 0x000fe20000000f00 */
[----:B------:R-:W-:Y:S05]  /*f260*/  BRA `(.L_x_168) ;  /* 0xffffb6e000007947 */ /* 0x000fea000383ffff */
.L_x_86:
[----:B------:R-:W-:Y:S01]  /*f270*/  IMAD.MOV.U32 R30, RZ, RZ, R12 ;  /* 0x000000ffff1e7224 */ /* 0x000fe200078e000c */
[----:B------:R-:W-:Y:S01]  /*f280*/  MOV R29, RZ ;  /* 0x000000ff001d7202 */ /* 0x000fe20000000f00 */
[----:B------:R-:W-:Y:S01]  /*f290*/  IMAD.MOV.U32 R3, RZ, RZ, 0x1c1f ;  /* 0x00001c1fff037424 */ /* 0x000fe200078e00ff */
[----:B------:R-:W-:-:S02]  /*f2a0*/  MOV R2, 0xf2c0 ;  /* 0x0000f2c000027802 */ /* 0x000fc40000000f00 */
[----:B-12---:R-:W-:Y:S05]  /*f2b0*/  CALL.REL.NOINC `($__internal_1_$__cuda_sm70_shflsync_idx_p) ;  /* 0x0000101000007944 */ /* 0x006fea0003c00000 */
[----:B------:R-:W-:Y:S01]  /*f2c0*/  MOV R0, R29 ;  /* 0x0000001d00007202 */ /* 0x000fe20000000f00 */
[----:B------:R-:W-:Y:S05]  /*f2d0*/  BRA `(.L_x_169) ;  /* 0xffffb69000007947 */ /* 0x000fea000383ffff */
.L_x_89:
[----:B------:R-:W-:Y:S01]  /*f2e0*/  IMAD.MOV.U32 R30, RZ, RZ, R10 ;  /* 0x000000ffff1e7224 */ /* 0x000fe200078e000a */
[----:B------:R-:W-:Y:S01]  /*f2f0*/  MOV R29, 0x1 ;  /* 0x00000001001d7802 */ /* 0x000fe20000000f00 */
[----:B--2---:R-:W-:Y:S01]  /*f300*/  IMAD.MOV.U32 R3, RZ, RZ, 0x1c1f ;  /* 0x00001c1fff037424 */ /* 0x004fe200078e00ff */
[----:B------:R-:W-:-:S02]  /*f310*/  MOV R2, 0xf330 ;  /* 0x0000f33000027802 */ /* 0x000fc40000000f00 */
        /* <DEDUP_REMOVED lines=9> */
.L_x_92:
[----:B------:R-:W-:Y:S01]  /*f3b0*/  IMAD.MOV.U32 R30, RZ, RZ, R10 ;  /* 0x000000ffff1e7224 */ /* 0x000fe200078e000a */
[----:B------:R-:W-:Y:S01]  /*f3c0*/  MOV R29, 0x2 ;  /* 0x00000002001d7802 */ /* 0x000fe20000000f00 */
[----:B-1----:R-:W-:Y:S01]  /*f3d0*/  IMAD.MOV.U32 R3, RZ, RZ, 0x1c1f ;  /* 0x00001c1fff037424 */ /* 0x002fe200078e00ff */
[----:B------:R-:W-:Y:S02]  /*f3e0*/  MOV R2, 0xf400 ;  /* 0x0000f40000027802 */ /* 0x000fe40000000f00 */
[----:B--234-:R-:W-:Y:S05]  /*f3f0*/  CALL.REL.NOINC `($__internal_1_$__cuda_sm70_shflsync_idx_p) ;  /* 0x00000ed000007944 */ /* 0x01cfea0003c00000 */
[----:B------:R-:W-:Y:S01]  /*f400*/  MOV R5, R29 ;  /* 0x0000001d00057202 */ /* 0x000fe20000000f00 */
[----:B------:R-:W-:Y:S05]  /*f410*/  BRA `(.L_x_171) ;  /* 0xffffb83000007947 */ /* 0x000fea000383ffff */
.L_x_93:
[----:B------:R-:W-:Y:S01]  /*f420*/  IMAD.MOV.U32 R30, RZ, RZ, R12 ;  /* 0x000000ffff1e7224 */ /* 0x000fe200078e000c */
[----:B------:R-:W-:Y:S01]  /*f430*/  MOV R29, 0x2 ;  /* 0x00000002001d7802 */ /* 0x000fe20000000f00 */
[----:B------:R-:W-:Y:S01]  /*f440*/  IMAD.MOV.U32 R3, RZ, RZ, 0x1c1f ;  /* 0x00001c1fff037424 */ /* 0x000fe200078e00ff */
[----:B------:R-:W-:Y:S02]  /*f450*/  MOV R2, 0xf470 ;  /* 0x0000f47000027802 */ /* 0x000fe40000000f00 */
[----:B-1234-:R-:W-:Y:S05]  /*f460*/  CALL.REL.NOINC `($__internal_1_$__cuda_sm70_shflsync_idx_p) ;  /* 0x00000e6000007944 */ /* 0x01efea0003c00000 */
[----:B------:R-:W-:Y:S01]  /*f470*/  MOV R0, R29 ;  /* 0x0000001d00007202 */ /* 0x000fe20000000f00 */
[----:B------:R-:W-:Y:S05]  /*f480*/  BRA `(.L_x_172) ;  /* 0xffffb7e000007947 */ /* 0x000fea000383ffff */
.L_x_96:
[----:B------:R-:W-:Y:S01]  /*f490*/  IMAD.MOV.U32 R30, RZ, RZ, R10 ;  /* 0x000000ffff1e7224 */ /* 0x000fe200078e000a */
[----:B------:R-:W-:Y:S01]  /*f4a0*/  MOV R29, 0x3 ;  /* 0x00000003001d7802 */ /* 0x000fe20000000f00 */
[----:B-1----:R-:W-:Y:S01]  /*f4b0*/  IMAD.MOV.U32 R3, RZ, RZ, 0x1c1f ;  /* 0x00001c1fff037424 */ /* 0x002fe200078e00ff */
[----:B------:R-:W-:-:S02]  /*f4c0*/  MOV R2, 0xf4e0 ;  /* 0x0000f4e000027802 */ /* 0x000fc40000000f00 */
[----:B--234-:R-:W-:Y:S05]  /*f4d0*/  CALL.REL.NOINC `($__internal_1_$__cuda_sm70_shflsync_idx_p) ;  /* 0x00000df000007944 */ /* 0x01cfea0003c00000 */
        /* <DEDUP_REMOVED lines=8> */
.L_x_98:
[----:B------:R-:W-:Y:S01]  /*f560*/  IMAD.MOV.U32 R30, RZ, RZ, R5 ;  /* 0x000000ffff1e7224 */ /* 0x000fe200078e0005 */
[----:B------:R-:W-:Y:S01]  /*f570*/  MOV R29, RZ ;  /* 0x000000ff001d7202 */ /* 0x000fe20000000f00 */
[----:B------:R-:W-:Y:S01]  /*f580*/  IMAD.MOV.U32 R3, RZ, RZ, 0x1c1f ;  /* 0x00001c1fff037424 */ /* 0x000fe200078e00ff */
[----:B------:R-:W-:Y:S02]  /*f590*/  MOV R2, 0xf5b0 ;  /* 0x0000f5b000027802 */ /* 0x000fe40000000f00 */
[----:B------:R-:W-:Y:S05]  /*f5a0*/  CALL.REL.NOINC `($__internal_1_$__cuda_sm70_shflsync_idx_p) ;  /* 0x00000d2000007944 */ /* 0x000fea0003c00000 */
[----:B------:R-:W-:Y:S01]  /*f5b0*/  MOV R4, R29 ;  /* 0x0000001d00047202 */ /* 0x000fe20000000f00 */
[----:B------:R-:W-:Y:S05]  /*f5c0*/  BRA `(.L_x_174) ;  /* 0xffffbb6000007947 */ /* 0x000fea000383ffff */
.L_x_99:
[----:B------:R-:W-:Y:S01]  /*f5d0*/  IMAD.MOV.U32 R30, RZ, RZ, R12 ;  /* 0x000000ffff1e7224 */ /* 0x000fe200078e000c */
[----:B------:R-:W-:Y:S01]  /*f5e0*/  MOV R29, RZ ;  /* 0x000000ff001d7202 */ /* 0x000fe20000000f00 */
[----:B------:R-:W-:Y:S01]  /*f5f0*/  IMAD.MOV.U32 R3, RZ, RZ, 0x1c1f ;  /* 0x00001c1fff037424 */ /* 0x000fe200078e00ff */
[----:B------:R-:W-:Y:S02]  /*f600*/  MOV R2, 0xf620 ;  /* 0x0000f62000027802 */ /* 0x000fe40000000f00 */
[----:B-12---:R-:W-:Y:S05]  /*f610*/  CALL.REL.NOINC `($__internal_1_$__cuda_sm70_shflsync_idx_p) ;  /* 0x00000cb000007944 */ /* 0x006fea0003c00000 */
[----:B------:R-:W-:Y:S01]  /*f620*/  MOV R0, R29 ;  /* 0x0000001d00007202 */ /* 0x000fe20000000f00 */
[----:B------:R-:W-:Y:S05]  /*f630*/  BRA `(.L_x_175) ;  /* 0xffffbb1000007947 */ /* 0x000fea000383ffff */
.L_x_102:
        /* <DEDUP_REMOVED lines=13> */
.L_x_105:
[----:B------:R-:W-:Y:S01]  /*f710*/  IMAD.MOV.U32 R30, RZ, RZ, R5 ;  /* 0x000000ffff1e7224 */ /* 0x000fe200078e0005 */
[----:B------:R-:W-:Y:S01]  /*f720*/  MOV R29, 0x2 ;  /* 0x00000002001d7802 */ /* 0x000fe20000000f00 */
[----:B-1----:R-:W-:Y:S01]  /*f730*/  IMAD.MOV.U32 R3, RZ, RZ, 0x1c1f ;  /* 0x00001c1fff037424 */ /* 0x002fe200078e00ff */
[----:B------:R-:W-:Y:S02]  /*f740*/  MOV R2, 0xf760 ;  /* 0x0000f76000027802 */ /* 0x000fe40000000f00 */
[----:B--234-:R-:W-:Y:S05]  /*f750*/  CALL.REL.NOINC `($__internal_1_$__cuda_sm70_shflsync_idx_p) ;  /* 0x00000b7000007944 */ /* 0x01cfea0003c00000 */
[----:B------:R-:W-:Y:S01]  /*f760*/  MOV R4, R29 ;  /* 0x0000001d00047202 */ /* 0x000fe20000000f00 */
[----:B------:R-:W-:Y:S05]  /*f770*/  BRA `(.L_x_177) ;  /* 0xffffc38000007947 */ /* 0x000fea000383ffff */
.L_x_106:
[----:B------:R-:W-:Y:S01]  /*f780*/  IMAD.MOV.U32 R30, RZ, RZ, R12 ;  /* 0x000000ffff1e7224 */ /* 0x000fe200078e000c */
[----:B------:R-:W-:Y:S01]  /*f790*/  MOV R29, 0x2 ;  /* 0x00000002001d7802 */ /* 0x000fe20000000f00 */
[----:B------:R-:W-:Y:S01]  /*f7a0*/  IMAD.MOV.U32 R3, RZ, RZ, 0x1c1f ;  /* 0x00001c1fff037424 */ /* 0x000fe200078e00ff */
[----:B------:R-:W-:Y:S02]  /*f7b0*/  MOV R2, 0xf7d0 ;  /* 0x0000f7d000027802 */ /* 0x000fe40000000f00 */
[----:B-1234-:R-:W-:Y:S05]  /*f7c0*/  CALL.REL.NOINC `($__internal_1_$__cuda_sm70_shflsync_idx_p) ;  /* 0x00000b0000007944 */ /* 0x01efea0003c00000 */
[----:B------:R-:W-:Y:S01]  /*f7d0*/  MOV R0, R29 ;  /* 0x0000001d00007202 */ /* 0x000fe20000000f00 */
[----:B------:R-:W-:Y:S05]  /*f7e0*/  BRA `(.L_x_178) ;  /* 0xffffc33000007947 */ /* 0x000fea000383ffff */
.L_x_109:
        /* <DEDUP_REMOVED lines=13> */
.L_x_113:
[----:B------:R-:W-:Y:S01]  /*f8c0*/  IMAD.MOV.U32 R30, RZ, RZ, R5 ;  /* 0x000000ffff1e7224 */ /* 0x000fe200078e0005 */
[----:B------:R-:W-:Y:S01]  /*f8d0*/  MOV R29, RZ ;  /* 0x000000ff001d7202 */ /* 0x000fe20000000f00 */
[----:B------:R-:W-:Y:S01]  /*f8e0*/  IMAD.MOV.U32 R3, RZ, RZ, 0x1c1f ;  /* 0x00001c1fff037424 */ /* 0x000fe200078e00ff */
[----:B------:R-:W-:Y:S02]  /*f8f0*/  MOV R2, 0xf910 ;  /* 0x0000f91000027802 */ /* 0x000fe40000000f00 */
[----:B------:R-:W-:Y:S05]  /*f900*/  CALL.REL.NOINC `($__internal_1_$__cuda_sm70_shflsync_idx_p) ;  /* 0x000009c000007944 */ /* 0x000fea0003c00000 */
[----:B------:R-:W-:Y:S01]  /*f910*/  MOV R4, R29 ;  /* 0x0000001d00047202 */ /* 0x000fe20000000f00 */
[----:B------:R-:W-:Y:S05]  /*f920*/  BRA `(.L_x_180) ;  /* 0xffffd2e000007947 */ /* 0x000fea000383ffff */
.L_x_114:
[----:B------:R-:W-:Y:S01]  /*f930*/  IMAD.MOV.U32 R30, RZ, RZ, R12 ;  /* 0x000000ffff1e7224 */ /* 0x000fe200078e000c */
[----:B------:R-:W-:Y:S01]  /*f940*/  MOV R29, RZ ;  /* 0x000000ff001d7202 */ /* 0x000fe20000000f00 */
[----:B------:R-:W-:Y:S01]  /*f950*/  IMAD.MOV.U32 R3, RZ, RZ, 0x1c1f ;  /* 0x00001c1fff037424 */ /* 0x000fe200078e00ff */
[----:B------:R-:W-:Y:S02]  /*f960*/  MOV R2, 0xf980 ;  /* 0x0000f98000027802 */ /* 0x000fe40000000f00 */
[----:B-12---:R-:W-:Y:S05]  /*f970*/  CALL.REL.NOINC `($__internal_1_$__cuda_sm70_shflsync_idx_p) ;  /* 0x0000095000007944 */ /* 0x006fea0003c00000 */
[----:B------:R-:W-:Y:S01]  /*f980*/  MOV R0, R29 ;  /* 0x0000001d00007202 */ /* 0x000fe20000000f00 */
[----:B------:R-:W-:Y:S05]  /*f990*/  BRA `(.L_x_181) ;  /* 0xffffd29000007947 */ /* 0x000fea000383ffff */
.L_x_117:
        /* <DEDUP_REMOVED lines=13> */
.L_x_120:
[----:B------:R-:W-:Y:S01]  /*fa70*/  IMAD.MOV.U32 R30, RZ, RZ, R5 ;  /* 0x000000ffff1e7224 */ /* 0x000fe200078e0005 */
[----:B------:R-:W-:Y:S01]  /*fa80*/  MOV R29, 0x2 ;  /* 0x00000002001d7802 */ /* 0x000fe20000000f00 */
[----:B-1----:R-:W-:Y:S01]  /*fa90*/  IMAD.MOV.U32 R3, RZ, RZ, 0x1c1f ;  /* 0x00001c1fff037424 */ /* 0x002fe200078e00ff */
[----:B------:R-:W-:Y:S02]  /*faa0*/  MOV R2, 0xfac0 ;  /* 0x0000fac000027802 */ /* 0x000fe40000000f00 */
[----:B--234-:R-:W-:Y:S05]  /*fab0*/  CALL.REL.NOINC `($__internal_1_$__cuda_sm70_shflsync_idx_p) ;  /* 0x0000081000007944 */ /* 0x01cfea0003c00000 */
[----:B------:R-:W-:Y:S01]  /*fac0*/  MOV R4, R29 ;  /* 0x0000001d00047202 */ /* 0x000fe20000000f00 */
[----:B------:R-:W-:Y:S05]  /*fad0*/  BRA `(.L_x_183) ;  /* 0xffffd44000007947 */ /* 0x000fea000383ffff */
.L_x_121:
[----:B------:R-:W-:Y:S01]  /*fae0*/  IMAD.MOV.U32 R30, RZ, RZ, R12 ;  /* 0x000000ffff1e7224 */ /* 0x000fe200078e000c */
[----:B------:R-:W-:Y:S01]  /*faf0*/  MOV R29, 0x2 ;  /* 0x00000002001d7802 */ /* 0x000fe20000000f00 */
[----:B------:R-:W-:Y:S01]  /*fb00*/  IMAD.MOV.U32 R3, RZ, RZ, 0x1c1f ;  /* 0x00001c1fff037424 */ /* 0x000fe200078e00ff */
[----:B------:R-:W-:Y:S02]  /*fb10*/  MOV R2, 0xfb30 ;  /* 0x0000fb3000027802 */ /* 0x000fe40000000f00 */
[----:B-1234-:R-:W-:Y:S05]  /*fb20*/  CALL.REL.NOINC `($__internal_1_$__cuda_sm70_shflsync_idx_p) ;  /* 0x000007a000007944 */ /* 0x01efea0003c00000 */
[----:B------:R-:W-:Y:S01]  /*fb30*/  MOV R0, R29 ;  /* 0x0000001d00007202 */ /* 0x000fe20000000f00 */
[----:B------:R-:W-:Y:S05]  /*fb40*/  BRA `(.L_x_184) ;  /* 0xffffd3f000007947 */ /* 0x000fea000383ffff */
.L_x_124:
        /* <DEDUP_REMOVED lines=13> */
.L_x_126:
[----:B------:R-:W-:Y:S01]  /*fc20*/  IMAD.MOV.U32 R30, RZ, RZ, R28 ;  /* 0x000000ffff1e7224 */ /* 0x000fe200078e001c */
[----:B------:R-:W-:Y:S01]  /*fc30*/  MOV R29, RZ ;  /* 0x000000ff001d7202 */ /* 0x000fe20000000f00 */
[----:B------:R-:W-:Y:S01]  /*fc40*/  IMAD.MOV.U32 R3, RZ, RZ, 0x1f ;  /* 0x0000001fff037424 */ /* 0x000fe200078e00ff */
[----:B------:R-:W-:Y:S02]  /*fc50*/  MOV R2, 0xfc70 ;  /* 0x0000fc7000027802 */ /* 0x000fe40000000f00 */
[----:B------:R-:W-:Y:S05]  /*fc60*/  CALL.REL.NOINC `($__internal_1_$__cuda_sm70_shflsync_idx_p) ;  /* 0x0000066000007944 */ /* 0x000fea0003c00000 */
[----:B------:R-:W-:Y:S01]  /*fc70*/  MOV R9, R29 ;  /* 0x0000001d00097202 */ /* 0x000fe20000000f00 */
[----:B------:R-:W-:Y:S05]  /*fc80*/  BRA `(.L_x_186) ;  /* 0xffffd64000007947 */ /* 0x000fea000383ffff */
.L_x_127:
[----:B------:R-:W-:Y:S01]  /*fc90*/  IMAD.MOV.U32 R30, RZ, RZ, R28 ;  /* 0x000000ffff1e7224 */ /* 0x000fe200078e001c */
[----:B------:R-:W-:Y:S01]  /*fca0*/  MOV R29, 0x1 ;  /* 0x00000001001d7802 */ /* 0x000fe20000000f00 */
[----:B------:R-:W-:Y:S01]  /*fcb0*/  IMAD.MOV.U32 R3, RZ, RZ, 0x1f ;  /* 0x0000001fff037424 */ /* 0x000fe200078e00ff */
[----:B------:R-:W-:Y:S02]  /*fcc0*/  MOV R2, 0xfce0 ;  /* 0x0000fce000027802 */ /* 0x000fe40000000f00 */
[----:B-12---:R-:W-:Y:S05]  /*fcd0*/  CALL.REL.NOINC `($__internal_1_$__cuda_sm70_shflsync_idx_p) ;  /* 0x000005f000007944 */ /* 0x006fea0003c00000 */
[----:B------:R-:W-:Y:S01]  /*fce0*/  MOV R8, R29 ;  /* 0x0000001d00087202 */ /* 0x000fe20000000f00 */
[----:B------:R-:W-:Y:S05]  /*fcf0*/  BRA `(.L_x_187) ;  /* 0xffffd5f000007947 */ /* 0x000fea000383ffff */
.L_x_128:
[----:B------:R-:W-:Y:S02]  /*fd00*/  MOV R2, 0x1 ;  /* 0x0000000100027802 */ /* 0x000fe40000000f00 */
[----:B------:R-:W-:-:S02]  /*fd10*/  MOV R3, 0xfd30 ;  /* 0x0000fd3000037802 */ /* 0x000fc40000000f00 */
[----:B-1234-:R-:W-:Y:S05]  /*fd20*/  CALL.REL.NOINC `($__internal_2_$__cuda_sm70_shflsync_up_p) ;  /* 0x000005f000007944 */ /* 0x01efea0003c00000 */
[----:B------:R-:W-:Y:S05]  /*fd30*/  BRA `(.L_x_188) ;  /* 0xffffd6e000007947 */ /* 0x000fea000383ffff */
.L_x_129:
[----:B------:R-:W-:Y:S02]  /*fd40*/  MOV R2, 0x2 ;  /* 0x0000000200027802 */ /* 0x000fe40000000f00 */
[----:B------:R-:W-:-:S02]  /*fd50*/  MOV R3, 0xfd70 ;  /* 0x0000fd7000037802 */ /* 0x000fc40000000f00 */
[----:B--2-4-:R-:W-:Y:S05]  /*fd60*/  CALL.REL.NOINC `($__internal_2_$__cuda_sm70_shflsync_up_p) ;  /* 0x000005b000007944 */ /* 0x014fea0003c00000 */
        /* <DEDUP_REMOVED lines=24> */
.L_x_133:
[----:B------:R-:W-:Y:S02]  /*fef0*/  MOV R2, 0x1 ;  /* 0x0000000100027802 */ /* 0x000fe40000000f00 */
[----:B------:R-:W-:Y:S02]  /*ff00*/  MOV R3, 0xff20 ;  /* 0x0000ff2000037802 */ /* 0x000fe40000000f00 */
[----:B------:R-:W-:Y:S05]  /*ff10*/  CALL.REL.NOINC `($__internal_2_$__cuda_sm70_shflsync_up_p) ;  /* 0x0000040000007944 */ /* 0x000fea0003c00000 */
[----:B------:R-:W-:Y:S01]  /*ff20*/  MOV R2, R4 ;  /* 0x0000000400027202 */ /* 0x000fe20000000f00 */
[----:B------:R-:W-:Y:S05]  /*ff30*/  BRA `(.L_x_190) ;  /* 0xffffd74000007947 */ /* 0x000fea000383ffff */
.L_x_134:
        /* <DEDUP_REMOVED lines=27> */
.L_x_136:
[----:B------:R-:W-:Y:S02]  /*100f0*/  SEL R0, RZ, 0x1, P0 ;  /* 0x00000001ff007807 */ /* 0x000fe40000000000 */
[----:B------:R-:W-:Y:S02]  /*10100*/  MOV R2, 0x10120 ;  /* 0x0001012000027802 */ /* 0x000fe40000000f00 */
[----:B-1----:R-:W-:Y:S05]  /*10110*/  CALL.REL.NOINC `($__internal_3_$__cuda_sm70_votesync_ballot) ;  /* 0x0000027000007944 */ /* 0x002fea0003c00000 */
[----:B------:R-:W-:Y:S05]  /*10120*/  BRA `(.L_x_192) ;  /* 0xffffd6e000007947 */ /* 0x000fea000383ffff */
.L_x_137:
[----:B------:R-:W-:Y:S01]  /*10130*/  IMAD.MOV.U32 R30, RZ, RZ, R6 ;  /* 0x000000ffff1e7224 */ /* 0x000fe200078e0006 */
[----:B---3--:R-:W-:Y:S01]  /*10140*/  MOV R29, R11 ;  /* 0x0000000b001d7202 */ /* 0x008fe20000000f00 */
[----:B------:R-:W-:Y:S01]  /*10150*/  IMAD.MOV.U32 R3, RZ, RZ, 0x1f ;  /* 0x0000001fff037424 */ /* 0x000fe200078e00ff */
[----:B------:R-:W-:Y:S02]  /*10160*/  MOV R2, 0x10180 ;  /* 0x0001018000027802 */ /* 0x000fe40000000f00 */
[----:B-12---:R-:W-:Y:S05]  /*10170*/  CALL.REL.NOINC `($__internal_1_$__cuda_sm70_shflsync_idx_p) ;  /* 0x0000015000007944 */ /* 0x006fea0003c00000 */
[----:B------:R-:W-:Y:S01]  /*10180*/  IMAD.MOV.U32 R8, RZ, RZ, R29 ;  /* 0x000000ffff087224 */ /* 0x000fe200078e001d */
[----:B------:R-:W-:Y:S01]  /*10190*/  MOV R29, R11 ;  /* 0x0000000b001d7202 */ /* 0x000fe20000000f00 */
[----:B------:R-:W-:Y:S01]  /*101a0*/  IMAD.MOV.U32 R30, RZ, RZ, R7 ;  /* 0x000000ffff1e7224 */ /* 0x000fe200078e0007 */
[----:B------:R-:W-:Y:S02]  /*101b0*/  MOV R3, 0x1f ;  /* 0x0000001f00037802 */ /* 0x000fe40000000f00 */
[----:B------:R-:W-:-:S02]  /*101c0*/  MOV R2, 0x101e0 ;  /* 0x000101e000027802 */ /* 0x000fc40000000f00 */
[----:B------:R-:W-:Y:S05]  /*101d0*/  CALL.REL.NOINC `($__internal_1_$__cuda_sm70_shflsync_idx_p) ;  /* 0x000000f000007944 */ /* 0x000fea0003c00000 */
[----:B------:R-:W-:Y:S01]  /*101e0*/  MOV R7, R29 ;  /* 0x0000001d00077202 */ /* 0x000fe20000000f00 */
[----:B------:R-:W-:Y:S05]  /*101f0*/  BRA `(.L_x_193) ;  /* 0xffffd65000007947 */ /* 0x000fea000383ffff */
.L_x_140:
[----:B------:R-:W-:Y:S01]  /*10200*/  IMAD.MOV.U32 R30, RZ, RZ, R4 ;  /* 0x000000ffff1e7224 */ /* 0x000fe200078e0004 */
[----:B------:R-:W-:Y:S01]  /*10210*/  MOV R29, R0 ;  /* 0x00000000001d7202 */ /* 0x000fe20000000f00 */
[----:B------:R-:W-:Y:S01]  /*10220*/  IMAD.MOV.U32 R3, RZ, RZ, 0x1f ;  /* 0x0000001fff037424 */ /* 0x000fe200078e00ff */
[----:B------:R-:W-:-:S02]  /*10230*/  MOV R2, 0x10250 ;  /* 0x0001025000027802 */ /* 0x000fc40000000f00 */
[----:B-1-34-:R-:W-:Y:S05]  /*10240*/  CALL.REL.NOINC `($__internal_1_$__cuda_sm70_shflsync_idx_p) ;  /* 0x0000008000007944 */ /* 0x01afea0003c00000 */
[----:B------:R-:W-:Y:S01]  /*10250*/  MOV R12, R29 ;  /* 0x0000001d000c7202 */ /* 0x000fe20000000f00 */
[----:B------:R-:W-:Y:S05]  /*10260*/  BRA `(.L_x_139) ;  /* 0xffffd64000007947 */ /* 0x000fea000383ffff */
        .weak           $__internal_0_$__cuda_sm70_shflsync_bfly_p
        .type           $__internal_0_$__cuda_sm70_shflsync_bfly_p,@function
        .size           $__internal_0_$__cuda_sm70_shflsync_bfly_p,($__internal_1_$__cuda_sm70_shflsync_idx_p - $__internal_0_$__cuda_sm70_shflsync_bfly_p)
$__internal_0_$__cuda_sm70_shflsync_bfly_p:
[----:B------:R-:W-:Y:S02]  /*10270*/  MOV R9, 0x1f ;  /* 0x0000001f00097802 */ /* 0x000fe40000000f00 */
[----:B------:R-:W-:-:S04]  /*10280*/  MOV R36, 0xffffffff ;  /* 0xffffffff00247802 */ /* 0x000fc80000000f00 */
[----:B------:R-:W-:Y:S04]  /*10290*/  WARPSYNC R36 ;  /* 0x0000002400007348 */ /* 0x000fe80003800000 */
[----:B------:R1:W2:Y:S02]  /*102a0*/  SHFL.BFLY PT, R9, R4, R3, R9 ;  /* 0x0c00000304097389 */ /* 0x0002a400000e0009 */
[----:B-1----:R-:W-:-:S04]  /*102b0*/  MOV R3, 0x0 ;  /* 0x0000000000037802 */ /* 0x002fc80000000f00 */
[----:B--2---:R-:W-:Y:S05]  /*102c0*/  RET.REL.NODEC R2 `(_ZN7cutlass13device_kernelIN5flash19enable_sm80_to_sm89INS1_16FlashAttnFwdSm80INS1_25CollectiveMainloopFwdSm80ILi4ELi1ELb0EN4cute5tupleIJNS5_1CILi128EEENS7_ILi48EEENS7_ILi96EEEEEELi96ENS_10bfloat16_tEfNS_4arch4Sm80ELb0ELb0ELb1ELb1ELb1ELb0ELb1ELb1EEENS1_21CollectiveEpilogueFwdINS6_IJS8_SA_S9_EEENS6_IJNS7_ILi1EEESI_SI_EEESC_SE_Li128ELb1ELb1ELb1ELb0EEENS1_36VarlenDynamicPersistentTileSchedulerILi128ELi48ELi128ELi128ELb1ELb1ELb0ELb0ELb1ELb1EEEEEEEEEvNT_6ParamsE) ;  /* 0xfffefd3002007950 */ /* 0x004fea0003c3ffff */
        .weak           $__internal_1_$__cuda_sm70_shflsync_idx_p
        .type           $__internal_1_$__cuda_sm70_shflsync_idx_p,@function
        .size           $__internal_1_$__cuda_sm70_shflsync_idx_p,($__internal_2_$__cuda_sm70_shflsync_up_p - $__internal_1_$__cuda_sm70_shflsync_idx_p)
$__internal_1_$__cuda_sm70_shflsync_idx_p:
[----:B------:R-:W-:-:S04]  /*102d0*/  MOV R31, 0xffffffff ;  /* 0xffffffff001f7802 */ /* 0x000fc80000000f00 */
[----:B------:R-:W-:Y:S04]  /*102e0*/  WARPSYNC R31 ;  /* 0x0000001f00007348 */ /* 0x000fe80003800000 */
[----:B------:R1:W2:Y:S02]  /*102f0*/  SHFL.IDX PT, R29, R30, R29, R3 ;  /* 0x0000001d1e1d7389 */ /* 0x0002a400000e0003 */
[----:B-1----:R-:W-:-:S04]  /*10300*/  MOV R3, 0x0 ;  /* 0x0000000000037802 */ /* 0x002fc80000000f00 */
[----:B--2---:R-:W-:Y:S05]  /*10310*/  RET.REL.NODEC R2 `(_ZN7cutlass13device_kernelIN5flash19enable_sm80_to_sm89INS1_16FlashAttnFwdSm80INS1_25CollectiveMainloopFwdSm80ILi4ELi1ELb0EN4cute5tupleIJNS5_1CILi128EEENS7_ILi48EEENS7_ILi96EEEEEELi96ENS_10bfloat16_tEfNS_4arch4Sm80ELb0ELb0ELb1ELb1ELb1ELb0ELb1ELb1EEENS1_21CollectiveEpilogueFwdINS6_IJS8_SA_S9_EEENS6_IJNS7_ILi1EEESI_SI_EEESC_SE_Li128ELb1ELb1ELb1ELb0EEENS1_36VarlenDynamicPersistentTileSchedulerILi128ELi48ELi128ELi128ELb1ELb1ELb0ELb0ELb1ELb1EEEEEEEEEvNT_6ParamsE) ;  /* 0xfffefce002007950 */ /* 0x004fea0003c3ffff */
        .weak           $__internal_2_$__cuda_sm70_shflsync_up_p
        .type           $__internal_2_$__cuda_sm70_shflsync_up_p,@function
        .size           $__internal_2_$__cuda_sm70_shflsync_up_p,($__internal_3_$__cuda_sm70_votesync_ballot - $__internal_2_$__cuda_sm70_shflsync_up_p)
$__internal_2_$__cuda_sm70_shflsync_up_p:
[----:B------:R-:W-:Y:S02]  /*10320*/  IMAD.MOV.U32 R4, RZ, RZ, RZ ;  /* 0x000000ffff047224 */ /* 0x000fe400078e00ff */
[----:B------:R-:W-:-:S04]  /*10330*/  IMAD.MOV.U32 R10, RZ, RZ, -0x1 ;  /* 0xffffffffff0a7424 */ /* 0x000fc800078e00ff */
[----:B------:R-:W-:Y:S04]  /*10340*/  WARPSYNC R10 ;  /* 0x0000000a00007348 */ /* 0x000fe80003800000 */
[----:B------:R1:W2:Y:S02]  /*10350*/  SHFL.UP PT, R4, R0, R2, R4 ;  /* 0x0400000200047389 */ /* 0x0002a400000e0004 */
[----:B-1----:R-:W-:Y:S02]  /*10360*/  MOV R2, R3 ;  /* 0x0000000300027202 */ /* 0x002fe40000000f00 */
[----:B------:R-:W-:-:S04]  /*10370*/  MOV R3, 0x0 ;  /* 0x0000000000037802 */ /* 0x000fc80000000f00 */
[----:B--2---:R-:W-:Y:S05]  /*10380*/  RET.REL.NODEC R2 `(_ZN7cutlass13device_kernelIN5flash19enable_sm80_to_sm89INS1_16FlashAttnFwdSm80INS1_25CollectiveMainloopFwdSm80ILi4ELi1ELb0EN4cute5tupleIJNS5_1CILi128EEENS7_ILi48EEENS7_ILi96EEEEEELi96ENS_10bfloat16_tEfNS_4arch4Sm80ELb0ELb0ELb1ELb1ELb1ELb0ELb1ELb1EEENS1_21CollectiveEpilogueFwdINS6_IJS8_SA_S9_EEENS6_IJNS7_ILi1EEESI_SI_EEESC_SE_Li128ELb1ELb1ELb1ELb0EEENS1_36VarlenDynamicPersistentTileSchedulerILi128ELi48ELi128ELi128ELb1ELb1ELb0ELb0ELb1ELb1EEEEEEEEEvNT_6ParamsE) ;  /* 0xfffefc7002007950 */ /* 0x004fea0003c3ffff */
        .weak           $__internal_3_$__cuda_sm70_votesync_ballot
        .type           $__internal_3_$__cuda_sm70_votesync_ballot,@function
        .size           $__internal_3_$__cuda_sm70_votesync_ballot,(.L_x_3629 - $__internal_3_$__cuda_sm70_votesync_ballot)
$__internal_3_$__cuda_sm70_votesync_ballot:
[----:B------:R-:W-:Y:S01]  /*10390*/  ISETP.NE.U32.AND P0, PT, R0, 0x1, PT ;  /* 0x000000010000780c */ /* 0x000fe20003f05070 */
[----:B------:R-:W-:-:S04]  /*103a0*/  IMAD.MOV.U32 R3, RZ, RZ, -0x1 ;  /* 0xffffffffff037424 */ /* 0x000fc800078e00ff */
[----:B------:R-:W-:Y:S08]  /*103b0*/  WARPSYNC R3 ;  /* 0x0000000300007348 */ /* 0x000ff00003800000 */
[----:B------:R-:W-:-:S04]  /*103c0*/  VOTE.ANY R0, PT, !P0 ;  /* 0x0000000000007806 */ /* 0x000fc800040e0100 */
[----:B------:R-:W-:Y:S01]  /*103d0*/  LOP3.LUT R0, R0, R3, RZ, 0xc0, !PT ;  /* 0x0000000300007212 */ /* 0x000fe200078ec0ff */
[----:B------:R-:W-:-:S04]  /*103e0*/  IMAD.MOV.U32 R3, RZ, RZ, 0x0 ;  /* 0x00000000ff037424 */ /* 0x000fc800078e00ff */
[----:B------:R-:W-:Y:S05]  /*103f0*/  RET.REL.NODEC R2 `(_ZN7cutlass13device_kernelIN5flash19enable_sm80_to_sm89INS1_16FlashAttnFwdSm80INS1_25CollectiveMainloopFwdSm80ILi4ELi1ELb0EN4cute5tupleIJNS5_1CILi128EEENS7_ILi48EEENS7_ILi96EEEEEELi96ENS_10bfloat16_tEfNS_4arch4Sm80ELb0ELb0ELb1ELb1ELb1ELb0ELb1ELb1EEENS1_21CollectiveEpilogueFwdINS6_IJS8_SA_S9_EEENS6_IJNS7_ILi1EEESI_SI_EEESC_SE_Li128ELb1ELb1ELb1ELb0EEENS1_36VarlenDynamicPersistentTileSchedulerILi128ELi48ELi128ELi128ELb1ELb1ELb0ELb0ELb1ELb1EEEEEEEEEvNT_6ParamsE) ;  /* 0xfffefc0002007950 */ /* 0x000fea0003c3ffff */
.L_x_194:
        /* <DEDUP_REMOVED lines=16> */
.L_x_3629:


//--------------------- .text._ZN7cutlass13device_kernelIN5flash19enable_sm80_to_sm89INS1_16FlashAttnFwdSm80INS1_25CollectiveMainloopFwdSm80ILi4ELi1ELb0EN4cute5tupleIJNS5_1CILi128EEENS7_ILi48EEENS7_ILi96EEEEEELi96ENS_10bfloat16_tEfNS_4arch4Sm80ELb0ELb0ELb1ELb1ELb1ELb1ELb1ELb1EEENS1_21CollectiveEpilogueFwdINS6_IJS8_SA_S9_EEENS6_IJNS7_ILi1EEESI_SI_EEESC_SE_Li128ELb1ELb1ELb1ELb0EEENS1_36VarlenDynamicPersistentTileSchedulerILi128ELi48ELi128ELi128ELb1ELb1ELb0ELb0ELb1ELb1EEEEEEEEEvNT_6ParamsE --------------------------
	.section	.text._ZN7cutlass13device_kernelIN5flash19enable_sm80_to_sm89INS1_16FlashAttnFwdSm80INS1_25CollectiveMainloopFwdSm80ILi4ELi1ELb0EN4cute5tupleIJNS5_1CILi128EEENS7_ILi48EEENS7_ILi96EEEEEELi96ENS_10bfloat16_tEfNS_4arch4Sm80ELb0ELb0ELb1ELb1ELb1ELb1ELb1ELb1EEENS1_21CollectiveEpilogueFwdINS6_IJS8_SA_S9_EEENS6_IJNS7_ILi1EEESI_SI_EEESC_SE_Li128ELb1ELb1ELb1ELb0EEENS1_36VarlenDynamicPersistentTileSchedulerILi128ELi48ELi128ELi128ELb1ELb1ELb0ELb0ELb1ELb1EEEEEEEEEvNT_6ParamsE,"ax",@progbits
	.sectioninfo	@"SHI_REGISTERS=255"
	.align	128
.text._ZN7cutlass13device_kernelIN5flash19enable_sm80_to_sm89INS1_16FlashAttnFwdSm80INS1_25CollectiveMainloopFwdSm80ILi4ELi1ELb0EN4cute5tupleIJNS5_1CILi128EEENS7_ILi48EEENS7_ILi96EEEEEELi96ENS_10bfloat16_tEfNS_4arch4Sm80ELb0ELb0ELb1ELb1ELb1ELb1ELb1ELb1EEENS1_21CollectiveEpilogueFwdINS6_IJS8_SA_S9_EEENS6_IJNS7_ILi1EEESI_SI_EEESC_SE_Li128ELb1ELb1ELb1ELb0EEENS1_36VarlenDynamicPersistentTileSchedulerILi128ELi48ELi128ELi128ELb1ELb1ELb0ELb0ELb1ELb1EEEEEEEEEvNT_6ParamsE:
        .type           _ZN7cutlass13device_kernelIN5flash19enable_sm80_to_sm89INS1_16FlashAttnFwdSm80INS1_25CollectiveMainloopFwdSm80ILi4ELi1ELb0EN4cute5tupleIJNS5_1CILi128EEENS7_ILi48EEENS7_ILi96EEEEEELi96ENS_10bfloat16_tEfNS_4arch4Sm80ELb0ELb0ELb1ELb1ELb1ELb1ELb1ELb1EEENS1_21CollectiveEpilogueFwdINS6_IJS8_SA_S9_EEENS6_IJNS7_ILi1EEESI_SI_EEESC_SE_Li128ELb1ELb1ELb1ELb0EEENS1_36VarlenDynamicPersistentTileSchedulerILi128ELi48ELi128ELi128ELb1ELb1ELb0ELb0ELb1ELb1EEEEEEEEEvNT_6ParamsE,@function
        .size           _ZN7cutlass13device_kernelIN5flash19enable_sm80_to_sm89INS1_16FlashAttnFwdSm80INS1_25CollectiveMainloopFwdSm80ILi4ELi1ELb0EN4cute5tupleIJNS5_1CILi128EEENS7_ILi48EEENS7_ILi96EEEEEELi96ENS_10bfloat16_tEfNS_4arch4Sm80ELb0ELb0ELb1ELb1ELb1ELb1ELb1ELb1EEENS1_21CollectiveEpilogueFwdINS6_IJS8_SA_S9_EEENS6_IJNS7_ILi1EEESI_SI_EEESC_SE_Li128ELb1ELb1ELb1ELb0EEENS1_36VarlenDynamicPersistentTileSchedulerILi128ELi48ELi128ELi128ELb1ELb1ELb0ELb0ELb1ELb1EEEEEEEEEvNT_6ParamsE,(.L_x_3634 - _ZN7cutlass13device_kernelIN5flash19enable_sm80_to_sm89INS1_16FlashAttnFwdSm80INS1_25CollectiveMainloopFwdSm80ILi4ELi1ELb0EN4cute5tupleIJNS5_1CILi128EEENS7_ILi48EEENS7_ILi96EEEEEELi96ENS_10bfloat16_tEfNS_4arch4Sm80ELb0ELb0ELb1ELb1ELb1ELb1ELb1ELb1EEENS1_21CollectiveEpilogueFwdINS6_IJS8_SA_S9_EEENS6_IJNS7_ILi1EEESI_SI_EEESC_SE_Li128ELb1ELb1ELb1ELb0EEENS1_36VarlenDynamicPersistentTileSchedulerILi128ELi48ELi128ELi128ELb1ELb1ELb0ELb0ELb1ELb1EEEEEEEEEvNT_6ParamsE)
        .other          _ZN7cutlass13device_kernelIN5flash19enable_sm80_to_sm89INS1_16FlashAttnFwdSm80INS1_25CollectiveMainloopFwdSm80ILi4ELi1ELb0EN4cute5tupleIJNS5_1CILi128EEENS7_ILi48EEENS7_ILi96EEEEEELi96ENS_10bfloat16_tEfNS_4arch4Sm80ELb0ELb0ELb1ELb1ELb1ELb1ELb1ELb1EEENS1_21CollectiveEpilogueFwdINS6_IJS8_SA_S9_EEENS6_IJNS7_ILi1EEESI_SI_EEESC_SE_Li128ELb1ELb1ELb1ELb0EEENS1_36VarlenDynamicPersistentTileSchedulerILi128ELi48ELi128ELi128ELb1ELb1ELb0ELb0ELb1ELb1EEEEEEEEEvNT_6ParamsE,@"STO_CUDA_ENTRY STV_DEFAULT"
_ZN7cutlass13device_kernelIN5flash19enable_sm80_to_sm89INS1_16FlashAttnFwdSm80INS1_25CollectiveMainloopFwdSm80ILi4ELi1ELb0EN4cute5tupleIJNS5_1CILi128EEENS7_ILi48EEENS7_ILi96EEEEEELi96ENS_10bfloat16_tEfNS_4arch4Sm80ELb0ELb0ELb1ELb1ELb1ELb1ELb1ELb1EEENS1_21CollectiveEpilogueFwdINS6_IJS8_SA_S9_EEENS6_IJNS7_ILi1EEESI_SI_EEESC_SE_Li128ELb1ELb1ELb1ELb0EEENS1_36VarlenDynamicPersistentTileSchedulerILi128ELi48ELi128ELi128ELb1ELb1ELb0ELb0ELb1ELb1EEEEEEEEEvNT_6ParamsE:
        /* <DEDUP_REMOVED lines=10> */
[----:B-1----:R1:W-:Y:S04]  /*00a0*/  @P0 STL.64 [R1+0x50], R4 ;  /* 0x0000500401000387 */ /* 0x0023e80000100a00 */
        /* <DEDUP_REMOVED lines=43> */
.L_x_200:
        /* <DEDUP_REMOVED lines=17> */
.L_x_386:
        /* <DEDUP_REMOVED lines=16> */
.L_x_387:
[----:B--2---:R-:W-:-:S05]  /*0570*/  IMAD R0, R0, c[0x0][0x538], RZ ;  /* 0x00014e0000007a24 */ /* 0x004fca00078e02ff */
[----:B------:R-:W-:-:S04]  /*0580*/  IADD3 R6, R0, R6, RZ ;  /* 0x0000000600067210 */ /* 0x000fc80007ffe0ff */
[----:B------:R-:W-:-:S13]  /*0590*/  ISETP.GT.AND P0, PT, R6, UR4, PT ;  /* 0x0000000406007c0c */ /* 0x000fda000bf04270 */
[----:B-1----:R-:W-:Y:S05]  /*05a0*/  @!P0 BRA `(.L_x_200) ;  /* 0xfffffdb000008947 */ /* 0x002fea000383ffff */
.L_x_196:
[----:B------:R-:W-:-:S05]  /*05b0*/  IADD3 R12, -R0, R6, RZ ;  /* 0x00000006000c7210 */ /* 0x000fca0007ffe1ff */
[----:B------:R-:W-:-:S05]  /*05c0*/  IMAD R0, R4, c[0x0][0x538], R12 ;  /* 0x00014e0004007a24 */ /* 0x000fca00078e020c */
[----:B------:R-:W-:Y:S01]  /*05d0*/  ISETP.GT.AND P0, PT, R0, UR4, PT ;  /* 0x0000000400007c0c */ /* 0x000fe2000bf04270 */
[----:B------:R-:W-:-:S12]  /*05e0*/  BRA.DIV ~URZ, `(.L_x_201) ;  /* 0x000192427f007947 */ /* 0x000fd8000b800000 */
[----:B------:R-:W-:-:S04]  /*05f0*/  VOTE.ANY R5, PT, !P0 ;  /* 0x0000000000057806 */ /* 0x000fc800040e0100 */
.L_x_388:
[----:B------:R1:W2:Y:S01]  /*0600*/  POPC R13, R5 ;  /* 0x00000005000d7309 */ /* 0x0002a20000000000 */
[----:B------:R-:W-:Y:S05]  /*0610*/  BRA.DIV ~URZ, `(.L_x_202) ;  /* 0x000192627f007947 */ /* 0x000fea000b800000 */
[----:B--2---:R2:W3:Y:S01]  /*0620*/  SHFL.IDX PT, R11, R8, R13, 0x1f ;  /* 0x00001f0d080b7589 */ /* 0x0044e200000e0000 */
[----:B------:R-:W-:-:S03]  /*0630*/  MOV R6, RZ ;  /* 0x000000ff00067202 */ /* 0x000fc60000000f00 */
[----:B------:R2:W4:Y:S04]  /*0640*/  SHFL.IDX PT, R10, R7, R13, 0x1f ;  /* 0x00001f0d070a7589 */ /* 0x00052800000e0000 */
.L_x_389:
[----:B------:R-:W-:Y:S01]  /*0650*/  ISETP.NE.AND P0, PT, R5, RZ, PT ;  /* 0x000000ff0500720c */ /* 0x000fe20003f05270 */
[----:B------:R-:W-:-:S12]  /*0660*/  BSSY B0, `(.L_x_203) ;  /* 0x0000005000007945 */ /* 0x000fd80003800000 */
[----:B------:R-:W-:Y:S05]  /*0670*/  @!P0 BRA `(.L_x_204) ;  /* 0x0000003000008947 */ /* 0x000fea0003800000 */
[----:B------:R-:W-:Y:S01]  /*0680*/  IADD3 R3, R13, -0x1, RZ ;  /* 0xffffffff0d037810 */ /* 0x000fe20007ffe0ff */
[----:B------:R-:W-:Y:S05]  /*0690*/  BRA.DIV ~URZ, `(.L_x_205) ;  /* 0x000192c27f007947 */ /* 0x000fea000b800000 */
[----:B------:R1:W2:Y:S02]  /*06a0*/  SHFL.IDX PT, R6, R4, R3, 0x1f ;  /* 0x00001f0304067589 */ /* 0x0002a400000e0000 */
.L_x_204:
[----:B------:R-:W-:Y:S05]  /*06b0*/  BSYNC B0 ;  /* 0x0000000000007941 */ /* 0x000fea0003800000 */
.L_x_203:
[----:B---3--:R-:W-:Y:S01]  /*06c0*/  IABS R0, R11 ;  /* 0x0000000b00007213 */ /* 0x008fe20000000000 */
[----:B-12---:R-:W-:-:S04]  /*06d0*/  IMAD R4, R6, c[0x0][0x538], R12 ;  /* 0x00014e0006047a24 */ /* 0x006fc800078e020c */
[----:B------:R-:W-:Y:S01]  /*06e0*/  IMAD.MOV.U32 R5, RZ, RZ, R0 ;  /* 0x000000ffff057224 */ /* 0x000fe200078e0000 */
[----:B----4-:R-:W-:Y:S01]  /*06f0*/  IABS R0, R10 ;  /* 0x0000000a00007213 */ /* 0x010fe20000000000 */
[----:B------:R1:W-:Y:S01]  /*0700*/  STL [R1+0x50], R4 ;  /* 0x0000500401007387 */ /* 0x0003e20000100800 */
        /* <DEDUP_REMOVED lines=18> */
[----:B------:R-:W-:Y:S02]  /*0830*/  ISETP.GT.U32.AND P0, PT, R5, R0, PT ;  /* 0x000000000500720c */ /* 0x000fe40003f04070 */
[----:B-1----:R-:W-:-:S11]  /*0840*/  IADD3 R3, R3, 0xffffffe, RZ ;  /* 0x0ffffffe03037810 */ /* 0x002fd60007ffe0ff */
[----:B------:R-:W-:Y:S01]  /*0850*/  @!P0 IMAD.IADD R0, R0, 0x1, -R5 ;  /* 0x0000000100008824 */ /* 0x000fe200078e0a05 */
[----:B------:R-:W-:Y:S02]  /*0860*/  @!P0 IADD3 R2, R2, 0x1, RZ ;  /* 0x0000000102028810 */ /* 0x000fe40007ffe0ff */
[----:B------:R-:W-:Y:S01]  /*0870*/  ISETP.NE.AND P0, PT, R11, RZ, PT ;  /* 0x000000ff0b00720c */ /* 0x000fe20003f05270 */
[----:B------:R-:W1:Y:S01]  /*0880*/  F2I.FTZ.U32.TRUNC.NTZ R3, R3 ;  /* 0x0000000300037305 */ /* 0x000e62000021f000 */
[----:B------:R-:W-:Y:S02]  /*0890*/  ISETP.GE.U32.AND P2, PT, R0, R5, PT ;  /* 0x000000050000720c */ /* 0x000fe40003f46070 */
[----:B------:R-:W-:-:S04]  /*08a0*/  LOP3.LUT R0, R12, R11, RZ, 0x3c, !PT ;  /* 0x0000000b0c007212 */ /* 0x000fc800078e3cff */
[----:B------:R-:W-:-:S07]  /*08b0*/  ISETP.GE.AND P1, PT, R0, RZ, PT ;  /* 0x000000ff0000720c */ /* 0x000fce0003f26270 */
[----:B------:R-:W-:Y:S02]  /*08c0*/  @P2 IADD3 R2, R2, 0x1, RZ ;  /* 0x0000000102022810 */ /* 0x000fe40007ffe0ff */
[----:B-1----:R-:W-:-:S03]  /*08d0*/  IADD3 R0, RZ, -R3, RZ ;  /* 0x80000003ff007210 */ /* 0x002fc60007ffe0ff */
[----:B------:R-:W-:Y:S02]  /*08e0*/  IMAD.MOV.U32 R4, RZ, RZ, R2 ;  /* 0x000000ffff047224 */ /* 0x000fe400078e0002 */
[----:B------:R-:W-:Y:S01]  /*08f0*/  IMAD.MOV.U32 R2, RZ, RZ, R0 ;  /* 0x000000ffff027224 */ /* 0x000fe200078e0000 */
[----:B------:R-:W-:Y:S01]  /*0900*/  IABS R0, R10 ;  /* 0x0000000a00007213 */ /* 0x000fe20000000000 */
[----:B------:R-:W-:Y:S01]  /*0910*/  @!P1 IMAD.MOV R4, RZ, RZ, -R4 ;  /* 0x000000ffff049224 */ /* 0x000fe200078e0a04 */
[----:B------:R-:W-:Y:S01]  /*0920*/  @!P0 LOP3.LUT R4, RZ, R11, RZ, 0x33, !PT ;  /* 0x0000000bff048212 */ /* 0x000fe200078e33ff */
[----:B------:R-:W-:Y:S01]  /*0930*/  IMAD R5, R2, R7, RZ ;  /* 0x0000000702057224 */ /* 0x000fe200078e02ff */
[----:B------:R-:W-:Y:S01]  /*0940*/  MOV R2, RZ ;  /* 0x000000ff00027202 */ /* 0x000fe20000000f00 */
[----:B------:R-:W-:Y:S01]  /*0950*/  IMAD.MOV R6, RZ, RZ, -R0 ;  /* 0x000000ffff067224 */ /* 0x000fe200078e0a00 */
[----:B------:R-:W-:-:S03]  /*0960*/  IABS R8, R4 ;  /* 0x0000000400087213 */ /* 0x000fc60000000000 */
        /* <DEDUP_REMOVED lines=26> */
.L_x_197:
[----:B------:R-:W-:Y:S01]  /*0b10*/  MOV R0, UR4 ;  /* 0x0000000400007c02 */ /* 0x000fe20008000f00 */
[----:B------:R-:W-:Y:S04]  /*0b20*/  STL [R1+0x54], RZ ;  /* 0x000054ff01007387 */ /* 0x000fe80000100800 */
[----:B------:R-:W-:Y:S04]  /*0b30*/  STL [R1+0x58], RZ ;  /* 0x000058ff01007387 */ /* 0x000fe80000100800 */
[----:B------:R1:W-:Y:S02]  /*0b40*/  STL [R1+0x50], R0 ;  /* 0x0000500001007387 */ /* 0x0003e40000100800 */
[----:B-1----:R-:W-:-:S05]  /*0b50*/  MOV R0, c[0x0][0x53c] ;  /* 0x00014f0000007a02 */ /* 0x002fca0000000f00 */
[----:B------:R1:W-:Y:S02]  /*0b60*/  STL [R1+0x5c], R0 ;  /* 0x00005c0001007387 */ /* 0x0003e40000100800 */
.L_x_206:
[----:B-1----:R-:W2:Y:S04]  /*0b70*/  LDL R4, [R1+0x50] ;  /* 0x0000500001047983 */ /* 0x002ea80000100800 */
[----:B------:R-:W2:Y:S04]  /*0b80*/  LDL R5, [R1+0x54] ;  /* 0x0000540001057983 */ /* 0x000ea80000100800 */
[----:B------:R-:W2:Y:S04]  /*0b90*/  LDL R6, [R1+0x58] ;  /* 0x0000580001067983 */ /* 0x000ea80000100800 */
[----:B------:R-:W2:Y:S01]  /*0ba0*/  LDL R7, [R1+0x5c] ;  /* 0x00005c0001077983 */ /* 0x000ea20000100800 */
[----:B------:R-:W-:Y:S01]  /*0bb0*/  ISETP.NE.AND P0, PT, R14, RZ, PT ;  /* 0x000000ff0e00720c */ /* 0x000fe20003f05270 */
[----:B------:R-:W-:-:S12]  /*0bc0*/  WARPSYNC 0xffffffff ;  /* 0xffffffff00007948 */ /* 0x000fd80003800000 */
[----:B--2---:R1:W-:Y:S04]  /*0bd0*/  @!P0 STS.128 [0xc080], R4 ;  /* 0x00c08004ff008388 */ /* 0x0043e80000000c00 */
[----:B------:R-:W-:Y:S06]  /*0be0*/  BAR.ARV 0x5, 0x80 ;  /* 0x0142000000007b1d */ /* 0x000fec0000002000 */
.L_x_195:
[----:B------:R-:W2:Y:S02]  /*0bf0*/  LDL R0, [R1+0x5c] ;  /* 0x00005c0001007983 */ /* 0x000ea40000100800 */
[----:B--2---:R-:W-:-:S13]  /*0c00*/  ISETP.GE.AND P0, PT, R0, c[0x0][0x53c], PT ;  /* 0x00014f0000007a0c */ /* 0x004fda0003f06270 */
[----:B------:R-:W-:Y:S05]  /*0c10*/  @P0 EXIT ;  /* 0x000000000000094d */ /* 0x000fea0003800000 */
[----:B------:R-:W2:Y:S01]  /*0c20*/  S2R R12, SR_TID.X ;  /* 0x00000000000c7919 */ /* 0x000ea20000002100 */
[----:B------:R-:W-:Y:S02]  /*0c30*/  ULDC UR4, c[0x0][0x2ac] ;  /* 0x0000ab0000047ab9 */ /* 0x000fe40000000800 */
[----:B------:R-:W-:Y:S02]  /*0c40*/  ULDC UR6, c[0x0][0x1d0] ;  /* 0x0000740000067ab9 */ /* 0x000fe40000000800 */
[----:B------:R-:W-:Y:S01]  /*0c50*/  UIMAD UR6, UR4, UR6, URZ ;  /* 0x00000006040672a4 */ /* 0x000fe2000f8e023f */
[----:B--2---:R-:W-:Y:S02]  /*0c60*/  SHF.R.S32.HI R8, RZ, 0x1f, R12 ;  /* 0x0000001fff087819 */ /* 0x004fe4000001140c */
[-C--:B------:R-:W-:Y:S02]  /*0c70*/  LEA.HI R11, R12, R12.reuse, RZ, 0x1 ;  /* 0x0000000c0c0b7211 */ /* 0x080fe400078f08ff */
[----:B------:R-:W-:-:S02]  /*0c80*/  LEA.HI R3, R8, R12, RZ, 0x4 ;  /* 0x0000000c08037211 */ /* 0x000fc400078f20ff */
[----:B------:R-:W-:Y:S02]  /*0c90*/  SHF.R.S32.HI R112, RZ, 0x1, R11 ;  /* 0x00000001ff707819 */ /* 0x000fe4000001140b */
[----:B------:R-:W-:Y:S02]  /*0ca0*/  SHF.R.S32.HI R0, RZ, 0x4, R3 ;  /* 0x00000004ff007819 */ /* 0x000fe40000011403 */
[C---:B------:R-:W-:Y:S02]  /*0cb0*/  LOP3.LUT R2, R3.reuse, 0xfffffff0, RZ, 0xc0, !PT ;  /* 0xfffffff003027812 */ /* 0x040fe400078ec0ff */
[----:B-1----:R-:W-:Y:S02]  /*0cc0*/  LEA.HI R4, R3, R0, RZ, 0x1 ;  /* 0x0000000003047211 */ /* 0x002fe400078f08ff */
[----:B------:R-:W-:Y:S01]  /*0cd0*/  LEA.HI R5, R11, R112, RZ, 0x1 ;  /* 0x000000700b057211 */ /* 0x000fe200078f08ff */
[----:B------:R-:W-:Y:S01]  /*0ce0*/  IMAD.IADD R2, R12, 0x1, -R2 ;  /* 0x000000010c027824 */ /* 0x000fe200078e0a02 */
[----:B------:R-:W-:-:S02]  /*0cf0*/  LOP3.LUT R4, R4, 0xfffffffe, RZ, 0xc0, !PT ;  /* 0xfffffffe04047812 */ /* 0x000fc400078ec0ff */
[----:B------:R-:W-:Y:S02]  /*0d00*/  LOP3.LUT R3, R5, 0x7fffffe, RZ, 0xc0, !PT ;  /* 0x07fffffe05037812 */ /* 0x000fe400078ec0ff */
[----:B------:R-:W-:Y:S01]  /*0d10*/  LEA.HI R9, R2, R2, RZ, 0x1 ;  /* 0x0000000202097211 */ /* 0x000fe200078f08ff */
[----:B------:R-:W-:Y:S01]  /*0d20*/  IMAD.IADD R19, R0, 0x1, -R4 ;  /* 0x0000000100137824 */ /* 0x000fe200078e0a04 */
[----:B------:R-:W-:Y:S01]  /*0d30*/  SHF.R.S32.HI R5, RZ, 0x1f, R2 ;  /* 0x0000001fff057819 */ /* 0x000fe20000011402 */
[----:B------:R-:W-:Y:S01]  /*0d40*/  IMAD.IADD R3, R112, 0x1, -R3 ;  /* 0x0000000170037824 */ /* 0x000fe200078e0a03 */
[----:B------:R-:W-:Y:S02]  /*0d50*/  LOP3.LUT R4, R9, 0x7fffffe, RZ, 0xc0, !PT ;  /* 0x07fffffe09047812 */ /* 0x000fe400078ec0ff */
[-C--:B------:R-:W-:Y:S01]  /*0d60*/  LEA.HI R22, R8, R12.reuse, RZ, 0x3 ;  /* 0x0000000c08167211 */ /* 0x080fe200078f18ff */
[----:B------:R-:W-:Y:S01]  /*0d70*/  IMAD R0, R0, 0x8, R3 ;  /* 0x0000000800007824 */ /* 0x000fe200078e0203 */
[----:B------:R-:W-:Y:S01]  /*0d80*/  LEA.HI R13, R8, R12, RZ, 0x2 ;  /* 0x0000000c080d7211 */ /* 0x000fe200078f10ff */
[----:B------:R-:W-:Y:S01]  /*0d90*/  IMAD.IADD R14, R2, 0x1, -R4 ;  /* 0x00000001020e7824 */ /* 0x000fe200078e0a04 */
[----:B------:R-:W-:-:S02]  /*0da0*/  LEA.HI R18, R5, R2, RZ, 0x3 ;  /* 0x0000000205127211 */ /* 0x000fc400078f18ff */
[----:B------:R-:W-:Y:S02]  /*0db0*/  LOP3.LUT R3, R22, 0xfffffff8, RZ, 0xc0, !PT ;  /* 0xfffffff816037812 */ /* 0x000fe400078ec0ff */
[----:B------:R-:W-:Y:S02]  /*0dc0*/  SHF.R.S32.HI R2, RZ, 0x3, R22 ;  /* 0x00000003ff027819 */ /* 0x000fe40000011416 */
[C---:B------:R-:W-:Y:S01]  /*0dd0*/  LOP3.LUT R4, R13.reuse, 0xfffffffc, RZ, 0xc0, !PT ;  /* 0xfffffffc0d047812 */ /* 0x040fe200078ec0ff */
[----:B------:R-:W-:Y:S01]  /*0de0*/  IMAD.IADD R3, R12, 0x1, -R3 ;  /* 0x000000010c037824 */ /* 0x000fe200078e0a03 */
[----:B------:R-:W-:Y:S01]  /*0df0*/  SHF.R.S32.HI R247, RZ, 0x2, R13 ;  /* 0x00000002fff77819 */ /* 0x000fe2000001140d */
[----:B------:R-:W-:Y:S01]  /*0e00*/  IMAD.SHL.U32 R2, R2, 0x40, RZ ;  /* 0x0000004002027824 */ /* 0x000fe200078e00ff */
[----:B------:R-:W-:Y:S01]  /*0e10*/  LEA.HI R8, R8, R12, RZ, 0x5 ;  /* 0x0000000c08087211 */ /* 0x000fe200078f28ff */
[----:B------:R-:W-:Y:S01]  /*0e20*/  IMAD.IADD R24, R12, 0x1, -R4 ;  /* 0x000000010c187824 */ /* 0x000fe200078e0a04 */
[----:B------:R-:W-:-:S02]  /*0e30*/  LEA.HI R4, R13, R247, RZ, 0x1 ;  /* 0x000000f70d047211 */ /* 0x000fc400078f08ff */
[----:B------:R-:W-:Y:S01]  /*0e40*/  LEA.HI R10, R3, R3, RZ, 0x1 ;  /* 0x00000003030a7211 */ /* 0x000fe200078f08ff */
[----:B------:R-:W-:Y:S01]  /*0e50*/  IMAD.SHL.U32 R228, R24, 0x8, RZ ;  /* 0x0000000818e47824 */ /* 0x000fe200078e00ff */
[----:B------:R-:W-:Y:S02]  /*0e60*/  LOP3.LUT R2, R2, 0xc0, RZ, 0xc0, !PT ;  /* 0x000000c002027812 */ /* 0x000fe400078ec0ff */
[----:B------:R-:W-:Y:S02]  /*0e70*/  LOP3.LUT R4, R4, 0x7fffffe, RZ, 0xc0, !PT ;  /* 0x07fffffe04047812 */ /* 0x000fe400078ec0ff */
[----:B------:R-:W-:Y:S02]  /*0e80*/  LOP3.LUT R6, R10, 0x3fffffe, RZ, 0xc0, !PT ;  /* 0x03fffffe0a067812 */ /* 0x000fe400078ec0ff */
[----:B------:R-:W-:Y:S01]  /*0e90*/  SHF.R.U32.HI R5, RZ, 0x3, R2 ;  /* 0x00000003ff057819 */ /* 0x000fe20000011602 */
[----:B------:R-:W-:Y:S01]  /*0ea0*/  IMAD.IADD R4, R247, 0x1, -R4 ;  /* 0x00000001f7047824 */ /* 0x000fe200078e0a04 */
[----:B------:R-:W-:Y:S01]  /*0eb0*/  LOP3.LUT R2, R2, 0x18, R228, 0xf8, !PT ;  /* 0x0000001802027812 */ /* 0x000fe200078ef8e4 */
[----:B------:R-:W-:Y:S01]  /*0ec0*/  IMAD.IADD R21, R3, 0x1, -R6 ;  /* 0x0000000103157824 */ /* 0x000fe200078e0a06 */
[----:B------:R-:W-:-:S02]  /*0ed0*/  SHF.R.S32.HI R7, RZ, 0x5, R8 ;  /* 0x00000005ff077819 */ /* 0x000fc40000011408 */
[----:B------:R-:W-:Y:S02]  /*0ee0*/  LOP3.LUT R6, R2, R5, RZ, 0x3c, !PT ;  /* 0x0000000502067212 */ /* 0x000fe400078e3cff */
[----:B------:R-:W-:Y:S01]  /*0ef0*/  LOP3.LUT R2, R11, 0xfffffffe, RZ, 0xc0, !PT ;  /* 0xfffffffe0b027812 */ /* 0x000fe200078ec0ff */
[----:B------:R-:W-:Y:S01]  /*0f00*/  IMAD R3, R7, 0x8, R4 ;  /* 0x0000000807037824 */ /* 0x000fe200078e0204 */
[----:B------:R-:W-:Y:S02]  /*0f10*/  SHF.R.S32.HI R5, RZ, 0x1f, R8 ;  /* 0x0000001fff057819 */ /* 0x000fe40000011408 */
[----:B------:R-:W-:Y:S01]  /*0f20*/  LOP3.LUT R4, R8, 0xffffffe0, RZ, 0xc0, !PT ;  /* 0xffffffe008047812 */ /* 0x000fe200078ec0ff */
[----:B------:R-:W-:Y:S01]  /*0f30*/  IMAD.IADD R168, R12, 0x1, -R2 ;  /* 0x000000010ca87824 */ /* 0x000fe200078e0a02 */
[----:B------:R-:W-:Y:S01]  /*0f40*/  LEA.HI R2, R24, R24, RZ, 0x1 ;  /* 0x0000001818027211 */ /* 0x000fe200078f08ff */
[----:B------:R-:W-:Y:S01]  /*0f50*/  IMAD.U32 R248, R3, 0x20, R6 ;  /* 0x0000002003f87824 */ /* 0x000fe200078e0006 */
[----:B------:R-:W-:Y:S01]  /*0f60*/  LEA.HI R3, R5, R7, RZ, 0x2 ;  /* 0x0000000705037211 */ /* 0x000fe200078f10ff */
[----:B------:R-:W-:Y:S01]  /*0f70*/  IMAD.SHL.U32 R114, R168, 0x4, RZ ;  /* 0x00000004a8727824 */ /* 0x000fe200078e00ff */
[----:B------:R-:W-:Y:S01]  /*0f80*/  IADD3 R8, R112, 0x40, RZ ;  /* 0x0000004070087810 */ /* 0x000fe20007ffe0ff */
[----:B------:R-:W-:Y:S01]  /*0f90*/  IMAD.IADD R31, R12, 0x1, -R4 ;  /* 0x000000010c1f7824 */ /* 0x000fe200078e0a04 */
[----:B------:R-:W-:Y:S01]  /*0fa0*/  LOP3.LUT R4, R3, 0xffffffc, RZ, 0xc0, !PT ;  /* 0x0ffffffc03047812 */ /* 0x000fe200078ec0ff */
[----:B------:R-:W-:Y:S01]  /*0fb0*/  IMAD.SHL.U32 R104, R168, 0x8, RZ ;  /* 0x00000008a8687824 */ /* 0x000fe200078e00ff */
[C---:B------:R-:W-:Y:S01]  /*0fc0*/  LOP3.LUT R3, R2.reuse, 0x1ffffffe, RZ, 0xc0, !PT ;  /* 0x1ffffffe02037812 */ /* 0x040fe200078ec0ff */
[----:B------:R-:W-:Y:S01]  /*0fd0*/  IMAD.SHL.U32 R2, R2, 0x20, RZ ;  /* 0x0000002002027824 */ /* 0x000fe200078e00ff */
[----:B------:R-:W-:Y:S01]  /*0fe0*/  IADD3 R164, R114, 0x10, RZ ;  /* 0x0000001072a47810 */ /* 0x000fe20007ffe0ff */
[----:B------:R-:W-:Y:S01]  /*0ff0*/  IMAD.IADD R6, R7, 0x1, -R4 ;  /* 0x0000000107067824 */ /* 0x000fe200078e0a04 */
[----:B------:R-:W-:Y:S01]  /*1000*/  SHF.R.S32.HI R5, RZ, 0x1f, R31 ;  /* 0x0000001fff057819 */ /* 0x000fe2000001141f */
[----:B------:R-:W-:Y:S01]  /*1010*/  IMAD.IADD R4, R24, 0x1, -R3 ;  /* 0x0000000118047824 */ /* 0x000fe200078e0a03 */
[----:B------:R-:W-:Y:S01]  /*1020*/  LOP3.LUT R3, R2, 0xffffffc0, RZ, 0xc0, !PT ;  /* 0xffffffc002037812 */ /* 0x000fe200078ec0ff */
[----:B------:R-:W-:Y:S01]  /*1030*/  IMAD.IADD R2, R114, 0x1, R164 ;  /* 0x0000000172027824 */ /* 0x000fe200078e02a4 */
[----:B------:R-:W-:-:S02]  /*1040*/  LEA.HI R20, R5, R31, RZ, 0x2 ;  /* 0x0000001f05147211 */ /* 0x000fc400078f10ff */
[----:B------:R-:W-:Y:S01]  /*1050*/  IADD3 R113, R114, 0x20, RZ ;  /* 0x0000002072717810 */ /* 0x000fe20007ffe0ff */
[----:B------:R-:W-:Y:S01]  /*1060*/  IMAD R23, R4, 0x8, R3 ;  /* 0x0000000804177824 */ /* 0x000fe200078e0203 */
[----:B------:R-:W-:Y:S02]  /*1070*/  SHF.R.S32.HI R4, RZ, 0x1f, R8 ;  /* 0x0000001fff047819 */ /* 0x000fe40000011408 */
[----:B------:R-:W-:Y:S02]  /*1080*/  SHF.R.S32.HI R3, RZ, 0x1f, R2 ;  /* 0x0000001fff037819 */ /* 0x000fe40000011402 */
[----:B------:R-:W-:Y:S02]  /*1090*/  SHF.R.S32.HI R5, RZ, 0x2, R20 ;  /* 0x00000002ff057819 */ /* 0x000fe40000011414 */
[----:B------:R-:W-:Y:S02]  /*10a0*/  LEA.HI R4, R4, R8, RZ, 0x3 ;  /* 0x0000000804047211 */ /* 0x000fe400078f18ff */
[CC--:B------:R-:W-:Y:S01]  /*10b0*/  LEA.HI R15, R3.reuse, R2.reuse, RZ, 0x3 ;  /* 0x00000002030f7211 */ /* 0x0c0fe200078f18ff */
[----:B------:R-:W-:Y:S01]  /*10c0*/  IMAD R29, R6, 0x10, R5 ;  /* 0x00000010061d7824 */ /* 0x000fe200078e0205 */
[----:B------:R-:W-:Y:S01]  /*10d0*/  LEA.HI R16, R3, R2, RZ, 0x5 ;  /* 0x0000000203107211 */ /* 0x000fe200078f28ff */
[----:B------:R-:W-:Y:S01]  /*10e0*/  IMAD.IADD R2, R114, 0x1, R113 ;  /* 0x0000000172027824 */ /* 0x000fe200078e0271 */
[----:B------:R-:W-:Y:S01]  /*10f0*/  LEA.HI R12, R8, R8, RZ, 0x1 ;  /* 0x00000008080c7211 */ /* 0x000fe200078f08ff */
[----:B------:R-:W-:Y:S01]  /*1100*/  IMAD.SHL.U32 R4, R4, 0x20, RZ ;  /* 0x0000002004047824 */ /* 0x000fe200078e00ff */
[----:B------:R-:W-:Y:S01]  /*1110*/  SHF.R.S32.HI R5, RZ, 0x1f, R13 ;  /* 0x0000001fff057819 */ /* 0x000fe2000001140d */
[----:B------:R-:W-:Y:S01]  /*1120*/  STL [R1+0x128], R29 ;  /* 0x0001281d01007387 */ /* 0x000fe20000100800 */
[----:B------:R-:W-:-:S02]  /*1130*/  LOP3.LUT R6, R12, 0x7fffffe, RZ, 0xc0, !PT ;  /* 0x07fffffe0c067812 */ /* 0x000fc400078ec0ff */
[----:B------:R-:W-:Y:S02]  /*1140*/  SHF.R.S32.HI R3, RZ, 0x1f, R2 ;  /* 0x0000001fff037819 */ /* 0x000fe40000011402 */
[----:B------:R-:W-:Y:S01]  /*1150*/  LEA.HI R11, R5, R247, RZ, 0x3 ;  /* 0x000000f7050b7211 */ /* 0x000fe200078f18ff */
[----:B------:R-:W-:Y:S01]  /*1160*/  IMAD.IADD R6, R8, 0x1, -R6 ;  /* 0x0000000108067824 */ /* 0x000fe200078e0a06 */
[----:B------:R-:W-:Y:S01]  /*1170*/  LOP3.LUT R4, R4, 0xffffff00, RZ, 0xc0, !PT ;  /* 0xffffff0004047812 */ /* 0x000fe200078ec0ff */
[----:B------:R-:W-:Y:S01]  /*1180*/  IMAD.SHL.U32 R8, R7, 0x200, RZ ;  /* 0x0000020007087824 */ /* 0x000fe200078e00ff */
[CC--:B------:R-:W-:Y:S02]  /*1190*/  LEA.HI R252, R3.reuse, R2.reuse, RZ, 0x3 ;  /* 0x0000000203fc7211 */ /* 0x0c0fe400078f18ff */
[----:B------:R-:W-:Y:S01]  /*11a0*/  LEA.HI R17, R3, R2, RZ, 0x5 ;  /* 0x0000000203117211 */ /* 0x000fe200078f28ff */
[----:B------:R-:W-:Y:S01]  /*11b0*/  IMAD R25, R6, 0x20, R4 ;  /* 0x0000002006197824 */ /* 0x000fe200078e0204 */
[----:B------:R-:W-:-:S02]  /*11c0*/  LOP3.LUT R3, R11, 0xfffffff8, RZ, 0xc0, !PT ;  /* 0xfffffff80b037812 */ /* 0x000fc400078ec0ff */
[----:B------:R-:W-:Y:S02]  /*11d0*/  SHF.R.S32.HI R2, RZ, 0x1, R10 ;  /* 0x00000001ff027819 */ /* 0x000fe4000001140a */
[----:B------:R-:W-:Y:S01]  /*11e0*/  SHF.R.S32.HI R7, RZ, 0x1, R9 ;  /* 0x00000001ff077819 */ /* 0x000fe20000011409 */
[----:B------:R-:W-:Y:S01]  /*11f0*/  IMAD.IADD R6, R247, 0x1, -R3 ;  /* 0x00000001f7067824 */ /* 0x000fe200078e0a03 */
[----:B------:R-:W-:Y:S01]  /*1200*/  SHF.R.S32.HI R4, RZ, 0x1f, R9 ;  /* 0x0000001fff047819 */ /* 0x000fe20000011409 */
[C---:B------:R-:W-:Y:S01]  /*1210*/  IMAD.SHL.U32 R3, R2.reuse, 0x40, RZ ;  /* 0x0000004002037824 */ /* 0x040fe200078e00ff */
[----:B------:R-:W-:Y:S01]  /*1220*/  LOP3.LUT P3, RZ, R2, 0x2, RZ, 0xc0, !PT ;  /* 0x0000000202ff7812 */ /* 0x000fe2000786c0ff */
[----:B------:R-:W-:Y:S01]  /*1230*/  STL [R1+0xe0], R25 ;  /* 0x0000e01901007387 */ /* 0x000fe20000100800 */
[----:B------:R-:W-:Y:S01]  /*1240*/  LEA.HI R9, R4, R7, RZ, 0x2 ;  /* 0x0000000704097211 */ /* 0x000fe200078f10ff */
[----:B------:R-:W-:Y:S01]  /*1250*/  IMAD.SHL.U32 R4, R18, 0x20, RZ ;  /* 0x0000002012047824 */ /* 0x000fe200078e00ff */
[----:B------:R-:W-:-:S02]  /*1260*/  LOP3.LUT R3, R3, 0xc0, RZ, 0xc0, !PT ;  /* 0x000000c003037812 */ /* 0x000fc400078ec0ff */
[----:B------:R-:W-:Y:S02]  /*1270*/  LEA.HI R2, R6, R6, RZ, 0x1 ;  /* 0x0000000606027211 */ /* 0x000fe400078f08ff */
[----:B------:R-:W-:Y:S02]  /*1280*/  LOP3.LUT R10, R3, 0x8, R22, 0xf8, !PT ;  /* 0x00000008030a7812 */ /* 0x000fe400078ef816 */
[----:B------:R-:W-:Y:S02]  /*1290*/  SHF.R.U32.HI R3, RZ, 0x3, R3 ;  /* 0x00000003ff037819 */ /* 0x000fe40000011603 */
[----:B------:R-:W-:Y:S02]  /*12a0*/  LOP3.LUT R11, R9, 0xfffffffc, RZ, 0xc0, !PT ;  /* 0xfffffffc090b7812 */ /* 0x000fe400078ec0ff */
[----:B------:R-:W-:Y:S02]  /*12b0*/  LOP3.LUT R10, R10, R3, RZ, 0x3c, !PT ;  /* 0x000000030a0a7212 */ /* 0x000fe400078e3cff */
[----:B------:R-:W-:Y:S01]  /*12c0*/  LEA.HI R3, R5, R247, RZ, 0x2 ;  /* 0x000000f705037211 */ /* 0x000fe200078f10ff */
[----:B------:R-:W-:Y:S01]  /*12d0*/  IMAD R5, R24, 0x2, R8 ;  /* 0x0000000218057824 */ /* 0x000fe200078e0208 */
[----:B------:R-:W-:Y:S01]  /*12e0*/  LOP3.LUT R9, R2, 0x3fffffe, RZ, 0xc0, !PT ;  /* 0x03fffffe02097812 */ /* 0x000fe200078ec0ff */
[----:B------:R-:W-:Y:S01]  /*12f0*/  IMAD.IADD R11, R7, 0x1, -R11 ;  /* 0x00000001070b7824 */ /* 0x000fe200078e0a0b */
[----:B------:R-:W-:Y:S01]  /*1300*/  LOP3.LUT R3, R3, 0xfffffffc, RZ, 0xc0, !PT ;  /* 0xfffffffc03037812 */ /* 0x000fe200078ec0ff */
[----:B------:R-:W-:Y:S01]  /*1310*/  IMAD.SHL.U32 R7, R0, 0x20, RZ ;  /* 0x0000002000077824 */ /* 0x000fe200078e00ff */
[----:B------:R-:W-:Y:S01]  /*1320*/  LOP3.LUT R4, R4, 0xffffff00, RZ, 0xc0, !PT ;  /* 0xffffff0004047812 */ /* 0x000fe200078ec0ff */
[----:B------:R-:W-:Y:S01]  /*1330*/  IMAD.IADD R9, R6, 0x1, -R9 ;  /* 0x0000000106097824 */ /* 0x000fe200078e0a09 */
[----:B------:R-:W-:Y:S01]  /*1340*/  SHF.R.S32.HI R2, RZ, 0x1, R2 ;  /* 0x00000001ff027819 */ /* 0x000fe20000011402 */
[----:B------:R-:W-:Y:S01]  /*1350*/  IMAD.IADD R3, R247, 0x1, -R3 ;  /* 0x00000001f7037824 */ /* 0x000fe200078e0a03 */
[----:B------:R-:W-:Y:S01]  /*1360*/  LOP3.LUT P4, RZ, R11, 0x2, RZ, 0xc0, !PT ;  /* 0x000000020bff7812 */ /* 0x000fe2000788c0ff */
[----:B------:R-:W-:Y:S01]  /*1370*/  IMAD.IADD R6, R4, 0x1, R8 ;  /* 0x0000000104067824 */ /* 0x000fe200078e0208 */
[----:B------:R-:W-:Y:S01]  /*1380*/  LOP3.LUT P1, RZ, R2, 0x2, RZ, 0xc0, !PT ;  /* 0x0000000202ff7812 */ /* 0x000fe2000782c0ff */
[C---:B------:R-:W-:Y:S01]  /*1390*/  IMAD R13, R14.reuse, 0x20, R4 ;  /* 0x000000200e0d7824 */ /* 0x040fe200078e0204 */
[----:B------:R-:W-:Y:S01]  /*13a0*/  SHF.R.S32.HI R4, RZ, 0x1, R12 ;  /* 0x00000001ff047819 */ /* 0x000fe2000001140c */
[----:B------:R-:W-:Y:S01]  /*13b0*/  IMAD R14, R14, 0x20, R6 ;  /* 0x000000200e0e7824 */ /* 0x000fe200078e0206 */
[C---:B------:R-:W-:Y:S01]  /*13c0*/  LOP3.LUT P0, RZ, R3.reuse, 0x2, RZ, 0xc0, !PT ;  /* 0x0000000203ff7812 */ /* 0x040fe2000780c0ff */
[----:B------:R-:W-:Y:S01]  /*13d0*/  IMAD.SHL.U32 R3, R3, 0x40, RZ ;  /* 0x0000004003037824 */ /* 0x000fe200078e00ff */
[----:B------:R-:W-:Y:S01]  /*13e0*/  LOP3.LUT R6, R2, 0x1, RZ, 0xc0, !PT ;  /* 0x0000000102067812 */ /* 0x000fe200078ec0ff */
[----:B------:R-:W-:Y:S01]  /*13f0*/  IMAD.SHL.U32 R4, R4, 0x40, RZ ;  /* 0x0000004004047824 */ /* 0x000fe200078e00ff */
[----:B------:R-:W-:Y:S01]  /*1400*/  IADD3 R246, R104, 0x30, RZ ;  /* 0x0000003068f67810 */ /* 0x000fe20007ffe0ff */
[----:B------:R-:W-:Y:S01]  /*1410*/  IMAD.SHL.U32 R0, R2, 0x40, RZ ;  /* 0x0000004002007824 */ /* 0x000fe200078e00ff */
[----:B------:R-:W-:Y:S01]  /*1420*/  LOP3.LUT R28, R3, 0xc0, RZ, 0xc0, !PT ;  /* 0x000000c0031c7812 */ /* 0x000fe200078ec0ff */
[----:B------:R-:W-:Y:S01]  /*1430*/  IMAD R9, R9, 0x20, R5 ;  /* 0x0000002009097824 */ /* 0x000fe200078e0205 */
[----:B------:R-:W-:Y:S01]  /*1440*/  LOP3.LUT R30, R4, 0xc0, RZ, 0xc0, !PT ;  /* 0x000000c0041e7812 */ /* 0x000fe200078ec0ff */
[----:B------:R-:W-:Y:S01]  /*1450*/  IMAD.SHL.U32 R2, R16, 0x80, RZ ;  /* 0x0000008010027824 */ /* 0x000fe200078e00ff */
[----:B------:R-:W-:Y:S01]  /*1460*/  SHF.R.U32.HI R26, RZ, 0x3, R28 ;  /* 0x00000003ff1a7819 */ /* 0x000fe2000001161c */
[----:B------:R-:W-:Y:S01]  /*1470*/  IMAD R8, R19, 0x8, R21 ;  /* 0x0000000813087824 */ /* 0x000fe200078e0215 */
[----:B------:R-:W-:Y:S01]  /*1480*/  LOP3.LUT R3, R28, 0x18, R15, 0xf8, !PT ;  /* 0x000000181c037812 */ /* 0x000fe200078ef80f */
[----:B------:R-:W-:Y:S01]  /*1490*/  STL [R1+0xd8], R30 ;  /* 0x0000d81e01007387 */ /* 0x000fe20000100800 */
[----:B------:R-:W-:-:S02]  /*14a0*/  SHF.R.U32.HI R27, RZ, 0x3, R30 ;  /* 0x00000003ff1b7819 */ /* 0x000fc4000001161e */
[----:B------:R-:W-:Y:S01]  /*14b0*/  LOP3.LUT R5, R30, 0x18, R15, 0xf8, !PT ;  /* 0x000000181e057812 */ /* 0x000fe200078ef80f */
[----:B------:R-:W-:Y:S01]  /*14c0*/  STL [R1+0x4], R28 ;  /* 0x0000041c01007387 */ /* 0x000fe20000100800 */
[----:B------:R-:W-:Y:S02]  /*14d0*/  LOP3.LUT R4, R3, R26, RZ, 0x3c, !PT ;  /* 0x0000001a03047212 */ /* 0x000fe400078e3cff */
[----:B------:R-:W-:Y:S01]  /*14e0*/  LOP3.LUT R2, R2, 0xfffff000, RZ, 0xc0, !PT ;  /* 0xfffff00002027812 */ /* 0x000fe200078ec0ff */
[----:B------:R-:W-:Y:S01]  /*14f0*/  STL [R1+0xdc], R27 ;  /* 0x0000dc1b01007387 */ /* 0x000fe20000100800 */
[----:B------:R-:W-:Y:S02]  /*1500*/  LOP3.LUT R3, R5, R27, RZ, 0x3c, !PT ;  /* 0x0000001b05037212 */ /* 0x000fe400078e3cff */
[----:B------:R-:W-:Y:S01]  /*1510*/  ISETP.NE.U32.AND P2, PT, R6, 0x1, PT ;  /* 0x000000010600780c */ /* 0x000fe20003f45070 */
[----:B------:R-:W-:Y:S01]  /*1520*/  STL [R1+0x8], R26 ;  /* 0x0000081a01007387 */ /* 0x000fe20000100800 */
[----:B------:R-:W-:Y:S01]  /*1530*/  LOP3.LUT R6, R0, 0xc0, RZ, 0xc0, !PT ;  /* 0x000000c000067812 */ /* 0x000fe200078ec0ff */
[----:B------:R-:W-:Y:S01]  /*1540*/  IMAD.U32 R0, R8, 0x20, R10 ;  /* 0x0000002008007824 */ /* 0x000fe200078e000a */
[----:B------:R-:W-:Y:S01]  /*1550*/  IADD3 R16, R3, R25, R2 ;  /* 0x0000001903107210 */ /* 0x000fe20007ffe002 */
[----:B------:R-:W-:Y:S01]  /*1560*/  IMAD.SHL.U32 R3, R11, 0x40, RZ ;  /* 0x000000400b037824 */ /* 0x000fe200078e00ff */
[----:B------:R-:W-:-:S02]  /*1570*/  LEA.HI R5, R6, R6, RZ, 0x1d ;  /* 0x0000000606057211 */ /* 0x000fc400078fe8ff */
[----:B------:R-:W-:Y:S01]  /*1580*/  IADD3 R18, R4, R2, R7 ;  /* 0x0000000204127210 */ /* 0x000fe20007ffe007 */
[----:B------:R-:W-:Y:S01]  /*1590*/  IMAD.SHL.U32 R4, R19, 0x8, RZ ;  /* 0x0000000813047824 */ /* 0x000fe200078e00ff */
[----:B------:R-:W-:Y:S01]  /*15a0*/  LOP3.LUT R3, R3, 0xc0, RZ, 0xc0, !PT ;  /* 0x000000c003037812 */ /* 0x000fe200078ec0ff */
[----:B------:R-:W-:Y:S01]  /*15b0*/  IMAD.SHL.U32 R2, R17, 0x80, RZ ;  /* 0x0000008011027824 */ /* 0x000fe200078e00ff */
[----:B------:R-:W-:Y:S01]  /*15c0*/  LOP3.LUT R8, R30, 0x18, R252, 0xf8, !PT ;  /* 0x000000181e087812 */ /* 0x000fe200078ef8fc */
[----:B------:R-:W-:Y:S01]  /*15d0*/  IMAD.IADD R9, R5, 0x1, R9 ;  /* 0x0000000105097824 */ /* 0x000fe200078e0209 */
[----:B------:R-:W-:Y:S02]  /*15e0*/  LOP3.LUT R6, R3, 0x8, R4, 0xf8, !PT ;  /* 0x0000000803067812 */ /* 0x000fe400078ef804 */
[----:B------:R-:W-:Y:S01]  /*15f0*/  LOP3.LUT R5, R28, 0x18, R252, 0xf8, !PT ;  /* 0x000000181c057812 */ /* 0x000fe200078ef8fc */
[----:B------:R-:W-:Y:S01]  /*1600*/  IMAD.SHL.U32 R24, R9, 0x2, RZ ;  /* 0x0000000209187824 */ /* 0x000fe200078e00ff */
[----:B------:R-:W-:-:S02]  /*1610*/  LOP3.LUT R2, R2, 0xfffff000, RZ, 0xc0, !PT ;  /* 0xfffff00002027812 */ /* 0x000fc400078ec0ff */
[----:B------:R-:W-:Y:S02]  /*1620*/  SHF.R.U32.HI R3, RZ, 0x3, R3 ;  /* 0x00000003ff037819 */ /* 0x000fe40000011603 */
[----:B------:R-:W-:Y:S01]  /*1630*/  LOP3.LUT R4, R8, R27, RZ, 0x3c, !PT ;  /* 0x0000001b08047212 */ /* 0x000fe200078e3cff */
[----:B------:R-:W-:Y:S01]  /*1640*/  STL [R1+0x60], R24 ;  /* 0x0000601801007387 */ /* 0x000fe20000100800 */
[----:B------:R-:W-:Y:S02]  /*1650*/  LOP3.LUT R5, R5, R26, RZ, 0x3c, !PT ;  /* 0x0000001a05057212 */ /* 0x000fe400078e3cff */
[----:B------:R-:W-:Y:S02]  /*1660*/  LOP3.LUT R3, R6, R3, RZ, 0x3c, !PT ;  /* 0x0000000306037212 */ /* 0x000fe400078e3cff */
[----:B------:R-:W-:Y:S02]  /*1670*/  IADD3 R11, R4, R25, R2 ;  /* 0x00000019040b7210 */ /* 0x000fe40007ffe002 */
[----:B------:R-:W-:-:S02]  /*1680*/  IADD3 R4, R24, 0x80, RZ ;  /* 0x0000008018047810 */ /* 0x000fc40007ffe0ff */
[----:B------:R-:W-:Y:S01]  /*1690*/  IADD3 R12, R5, R2, R7 ;  /* 0x00000002050c7210 */ /* 0x000fe20007ffe007 */
[C---:B------:R-:W-:Y:S01]  /*16a0*/  IMAD.IADD R2, R3.reuse, 0x1, R14 ;  /* 0x0000000103027824 */ /* 0x040fe200078e020e */
[----:B------:R-:W-:Y:S01]  /*16b0*/  IADD3 R22, R24, 0x70, RZ ;  /* 0x0000007018167810 */ /* 0x000fe20007ffe0ff */
[----:B------:R-:W-:Y:S01]  /*16c0*/  IMAD.IADD R3, R3, 0x1, R13 ;  /* 0x0000000103037824 */ /* 0x000fe200078e020d */
[----:B------:R-:W-:Y:S01]  /*16d0*/  @P2 IADD3 R22, R4, 0x10, RZ ;  /* 0x0000001004162810 */ /* 0x000fe20007ffe0ff */
[----:B------:R-:W-:Y:S01]  /*16e0*/  IMAD.MOV.U32 R13, RZ, RZ, 0x20 ;  /* 0x00000020ff0d7424 */ /* 0x000fe200078e00ff */
[----:B------:R-:W-:Y:S02]  /*16f0*/  IADD3 R245, R104, 0x40, RZ ;  /* 0x0000004068f57810 */ /* 0x000fe40007ffe0ff */
[----:B------:R-:W-:Y:S01]  /*1700*/  SHF.R.S32.HI R14, RZ, 0x1f, R246 ;  /* 0x0000001fff0e7819 */ /* 0x000fe200000114f6 */
[----:B------:R-:W-:Y:S01]  /*1710*/  STL [R1+0x64], R22 ;  /* 0x0000641601007387 */ /* 0x000fe20000100800 */
[----:B------:R-:W-:-:S02]  /*1720*/  IADD3 R167, R114, 0x8, RZ ;  /* 0x0000000872a77810 */ /* 0x000fc40007ffe0ff */
[----:B------:R-:W-:Y:S01]  /*1730*/  IADD3 R244, R104, 0x50, RZ ;  /* 0x0000005068f47810 */ /* 0x000fe20007ffe0ff */
[----:B------:R1:W-:Y:S01]  /*1740*/  STL [R1+0x14], R14 ;  /* 0x0000140e01007387 */ /* 0x0003e20000100800 */
[----:B------:R-:W-:Y:S02]  /*1750*/  SHF.R.S32.HI R17, RZ, 0x1f, R245 ;  /* 0x0000001fff117819 */ /* 0x000fe400000114f5 */
[----:B------:R-:W-:Y:S02]  /*1760*/  SHF.R.S32.HI R10, RZ, 0x1f, R244 ;  /* 0x0000001fff0a7819 */ /* 0x000fe400000114f4 */
[C---:B------:R-:W-:Y:S01]  /*1770*/  IADD3 R166, R114.reuse, 0x18, RZ ;  /* 0x0000001872a67810 */ /* 0x040fe20007ffe0ff */
[----:B------:R2:W-:Y:S01]  /*1780*/  STL [R1+0x10], R17 ;  /* 0x0000101101007387 */ /* 0x0005e20000100800 */
[----:B------:R-:W-:Y:S02]  /*1790*/  IADD3 R165, R114, 0x28, RZ ;  /* 0x0000002872a57810 */ /* 0x000fe40007ffe0ff */
[----:B------:R-:W-:Y:S01]  /*17a0*/  SHF.R.S32.HI R9, RZ, 0x1f, R167 ;  /* 0x0000001fff097819 */ /* 0x000fe200000114a7 */
[----:B------:R3:W-:Y:S01]  /*17b0*/  STL [R1+0xc], R10 ;  /* 0x00000c0a01007387 */ /* 0x0007e20000100800 */
[----:B------:R-:W-:-:S02]  /*17c0*/  SHF.R.S32.HI R8, RZ, 0x1f, R164 ;  /* 0x0000001fff087819 */ /* 0x000fc400000114a4 */
[----:B------:R-:W-:Y:S02]  /*17d0*/  SHF.R.S32.HI R6, RZ, 0x1f, R166 ;  /* 0x0000001fff067819 */ /* 0x000fe400000114a6 */
[----:B------:R-:W-:Y:S02]  /*17e0*/  SHF.R.S32.HI R5, RZ, 0x1f, R113 ;  /* 0x0000001fff057819 */ /* 0x000fe40000011471 */
[----:B------:R-:W-:Y:S02]  /*17f0*/  SHF.R.S32.HI R4, RZ, 0x1f, R165 ;  /* 0x0000001fff047819 */ /* 0x000fe400000114a5 */
[----:B------:R-:W-:Y:S02]  /*1800*/  LEA R169, R0, 0x3c80, 0x1 ;  /* 0x00003c8000a97811 */ /* 0x000fe400078e08ff */
[----:B------:R-:W-:Y:S02]  /*1810*/  LEA R0, R18, 0x6080, 0x1 ;  /* 0x0000608012007811 */ /* 0x000fe400078e08ff */
[----:B------:R-:W-:Y:S01]  /*1820*/  IADD3 R198, R169, 0x20, RZ ;  /* 0x00000020a9c67810 */ /* 0x000fe20007ffe0ff */
[----:B-1----:R-:W-:Y:S01]  /*1830*/  IMAD.SHL.U32 R14, R167, 0x2, RZ ;  /* 0x00000002a70e7824 */ /* 0x002fe200078e00ff */
[----:B------:R-:W-:-:S02]  /*1840*/  LEA R196, R2, 0x6080, 0x1 ;  /* 0x0000608002c47811 */ /* 0x000fc400078e08ff */
[----:B------:R-:W-:Y:S02]  /*1850*/  LEA R170, R3, 0x1880, 0x1 ;  /* 0x0000188003aa7811 */ /* 0x000fe400078e08ff */
[----:B------:R1:W-:Y:S01]  /*1860*/  STL [R1+0x110], R14 ;  /* 0x0001100e01007387 */ /* 0x0003e20000100800 */
[----:B--2---:R-:W-:Y:S01]  /*1870*/  IMAD.SHL.U32 R17, R164, 0x2, RZ ;  /* 0x00000002a4117824 */ /* 0x004fe200078e00ff */
[C---:B------:R-:W-:Y:S02]  /*1880*/  IADD3 R238, R228.reuse, 0x20, RZ ;  /* 0x00000020e4ee7810 */ /* 0x040fe40007ffe0ff */
[----:B------:R-:W-:Y:S01]  /*1890*/  IADD3 R230, R228, 0x40, RZ ;  /* 0x00000040e4e67810 */ /* 0x000fe20007ffe0ff */
[----:B---3--:R-:W-:Y:S01]  /*18a0*/  IMAD.SHL.U32 R10, R166, 0x2, RZ ;  /* 0x00000002a60a7824 */ /* 0x008fe200078e00ff */
[----:B------:R2:W-:Y:S01]  /*18b0*/  STL [R1+0x114], R17 ;  /* 0x0001141101007387 */ /* 0x0005e20000100800 */
[----:B------:R-:W-:Y:S02]  /*18c0*/  @P3 IADD3 R198, R169, -0x20, RZ ;  /* 0xffffffe0a9c63810 */ /* 0x000fe40007ffe0ff */
[----:B------:R-:W-:Y:S01]  /*18d0*/  SHF.R.S32.HI R105, RZ, 0x1f, R104 ;  /* 0x0000001fff697819 */ /* 0x000fe20000011468 */
[----:B------:R3:W-:Y:S01]  /*18e0*/  STL [R1+0x118], R10 ;  /* 0x0001180a01007387 */ /* 0x0007e20000100800 */
[----:B------:R-:W-:-:S02]  /*18f0*/  SHF.R.S32.HI R229, RZ, 0x1f, R228 ;  /* 0x0000001fffe57819 */ /* 0x000fc400000114e4 */
[----:B------:R-:W-:Y:S02]  /*1900*/  SHF.R.S32.HI R250, RZ, 0x1f, R238 ;  /* 0x0000001ffffa7819 */ /* 0x000fe400000114ee */
[----:B------:R-:W-:Y:S02]  /*1910*/  SHF.R.S32.HI R249, RZ, 0x1f, R230 ;  /* 0x0000001ffff97819 */ /* 0x000fe400000114e6 */
[----:B------:R-:W-:Y:S02]  /*1920*/  SHF.R.S32.HI R252, RZ, 0x3, R252 ;  /* 0x00000003fffc7819 */ /* 0x000fe400000114fc */
[C---:B------:R-:W-:Y:S02]  /*1930*/  IADD3 R206, R198.reuse, 0x400, RZ ;  /* 0x00000400c6ce7810 */ /* 0x040fe40007ffe0ff */
[C---:B------:R-:W-:Y:S02]  /*1940*/  IADD3 R205, R198.reuse, 0x800, RZ ;  /* 0x00000800c6cd7810 */ /* 0x040fe40007ffe0ff */
[C---:B------:R-:W-:Y:S01]  /*1950*/  IADD3 R204, R198.reuse, 0xc00, RZ ;  /* 0x00000c00c6cc7810 */ /* 0x040fe20007ffe0ff */
[----:B-1----:R-:W-:Y:S01]  /*1960*/  IMAD.SHL.U32 R14, R113, 0x2, RZ ;  /* 0x00000002710e7824 */ /* 0x002fe200078e00ff */
[----:B------:R-:W-:-:S02]  /*1970*/  IADD3 R203, R198, 0x1000, RZ ;  /* 0x00001000c6cb7810 */ /* 0x000fc40007ffe0ff */
[C---:B------:R-:W-:Y:S02]  /*1980*/  IADD3 R202, R198.reuse, 0x1400, RZ ;  /* 0x00001400c6ca7810 */ /* 0x040fe40007ffe0ff */
[----:B------:R1:W-:Y:S01]  /*1990*/  STL [R1+0x11c], R14 ;  /* 0x00011c0e01007387 */ /* 0x0003e20000100800 */
[----:B--2---:R-:W-:Y:S01]  /*19a0*/  IMAD.SHL.U32 R17, R165, 0x2, RZ ;  /* 0x00000002a5117824 */ /* 0x004fe200078e00ff */
[C---:B------:R-:W-:Y:S02]  /*19b0*/  IADD3 R201, R198.reuse, 0x1800, RZ ;  /* 0x00001800c6c97810 */ /* 0x040fe40007ffe0ff */
[----:B------:R-:W-:Y:S02]  /*19c0*/  IADD3 R200, R198, 0x1c00, RZ ;  /* 0x00001c00c6c87810 */ /* 0x000fe40007ffe0ff */
[----:B---3--:R-:W-:Y:S01]  /*19d0*/  LOP3.LUT R10, R20, 0x7ffffffc, RZ, 0xc0, !PT ;  /* 0x7ffffffc140a7812 */ /* 0x008fe200078ec0ff */
[----:B------:R2:W-:Y:S01]  /*19e0*/  STL [R1+0x120], R17 ;  /* 0x0001201101007387 */ /* 0x0005e20000100800 */
[----:B------:R-:W-:-:S02]  /*19f0*/  IADD3 R199, R198, 0x2000, RZ ;  /* 0x00002000c6c77810 */ /* 0x000fc40007ffe0ff */
[----:B-1----:R-:W-:Y:S02]  /*1a00*/  SHF.L.U64.HI R14, R167, 0x1, R9 ;  /* 0x00000001a70e7819 */ /* 0x002fe40000010209 */
[----:B------:R-:W-:Y:S02]  /*1a10*/  SHF.L.U64.HI R9, R164, 0x1, R8 ;  /* 0x00000001a4097819 */ /* 0x000fe40000010208 */
[----:B------:R-:W-:Y:S01]  /*1a20*/  SHF.L.U64.HI R8, R166, 0x1, R6 ;  /* 0x00000001a6087819 */ /* 0x000fe20000010206 */
[----:B------:R1:W-:Y:S01]  /*1a30*/  STL [R1+0x10c], R14 ;  /* 0x00010c0e01007387 */ /* 0x0003e20000100800 */
[----:B------:R-:W-:Y:S02]  /*1a40*/  SHF.L.U64.HI R6, R113, 0x1, R5 ;  /* 0x0000000171067819 */ /* 0x000fe40000010205 */
[----:B------:R-:W-:Y:S01]  /*1a50*/  SHF.L.U64.HI R5, R165, 0x1, R4 ;  /* 0x00000001a5057819 */ /* 0x000fe20000010204 */
[----:B------:R-:W-:Y:S01]  /*1a60*/  STL [R1+0x108], R9 ;  /* 0x0001080901007387 */ /* 0x000fe20000100800 */
[----:B------:R-:W-:-:S03]  /*1a70*/  IMAD.IADD R4, R31, 0x1, -R10 ;  /* 0x000000011f047824 */ /* 0x000fc600078e0a0a */
[----:B------:R3:W-:Y:S01]  /*1a80*/  STL [R1+0x104], R8 ;  /* 0x0001040801007387 */ /* 0x0007e20000100800 */
[----:B------:R-:W-:Y:S01]  /*1a90*/  IMAD.SHL.U32 R10, R4, 0x2, RZ ;  /* 0x00000002040a7824 */ /* 0x000fe200078e00ff */
[----:B------:R-:W-:Y:S02]  /*1aa0*/  SHF.R.S32.HI R4, RZ, 0x3, R15 ;  /* 0x00000003ff047819 */ /* 0x000fe4000001140f */
[----:B------:R4:W-:Y:S02]  /*1ab0*/  STL [R1+0x100], R6 ;  /* 0x0001000601007387 */ /* 0x0009e40000100800 */
[C---:B------:R-:W-:Y:S02]  /*1ac0*/  IADD3 R21, R10.reuse, 0x28, RZ ;  /* 0x000000280a157810 */ /* 0x040fe40007ffe0ff */
[----:B------:R5:W-:Y:S01]  /*1ad0*/  STL [R1+0xfc], R5 ;  /* 0x0000fc0501007387 */ /* 0x000be20000100800 */
[C---:B------:R-:W-:Y:S02]  /*1ae0*/  IADD3 R20, R10.reuse, 0x30, RZ ;  /* 0x000000300a147810 */ /* 0x040fe40007ffe0ff */
[----:B------:R-:W-:-:S02]  /*1af0*/  IADD3 R19, R10, 0x38, RZ ;  /* 0x000000380a137810 */ /* 0x000fc40007ffe0ff */
[C---:B--2---:R-:W-:Y:S02]  /*1b00*/  IADD3 R17, R10.reuse, 0x40, RZ ;  /* 0x000000400a117810 */ /* 0x044fe40007ffe0ff */
[C---:B------:R-:W-:Y:S02]  /*1b10*/  IADD3 R15, R10.reuse, 0x48, RZ ;  /* 0x000000480a0f7810 */ /* 0x040fe40007ffe0ff */
[----:B-1----:R-:W-:Y:S02]  /*1b20*/  IADD3 R14, R10, 0x50, RZ ;  /* 0x000000500a0e7810 */ /* 0x002fe40007ffe0ff */
[----:B---3--:R-:W-:Y:S01]  /*1b30*/  LOP3.LUT R8, R28, 0x8, R104, 0xf8, !PT ;  /* 0x000000081c087812 */ /* 0x008fe200078ef868 */
[----:B----4-:R-:W-:-:S03]  /*1b40*/  IMAD.IADD R6, R29, 0x1, R23 ;  /* 0x000000011d067824 */ /* 0x010fc600078e0217 */
[----:B------:R-:W-:Y:S02]  /*1b50*/  LOP3.LUT R8, R8, R26, RZ, 0x3c, !PT ;  /* 0x0000001a08087212 */ /* 0x000fe400078e3cff */
[----:B------:R-:W-:Y:S02]  /*1b60*/  IADD3 R23, R10, 0x20, RZ ;  /* 0x000000200a177810 */ /* 0x000fe40007ffe0ff */
[----:B-----5:R-:W-:Y:S01]  /*1b70*/  LOP3.LUT R5, R30, 0x18, R104, 0xf8, !PT ;  /* 0x000000181e057812 */ /* 0x020fe200078ef868 */
[----:B------:R1:W-:Y:S01]  /*1b80*/  STL [R1+0x12c], R6 ;  /* 0x00012c0601007387 */ /* 0x0003e20000100800 */
[----:B------:R-:W-:-:S03]  /*1b90*/  IMAD.IADD R242, R7, 0x1, R8 ;  /* 0x0000000107f27824 */ /* 0x000fc600078e0208 */
[----:B------:R-:W-:Y:S02]  /*1ba0*/  STL [R1+0x9c], R10 ;  /* 0x00009c0a01007387 */ /* 0x000fe40000100800 */
[----:B------:R-:W-:Y:S02]  /*1bb0*/  LEA R242, R242, 0x1880, 0x1 ;  /* 0x00001880f2f27811 */ /* 0x000fe400078e08ff */
[----:B------:R2:W-:Y:S02]  /*1bc0*/  STL [R1], R4 ;  /* 0x0000000401007387 */ /* 0x0005e40000100800 */
[C---:B------:R-:W-:Y:S02]  /*1bd0*/  IADD3 R243, R242.reuse, 0x20, RZ ;  /* 0x00000020f2f37810 */ /* 0x040fe40007ffe0ff */
[----:B------:R-:W-:Y:S02]  /*1be0*/  @P0 IADD3 R243, R242, -0x20, RZ ;  /* 0xffffffe0f2f30810 */ /* 0x000fe40007ffe0ff */
[----:B-1----:R-:W-:-:S04]  /*1bf0*/  LOP3.LUT R6, R28, 0x18, R104, 0xf8, !PT ;  /* 0x000000181c067812 */ /* 0x002fc800078ef868 */
[----:B------:R-:W-:Y:S02]  /*1c00*/  LOP3.LUT R9, R6, R26, RZ, 0x3c, !PT ;  /* 0x0000001a06097212 */ /* 0x000fe400078e3cff */
[C---:B------:R-:W-:Y:S02]  /*1c10*/  IADD3 R26, R10.reuse, 0x10, RZ ;  /* 0x000000100a1a7810 */ /* 0x040fe40007ffe0ff */
[----:B--2---:R-:W-:Y:S01]  /*1c20*/  LOP3.LUT R4, R5, R27, RZ, 0x3c, !PT ;  /* 0x0000001b05047212 */ /* 0x004fe200078e3cff */
[----:B------:R-:W-:Y:S01]  /*1c30*/  IMAD.IADD R9, R7, 0x1, R9 ;  /* 0x0000000107097824 */ /* 0x000fe200078e0209 */
[C---:B------:R-:W-:Y:S02]  /*1c40*/  IADD3 R27, R10.reuse, 0x8, RZ ;  /* 0x000000080a1b7810 */ /* 0x040fe40007ffe0ff */
[----:B------:R-:W-:Y:S01]  /*1c50*/  SEL R5, R13, 0xffffffe0, !P1 ;  /* 0xffffffe00d057807 */ /* 0x000fe20004800000 */
[----:B------:R-:W-:Y:S01]  /*1c60*/  IMAD.IADD R6, R25, 0x1, R4 ;  /* 0x0000000119067824 */ /* 0x000fe200078e0204 */
[C---:B------:R-:W-:Y:S01]  /*1c70*/  IADD3 R25, R10.reuse, 0x18, RZ ;  /* 0x000000180a197810 */ /* 0x040fe20007ffe0ff */
[----:B------:R-:W-:Y:S01]  /*1c80*/  STL [R1+0x90], R27 ;  /* 0x0000901b01007387 */ /* 0x000fe20000100800 */
[----:B------:R-:W-:-:S02]  /*1c90*/  IADD3 R10, R10, 0x58, RZ ;  /* 0x000000580a0a7810 */ /* 0x000fc40007ffe0ff */
[----:B------:R-:W-:Y:S01]  /*1ca0*/  SEL R4, R13, 0xffffffe0, !P4 ;  /* 0xffffffe00d047807 */ /* 0x000fe20006000000 */
[----:B------:R-:W-:Y:S01]  /*1cb0*/  STL [R1+0x8c], R26 ;  /* 0x00008c1a01007387 */ /* 0x000fe20000100800 */
[----:B------:R-:W-:Y:S02]  /*1cc0*/  LEA R13, R6, 0x6080, 0x1 ;  /* 0x00006080060d7811 */ /* 0x000fe400078e08ff */
[----:B------:R-:W-:Y:S01]  /*1cd0*/  SHF.R.S32.HI R8, RZ, 0x1f, R27 ;  /* 0x0000001fff087819 */ /* 0x000fe2000001141b */
[----:B------:R-:W-:Y:S01]  /*1ce0*/  STL [R1+0x88], R25 ;  /* 0x0000881901007387 */ /* 0x000fe20000100800 */
[----:B------:R-:W-:Y:S01]  /*1cf0*/  SHF.R.S32.HI R6, RZ, 0x1f, R26 ;  /* 0x0000001fff067819 */ /* 0x000fe2000001141a */
[----:B------:R-:W-:Y:S02]  /*1d00*/  IMAD.IADD R197, R196, 0x1, R4 ;  /* 0x00000001c4c57824 */ /* 0x000fe400078e0204 */
[----:B------:R-:W-:Y:S01]  /*1d10*/  STL [R1+0x84], R23 ;  /* 0x0000841701007387 */ /* 0x000fe20000100800 */
[----:B------:R-:W-:-:S03]  /*1d20*/  IMAD.IADD R171, R4, 0x1, R170 ;  /* 0x0000000104ab7824 */ /* 0x000fc600078e02aa */
[----:B------:R-:W-:Y:S04]  /*1d30*/  STL [R1+0x80], R21 ;  /* 0x0000801501007387 */ /* 0x000fe80000100800 */
[----:B------:R-:W-:Y:S04]  /*1d40*/  STL [R1+0x7c], R20 ;  /* 0x00007c1401007387 */ /* 0x000fe80000100800 */
[----:B------:R-:W-:Y:S04]  /*1d50*/  STL [R1+0x78], R19 ;  /* 0x0000781301007387 */ /* 0x000fe80000100800 */
[----:B------:R-:W-:Y:S04]  /*1d60*/  STL [R1+0x74], R17 ;  /* 0x0000741101007387 */ /* 0x000fe80000100800 */
[----:B------:R-:W-:Y:S04]  /*1d70*/  STL [R1+0x70], R15 ;  /* 0x0000700f01007387 */ /* 0x000fe80000100800 */
[----:B------:R-:W-:Y:S04]  /*1d80*/  STL [R1+0x6c], R14 ;  /* 0x00006c0e01007387 */ /* 0x000fe80000100800 */
[----:B------:R-:W-:Y:S04]  /*1d90*/  STL [R1+0x68], R10 ;  /* 0x0000680a01007387 */ /* 0x000fe80000100800 */
[----:B------:R1:W-:Y:S04]  /*1da0*/  STL [R1+0xf8], R13 ;  /* 0x0000f80d01007387 */ /* 0x0003e80000100800 */
[----:B------:R2:W-:Y:S04]  /*1db0*/  STL [R1+0xd4], R8 ;  /* 0x0000d40801007387 */ /* 0x0005e80000100800 */
[----:B------:R3:W-:Y:S01]  /*1dc0*/  STL [R1+0xd0], R6 ;  /* 0x0000d00601007387 */ /* 0x0007e20000100800 */
[----:B-1----:R-:W-:-:S02]  /*1dd0*/  SHF.R.S32.HI R13, RZ, 0x1f, R25 ;  /* 0x0000001fff0d7819 */ /* 0x002fc40000011419 */
[----:B--2---:R-:W-:-:S03]  /*1de0*/  SHF.R.S32.HI R8, RZ, 0x1f, R23 ;  /* 0x0000001fff087819 */ /* 0x004fc60000011417 */
[----:B------:R1:W-:Y:S01]  /*1df0*/  STL [R1+0xcc], R13 ;  /* 0x0000cc0d01007387 */ /* 0x0003e20000100800 */
[----:B---3--:R-:W-:-:S03]  /*1e00*/  SHF.R.S32.HI R6, RZ, 0x1f, R21 ;  /* 0x0000001fff067819 */ /* 0x008fc60000011415 */
[----:B------:R2:W-:Y:S04]  /*1e10*/  STL [R1+0xc8], R8 ;  /* 0x0000c80801007387 */ /* 0x0005e80000100800 */
[----:B------:R3:W-:Y:S01]  /*1e20*/  STL [R1+0xc4], R6 ;  /* 0x0000c40601007387 */ /* 0x0007e20000100800 */
[----:B-1----:R-:W-:Y:S02]  /*1e30*/  SHF.R.S32.HI R13, RZ, 0x1f, R20 ;  /* 0x0000001fff0d7819 */ /* 0x002fe40000011414 */
[----:B--2---:R-:W-:-:S03]  /*1e40*/  SHF.R.S32.HI R8, RZ, 0x1f, R19 ;  /* 0x0000001fff087819 */ /* 0x004fc60000011413 */
[----:B------:R1:W-:Y:S01]  /*1e50*/  STL [R1+0xc0], R13 ;  /* 0x0000c00d01007387 */ /* 0x0003e20000100800 */
[----:B---3--:R-:W-:-:S03]  /*1e60*/  SHF.R.S32.HI R6, RZ, 0x1f, R17 ;  /* 0x0000001fff067819 */ /* 0x008fc60000011411 */
[----:B------:R2:W-:Y:S04]  /*1e70*/  STL [R1+0xbc], R8 ;  /* 0x0000bc0801007387 */ /* 0x0005e80000100800 */
[----:B------:R3:W-:Y:S01]  /*1e80*/  STL [R1+0xb8], R6 ;  /* 0x0000b80601007387 */ /* 0x0007e20000100800 */
[----:B-1----:R-:W-:Y:S02]  /*1e90*/  SHF.R.S32.HI R13, RZ, 0x1f, R15 ;  /* 0x0000001fff0d7819 */ /* 0x002fe4000001140f */
[----:B--2---:R-:W-:-:S03]  /*1ea0*/  SHF.R.S32.HI R8, RZ, 0x1f, R14 ;  /* 0x0000001fff087819 */ /* 0x004fc6000001140e */
[----:B------:R-:W-:Y:S01]  /*1eb0*/  STL [R1+0xb4], R13 ;  /* 0x0000b40d01007387 */ /* 0x000fe20000100800 */
[----:B---3--:R-:W-:-:S03]  /*1ec0*/  SHF.R.S32.HI R6, RZ, 0x1f, R10 ;  /* 0x0000001fff067819 */ /* 0x008fc6000001140a */
[----:B------:R-:W-:Y:S04]  /*1ed0*/  STL [R1+0xb0], R8 ;  /* 0x0000b00801007387 */ /* 0x000fe80000100800 */
[----:B------:R1:W-:Y:S04]  /*1ee0*/  STL [R1+0xac], R6 ;  /* 0x0000ac0601007387 */ /* 0x0003e80000100800 */
[----:B------:R2:W-:Y:S01]  /*1ef0*/  STL [R1+0xf4], R0 ;  /* 0x0000f40001007387 */ /* 0x0005e20000100800 */
[----:B-1----:R-:W-:Y:S02]  /*1f00*/  LEA R6, R16, 0x6080, 0x1 ;  /* 0x0000608010067811 */ /* 0x002fe400078e08ff */
[----:B--2---:R-:W-:-:S03]  /*1f10*/  LEA R0, R12, 0x6080, 0x1 ;  /* 0x000060800c007811 */ /* 0x004fc600078e08ff */
[----:B------:R1:W-:Y:S04]  /*1f20*/  STL [R1+0xf0], R6 ;  /* 0x0000f00601007387 */ /* 0x0003e80000100800 */
[----:B------:R2:W-:Y:S01]  /*1f30*/  STL [R1+0xec], R0 ;  /* 0x0000ec0001007387 */ /* 0x0005e20000100800 */
[----:B-1----:R-:W-:Y:S02]  /*1f40*/  LEA R6, R11, 0x6080, 0x1 ;  /* 0x000060800b067811 */ /* 0x002fe400078e08ff */
[----:B--2---:R-:W-:-:S03]  /*1f50*/  LEA R0, R9, 0x6080, 0x1 ;  /* 0x0000608009007811 */ /* 0x004fc600078e08ff */
[----:B------:R-:W-:Y:S04]  /*1f60*/  STL [R1+0xe8], R6 ;  /* 0x0000e80601007387 */ /* 0x000fe80000100800 */
[----:B------:R1:W-:Y:S02]  /*1f70*/  STL [R1+0xe4], R0 ;  /* 0x0000e40001007387 */ /* 0x0003e40000100800 */
[----:B-1----:R-:W-:-:S05]  /*1f80*/  IMAD.IADD R0, R24, 0x1, R5 ;  /* 0x0000000118007824 */ /* 0x002fca00078e0205 */
[----:B------:R1:W-:Y:S02]  /*1f90*/  STL [R1+0x98], R0 ;  /* 0x0000980001007387 */ /* 0x0003e40000100800 */
[----:B-1----:R-:W-:-:S05]  /*1fa0*/  IMAD.IADD R0, R5, 0x1, R22 ;  /* 0x0000000105007824 */ /* 0x002fca00078e0216 */
[----:B------:R1:W-:Y:S02]  /*1fb0*/  STL [R1+0x94], R0 ;  /* 0x0000940001007387 */ /* 0x0003e40000100800 */
.L_x_385:
[----:B-1----:R-:W2:Y:S01]  /*1fc0*/  LDL R0, [R1+0x5c] ;  /* 0x00005c0001007983 */ /* 0x002ea20000100800 */
[----:B------:R-:W-:Y:S01]  /*1fd0*/  IMAD.MOV.U32 R2, RZ, RZ, 0x4 ;  /* 0x00000004ff027424 */ /* 0x000fe200078e00ff */
[----:B------:R-:W-:-:S04]  /*1fe0*/  ISETP.NE.U32.AND P0, PT, RZ, c[0x0][0x370], PT ;  /* 0x0000dc00ff007a0c */ /* 0x000fc80003f05070 */
[----:B------:R-:W-:Y:S01]  /*1ff0*/  ISETP.NE.AND.EX P1, PT, RZ, c[0x0][0x374], PT, P0 ;  /* 0x0000dd00ff007a0c */ /* 0x000fe20003f25300 */
[----:B--2---:R-:W-:-:S05]  /*2000*/  IMAD.WIDE R2, R0, R2, c[0x0][0x588] ;  /* 0x0001620000027625 */ /* 0x004fca00078e0202 */
[----:B------:R-:W2:Y:S01]  /*2010*/  LDG.E R17, [R2.64] ;  /* 0x0000000802117981 */ /* 0x000ea2000c1e1900 */
[----:B------:R-:W-:Y:S01]  /*2020*/  ISETP.NE.U32.AND P4, PT, RZ, c[0x0][0x360], PT ;  /* 0x0000d800ff007a0c */ /* 0x000fe20003f85070 */
[----:B------:R-:W-:Y:S01]  /*2030*/  IMAD.MOV.U32 R10, RZ, RZ, RZ ;  /* 0x000000ffff0a7224 */ /* 0x000fe200078e00ff */
[----:B------:R-:W-:Y:S02]  /*2040*/  ISETP.NE.U32.AND P3, PT, RZ, c[0x0][0x348], PT ;  /* 0x0000d200ff007a0c */ /* 0x000fe40003f65070 */
[----:B------:R-:W-:Y:S02]  /*2050*/  ISETP.NE.AND.EX P4, PT, RZ, c[0x0][0x364], PT, P4 ;  /* 0x0000d900ff007a0c */ /* 0x000fe40003f85340 */
[----:B------:R-:W-:Y:S02]  /*2060*/  ISETP.NE.U32.AND P5, PT, RZ, c[0x0][0x350], PT ;  /* 0x0000d400ff007a0c */ /* 0x000fe40003fa5070 */
[----:B------:R-:W-:Y:S02]  /*2070*/  ISETP.NE.U32.AND P6, PT, RZ, c[0x0][0x358], PT ;  /* 0x0000d600ff007a0c */ /* 0x000fe40003fc5070 */
[----:B------:R-:W-:-:S02]  /*2080*/  ISETP.NE.AND.EX P3, PT, RZ, c[0x0][0x34c], PT, P3 ;  /* 0x0000d300ff007a0c */ /* 0x000fc40003f65330 */
[----:B------:R-:W-:Y:S02]  /*2090*/  ISETP.NE.AND.EX P5, PT, RZ, c[0x0][0x354], PT, P5 ;  /* 0x0000d500ff007a0c */ /* 0x000fe40003fa5350 */
[----:B------:R-:W-:Y:S01]  /*20a0*/  ISETP.NE.AND.EX P6, PT, RZ, c[0x0][0x35c], PT, P6 ;  /* 0x0000d700ff007a0c */ /* 0x000fe20003fc5360 */
[----:B------:R-:W-:Y:S02]  /*20b0*/  IMAD.MOV.U32 R138, RZ, RZ, RZ ;  /* 0x000000ffff8a7224 */ /* 0x000fe400078e00ff */
[----:B------:R-:W-:Y:S02]  /*20c0*/  IMAD.MOV.U32 R15, RZ, RZ, RZ ;  /* 0x000000ffff0f7224 */ /* 0x000fe400078e00ff */
[----:B------:R-:W-:Y:S01]  /*20d0*/  IMAD.MOV.U32 R13, RZ, RZ, RZ ;  /* 0x000000ffff0d7224 */ /* 0x000fe200078e00ff */
[----:B--2---:R-:W-:Y:S01]  /*20e0*/  SHF.R.S32.HI R16, RZ, 0x1f, R17 ;  /* 0x0000001fff107819 */ /* 0x004fe20000011411 */
[C---:B------:R-:W-:Y:S01]  /*20f0*/  IMAD.SHL.U32 R19, R17.reuse, 0x4, RZ ;  /* 0x0000000411137824 */ /* 0x040fe200078e00ff */
[C---:B------:R-:W-:Y:S01]  /*2100*/  @P1 LEA R4, P0, R17.reuse, c[0x0][0x370], 0x2 ;  /* 0x0000dc0011041a11 */ /* 0x040fe200078010ff */
[----:B------:R1:W-:Y:S01]  /*2110*/  STL [R1+0x4c], R17 ;  /* 0x00004c1101007387 */ /* 0x0003e20000100800 */
[----:B------:R-:W-:-:S02]  /*2120*/  SHF.L.U64.HI R18, R17, 0x2, R16 ;  /* 0x0000000211127819 */ /* 0x000fc40000010210 */
[----:B------:R-:W-:Y:S01]  /*2130*/  @P1 LEA.HI.X R5, R17, c[0x0][0x374], R16, 0x2, P0 ;  /* 0x0000dd0011051a11 */ /* 0x000fe200000f1410 */
[----:B------:R1:W-:Y:S01]  /*2140*/  STL [R1+0xa0], R16 ;  /* 0x0000a01001007387 */ /* 0x0003e20000100800 */
[----:B------:R-:W-:-:S03]  /*2150*/  @P4 IADD3 R2, P0, R19, c[0x0][0x360], RZ ;  /* 0x0000d80013024a10 */ /* 0x000fc60007f1e0ff */
[----:B------:R2:W3:Y:S01]  /*2160*/  @P1 LDG.E R10, [R4.64] ;  /* 0x00000008040a1981 */ /* 0x0004e2000c1e1900 */
[C---:B------:R-:W-:Y:S02]  /*2170*/  @P4 IADD3.X R3, R18.reuse, c[0x0][0x364], RZ, P0, !PT ;  /* 0x0000d90012034a10 */ /* 0x040fe400007fe4ff */
[----:B------:R-:W-:Y:S01]  /*2180*/  IADD3 R8, P2, R19, c[0x0][0x348], RZ ;  /* 0x0000d20013087a10 */ /* 0x000fe20007f5e0ff */
[----:B------:R1:W-:Y:S04]  /*2190*/  STL [R1+0x44], R19 ;  /* 0x0000441301007387 */ /* 0x0003e80000100800 */
[----:B------:R4:W5:Y:S01]  /*21a0*/  @P4 LDG.E R139, [R2.64] ;  /* 0x00000008028b4981 */ /* 0x000962000c1e1900 */
[----:B------:R-:W-:-:S03]  /*21b0*/  IADD3.X R9, R18, c[0x0][0x34c], RZ, P2, !PT ;  /* 0x0000d30012097a10 */ /* 0x000fc600017fe4ff */
[----:B------:R1:W-:Y:S04]  /*21c0*/  STL [R1+0x48], R18 ;  /* 0x0000481201007387 */ /* 0x0003e80000100800 */
[----:B------:R1:W5:Y:S01]  /*21d0*/  @P3 LDG.E R138, [R8.64] ;  /* 0x00000008088a3981 */ /* 0x000362000c1e1900 */
[----:B--2---:R-:W-:-:S04]  /*21e0*/  IADD3 R4, P1, R19, c[0x0][0x350], RZ ;  /* 0x0000d40013047a10 */ /* 0x004fc80007f3e0ff */
[----:B------:R-:W-:Y:S02]  /*21f0*/  IADD3.X R5, R18, c[0x0][0x354], RZ, P1, !PT ;  /* 0x0000d50012057a10 */ /* 0x000fe40000ffe4ff */
[----:B----4-:R-:W-:-:S03]  /*2200*/  IADD3 R2, P0, R19, c[0x0][0x358], RZ ;  /* 0x0000d60013027a10 */ /* 0x010fc60007f1e0ff */
[----:B------:R1:W5:Y:S01]  /*2210*/  @P5 LDG.E R15, [R4.64] ;  /* 0x00000008040f5981 */ /* 0x000362000c1e1900 */
[----:B------:R-:W-:-:S05]  /*2220*/  IADD3.X R3, R18, c[0x0][0x35c], RZ, P0, !PT ;  /* 0x0000d70012037a10 */ /* 0x000fca00007fe4ff */
[----:B------:R1:W5:Y:S01]  /*2230*/  @P6 LDG.E R13, [R2.64] ;  /* 0x00000008020d6981 */ /* 0x000362000c1e1900 */
[----:B------:R-:W-:Y:S03]  /*2240*/  YIELD ;  /* 0x0000000000007946 */ /* 0x000fe60003800000 */
[----:B---3--:R1:W-:Y:S01]  /*2250*/  STL [R1+0x40], R10 ;  /* 0x0000400a01007387 */ /* 0x0083e20000100800 */
[----:B------:R-:W-:Y:S05]  /*2260*/  @P4 BRA `(.L_x_207) ;  /* 0x0000005000004947 */ /* 0x000fea0003800000 */
[----:B-----5:R-:W-:Y:S01]  /*2270*/  MOV R139, c[0x0][0x168] ;  /* 0x00005a00008b7a02 */ /* 0x020fe20000000f00 */
[----:B------:R-:W-:Y:S05]  /*2280*/  @!P3 BRA `(.L_x_207) ;  /* 0x000000300000b947 */ /* 0x000fea0003800000 */
[----:B------:R-:W2:Y:S04]  /*2290*/  LDG.E R6, [R8.64] ;  /* 0x0000000808067981 */ /* 0x000ea8000c1e1900 */
[----:B------:R-:W2:Y:S02]  /*22a0*/  LDG.E R0, [R8.64+0x4] ;  /* 0x0000040808007981 */ /* 0x000ea4000c1e1900 */
[----:B--2---:R-:W-:-:S02]  /*22b0*/  IADD3 R139, -R6, R0, RZ ;  /* 0x00000000068b7210 */ /* 0x004fc40007ffe1ff */
.L_x_207:
[----:B------:R-:W-:-:S04]  /*22c0*/  ISETP.NE.U32.AND P0, PT, RZ, c[0x0][0x368], PT ;  /* 0x0000da00ff007a0c */ /* 0x000fc80003f05070 */
[----:B------:R-:W-:-:S13]  /*22d0*/  ISETP.NE.AND.EX P0, PT, RZ, c[0x0][0x36c], PT, P0 ;  /* 0x0000db00ff007a0c */ /* 0x000fda0003f05300 */
[----:B------:R-:W-:Y:S05]  /*22e0*/  @!P0 BRA `(.L_x_208) ;  /* 0x0000004000008947 */ /* 0x000fea0003800000 */
[----:B-1----:R-:W-:-:S04]  /*22f0*/  IADD3 R4, P0, R19, c[0x0][0x368], RZ ;  /* 0x0000da0013047a10 */ /* 0x002fc80007f1e0ff */
[----:B------:R-:W-:-:S05]  /*2300*/  IADD3.X R5, R18, c[0x0][0x36c], RZ, P0, !PT ;  /* 0x0000db0012057a10 */ /* 0x000fca00007fe4ff */
[----:B------:R1:W5:Y:S01]  /*2310*/  LDG.E R12, [R4.64] ;  /* 0x00000008040c7981 */ /* 0x000362000c1e1900 */
[----:B------:R-:W-:Y:S05]  /*2320*/  BRA `(.L_x_209) ;  /* 0x0000005000007947 */ /* 0x000fea0003800000 */
.L_x_208:
[----:B------:R-:W-:Y:S01]  /*2330*/  MOV R12, UR6 ;  /* 0x00000006000c7c02 */ /* 0x000fe20008000f00 */
[----:B------:R-:W-:Y:S05]  /*2340*/  @!P5 BRA `(.L_x_209) ;  /* 0x000000300000d947 */ /* 0x000fea0003800000 */
[----:B------:R-:W2:Y:S04]  /*2350*/  LDG.E R6, [R4.64] ;  /* 0x0000000804067981 */ /* 0x000ea8000c1e1900 */
[----:B------:R-:W2:Y:S02]  /*2360*/  LDG.E R0, [R4.64+0x4] ;  /* 0x0000040804007981 */ /* 0x000ea4000c1e1900 */
[----:B--2---:R-:W-:Y:S02]  /*2370*/  IADD3 R12, -R6, R0, RZ ;  /* 0x00000000060c7210 */ /* 0x004fe40007ffe1ff */
.L_x_209:
[----:B------:R-:W2:Y:S04]  /*2380*/  LDL R14, [R1+0x58] ;  /* 0x00005800010e7983 */ /* 0x000ea80000100800 */
[----:B-1----:R1:W3:Y:S04]  /*2390*/  @P6 LDG.E R4, [R2.64] ;  /* 0x0000000802046981 */ /* 0x0022e8000c1e1900 */
[----:B------:R1:W3:Y:S01]  /*23a0*/  @P6 LDG.E R0, [R2.64+0x4] ;  /* 0x0000040802006981 */ /* 0x0002e2000c1e1900 */
[----:B------:R-:W-:Y:S01]  /*23b0*/  ISETP.NE.U32.AND P0, PT, RZ, c[0x0][0x378], PT ;  /* 0x0000de00ff007a0c */ /* 0x000fe20003f05070 */
[----:B-----5:R-:W-:-:S03]  /*23c0*/  IMAD.MOV.U32 R129, RZ, RZ, R12 ;  /* 0x000000ffff817224 */ /* 0x020fc600078e000c */
[----:B------:R-:W-:-:S13]  /*23d0*/  ISETP.NE.AND.EX P1, PT, RZ, c[0x0][0x37c], PT, P0 ;  /* 0x0000df00ff007a0c */ /* 0x000fda0003f25300 */
[----:B-1----:R-:W-:-:S04]  /*23e0*/  @P1 IADD3 R2, P0, R19, c[0x0][0x378], RZ ;  /* 0x0000de0013021a10 */ /* 0x002fc80007f1e0ff */
[----:B------:R-:W-:-:S05]  /*23f0*/  @P1 IADD3.X R3, R18, c[0x0][0x37c], RZ, P0, !PT ;  /* 0x0000df0012031a10 */ /* 0x000fca00007fe4ff */
[----:B------:R1:W5:Y:S01]  /*2400*/  @P1 LDG.E R129, [R2.64] ;  /* 0x0000000802811981 */ /* 0x000362000c1e1900 */
[----:B------:R-:W-:Y:S01]  /*2410*/  IMAD.IADD R6, R12, 0x1, -R10 ;  /* 0x000000010c067824 */ /* 0x000fe200078e0a0a */
[----:B------:R-:W-:Y:S01]  /*2420*/  BSSY B0, `(.L_x_210) ;  /* 0x0000031000007945 */ /* 0x000fe20003800000 */
[----:B-1----:R-:W-:Y:S01]  /*2430*/  IMAD.MOV.U32 R2, RZ, RZ, c[0x0][0x228] ;  /* 0x00008a00ff027624 */ /* 0x002fe200078e00ff */
[----:B--2---:R-:W-:-:S04]  /*2440*/  LOP3.LUT R3, R14, 0xff000000, RZ, 0xc0, !PT ;  /* 0xff0000000e037812 */ /* 0x004fc800078ec0ff */
[----:B------:R-:W-:Y:S01]  /*2450*/  SHF.R.U32.HI R3, RZ, 0x8, R3 ;  /* 0x00000008ff037819 */ /* 0x000fe20000011603 */
[----:B---3--:R-:W-:Y:S01]  /*2460*/  @P6 IMAD.IADD R2, R0, 0x1, -R4 ;  /* 0x0000000100026824 */ /* 0x008fe200078e0a04 */
[----:B------:R-:W-:-:S03]  /*2470*/  LOP3.LUT R4, R14, 0xff0000, RZ, 0xc0, !PT ;  /* 0x00ff00000e047812 */ /* 0x000fc600078ec0ff */
[----:B------:R-:W-:Y:S01]  /*2480*/  IMAD.IADD R136, R6, 0x1, R2 ;  /* 0x0000000106887824 */ /* 0x000fe200078e0202 */
[----:B------:R-:W-:-:S04]  /*2490*/  LEA.HI R3, R4, R3, RZ, 0x10 ;  /* 0x0000000304037211 */ /* 0x000fc800078f80ff */
[----:B------:R-:W-:Y:S02]  /*24a0*/  SHF.R.U32.HI R5, RZ, 0x10, R3 ;  /* 0x00000010ff057819 */ /* 0x000fe40000011603 */
[----:B------:R-:W-:Y:S02]  /*24b0*/  LOP3.LUT R20, R3, 0xff, RZ, 0xc0, !PT ;  /* 0x000000ff03147812 */ /* 0x000fe400078ec0ff */
[C---:B------:R-:W-:Y:S01]  /*24c0*/  IADD3 R0, R136.reuse, 0x2f, RZ ;  /* 0x0000002f88007810 */ /* 0x040fe20007ffe0ff */
[----:B------:R1:W-:Y:S01]  /*24d0*/  STL [R1+0xa4], R5 ;  /* 0x0000a40501007387 */ /* 0x0003e20000100800 */
[----:B------:R-:W-:Y:S02]  /*24e0*/  ISETP.GE.AND P0, PT, R136, 0x1, PT ;  /* 0x000000018800780c */ /* 0x000fe40003f06270 */
[----:B------:R-:W-:Y:S01]  /*24f0*/  ISETP.NE.AND P1, PT, R5, RZ, PT ;  /* 0x000000ff0500720c */ /* 0x000fe20003f25270 */
[----:B------:R1:W-:Y:S01]  /*2500*/  STL [R1+0xa8], R20 ;  /* 0x0000a81401007387 */ /* 0x0003e20000100800 */
[----:B------:R-:W-:-:S02]  /*2510*/  IMAD.HI R0, R0, 0x2aaaaaab, RZ ;  /* 0x2aaaaaab00007827 */ /* 0x000fc400078e02ff */
[----:B------:R-:W-:-:S03]  /*2520*/  SEL R128, R5, c[0x0][0x338], P1 ;  /* 0x0000ce0005807a07 */ /* 0x000fc60000800000 */
[----:B------:R-:W-:-:S04]  /*2530*/  SHF.R.U32.HI R4, RZ, 0x1f, R0 ;  /* 0x0000001fff047819 */ /* 0x000fc80000011600 */
[----:B------:R-:W-:Y:S01]  /*2540*/  LEA.HI.SX32 R137, R0, R4, 0x1d ;  /* 0x0000000400897211 */ /* 0x000fe200078feaff */
[----:B------:R-:W-:Y:S01]  /*2550*/  IMAD.MOV.U32 R0, RZ, RZ, RZ ;  /* 0x000000ffff007224 */ /* 0x000fe200078e00ff */
[----:B------:R-:W-:Y:S05]  /*2560*/  @!P0 BRA `(.L_x_211) ;  /* 0x000001c000008947 */ /* 0x000fea0003800000 */
        /* <DEDUP_REMOVED lines=11> */
[----:B------:R-:W-:Y:S02]  /*2620*/  IMAD.MOV.U32 R4, RZ, RZ, RZ ;  /* 0x000000ffff047224 */ /* 0x000fe400078e00ff */
        /* <DEDUP_REMOVED lines=16> */
.L_x_211:
[----:B------:R-:W-:Y:S05]  /*2730*/  BSYNC B0 ;  /* 0x0000000000007941 */ /* 0x000fea0003800000 */
.L_x_210:
[----:B------:R-:W-:-:S04]  /*2740*/  IMAD R3, R20, R0, RZ ;  /* 0x0000000014037224 */ /* 0x000fc800078e02ff */
[C---:B------:R-:W-:Y:S02]  /*2750*/  IMAD.IADD R0, R3.reuse, 0x1, R0 ;  /* 0x0000000103007824 */ /* 0x040fe400078e0200 */
[----:B------:R-:W-:-:S03]  /*2760*/  IMAD R3, R3, 0x30, -R6 ;  /* 0x0000003003037824 */ /* 0x000fc600078e0a06 */
[----:B------:R-:W-:Y:S02]  /*2770*/  IMNMX R0, R137, R0, PT ;  /* 0x0000000089007217 */ /* 0x000fe40003800200 */
[----:B------:R-:W-:-:S03]  /*2780*/  IMNMX R3, RZ, R3, !PT ;  /* 0x00000003ff037217 */ /* 0x000fc60007800200 */
[----:B------:R-:W-:Y:S02]  /*2790*/  IMAD R0, R0, 0x30, -R6 ;  /* 0x0000003000007824 */ /* 0x000fe400078e0a06 */
[----:B-1----:R-:W-:-:S03]  /*27a0*/  IMAD.WIDE.U32 R4, R3, -0x55555555, RZ ;  /* 0xaaaaaaab03047825 */ /* 0x002fc600078e00ff */
[----:B------:R-:W-:Y:S02]  /*27b0*/  IMNMX R0, R0, R2, PT ;  /* 0x0000000200007217 */ /* 0x000fe40003800200 */
[----:B------:R-:W-:Y:S02]  /*27c0*/  SHF.R.U32.HI R87, RZ, 0x5, R5 ;  /* 0x00000005ff577819 */ /* 0x000fe40000011605 */
[----:B------:R-:W-:-:S13]  /*27d0*/  ISETP.GT.AND P0, PT, R0, R3, PT ;  /* 0x000000030000720c */ /* 0x000fda0003f04270 */
[----:B------:R-:W-:Y:S01]  /*27e0*/  @P0 IADD3 R3, R0, 0x2f, RZ ;  /* 0x0000002f00030810 */ /* 0x000fe20007ffe0ff */
[----:B------:R-:W-:-:S04]  /*27f0*/  IMAD.MOV.U32 R0, RZ, RZ, R87 ;  /* 0x000000ffff007224 */ /* 0x000fc800078e0057 */
[----:B------:R-:W-:-:S05]  /*2800*/  @P0 IMAD.HI R3, R3, 0x2aaaaaab, RZ ;  /* 0x2aaaaaab03030827 */ /* 0x000fca00078e02ff */
[----:B------:R-:W-:-:S04]  /*2810*/  @P0 SHF.R.U32.HI R4, RZ, 0x1f, R3 ;  /* 0x0000001fff040819 */ /* 0x000fc80000011603 */
[----:B------:R-:W-:-:S04]  /*2820*/  @P0 LEA.HI.SX32 R0, R3, R4, 0x1d ;  /* 0x0000000403000211 */ /* 0x000fc800078feaff */
[----:B------:R-:W-:-:S13]  /*2830*/  ISETP.GT.AND P0, PT, R0, R87, PT ;  /* 0x000000570000720c */ /* 0x000fda0003f04270 */
[----:B------:R-:W-:Y:S05]  /*2840*/  @!P0 BRA `(.L_x_212) ;  /* 0x0000538000008947 */ /* 0x000fea0003800000 */
[----:B------:R-:W-:Y:S01]  /*2850*/  SHF.R.S32.HI R3, RZ, 0x1f, R13 ;  /* 0x0000001fff037819 */ /* 0x000fe2000001140d */
[----:B------:R-:W-:Y:S01]  /*2860*/  IMAD.MOV.U32 R130, RZ, RZ, 0x30 ;  /* 0x00000030ff827424 */ /* 0x000fe200078e00ff */
[C---:B------:R-:W-:Y:S01]  /*2870*/  IADD3 R88, P0, R247.reuse, R13, RZ ;  /* 0x0000000df7587210 */ /* 0x040fe20007f1e0ff */
[----:B------:R-:W-:Y:S01]  /*2880*/  IMAD.MOV.U32 R142, RZ, RZ, c[0x0][0x238] ;  /* 0x00008e00ff8e7624 */ /* 0x000fe200078e00ff */
[----:B------:R-:W-:Y:S01]  /*2890*/  IADD3 R33, R0, -0x1, RZ ;  /* 0xffffffff00217810 */ /* 0x000fe20007ffe0ff */
[----:B------:R-:W-:Y:S01]  /*28a0*/  IMAD R143, R130, c[0x0][0x23c], RZ ;  /* 0x00008f00828f7a24 */ /* 0x000fe200078e02ff */
[----:B------:R-:W-:Y:S01]  /*28b0*/  LEA.HI.X.SX32 R89, R247, R3, 0x1, P0 ;  /* 0x00000003f7597211 */ /* 0x000fe200000f0eff */
[----:B------:R-:W-:Y:S01]  /*28c0*/  IMAD.WIDE.U32 R4, R88, c[0x0][0x238], R228 ;  /* 0x00008e0058047a25 */ /* 0x000fe200078e00e4 */
[----:B------:R-:W-:Y:S02]  /*28d0*/  SEL R13, R16, RZ, !P6 ;  /* 0x000000ff100d7207 */ /* 0x000fe40007000000 */
[----:B------:R-:W-:Y:S01]  /*28e0*/  LOP3.LUT R26, R14, 0xffff, RZ, 0xc0, !PT ;  /* 0x0000ffff0e1a7812 */ /* 0x000fe200078ec0ff */
[----:B------:R-:W-:Y:S01]  /*28f0*/  IMAD R3, R89, c[0x0][0x238], RZ ;  /* 0x00008e0059037a24 */ /* 0x000fe200078e02ff */
[----:B------:R-:W-:Y:S01]  /*2900*/  SEL R14, R17, RZ, !P6 ;  /* 0x000000ff110e7207 */ /* 0x000fe20007000000 */
[----:B------:R-:W-:Y:S01]  /*2910*/  IMAD R0, R13, c[0x0][0x248], RZ ;  /* 0x000092000d007a24 */ /* 0x000fe200078e02ff */
[----:B------:R-:W-:Y:S01]  /*2920*/  ISETP.NE.U32.AND P4, PT, RZ, c[0x0][0x340], PT ;  /* 0x0000d000ff007a0c */ /* 0x000fe20003f85070 */
[----:B------:R-:W-:Y:S01]  /*2930*/  IMAD R3, R88, c[0x0][0x23c], R3 ;  /* 0x00008f0058037a24 */ /* 0x000fe200078e0203 */
[----:B------:R-:W-:Y:S01]  /*2940*/  LOP3.LUT R241, R241, 0xfffffffb, RZ, 0xc0, !PT ;  /* 0xfffffffbf1f17812 */ /* 0x000fe200078ec0ff */
[----:B------:R-:W-:Y:S01]  /*2950*/  IMAD R6, R14, c[0x0][0x24c], R0 ;  /* 0x000093000e067a24 */ /* 0x000fe200078e0200 */
[----:B------:R-:W-:Y:S01]  /*2960*/  ISETP.NE.AND.EX P4, PT, RZ, c[0x0][0x344], PT, P4 ;  /* 0x0000d100ff007a0c */ /* 0x000fe20003f85340 */
[----:B------:R-:W-:Y:S01]  /*2970*/  IMAD.IADD R5, R5, 0x1, R3 ;  /* 0x0000000105057824 */ /* 0x000fe200078e0203 */
[----:B------:R-:W-:Y:S01]  /*2980*/  ISETP.GE.AND P6, PT, R238, c[0x0][0x1d4], PT ;  /* 0x00007500ee007a0c */ /* 0x000fe20003fc6270 */
[----:B------:R-:W-:Y:S01]  /*2990*/  IMAD R3, R33, -0x30, R2 ;  /* 0xffffffd021037824 */ /* 0x000fe200078e0202 */
[----:B------:R-:W-:Y:S01]  /*29a0*/  ISETP.GE.AND P5, PT, R230, c[0x0][0x1d4], PT ;  /* 0x00007500e6007a0c */ /* 0x000fe20003fa6270 */
[----:B------:R-:W-:-:S03]  /*29b0*/  IMAD.WIDE.U32 R4, R26, c[0x0][0x240], R4 ;  /* 0x000090001a047a25 */ /* 0x000fc600078e0004 */
[----:B------:R-:W-:Y:S01]  /*29c0*/  IMNMX R3, R3, 0x30, PT ;  /* 0x0000003003037817 */ /* 0x000fe20003800200 */
[----:B------:R-:W-:-:S04]  /*29d0*/  IMAD.WIDE.U32 R134, R130, c[0x0][0x238], RZ ;  /* 0x00008e0082867a25 */ /* 0x000fc800078e00ff */
[----:B------:R-:W-:Y:S02]  /*29e0*/  IMAD.IADD R0, R3, 0x1, -R247 ;  /* 0x0000000103007824 */ /* 0x000fe400078e0af7 */
[----:B------:R-:W-:Y:S02]  /*29f0*/  IMAD R5, R26, c[0x0][0x244], R5 ;  /* 0x000091001a057a24 */ /* 0x000fe400078e0205 */
[----:B------:R-:W-:Y:S01]  /*2a00*/  IMAD.IADD R143, R135, 0x1, R143 ;  /* 0x00000001878f7824 */ /* 0x000fe200078e028f */
[----:B------:R-:W-:Y:S01]  /*2a10*/  ISETP.GE.AND P1, PT, R0, 0x1, PT ;  /* 0x000000010000780c */ /* 0x000fe20003f26270 */
[----:B------:R-:W-:Y:S01]  /*2a20*/  IMAD.WIDE.U32 R92, R14, c[0x0][0x248], R4 ;  /* 0x000092000e5c7a25 */ /* 0x000fe200078e0004 */
[----:B------:R-:W-:Y:S02]  /*2a30*/  SHF.R.S32.HI R4, RZ, 0x1f, R33 ;  /* 0x0000001fff047819 */ /* 0x000fe40000011421 */
[----:B------:R-:W-:Y:S01]  /*2a40*/  ISETP.GT.AND P0, PT, R0, 0x20, PT ;  /* 0x000000200000780c */ /* 0x000fe20003f04270 */
[----:B------:R-:W-:-:S02]  /*2a50*/  IMAD R3, R143, R33, RZ ;  /* 0x000000218f037224 */ /* 0x000fc400078e02ff */
[----:B------:R-:W-:Y:S02]  /*2a60*/  IMAD.IADD R91, R93, 0x1, R6 ;  /* 0x000000015d5b7824 */ /* 0x000fe400078e0206 */
[----:B------:R-:W-:Y:S02]  /*2a70*/  IMAD.MOV.U32 R90, RZ, RZ, R92 ;  /* 0x000000ffff5a7224 */ /* 0x000fe400078e005c */
[-C--:B------:R-:W-:Y:S02]  /*2a80*/  IMAD R3, R4, R134.reuse, R3 ;  /* 0x0000008604037224 */ /* 0x080fe400078e0203 */
[----:B------:R-:W-:-:S04]  /*2a90*/  IMAD.WIDE.U32 R4, R33, R134, R90 ;  /* 0x0000008621047225 */ /* 0x000fc800078e005a */
[----:B------:R-:W-:Y:S01]  /*2aa0*/  IMAD.IADD R0, R5, 0x1, R3 ;  /* 0x0000000105007824 */ /* 0x000fe200078e0203 */
[----:B------:R-:W-:Y:S01]  /*2ab0*/  @P1 LEA R8, P2, R4, c[0x0][0x220], 0x1 ;  /* 0x0000880004081a11 */ /* 0x000fe200078408ff */
[----:B------:R-:W-:Y:S02]  /*2ac0*/  IMAD.MOV.U32 R6, RZ, RZ, 0x5 ;  /* 0x00000005ff067424 */ /* 0x000fe400078e00ff */
[----:B------:R-:W-:Y:S01]  /*2ad0*/  IMAD.SHL.U32 R144, R142, 0x20, RZ ;  /* 0x000000208e907824 */ /* 0x000fe200078e00ff */
[----:B------:R-:W-:Y:S02]  /*2ae0*/  @P1 LEA.HI.X R9, R4, c[0x0][0x224], R0, 0x1, P2 ;  /* 0x0000890004091a11 */ /* 0x000fe400010f0c00 */
[----:B------:R-:W-:Y:S02]  /*2af0*/  ISETP.GE.AND P2, PT, R228, c[0x0][0x1d4], PT ;  /* 0x00007500e4007a0c */ /* 0x000fe40003f46270 */
[----:B------:R-:W-:Y:S02]  /*2b00*/  SHF.L.U64.HI R142, R142, R6, c[0x0][0x23c] ;  /* 0x00008f008e8e7619 */ /* 0x000fe40000010206 */
[----:B------:R-:W-:-:S05]  /*2b10*/  @P0 IADD3 R3, P3, R144, R4, RZ ;  /* 0x0000000490030210 */ /* 0x000fca0007f7e0ff */
[----:B------:R-:W-:-:S04]  /*2b20*/  @P0 IMAD.X R0, R0, 0x1, R142, P3 ;  /* 0x0000000100000824 */ /* 0x000fc800018e068e */
[----:B------:R-:W-:Y:S02]  /*2b30*/  @P2 LOP3.LUT R241, R241, 0x4, RZ, 0xfc, !PT ;  /* 0x00000004f1f12812 */ /* 0x000fe400078efcff */
[----:B------:R-:W-:Y:S02]  /*2b40*/  @P0 LEA R4, P2, R3, c[0x0][0x220], 0x1 ;  /* 0x0000880003040a11 */ /* 0x000fe400078408ff */
[----:B------:R-:W-:Y:S02]  /*2b50*/  LOP3.LUT P3, RZ, R241, 0x4, RZ, 0xc0, !PT ;  /* 0x00000004f1ff7812 */ /* 0x000fe4000786c0ff */
[----:B------:R-:W-:Y:S01]  /*2b60*/  @P0 LEA.HI.X R5, R3, c[0x0][0x224], R0, 0x1, P2 ;  /* 0x0000890003050a11 */ /* 0x000fe200010f0c00 */
[C---:B------:R-:W-:Y:S01]  /*2b70*/  @P1 IMAD.SHL.U32 R3, R248.reuse, 0x2, RZ ;  /* 0x00000002f8031824 */ /* 0x040fe200078e00ff */
[----:B------:R-:W-:Y:S01]  /*2b80*/  @P4 IADD3 R10, P2, R19, c[0x0][0x340], RZ ;  /* 0x0000d000130a4a10 */ /* 0x000fe20007f5e0ff */
[----:B------:R-:W-:Y:S01]  /*2b90*/  @P0 IMAD.SHL.U32 R0, R248, 0x2, RZ ;  /* 0x00000002f8000824 */ /* 0x000fe200078e00ff */
[----:B------:R-:W-:-:S02]  /*2ba0*/  LOP3.LUT R241, R241, 0xfffffffd, RZ, 0xc0, !PT ;  /* 0xfffffffdf1f17812 */ /* 0x000fc400078ec0ff */
[----:B------:R-:W-:Y:S02]  /*2bb0*/  @P4 IADD3.X R11, R18, c[0x0][0x344], RZ, P2, !PT ;  /* 0x0000d100120b4a10 */ /* 0x000fe400017fe4ff */
[----:B------:R-:W-:-:S03]  /*2bc0*/  @P6 LOP3.LUT R241, R241, 0x2, RZ, 0xfc, !PT ;  /* 0x00000002f1f16812 */ /* 0x000fc600078efcff */
[----:B------:R-:W2:Y:S01]  /*2bd0*/  @P4 LDG.E R6, [R10.64] ;  /* 0x000000080a064981 */ /* 0x000ea2000c1e1900 */
[----:B------:R-:W-:-:S03]  /*2be0*/  LOP3.LUT R241, R241, 0xfffffffe, RZ, 0xc0, !PT ;  /* 0xfffffffef1f17812 */ /* 0x000fc600078ec0ff */
[----:B------:R-:W-:Y:S01]  /*2bf0*/  @!PT LDS RZ, [RZ] ;  /* 0x00000000fffff984 */ /* 0x000fe20000000800 */
[----:B------:R-:W-:Y:S01]  /*2c00*/  @!PT LDS RZ, [RZ] ;  /* 0x00000000fffff984 */ /* 0x000fe20000000800 */
[----:B------:R-:W-:Y:S01]  /*2c10*/  @!PT LDS RZ, [RZ] ;  /* 0x00000000fffff984 */ /* 0x000fe20000000800 */
[----:B------:R1:W-:Y:S01]  /*2c20*/  @P1 LDGSTS.E.BYPASS.LTC128B.128 [R3+0x3c80], [R8.64], !P3 ;  /* 0x03c8000008031fae */ /* 0x0003e2000d901d48 */
[C---:B------:R-:W-:Y:S02]  /*2c30*/  IADD3 R28, R104.reuse, 0x20, RZ ;  /* 0x00000020681c7810 */ /* 0x040fe40007ffe0ff */
[----:B------:R-:W-:Y:S01]  /*2c40*/  IADD3 R29, R104, 0x10, RZ ;  /* 0x00000010681d7810 */ /* 0x000fe20007ffe0ff */
[----:B------:R1:W-:Y:S01]  /*2c50*/  @P1 LDGSTS.E.BYPASS.LTC128B.128 [R3+0x4880], [R8.64+0x40], !P6 ;  /* 0x0488004008031fae */ /* 0x0003e2000f101d48 */
[----:B------:R-:W-:-:S03]  /*2c60*/  @P5 LOP3.LUT R241, R241, 0x1, RZ, 0xfc, !PT ;  /* 0x00000001f1f15812 */ /* 0x000fc600078efcff */
[----:B------:R1:W-:Y:S04]  /*2c70*/  @P1 LDGSTS.E.BYPASS.LTC128B.128 [R3+0x5480], [R8.64+0x80], !P5 ;  /* 0x0548008008031fae */ /* 0x0003e8000e901d48 */
[----:B------:R3:W-:Y:S04]  /*2c80*/  @P0 LDGSTS.E.BYPASS.LTC128B.128 [R0+0x4480], [R4.64], !P3 ;  /* 0x0448000004000fae */ /* 0x0007e8000d901d48 */
[----:B------:R3:W-:Y:S04]  /*2c90*/  @P0 LDGSTS.E.BYPASS.LTC128B.128 [R0+0x5080], [R4.64+0x40], !P6 ;  /* 0x0508004004000fae */ /* 0x0007e8000f101d48 */
[----:B------:R3:W-:Y:S01]  /*2ca0*/  @P0 LDGSTS.E.BYPASS.LTC128B.128 [R0+0x5c80], [R4.64+0x80], !P5 ;  /* 0x05c8008004000fae */ /* 0x0007e2000e901d48 */
[----:B------:R-:W-:-:S03]  /*2cb0*/  ISETP.GE.AND P1, PT, R104, c[0x0][0x27c], PT ;  /* 0x00009f0068007a0c */ /* 0x000fc60003f26270 */
[----:B------:R-:W0:Y:S01]  /*2cc0*/  LDGDEPBAR ;  /* 0x00000000000079af */ /* 0x000e220000000000 */
[----:B------:R-:W-:Y:S01]  /*2cd0*/  WARPSYNC 0xffffffff ;  /* 0xffffffff00007948 */ /* 0x000fe20003800000 */
[----:B------:R-:W-:Y:S02]  /*2ce0*/  SHF.R.S32.HI R115, RZ, 0x1f, R114 ;  /* 0x0000001fff737819 */ /* 0x000fe40000011472 */
[----:B------:R-:W-:Y:S02]  /*2cf0*/  ISETP.GE.AND P3, PT, R28, c[0x0][0x27c], PT ;  /* 0x00009f001c007a0c */ /* 0x000fe40003f66270 */
[----:B------:R-:W-:Y:S02]  /*2d00*/  ISETP.GE.AND P2, PT, R29, c[0x0][0x27c], PT ;  /* 0x00009f001d007a0c */ /* 0x000fe40003f46270 */
[----:B-----5:R-:W-:Y:S02]  /*2d10*/  SHF.R.S32.HI R20, RZ, 0x1f, R129 ;  /* 0x0000001fff147819 */ /* 0x020fe40000011481 */
[----:B-1----:R-:W-:Y:S01]  /*2d20*/  SHF.R.S32.HI R3, RZ, 0x1f, R112 ;  /* 0x0000001fff037819 */ /* 0x002fe20000011470 */
[----:B---3--:R-:W-:-:S04]  /*2d30*/  IMAD.MOV.U32 R0, RZ, RZ, c[0x0][0x27c] ;  /* 0x00009f00ff007624 */ /* 0x008fc800078e00ff */
[----:B------:R-:W-:Y:S01]  /*2d40*/  IMAD.SHL.U32 R64, R0, 0x2, RZ ;  /* 0x0000000200407824 */ /* 0x000fe200078e00ff */
[----:B--2---:R-:W-:Y:S01]  /*2d50*/  @P4 SHF.R.S32.HI R19, RZ, 0x1f, R6 ;  /* 0x0000001fff134819 */ /* 0x004fe20000011406 */
[----:B------:R-:W-:Y:S02]  /*2d60*/  @!P4 IMAD.MOV.U32 R6, RZ, RZ, R17 ;  /* 0x000000ffff06c224 */ /* 0x000fe400078e0011 */
[----:B------:R-:W-:Y:S02]  /*2d70*/  @!P4 IMAD.MOV.U32 R19, RZ, RZ, R16 ;  /* 0x000000ffff13c224 */ /* 0x000fe400078e0010 */
[----:B------:R-:W2:Y:S04]  /*2d80*/  LDL R23, [R1+0x4] ;  /* 0x0000040001177983 */ /* 0x000ea80000100800 */
[----:B------:R-:W3:Y:S01]  /*2d90*/  LDL R27, [R1+0x8] ;  /* 0x00000800011b7983 */ /* 0x000ee20000100800 */
[----:B------:R-:W-:Y:S01]  /*2da0*/  IMAD.WIDE.U32 R4, R26, c[0x0][0x260], R228 ;  /* 0x000098001a047a25 */ /* 0x000fe200078e00e4 */
[----:B------:R-:W-:Y:S01]  /*2db0*/  MOV R146, c[0x0][0x2b8] ;  /* 0x0000ae0000927a02 */ /* 0x000fe20000000f00 */
[----:B------:R-:W-:Y:S01]  /*2dc0*/  ULDC.U8 UR5, c[0x0][0x298] ;  /* 0x0000a60000057ab9 */ /* 0x000fe20000000000 */
[----:B------:R-:W-:Y:S01]  /*2dd0*/  MOV R145, c[0x0][0x27c] ;  /* 0x00009f0000917a02 */ /* 0x000fe20000000f00 */
[----:B------:R-:W-:Y:S01]  /*2de0*/  IMAD R8, R3, c[0x0][0x280], RZ ;  /* 0x0000a00003087a24 */ /* 0x000fe200078e02ff */
[----:B------:R-:W-:Y:S01]  /*2df0*/  ISETP.NE.AND P4, PT, R146, 0x1, PT ;  /* 0x000000019200780c */ /* 0x000fe20003f85270 */
[----:B------:R-:W-:Y:S01]  /*2e00*/  IMAD R5, R26, c[0x0][0x264], R5 ;  /* 0x000099001a057a24 */ /* 0x000fe200078e0205 */
[----:B------:R-:W-:Y:S01]  /*2e10*/  ISETP.GE.AND P0, PT, R145, 0x1, PT ;  /* 0x000000019100780c */ /* 0x000fe20003f06270 */
[----:B------:R-:W-:Y:S01]  /*2e20*/  IMAD R0, R13, c[0x0][0x268], RZ ;  /* 0x00009a000d007a24 */ /* 0x000fe200078e02ff */
[----:B------:R-:W-:Y:S01]  /*2e30*/  LOP3.LUT R241, R241, 0xffffffef, RZ, 0xc0, !PT ;  /* 0xffffffeff1f17812 */ /* 0x000fe200078ec0ff */
[----:B------:R-:W-:-:S02]  /*2e40*/  IMAD R10, R3, c[0x0][0x290], RZ ;  /* 0x0000a400030a7a24 */ /* 0x000fc400078e02ff */
[C---:B------:R-:W-:Y:S01]  /*2e50*/  IMAD R3, R112.reuse, c[0x0][0x284], R8 ;  /* 0x0000a10070037a24 */ /* 0x040fe200078e0208 */
[----:B------:R-:W-:Y:S01]  /*2e60*/  LOP3.LUT R241, R241, 0xfffffff7, RZ, 0xc0, !PT ;  /* 0xfffffff7f1f17812 */ /* 0x000fe200078ec0ff */
[----:B------:R-:W-:-:S04]  /*2e70*/  IMAD.WIDE.U32 R8, R112, c[0x0][0x280], R114 ;  /* 0x0000a00070087a25 */ /* 0x000fc800078e0072 */
[----:B------:R-:W-:Y:S01]  /*2e80*/  IMAD.WIDE.U32 R82, R14, c[0x0][0x268], R4 ;  /* 0x00009a000e527a25 */ /* 0x000fe200078e0004 */
[----:B------:R-:W-:-:S03]  /*2e90*/  @P4 LOP3.LUT R241, R241, 0x8, RZ, 0xfc, !PT ;  /* 0x00000008f1f14812 */ /* 0x000fc600078efcff */
[----:B------:R-:W-:Y:S01]  /*2ea0*/  IMAD R25, R14, c[0x0][0x26c], R0 ;  /* 0x00009b000e197a24 */ /* 0x000fe200078e0200 */
[----:B------:R-:W-:Y:S01]  /*2eb0*/  SEL R0, RZ, c[0x0][0x27c], !P1 ;  /* 0x00009f00ff007a07 */ /* 0x000fe20004800000 */
[----:B------:R-:W-:Y:S01]  /*2ec0*/  IMAD.WIDE.U32 R4, R112, c[0x0][0x290], R114 ;  /* 0x0000a40070047a25 */ /* 0x000fe200078e0072 */
[----:B------:R-:W-:Y:S02]  /*2ed0*/  @P0 LOP3.LUT R241, R241, 0x10, RZ, 0xfc, !PT ;  /* 0x00000010f1f10812 */ /* 0x000fe400078efcff */
[----:B------:R-:W-:Y:S01]  /*2ee0*/  IADD3 R0, R104, R0, RZ ;  /* 0x0000000068007210 */ /* 0x000fe20007ffe0ff */
[C---:B------:R-:W-:Y:S01]  /*2ef0*/  IMAD R18, R112.reuse, c[0x0][0x294], R10 ;  /* 0x0000a50070127a24 */ /* 0x040fe200078e020a */
[----:B------:R-:W-:Y:S01]  /*2f00*/  IADD3 R81, R83, R25, RZ ;  /* 0x0000001953517210 */ /* 0x000fe20007ffe0ff */
[----:B------:R-:W-:Y:S01]  /*2f10*/  IMAD.MOV.U32 R14, RZ, RZ, R8 ;  /* 0x000000ffff0e7224 */ /* 0x000fe200078e0008 */
[----:B------:R-:W-:Y:S01]  /*2f20*/  SEL R8, RZ, c[0x0][0x27c], !P2 ;  /* 0x00009f00ff087a07 */ /* 0x000fe20005000000 */
[----:B------:R-:W-:Y:S01]  /*2f30*/  IMAD.WIDE.U32 R10, R112, c[0x0][0x280], R104 ;  /* 0x0000a000700a7a25 */ /* 0x000fe200078e0068 */
[----:B------:R-:W-:-:S02]  /*2f40*/  IADD3 R13, R5, R18, RZ ;  /* 0x00000012050d7210 */ /* 0x000fc40007ffe0ff */
[----:B------:R-:W-:Y:S01]  /*2f50*/  SEL R5, RZ, c[0x0][0x27c], !P3 ;  /* 0x00009f00ff057a07 */ /* 0x000fe20005800000 */
[----:B------:R-:W-:Y:S01]  /*2f60*/  IMAD.IADD R127, R12, 0x1, R15 ;  /* 0x000000010c7f7824 */ /* 0x000fe200078e020f */
[----:B------:R-:W-:Y:S01]  /*2f70*/  MOV R12, R4 ;  /* 0x00000004000c7202 */ /* 0x000fe20000000f00 */
[----:B------:R-:W-:Y:S01]  /*2f80*/  IMAD.IADD R15, R9, 0x1, R3 ;  /* 0x00000001090f7824 */ /* 0x000fe200078e0203 */
[----:B------:R-:W-:Y:S01]  /*2f90*/  SHF.R.S32.HI R4, RZ, 0x1f, R0 ;  /* 0x0000001fff047819 */ /* 0x000fe20000011400 */
[----:B------:R-:W-:Y:S02]  /*2fa0*/  IMAD.IADD R11, R3, 0x1, R11 ;  /* 0x00000001030b7824 */ /* 0x000fe400078e020b */
[----:B------:R-:W-:Y:S01]  /*2fb0*/  IMAD.IADD R3, R29, 0x1, R8 ;  /* 0x000000011d037824 */ /* 0x000fe200078e0208 */
[----:B------:R-:W-:Y:S01]  /*2fc0*/  IADD3 R8, R28, R5, RZ ;  /* 0x000000051c087210 */ /* 0x000fe20007ffe0ff */
[----:B------:R-:W-:Y:S01]  /*2fd0*/  IMAD.WIDE.U32 R16, R112, c[0x0][0x290], R104 ;  /* 0x0000a40070107a25 */ /* 0x000fe200078e0068 */
[----:B------:R-:W-:-:S02]  /*2fe0*/  LEA.HI R5, R4, R0, RZ, 0x3 ;  /* 0x0000000004057211 */ /* 0x000fc400078f18ff */
[----:B------:R-:W-:Y:S01]  /*2ff0*/  SHF.R.S32.HI R9, RZ, 0x1f, R3 ;  /* 0x0000001fff097819 */ /* 0x000fe20000011403 */
[----:B------:R-:W-:Y:S01]  /*3000*/  IMAD R140, R130, c[0x0][0x284], RZ ;  /* 0x0000a100828c7a24 */ /* 0x000fe200078e02ff */
[----:B------:R-:W-:Y:S01]  /*3010*/  LEA.HI R22, R4, R0, RZ, 0x5 ;  /* 0x0000000004167211 */ /* 0x000fe200078f28ff */
[C---:B------:R-:W-:Y:S01]  /*3020*/  IMAD R141, R130.reuse, c[0x0][0x294], RZ ;  /* 0x0000a500828d7a24 */ /* 0x040fe200078e02ff */
[----:B------:R-:W-:Y:S01]  /*3030*/  SHF.R.S32.HI R0, RZ, 0x1f, R8 ;  /* 0x0000001fff007819 */ /* 0x000fe20000011408 */
[----:B------:R-:W-:Y:S01]  /*3040*/  IMAD.WIDE.U32 R132, R130, c[0x0][0x280], RZ ;  /* 0x0000a00082847a25 */ /* 0x000fe200078e00ff */
[CC--:B------:R-:W-:Y:S02]  /*3050*/  LEA.HI R4, R9.reuse, R3.reuse, RZ, 0x3 ;  /* 0x0000000309047211 */ /* 0x0c0fe400078f18ff */
[----:B------:R-:W-:Y:S01]  /*3060*/  LEA.HI R21, R9, R3, RZ, 0x5 ;  /* 0x0000000309157211 */ /* 0x000fe200078f28ff */
[----:B------:R-:W-:Y:S01]  /*3070*/  IMAD.IADD R9, R18, 0x1, R17 ;  /* 0x0000000112097824 */ /* 0x000fe200078e0211 */
[-C--:B------:R-:W-:Y:S01]  /*3080*/  LEA.HI R3, R0, R8.reuse, RZ, 0x3 ;  /* 0x0000000800037211 */ /* 0x080fe200078f18ff */
[----:B------:R-:W-:Y:S01]  /*3090*/  IMAD.WIDE.U32 R108, R6, c[0x0][0x2b0], RZ ;  /* 0x0000ac00066c7a25 */ /* 0x000fe200078e00ff */
[----:B------:R-:W-:-:S02]  /*30a0*/  LEA.HI R0, R0, R8, RZ, 0x5 ;  /* 0x0000000800007211 */ /* 0x000fc400078f28ff */
[----:B------:R-:W-:Y:S01]  /*30b0*/  SHF.R.S32.HI R22, RZ, 0x5, R22 ;  /* 0x00000005ff167819 */ /* 0x000fe20000011416 */
[----:B------:R-:W-:Y:S01]  /*30c0*/  IMAD.WIDE.U32 R130, R130, c[0x0][0x290], RZ ;  /* 0x0000a40082827a25 */ /* 0x000fe200078e00ff */
[----:B------:R-:W-:Y:S02]  /*30d0*/  SHF.R.S32.HI R18, RZ, 0x5, R21 ;  /* 0x00000005ff127819 */ /* 0x000fe40000011415 */
[----:B------:R-:W-:Y:S01]  /*30e0*/  SHF.R.S32.HI R0, RZ, 0x5, R0 ;  /* 0x00000005ff007819 */ /* 0x000fe20000011400 */
[--C-:B------:R-:W-:Y:S01]  /*30f0*/  IMAD R24, R22, 0x600, R7.reuse ;  /* 0x0000060016187824 */ /* 0x100fe200078e0207 */
[----:B------:R-:W-:Y:S01]  /*3100*/  LOP3.LUT R86, R5, 0xfffffff8, RZ, 0xc0, !PT ;  /* 0xfffffff805567812 */ /* 0x000fe200078ec0ff */
[----:B------:R-:W-:Y:S01]  /*3110*/  IMAD R21, R18, 0x600, R7 ;  /* 0x0000060012157824 */ /* 0x000fe200078e0207 */
[----:B------:R-:W-:Y:S01]  /*3120*/  LOP3.LUT R85, R4, 0xfffffff8, RZ, 0xc0, !PT ;  /* 0xfffffff804557812 */ /* 0x000fe200078ec0ff */
[----:B------:R-:W-:Y:S01]  /*3130*/  IMAD.WIDE.U32 R96, R129, c[0x0][0x280], R10 ;  /* 0x0000a00081607a25 */ /* 0x000fe200078e000a */
[----:B------:R-:W-:-:S02]  /*3140*/  LOP3.LUT R84, R3, 0xfffffff8, RZ, 0xc0, !PT ;  /* 0xfffffff803547812 */ /* 0x000fc400078ec0ff */
[----:B------:R-:W-:Y:S01]  /*3150*/  IADD3 R141, R131, R141, RZ ;  /* 0x0000008d838d7210 */ /* 0x000fe20007ffe0ff */
[C---:B------:R-:W-:Y:S01]  /*3160*/  IMAD.WIDE.U32 R106, R26.reuse, c[0x0][0x1e8], RZ ;  /* 0x00007a001a6a7a25 */ /* 0x040fe200078e00ff */
[----:B------:R-:W-:Y:S02]  /*3170*/  SHF.R.S32.HI R62, RZ, 0x3, R5 ;  /* 0x00000003ff3e7819 */ /* 0x000fe40000011405 */
[----:B------:R-:W-:Y:S01]  /*3180*/  SHF.R.S32.HI R61, RZ, 0x3, R4 ;  /* 0x00000003ff3d7819 */ /* 0x000fe20000011404 */
[----:B------:R-:W-:Y:S01]  /*3190*/  IMAD.WIDE.U32 R102, R26, c[0x0][0x210], RZ ;  /* 0x000084001a667a25 */ /* 0x000fe200078e00ff */
[----:B------:R-:W-:Y:S02]  /*31a0*/  SHF.R.S32.HI R60, RZ, 0x3, R3 ;  /* 0x00000003ff3c7819 */ /* 0x000fe40000011403 */
[----:B------:R-:W-:Y:S01]  /*31b0*/  SHF.R.S32.HI R120, RZ, 0x1f, R86 ;  /* 0x0000001fff787819 */ /* 0x000fe20000011456 */
[----:B------:R-:W-:Y:S01]  /*31c0*/  IMAD.WIDE.U32 R100, R129, c[0x0][0x280], R14 ;  /* 0x0000a00081647a25 */ /* 0x000fe200078e000e */
[----:B------:R-:W-:-:S02]  /*31d0*/  SHF.R.S32.HI R119, RZ, 0x1f, R85 ;  /* 0x0000001fff777819 */ /* 0x000fc40000011455 */
[----:B------:R-:W-:Y:S01]  /*31e0*/  SHF.R.S32.HI R118, RZ, 0x1f, R84 ;  /* 0x0000001fff767819 */ /* 0x000fe20000011454 */
[----:B------:R-:W-:-:S04]  /*31f0*/  IMAD.WIDE.U32 R98, R129, c[0x0][0x290], R12 ;  /* 0x0000a40081627a25 */ /* 0x000fc800078e000c */
[----:B------:R-:W-:Y:S02]  /*3200*/  IMAD.IADD R140, R133, 0x1, R140 ;  /* 0x00000001858c7824 */ /* 0x000fe400078e028c */
[C---:B------:R-:W-:Y:S02]  /*3210*/  IMAD R126, R26.reuse, c[0x0][0x1ec], R107 ;  /* 0x00007b001a7e7a24 */ /* 0x040fe400078e026b */
[----:B------:R-:W-:Y:S01]  /*3220*/  IMAD R125, R26, c[0x0][0x214], R103 ;  /* 0x000085001a7d7a24 */ /* 0x000fe200078e0267 */
[C---:B--2---:R-:W-:Y:S02]  /*3230*/  LOP3.LUT R17, R23.reuse, 0x18, R5, 0xf8, !PT ;  /* 0x0000001817117812 */ /* 0x044fe400078ef805 */
[C---:B------:R-:W-:Y:S02]  /*3240*/  LOP3.LUT R8, R23.reuse, 0x18, R4, 0xf8, !PT ;  /* 0x0000001817087812 */ /* 0x040fe400078ef804 */
[----:B------:R-:W-:Y:S02]  /*3250*/  LOP3.LUT R23, R23, 0x18, R3, 0xf8, !PT ;  /* 0x0000001817177812 */ /* 0x000fe400078ef803 */
[-C--:B---3--:R-:W-:Y:S01]  /*3260*/  LOP3.LUT R22, R17, R27.reuse, RZ, 0x3c, !PT ;  /* 0x0000001b11167212 */ /* 0x088fe200078e3cff */
[----:B------:R-:W-:Y:S01]  /*3270*/  IMAD R17, R0, 0x600, R7 ;  /* 0x0000060000117824 */ /* 0x000fe200078e0207 */
[----:B------:R-:W-:-:S02]  /*3280*/  LOP3.LUT R18, R8, R27, RZ, 0x3c, !PT ;  /* 0x0000001b08127212 */ /* 0x000fc400078e3cff */
[----:B------:R-:W-:Y:S01]  /*3290*/  LOP3.LUT R0, R23, R27, RZ, 0x3c, !PT ;  /* 0x0000001b17007212 */ /* 0x000fe200078e3cff */
[----:B------:R-:W-:Y:S01]  /*32a0*/  IMAD.IADD R23, R24, 0x1, R22 ;  /* 0x0000000118177824 */ /* 0x000fe200078e0216 */
[----:B------:R-:W-:Y:S01]  /*32b0*/  IADD3 R22, R21, R18, RZ ;  /* 0x0000001215167210 */ /* 0x000fe20007ffe0ff */
[----:B------:R-:W-:Y:S01]  /*32c0*/  IMAD R18, R20, c[0x0][0x290], RZ ;  /* 0x0000a40014127a24 */ /* 0x000fe200078e02ff */
[----:B------:R-:W-:Y:S01]  /*32d0*/  MOV R8, R16 ;  /* 0x0000001000087202 */ /* 0x000fe20000000f00 */
[----:B------:R-:W-:Y:S01]  /*32e0*/  IMAD.IADD R21, R17, 0x1, R0 ;  /* 0x0000000111157824 */ /* 0x000fe200078e0200 */
[----:B------:R-:W-:Y:S01]  /*32f0*/  SHF.L.U32 R111, R22, 0x1, RZ ;  /* 0x00000001166f7819 */ /* 0x000fe200000006ff */
[----:B------:R-:W-:Y:S02]  /*3300*/  IMAD R0, R19, c[0x0][0x2b0], RZ ;  /* 0x0000ac0013007a24 */ /* 0x000fe400078e02ff */
[----:B------:R-:W-:Y:S02]  /*3310*/  IMAD R16, R20, c[0x0][0x280], RZ ;  /* 0x0000a00014107a24 */ /* 0x000fe400078e02ff */
[----:B------:R-:W-:Y:S01]  /*3320*/  IMAD R17, R6, c[0x0][0x2b4], R0 ;  /* 0x0000ad0006117a24 */ /* 0x000fe200078e0200 */
[----:B------:R-:W-:Y:S01]  /*3330*/  LEA R0, R168, R112, 0x6 ;  /* 0x00000070a8007211 */ /* 0x000fe200078e30ff */
[----:B------:R-:W-:-:S02]  /*3340*/  IMAD R16, R129, c[0x0][0x284], R16 ;  /* 0x0000a10081107a24 */ /* 0x000fc400078e0210 */
[C---:B------:R-:W-:Y:S02]  /*3350*/  IMAD R6, R129.reuse, c[0x0][0x294], R18 ;  /* 0x0000a50081067a24 */ /* 0x040fe400078e0212 */
[----:B------:R-:W-:Y:S01]  /*3360*/  IMAD.WIDE.U32 R94, R129, c[0x0][0x290], R8 ;  /* 0x0000a400815e7a25 */ /* 0x000fe200078e0008 */
[----:B------:R-:W-:-:S03]  /*3370*/  IADD3 R121, R16, R97, RZ ;  /* 0x0000006110797210 */ /* 0x000fc60007ffe0ff */
[----:B------:R-:W-:Y:S01]  /*3380*/  IMAD.IADD R124, R109, 0x1, R17 ;  /* 0x000000016d7c7824 */ /* 0x000fe200078e0211 */
[----:B------:R-:W-:Y:S01]  /*3390*/  IADD3 R117, R6, R95, RZ ;  /* 0x0000005f06757210 */ /* 0x000fe20007ffe0ff */
[----:B------:R-:W-:Y:S02]  /*33a0*/  IMAD.IADD R123, R101, 0x1, R16 ;  /* 0x00000001657b7824 */ /* 0x000fe400078e0210 */
[----:B------:R-:W-:Y:S02]  /*33b0*/  IMAD.IADD R122, R99, 0x1, R6 ;  /* 0x00000001637a7824 */ /* 0x000fe400078e0206 */
[----:B------:R-:W-:Y:S02]  /*33c0*/  IMAD.SHL.U32 R116, R23, 0x2, RZ ;  /* 0x0000000217747824 */ /* 0x000fe400078e00ff */
[----:B------:R-:W-:Y:S01]  /*33d0*/  IMAD.SHL.U32 R110, R21, 0x2, RZ ;  /* 0x00000002156e7824 */ /* 0x000fe200078e00ff */
[----:B------:R-:W-:Y:S06]  /*33e0*/  BAR.SYNC.DEFER_BLOCKING 0x0 ;  /* 0x0000000000007b1d */ /* 0x000fec0000010000 */
.L_x_239:
[----:B-1----:R-:W-:Y:S01]  /*33f0*/  IMAD R3, R33, 0x30, R0 ;  /* 0x0000003021037824 */ /* 0x002fe200078e0200 */
[----:B------:R-:W-:Y:S01]  /*3400*/  ISETP.NE.AND P4, PT, R146, 0x1, PT ;  /* 0x000000019200780c */ /* 0x000fe20003f85270 */
[----:B------:R-:W-:Y:S01]  /*3410*/  IMAD.MOV.U32 R77, RZ, RZ, RZ ;  /* 0x000000ffff4d7224 */ /* 0x000fe200078e00ff */
[----:B------:R-:W-:Y:S04]  /*3420*/  DEPBAR.LE SB0, 0x0 ;  /* 0x000080000000791a */ /* 0x000fe80000000000 */
[----:B--2---:R-:W-:Y:S01]  /*3430*/  IMAD.IADD R4, R127, 0x1, R3 ;  /* 0x000000017f047824 */ /* 0x004fe200078e0203 */
[----:B------:R-:W-:Y:S01]  /*3440*/  ISETP.GE.AND P0, PT, R3, R2, PT ;  /* 0x000000020300720c */ /* 0x000fe20003f06270 */
[----:B------:R-:W-:Y:S01]  /*3450*/  WARPSYNC 0xffffffff ;  /* 0xffffffff00007948 */ /* 0x000fe20003800000 */
[----:B------:R-:W-:Y:S01]  /*3460*/  ISETP.GE.AND P5, PT, R145, 0x1, PT ;  /* 0x000000019100780c */ /* 0x000fe20003fa6270 */
[--C-:B------:R-:W-:Y:S01]  /*3470*/  IMAD.MOV.U32 R3, RZ, RZ, R4.reuse ;  /* 0x000000ffff037224 */ /* 0x100fe200078e0004 */
[----:B------:R-:W-:Y:S01]  /*3480*/  ISETP.GT.OR P0, PT, R0, 0x2f, P0 ;  /* 0x0000002f0000780c */ /* 0x000fe20000704670 */
[----:B------:R-:W-:Y:S01]  /*3490*/  BSSY B1, `(.L_x_213) ;  /* 0x00003e1000017945 */ /* 0x000fe20003800000 */
[----:B---3--:R-:W-:Y:S05]  /*34a0*/  @P4 IMAD.HI.U32 R5, R4, c[0x0][0x2bc], RZ ;  /* 0x0000af0004054a27 */ /* 0x008fea00078e00ff */
[----:B------:R-:W-:Y:S06]  /*34b0*/  @P4 SHF.R.U32.HI R3, RZ, c[0x0][0x2c0], R5 ;  /* 0x0000b000ff034a19 */ /* 0x000fec0000011605 */
[C---:B------:R-:W-:Y:S04]  /*34c0*/  @!P0 IADD3 R5, P4, R3.reuse, R108, RZ ;  /* 0x0000006c03058210 */ /* 0x040fe80007f9e0ff */
[----:B------:R-:W-:Y:S01]  /*34d0*/  @!P0 LEA.HI.X.SX32 R6, R3, R124, 0x1, P4 ;  /* 0x0000007c03068211 */ /* 0x000fe200020f0eff */
[----:B------:R-:W-:Y:S01]  /*34e0*/  IMAD.MOV R3, RZ, RZ, -R3 ;  /* 0x000000ffff037224 */ /* 0x000fe200078e0a03 */
[----:B------:R-:W-:Y:S03]  /*34f0*/  @!P0 LEA R8, P4, R5, c[0x0][0x2a0], 0x2 ;  /* 0x0000a80005088a11 */ /* 0x000fe600078810ff */
[----:B------:R-:W-:Y:S01]  /*3500*/  IMAD R78, R3, c[0x0][0x2b8], R4 ;  /* 0x0000ae00034e7a24 */ /* 0x000fe200078e0204 */
[----:B------:R-:W-:Y:S03]  /*3510*/  @!P0 LEA.HI.X R9, R5, c[0x0][0x2a4], R6, 0x2, P4 ;  /* 0x0000a90005098a11 */ /* 0x000fe600020f1406 */
[C---:B------:R-:W-:Y:S01]  /*3520*/  IMAD.WIDE.U32 R4, R78.reuse, c[0x0][0x1e0], RZ ;  /* 0x000078004e047a25 */ /* 0x040fe200078e00ff */
[----:B------:R-:W-:Y:S01]  /*3530*/  SHF.R.S32.HI R79, RZ, 0x1f, R78 ;  /* 0x0000001fff4f7819 */ /* 0x000fe2000001144e */
[----:B------:R-:W2:Y:S04]  /*3540*/  @!P0 LDG.E R77, [R8.64] ;  /* 0x00000008084d8981 */ /* 0x000ea8000c1e1900 */
[----:B------:R-:W-:Y:S01]  /*3550*/  IMAD R3, R79, c[0x0][0x1e0], RZ ;  /* 0x000078004f037a24 */ /* 0x000fe200078e02ff */
[----:B------:R-:W-:Y:S03]  /*3560*/  BAR.SYNC.DEFER_BLOCKING 0x0 ;  /* 0x0000000000007b1d */ /* 0x000fe60000010000 */
[----:B------:R-:W-:Y:S04]  /*3570*/  IMAD R3, R78, c[0x0][0x1e4], R3 ;  /* 0x000079004e037a24 */ /* 0x000fe800078e0203 */
        /* <DEDUP_REMOVED lines=8> */
[----:B------:R-:W-:Y:S01]  /*3600*/  LEA.HI.X R32, R3, c[0x0][0x1cc], R4, 0x1, P0 ;  /* 0x0000730003207a11 */ /* 0x000fe200000f0c04 */
[----:B----4-:R-:W-:-:S05]  /*3610*/  @!P5 BRA `(.L_x_214) ;  /* 0x000039e00000d947 */ /* 0x010fca0003800000 */
[-C--:B------:R-:W-:Y:S01]  /*3620*/  IMAD R6, R140, R33.reuse, RZ ;  /* 0x000000218c067224 */ /* 0x080fe200078e02ff */
[----:B------:R-:W-:Y:S01]  /*3630*/  ISETP.NE.AND P0, PT, RZ, UR5, PT ;  /* 0x00000005ff007c0c */ /* 0x000fe2000bf05270 */
[-C--:B------:R-:W-:Y:S01]  /*3640*/  IMAD R5, R141, R33.reuse, RZ ;  /* 0x000000218d057224 */ /* 0x080fe200078e02ff */
[----:B------:R-:W-:Y:S01]  /*3650*/  SHF.R.S32.HI R4, RZ, 0x1f, R33 ;  /* 0x0000001fff047819 */ /* 0x000fe20000011421 */
[----:B------:R-:W-:Y:S02]  /*3660*/  IMAD R3, R33, -0x30, R2 ;  /* 0xffffffd021037824 */ /* 0x000fe400078e0202 */
[-C--:B------:R-:W-:Y:S03]  /*3670*/  IMAD.WIDE.U32 R30, R132, R33.reuse, RZ ;  /* 0x00000021841e7225 */ /* 0x080fe600078e00ff */
[----:B------:R-:W-:Y:S01]  /*3680*/  IMNMX R76, R3, 0x30, PT ;  /* 0x00000030034c7817 */ /* 0x000fe20003800200 */
[C---:B------:R-:W-:Y:S02]  /*3690*/  IMAD R6, R4.reuse, R132, R6 ;  /* 0x0000008404067224 */ /* 0x040fe400078e0206 */
[----:B------:R-:W-:Y:S02]  /*36a0*/  IMAD R5, R4, R130, R5 ;  /* 0x0000008204057224 */ /* 0x000fe400078e0205 */
[----:B------:R-:W-:Y:S01]  /*36b0*/  IMAD.WIDE.U32 R34, R130, R33, RZ ;  /* 0x0000002182227225 */ /* 0x000fe200078e00ff */
[----:B------:R-:W-:Y:S04]  /*36c0*/  IADD3 R6, R31, R6, RZ ;  /* 0x000000061f067210 */ /* 0x000fe80007ffe0ff */
[----:B------:R-:W-:Y:S01]  /*36d0*/  IADD3 R57, R35, R5, RZ ;  /* 0x0000000523397210 */ /* 0x000fe20007ffe0ff */
[----:B------:R-:W-:-:S05]  /*36e0*/  @!P0 BRA `(.L_x_215) ;  /* 0x00001c9000008947 */ /* 0x000fca0003800000 */
[----:B------:R-:W-:Y:S01]  /*36f0*/  ISETP.GE.AND P4, PT, R112, R76, PT ;  /* 0x0000004c7000720c */ /* 0x000fe20003f86270 */
[----:B------:R-:W-:Y:S01]  /*3700*/  BSSY B0, `(.L_x_216) ;  /* 0x000003a000007945 */ /* 0x000fe20003800000 */
        /* <DEDUP_REMOVED lines=12> */
[----:B------:R-:W-:-:S05]  /*37d0*/  @P4 BRA `(.L_x_217) ;  /* 0x000002c000004947 */ /* 0x000fca0003800000 */
[----:B------:R-:W-:Y:S01]  /*37e0*/  IADD3 R3, P0, R100, R30, RZ ;  /* 0x0000001e64037210 */ /* 0x000fe20007f1e0ff */
[----:B------:R-:W-:Y:S01]  /*37f0*/  CS2R R18, SRZ ;  /* 0x0000000000127805 */ /* 0x000fe2000001ff00 */
[----:B------:R-:W-:Y:S01]  /*3800*/  CS2R R12, SRZ ;  /* 0x00000000000c7805 */ /* 0x000fe2000001ff00 */
[----:B------:R-:W-:Y:S01]  /*3810*/  CS2R R38, SRZ ;  /* 0x0000000000267805 */ /* 0x000fe2000001ff00 */
[----:B------:R-:W-:Y:S01]  /*3820*/  CS2R R14, SRZ ;  /* 0x00000000000e7805 */ /* 0x000fe2000001ff00 */
[----:B------:R-:W-:Y:S01]  /*3830*/  IMAD.X R5, R6, 0x1, R123, P0 ;  /* 0x0000000106057824 */ /* 0x000fe200000e067b */
[----:B------:R-:W-:Y:S01]  /*3840*/  IADD3 R4, P0, R98, R34, RZ ;  /* 0x0000002262047210 */ /* 0x000fe20007f1e0ff */
[----:B------:R-:W-:Y:S01]  /*3850*/  CS2R R40, SRZ ;  /* 0x0000000000287805 */ /* 0x000fe2000001ff00 */
[----:B------:R-:W-:Y:S01]  /*3860*/  CS2R R16, SRZ ;  /* 0x0000000000107805 */ /* 0x000fe2000001ff00 */
[----:B------:R-:W-:Y:S01]  /*3870*/  CS2R R42, SRZ ;  /* 0x00000000002a7805 */ /* 0x000fe2000001ff00 */
[----:B------:R-:W-:Y:S01]  /*3880*/  CS2R R20, SRZ ;  /* 0x0000000000147805 */ /* 0x000fe2000001ff00 */
[----:B------:R-:W-:Y:S01]  /*3890*/  IMAD.X R6, R57, 0x1, R122, P0 ;  /* 0x0000000139067824 */ /* 0x000fe200000e067a */
[C---:B------:R-:W-:Y:S01]  /*38a0*/  LEA R10, P0, R3.reuse, c[0x0][0x270], 0x1 ;  /* 0x00009c00030a7a11 */ /* 0x040fe200078008ff */
[----:B------:R-:W-:Y:S01]  /*38b0*/  CS2R R44, SRZ ;  /* 0x00000000002c7805 */ /* 0x000fe2000001ff00 */
[----:B------:R-:W-:Y:S01]  /*38c0*/  CS2R R22, SRZ ;  /* 0x0000000000167805 */ /* 0x000fe2000001ff00 */
[----:B------:R-:W-:Y:S01]  /*38d0*/  CS2R R46, SRZ ;  /* 0x00000000002e7805 */ /* 0x000fe2000001ff00 */
[----:B------:R-:W-:Y:S02]  /*38e0*/  LEA.HI.X R11, R3, c[0x0][0x274], R5, 0x1, P0 ;  /* 0x00009d00030b7a11 */ /* 0x000fe400000f0c05 */
[C---:B------:R-:W-:Y:S04]  /*38f0*/  LEA R8, P0, R4.reuse, c[0x0][0x288], 0x1 ;  /* 0x0000a20004087a11 */ /* 0x040fe800078008ff */
[----:B------:R-:W-:Y:S02]  /*3900*/  LEA.HI.X R9, R4, c[0x0][0x28c], R6, 0x1, P0 ;  /* 0x0000a30004097a11 */ /* 0x000fe400000f0c06 */
[----:B------:R-:W-:Y:S01]  /*3910*/  ISETP.GE.AND P0, PT, R114, c[0x0][0x27c], PT ;  /* 0x00009f0072007a0c */ /* 0x000fe20003f06270 */
[----:B------:R-:W-:Y:S11]  /*3920*/  CS2R R4, SRZ ;  /* 0x0000000000047805 */ /* 0x000ff6000001ff00 */
[----:B------:R-:W-:Y:S01]  /*3930*/  @!UPT UIADD3 URZ, URZ, URZ, URZ ;  /* 0x0000003f3f3ff290 */ /* 0x000fe2000fffe03f */
[----:B------:R1:W5:Y:S04]  /*3940*/  @!P0 LDG.E.64 R4, [R10.64] ;  /* 0x000000080a048981 */ /* 0x000368000c1e1b00 */
[----:B------:R1:W5:Y:S01]  /*3950*/  @!P0 LDG.E.64 R18, [R8.64] ;  /* 0x0000000808128981 */ /* 0x000362000c1e1b00 */
[----:B------:R-:W-:Y:S11]  /*3960*/  ISETP.GE.AND P0, PT, R167, c[0x0][0x27c], PT ;  /* 0x00009f00a7007a0c */ /* 0x000ff60003f06270 */
[----:B------:R-:W-:Y:S02]  /*3970*/  @!UPT UIADD3 URZ, URZ, URZ, URZ ;  /* 0x0000003f3f3ff290 */ /* 0x000fe4000fffe03f */
[----:B------:R1:W5:Y:S04]  /*3980*/  @!P0 LDG.E.64 R12, [R10.64+0x10] ;  /* 0x000010080a0c8981 */ /* 0x000368000c1e1b00 */
[----:B------:R1:W5:Y:S01]  /*3990*/  @!P0 LDG.E.64 R38, [R8.64+0x10] ;  /* 0x0000100808268981 */ /* 0x000362000c1e1b00 */
        /* <DEDUP_REMOVED lines=15> */
[----:B------:R1:W5:Y:S02]  /*3a90*/  @!P0 LDG.E.64 R46, [R8.64+0x50] ;  /* 0x00005008082e8981 */ /* 0x000364000c1e1b00 */
.L_x_217:
[----:B------:R-:W-:Y:S05]  /*3aa0*/  BSYNC B0 ;  /* 0x0000000000007941 */ /* 0x000fea0003800000 */
.L_x_216:
[----:B------:R2:W3:Y:S04]  /*3ab0*/  SHFL.IDX PT, R55, R32, RZ, 0x1e1f ;  /* 0x001e1fff20377589 */ /* 0x0004e800000e0000 */
[----:B------:R2:W4:Y:S01]  /*3ac0*/  SHFL.IDX PT, R54, R56, RZ, 0x1e1f ;  /* 0x001e1fff38367589 */ /* 0x00052200000e0000 */
[----:B------:R-:W-:-:S05]  /*3ad0*/  @P4 BRA `(.L_x_218) ;  /* 0x000037c000004947 */ /* 0x000fca0003800000 */
[----:B-----5:R-:W-:Y:S01]  /*3ae0*/  MOV R3, R21 ;  /* 0x0000001500037202 */ /* 0x020fe20000000f00 */
[----:B-1----:R-:W-:Y:S01]  /*3af0*/  IMAD.MOV.U32 R9, RZ, RZ, R22 ;  /* 0x000000ffff097224 */ /* 0x002fe200078e0016 */
[----:B------:R-:W-:Y:S01]  /*3b00*/  ISETP.GE.AND P0, PT, R104, c[0x0][0x1d4], PT ;  /* 0x0000750068007a0c */ /* 0x000fe20003f06270 */
[----:B------:R-:W-:Y:S01]  /*3b10*/  IMAD.MOV.U32 R8, RZ, RZ, R23 ;  /* 0x000000ffff087224 */ /* 0x000fe200078e0017 */
[----:B------:R-:W-:Y:S01]  /*3b20*/  BSSY B0, `(.L_x_219) ;  /* 0x0000057000007945 */ /* 0x000fe20003800000 */
[----:B------:R-:W-:Y:S03]  /*3b30*/  IMAD.MOV.U32 R6, RZ, RZ, R20 ;  /* 0x000000ffff067224 */ /* 0x000fe600078e0014 */
[----:B------:R-:W-:Y:S01]  /*3b40*/  PRMT R30, R8, 0x5410, R9 ;  /* 0x00005410081e7816 */ /* 0x000fe20000000009 */
[----:B------:R-:W-:Y:S01]  /*3b50*/  IMAD.MOV.U32 R9, RZ, RZ, R16 ;  /* 0x000000ffff097224 */ /* 0x000fe200078e0010 */
[----:B------:R-:W-:Y:S01]  /*3b60*/  PRMT R27, R3, 0x5410, R6 ;  /* 0x00005410031b7816 */ /* 0x000fe20000000006 */
[----:B------:R-:W-:Y:S01]  /*3b70*/  IMAD.MOV.U32 R8, RZ, RZ, R17 ;  /* 0x000000ffff087224 */ /* 0x000fe200078e0011 */
[----:B------:R-:W-:Y:S01]  /*3b80*/  MOV R6, R14 ;  /* 0x0000000e00067202 */ /* 0x000fe20000000f00 */
        /* <DEDUP_REMOVED lines=11> */
[----:B------:R-:W-:Y:S02]  /*3c40*/  MOV R9, R44 ;  /* 0x0000002c00097202 */ /* 0x000fe40000000f00 */
[----:B------:R-:W-:Y:S02]  /*3c50*/  MOV R3, R43 ;  /* 0x0000002b00037202 */ /* 0x000fe40000000f00 */
[----:B------:R-:W-:Y:S01]  /*3c60*/  PRMT R51, R9, 0x5410, R8 ;  /* 0x0000541009337816 */ /* 0x000fe20000000008 */
[----:B------:R-:W-:Y:S01]  /*3c70*/  IMAD.MOV.U32 R9, RZ, RZ, R40 ;  /* 0x000000ffff097224 */ /* 0x000fe200078e0028 */
[----:B------:R-:W-:Y:S01]  /*3c80*/  PRMT R50, R6, 0x5410, R3 ;  /* 0x0000541006327816 */ /* 0x000fe20000000003 */
[----:B------:R-:W-:Y:S01]  /*3c90*/  IMAD.MOV.U32 R8, RZ, RZ, R41 ;  /* 0x000000ffff087224 */ /* 0x000fe200078e0029 */
[----:B------:R-:W-:Y:S01]  /*3ca0*/  MOV R6, R38 ;  /* 0x0000002600067202 */ /* 0x000fe20000000f00 */
[----:B------:R-:W-:Y:S03]  /*3cb0*/  IMAD.MOV.U32 R3, RZ, RZ, R39 ;  /* 0x000000ffff037224 */ /* 0x000fe600078e0027 */
[----:B------:R-:W-:Y:S02]  /*3cc0*/  PRMT R49, R9, 0x5410, R8 ;  /* 0x0000541009317816 */ /* 0x000fe40000000008 */
[----:B------:R-:W-:Y:S01]  /*3cd0*/  PRMT R48, R6, 0x5410, R3 ;  /* 0x0000541006307816 */ /* 0x000fe20000000003 */
[----:B------:R-:W-:-:S05]  /*3ce0*/  @P0 BRA `(.L_x_220) ;  /* 0x000003a000000947 */ /* 0x000fca0003800000 */
[C---:B--2-4-:R-:W-:Y:S01]  /*3cf0*/  LEA R56, P0, R104.reuse, R54, 0x1 ;  /* 0x0000003668387211 */ /* 0x054fe200078008ff */
[----:B------:R-:W1:Y:S01]  /*3d00*/  LDS.128 R8, [R242+0x2400] ;  /* 0x00240000f2087984 */ /* 0x000e620000000c00 */
[----:B------:R-:W-:Y:S01]  /*3d10*/  MOV R6, R4 ;  /* 0x0000000400067202 */ /* 0x000fe20000000f00 */
[----:B------:R-:W-:Y:S01]  /*3d20*/  IMAD.MOV.U32 R31, RZ, RZ, R18 ;  /* 0x000000ffff1f7224 */ /* 0x000fe200078e0012 */
[----:B---3--:R-:W-:Y:S01]  /*3d30*/  LEA.HI.X R57, R104, R55, R105, 0x1, P0 ;  /* 0x0000003768397211 */ /* 0x008fe200000f0c69 */
[--C-:B------:R-:W-:Y:S01]  /*3d40*/  IMAD.MOV.U32 R34, RZ, RZ, R19.reuse ;  /* 0x000000ffff227224 */ /* 0x100fe200078e0013 */
[----:B------:R-:W-:Y:S11]  /*3d50*/  ISETP.GE.AND P0, PT, R114, c[0x0][0x27c], PT ;  /* 0x00009f0072007a0c */ /* 0x000ff60003f06270 */
[----:B------:R-:W-:Y:S02]  /*3d60*/  @!UPT UIADD3 URZ, URZ, URZ, URZ ;  /* 0x0000003f3f3ff290 */ /* 0x000fe4000fffe03f */
[----:B------:R-:W-:Y:S02]  /*3d70*/  @!P0 SHF.R.U64 R32, R18, 0x10, R19 ;  /* 0x0000001012208819 */ /* 0x000fe40000001213 */
[--C-:B------:R-:W-:Y:S01]  /*3d80*/  @!P0 SHF.R.U64 R18, R4, 0x10, R5.reuse ;  /* 0x0000001004128819 */ /* 0x100fe20000001205 */
[----:B------:R-:W-:Y:S01]  /*3d90*/  IMAD.MOV.U32 R4, RZ, RZ, R5 ;  /* 0x000000ffff047224 */ /* 0x000fe200078e0005 */
[----:B------:R-:W-:Y:S02]  /*3da0*/  @!P0 SHF.R.U32.HI R19, RZ, 0x10, R19 ;  /* 0x00000010ff138819 */ /* 0x000fe40000011613 */
[----:B------:R-:W-:Y:S02]  /*3db0*/  @!P0 SHF.R.U32.HI R3, RZ, 0x10, R5 ;  /* 0x00000010ff038819 */ /* 0x000fe40000011605 */
[----:B------:R-:W-:Y:S02]  /*3dc0*/  @!P0 PRMT R32, R31, 0x5410, R32 ;  /* 0x000054101f208816 */ /* 0x000fe40000000020 */
[----:B------:R-:W-:Y:S02]  /*3dd0*/  @!P0 PRMT R6, R6, 0x5410, R18 ;  /* 0x0000541006068816 */ /* 0x000fe40000000012 */
[----:B------:R-:W-:Y:S01]  /*3de0*/  @!P0 PRMT R36, R34, 0x5410, R19 ;  /* 0x0000541022248816 */ /* 0x000fe20000000013 */
[----:B------:R-:W-:Y:S01]  /*3df0*/  @!P0 IMAD.U32 R18, R32, 0x10000, RZ ;  /* 0x0001000020128824 */ /* 0x000fe200078e00ff */
[----:B------:R-:W-:Y:S02]  /*3e00*/  @!P0 PRMT R19, R4, 0x5410, R3 ;  /* 0x0000541004138816 */ /* 0x000fe40000000003 */
[----:B------:R-:W-:Y:S02]  /*3e10*/  @!P0 SHF.L.U32 R5, R6, 0x10, RZ ;  /* 0x0000001006058819 */ /* 0x000fe400000006ff */
[----:B------:R-:W-:Y:S02]  /*3e20*/  @!P0 LOP3.LUT R32, R32, 0xffff0000, RZ, 0xc0, !PT ;  /* 0xffff000020208812 */ /* 0x000fe400078ec0ff */
[----:B------:R-:W-:Y:S01]  /*3e30*/  @!P0 LOP3.LUT R6, R6, 0xffff0000, RZ, 0xc0, !PT ;  /* 0xffff000006068812 */ /* 0x000fe200078ec0ff */
[C---:B-1----:R-:W-:Y:S01]  /*3e40*/  @!P0 IMAD.U32 R31, R8.reuse, 0x10000, RZ ;  /* 0x00010000081f8824 */ /* 0x042fe200078e00ff */
[----:B------:R-:W-:Y:S01]  /*3e50*/  @!P0 LOP3.LUT R3, R8, 0xffff0000, RZ, 0xc0, !PT ;  /* 0xffff000008038812 */ /* 0x000fe200078ec0ff */
[C---:B------:R-:W-:Y:S01]  /*3e60*/  @!P0 IMAD.U32 R34, R9.reuse, 0x10000, RZ ;  /* 0x0001000009228824 */ /* 0x040fe200078e00ff */
[----:B------:R-:W-:Y:S03]  /*3e70*/  @!P0 LOP3.LUT R4, R9, 0xffff0000, RZ, 0xc0, !PT ;  /* 0xffff000009048812 */ /* 0x000fe600078ec0ff */
[C---:B------:R-:W-:Y:S02]  /*3e80*/  @!P0 FMUL.FTZ R35, R3.reuse, R18 ;  /* 0x0000001203238220 */ /* 0x040fe40000410000 */
[-C--:B------:R-:W-:Y:S02]  /*3e90*/  @!P0 FMUL.FTZ R3, R3, R5.reuse ;  /* 0x0000000503038220 */ /* 0x080fe40000410000 */
[----:B------:R-:W-:Y:S02]  /*3ea0*/  @!P0 FMUL.FTZ R37, R4, R32 ;  /* 0x0000002004258220 */ /* 0x000fe40000410000 */
[----:B------:R-:W-:Y:S01]  /*3eb0*/  @!P0 FFMA.FTZ R63, R31, R5, -R35 ;  /* 0x000000051f3f8223 */ /* 0x000fe20000010823 */
[----:B------:R-:W-:Y:S01]  /*3ec0*/  @!P0 LOP3.LUT R5, R10, 0xffff0000, RZ, 0xc0, !PT ;  /* 0xffff00000a058812 */ /* 0x000fe200078ec0ff */
[----:B------:R-:W-:Y:S01]  /*3ed0*/  @!P0 FFMA.FTZ R3, R18, R31, R3 ;  /* 0x0000001f12038223 */ /* 0x000fe20000010003 */
[C---:B------:R-:W-:Y:S01]  /*3ee0*/  @!P0 SHF.L.U32 R31, R36.reuse, 0x10, RZ ;  /* 0x00000010241f8819 */ /* 0x040fe200000006ff */
[C---:B------:R-:W-:Y:S01]  /*3ef0*/  @!P0 IMAD.U32 R18, R19.reuse, 0x10000, RZ ;  /* 0x0001000013128824 */ /* 0x040fe200078e00ff */
[----:B------:R-:W-:Y:S01]  /*3f00*/  @!P0 LOP3.LUT R36, R36, 0xffff0000, RZ, 0xc0, !PT ;  /* 0xffff000024248812 */ /* 0x000fe200078ec0ff */
[-C--:B------:R-:W-:Y:S01]  /*3f10*/  @!P0 FMUL.FTZ R4, R4, R6.reuse ;  /* 0x0000000604048220 */ /* 0x080fe20000410000 */
[----:B------:R-:W-:Y:S01]  /*3f20*/  @!P0 LOP3.LUT R19, R19, 0xffff0000, RZ, 0xc0, !PT ;  /* 0xffff000013138812 */ /* 0x000fe200078ec0ff */
[----:B------:R-:W-:Y:S01]  /*3f30*/  @!P0 FFMA.FTZ R59, R34, R6, -R37 ;  /* 0x00000006223b8223 */ /* 0x000fe20000010825 */
[C---:B------:R-:W-:Y:S01]  /*3f40*/  @!P0 LOP3.LUT R6, R11.reuse, 0xffff0000, RZ, 0xc0, !PT ;  /* 0xffff00000b068812 */ /* 0x040fe200078ec0ff */
[----:B------:R-:W-:Y:S01]  /*3f50*/  @!P0 IMAD.U32 R35, R10, 0x10000, RZ ;  /* 0x000100000a238824 */ /* 0x000fe200078e00ff */
[----:B------:R-:W-:Y:S01]  /*3f60*/  @!P0 SHF.L.U32 R37, R11, 0x10, RZ ;  /* 0x000000100b258819 */ /* 0x000fe200000006ff */
[C---:B------:R-:W-:Y:S02]  /*3f70*/  @!P0 FMUL.FTZ R53, R5.reuse, R31 ;  /* 0x0000001f05358220 */ /* 0x040fe40000410000 */
[----:B------:R-:W-:Y:S02]  /*3f80*/  @!P0 FMUL.FTZ R5, R5, R18 ;  /* 0x0000001205058220 */ /* 0x000fe40000410000 */
[C---:B------:R-:W-:Y:S02]  /*3f90*/  @!P0 FMUL.FTZ R58, R6.reuse, R36 ;  /* 0x00000024063a8220 */ /* 0x040fe40000410000 */
[----:B------:R-:W-:Y:S02]  /*3fa0*/  @!P0 FMUL.FTZ R6, R6, R19 ;  /* 0x0000001306068220 */ /* 0x000fe40000410000 */
[----:B------:R-:W-:Y:S02]  /*3fb0*/  @!P0 FFMA.FTZ R4, R32, R34, R4 ;  /* 0x0000002220048223 */ /* 0x000fe40000010004 */
[----:B------:R-:W-:Y:S02]  /*3fc0*/  @!P0 FFMA.FTZ R5, R31, R35, R5 ;  /* 0x000000231f058223 */ /* 0x000fe40000010005 */
[----:B------:R-:W-:Y:S01]  /*3fd0*/  @!P0 FFMA.FTZ R53, R35, R18, -R53 ;  /* 0x0000001223358223 */ /* 0x000fe20000010835 */
[----:B------:R-:W-:Y:S01]  /*3fe0*/  @!P0 F2FP.BF16.PACK_AB R18, R3, R63 ;  /* 0x0000003f0312823e */ /* 0x000fe200000010ff */
[----:B------:R-:W-:Y:S01]  /*3ff0*/  @!P0 FFMA.FTZ R58, R37, R19, -R58 ;  /* 0x00000013253a8223 */ /* 0x000fe2000001083a */
[----:B------:R-:W-:Y:S01]  /*4000*/  @!P0 F2FP.BF16.PACK_AB R4, R4, R59 ;  /* 0x0000003b0404823e */ /* 0x000fe200000010ff */
[----:B------:R-:W-:Y:S01]  /*4010*/  @!P0 FFMA.FTZ R6, R36, R37, R6 ;  /* 0x0000002524068223 */ /* 0x000fe20000010006 */
[----:B------:R-:W-:Y:S01]  /*4020*/  @!P0 F2FP.BF16.PACK_AB R5, R5, R53 ;  /* 0x000000350505823e */ /* 0x000fe200000010ff */
[----:B------:R-:W-:Y:S01]  /*4030*/  @!P0 IMAD.MOV.U32 R8, RZ, RZ, R18 ;  /* 0x000000ffff088224 */ /* 0x000fe200078e0012 */
[----:B------:R-:W-:Y:S02]  /*4040*/  @!P0 MOV R9, R4 ;  /* 0x0000000400098202 */ /* 0x000fe40000000f00 */
[----:B------:R-:W-:Y:S01]  /*4050*/  @!P0 F2FP.BF16.PACK_AB R3, R6, R58 ;  /* 0x0000003a0603823e */ /* 0x000fe200000010ff */
[----:B------:R-:W-:Y:S03]  /*4060*/  @!P0 IMAD.MOV.U32 R10, RZ, RZ, R5 ;  /* 0x000000ffff0a8224 */ /* 0x000fe600078e0005 */
[----:B------:R-:W-:Y:S05]  /*4070*/  @!P0 MOV R11, R3 ;  /* 0x00000003000b8202 */ /* 0x000fea0000000f00 */
[----:B------:R1:W-:Y:S02]  /*4080*/  ST.E.128 [R56.64], R8 ;  /* 0x0000000838007985 */ /* 0x0003e4000c101d08 */
.L_x_220:
[----:B------:R-:W-:Y:S05]  /*4090*/  BSYNC B0 ;  /* 0x0000000000007941 */ /* 0x000fea0003800000 */
.L_x_219:
[----:B------:R-:W-:Y:S01]  /*40a0*/  ISETP.GE.AND P0, PT, R29, c[0x0][0x1d4], PT ;  /* 0x000075001d007a0c */ /* 0x000fe20003f06270 */
[----:B------:R-:W-:Y:S01]  /*40b0*/  @!UPT UIADD3 URZ, URZ, URZ, URZ ;  /* 0x0000003f3f3ff290 */ /* 0x000fe2000fffe03f */
[----:B------:R-:W-:Y:S11]  /*40c0*/  BSSY B0, `(.L_x_221) ;  /* 0x000003a000007945 */ /* 0x000ff60003800000 */
[----:B------:R-:W-:-:S05]  /*40d0*/  @P0 BRA `(.L_x_222) ;  /* 0x0000038000000947 */ /* 0x000fca0003800000 */
[----:B------:R-:W5:Y:S04]  /*40e0*/  LDL R3, [R1] ;  /* 0x0000000001037983 */ /* 0x000f680000100800 */
[----:B-1----:R-:W1:Y:S01]  /*40f0*/  LDS.128 R8, [R243+0x2400] ;  /* 0x00240000f3087984 */ /* 0x002e620000000c00 */
[----:B-----5:R-:W-:Y:S05]  /*4100*/  IMAD.SHL.U32 R3, R3, 0x8, RZ ;  /* 0x0000000803037824 */ /* 0x020fea00078e00ff */
[C---:B----4-:R-:W-:Y:S04]  /*4110*/  LEA R36, P0, R3.reuse, R54, 0x1 ;  /* 0x0000003603247211 */ /* 0x050fe800078008ff */
[----:B---3--:R-:W-:Y:S02]  /*4120*/  LEA.HI.X.SX32 R37, R3, R55, 0x1, P0 ;  /* 0x0000003703257211 */ /* 0x008fe400000f0eff */
[----:B------:R-:W-:Y:S11]  /*4130*/  ISETP.GE.AND P0, PT, R167, c[0x0][0x27c], PT ;  /* 0x00009f00a7007a0c */ /* 0x000ff60003f06270 */
[----:B------:R-:W-:Y:S02]  /*4140*/  @!UPT UIADD3 URZ, URZ, URZ, URZ ;  /* 0x0000003f3f3ff290 */ /* 0x000fe4000fffe03f */
[----:B------:R-:W-:Y:S01]  /*4150*/  @!P0 SHF.R.U64 R6, R38, 0x10, R39 ;  /* 0x0000001026068819 */ /* 0x000fe20000001227 */
[----:B-1----:R-:W-:Y:S01]  /*4160*/  @!P0 IMAD.U32 R31, R9, 0x10000, RZ ;  /* 0x00010000091f8824 */ /* 0x002fe200078e00ff */
[--C-:B------:R-:W-:Y:S02]  /*4170*/  @!P0 SHF.R.U64 R3, R12, 0x10, R13.reuse ;  /* 0x000000100c038819 */ /* 0x100fe4000000120d */
[----:B------:R-:W-:Y:S02]  /*4180*/  @!P0 SHF.R.U32.HI R4, RZ, 0x10, R13 ;  /* 0x00000010ff048819 */ /* 0x000fe4000001160d */
[----:B------:R-:W-:Y:S02]  /*4190*/  @!P0 PRMT R6, R48, 0x5410, R6 ;  /* 0x0000541030068816 */ /* 0x000fe40000000006 */
[----:B------:R-:W-:Y:S02]  /*41a0*/  @!P0 PRMT R3, R24, 0x5432, R3 ;  /* 0x0000543218038816 */ /* 0x000fe40000000003 */
[----:B------:R-:W-:Y:S01]  /*41b0*/  @!P0 SHF.R.U32.HI R5, RZ, 0x10, R39 ;  /* 0x00000010ff058819 */ /* 0x000fe20000011627 */
[----:B------:R-:W-:Y:S01]  /*41c0*/  @!P0 IMAD.U32 R18, R6, 0x10000, RZ ;  /* 0x0001000006128824 */ /* 0x000fe200078e00ff */
[----:B------:R-:W-:Y:S01]  /*41d0*/  @!P0 PRMT R12, R24, 0x5410, R4 ;  /* 0x00005410180c8816 */ /* 0x000fe20000000004 */
[----:B------:R-:W-:Y:S01]  /*41e0*/  @!P0 IMAD.U32 R13, R3, 0x10000, RZ ;  /* 0x00010000030d8824 */ /* 0x000fe200078e00ff */
[----:B------:R-:W-:Y:S02]  /*41f0*/  @!P0 LOP3.LUT R4, R8, 0xffff0000, RZ, 0xc0, !PT ;  /* 0xffff000008048812 */ /* 0x000fe400078ec0ff */
[----:B--2---:R-:W-:Y:S02]  /*4200*/  @!P0 PRMT R32, R48, 0x5432, R5 ;  /* 0x0000543230208816 */ /* 0x004fe40000000005 */
[----:B------:R-:W-:Y:S01]  /*4210*/  @!P0 LOP3.LUT R5, R9, 0xffff0000, RZ, 0xc0, !PT ;  /* 0xffff000009058812 */ /* 0x000fe200078ec0ff */
[----:B------:R-:W-:Y:S01]  /*4220*/  @!P0 FMUL.FTZ R34, R4, R18 ;  /* 0x0000001204228220 */ /* 0x000fe20000410000 */
[----:B------:R-:W-:Y:S02]  /*4230*/  @!P0 LOP3.LUT R24, R6, 0xffff0000, RZ, 0xc0, !PT ;  /* 0xffff000006188812 */ /* 0x000fe400078ec0ff */
[----:B------:R-:W-:Y:S01]  /*4240*/  @!P0 LOP3.LUT R6, R3, 0xffff0000, RZ, 0xc0, !PT ;  /* 0xffff000003068812 */ /* 0x000fe200078ec0ff */
[-C--:B------:R-:W-:Y:S01]  /*4250*/  @!P0 FMUL.FTZ R3, R4, R13.reuse ;  /* 0x0000000d04038220 */ /* 0x080fe20000410000 */
[----:B------:R-:W-:Y:S01]  /*4260*/  @!P0 SHF.L.U32 R19, R8, 0x10, RZ ;  /* 0x0000001008138819 */ /* 0x000fe200000006ff */
[C---:B------:R-:W-:Y:S02]  /*4270*/  @!P0 FMUL.FTZ R35, R5.reuse, R24 ;  /* 0x0000001805238220 */ /* 0x040fe40000410000 */
[-C--:B------:R-:W-:Y:S01]  /*4280*/  @!P0 FMUL.FTZ R4, R5, R6.reuse ;  /* 0x0000000605048220 */ /* 0x080fe20000410000 */
[----:B------:R-:W-:Y:S01]  /*4290*/  @!P0 LOP3.LUT R5, R10, 0xffff0000, RZ, 0xc0, !PT ;  /* 0xffff00000a058812 */ /* 0x000fe200078ec0ff */
[----:B------:R-:W-:Y:S02]  /*42a0*/  @!P0 FFMA.FTZ R48, R19, R13, -R34 ;  /* 0x0000000d13308223 */ /* 0x000fe40000010822 */
[----:B------:R-:W-:Y:S01]  /*42b0*/  @!P0 FFMA.FTZ R3, R18, R19, R3 ;  /* 0x0000001312038223 */ /* 0x000fe20000010003 */
[----:B------:R-:W-:Y:S01]  /*42c0*/  @!P0 SHF.L.U32 R19, R10, 0x10, RZ ;  /* 0x000000100a138819 */ /* 0x000fe200000006ff */
[C---:B------:R-:W-:Y:S01]  /*42d0*/  @!P0 IMAD.U32 R18, R32.reuse, 0x10000, RZ ;  /* 0x0001000020128824 */ /* 0x040fe200078e00ff */
[----:B------:R-:W-:Y:S01]  /*42e0*/  @!P0 LOP3.LUT R32, R32, 0xffff0000, RZ, 0xc0, !PT ;  /* 0xffff000020208812 */ /* 0x000fe200078ec0ff */
[C---:B------:R-:W-:Y:S01]  /*42f0*/  @!P0 IMAD.U32 R13, R12.reuse, 0x10000, RZ ;  /* 0x000100000c0d8824 */ /* 0x040fe200078e00ff */
[----:B------:R-:W-:Y:S01]  /*4300*/  @!P0 LOP3.LUT R12, R12, 0xffff0000, RZ, 0xc0, !PT ;  /* 0xffff00000c0c8812 */ /* 0x000fe200078ec0ff */
[----:B------:R-:W-:Y:S01]  /*4310*/  @!P0 FFMA.FTZ R39, R31, R6, -R35 ;  /* 0x000000061f278223 */ /* 0x000fe20000010823 */
[----:B------:R-:W-:Y:S01]  /*4320*/  @!P0 LOP3.LUT R6, R11, 0xffff0000, RZ, 0xc0, !PT ;  /* 0xffff00000b068812 */ /* 0x000fe200078ec0ff */
[C---:B------:R-:W-:Y:S02]  /*4330*/  @!P0 FMUL.FTZ R35, R5.reuse, R18 ;  /* 0x0000001205238220 */ /* 0x040fe40000410000 */
[----:B------:R-:W-:Y:S02]  /*4340*/  @!P0 FMUL.FTZ R5, R5, R13 ;  /* 0x0000000d05058220 */ /* 0x000fe40000410000 */
[----:B------:R-:W-:Y:S02]  /*4350*/  @!P0 IMAD.U32 R34, R11, 0x10000, RZ ;  /* 0x000100000b228824 */ /* 0x000fe400078e00ff */
[C---:B------:R-:W-:Y:S02]  /*4360*/  @!P0 FMUL.FTZ R38, R6.reuse, R32 ;  /* 0x0000002006268220 */ /* 0x040fe40000410000 */
[-C--:B------:R-:W-:Y:S02]  /*4370*/  @!P0 FMUL.FTZ R6, R6, R12.reuse ;  /* 0x0000000c06068220 */ /* 0x080fe40000410000 */
        /* <DEDUP_REMOVED lines=14> */
.L_x_222:
[----:B------:R-:W-:Y:S05]  /*4460*/  BSYNC B0 ;  /* 0x0000000000007941 */ /* 0x000fea0003800000 */
.L_x_221:
[----:B------:R-:W-:Y:S01]  /*4470*/  ISETP.GE.AND P0, PT, R28, c[0x0][0x1d4], PT ;  /* 0x000075001c007a0c */ /* 0x000fe20003f06270 */
[----:B------:R-:W-:Y:S01]  /*4480*/  @!UPT UIADD3 URZ, URZ, URZ, URZ ;  /* 0x0000003f3f3ff290 */ /* 0x000fe2000fffe03f */
[----:B------:R-:W-:Y:S11]  /*4490*/  BSSY B0, `(.L_x_223) ;  /* 0x000003b000007945 */ /* 0x000ff60003800000 */
[----:B------:R-:W-:-:S05]  /*44a0*/  @P0 BRA `(.L_x_224) ;  /* 0x0000039000000947 */ /* 0x000fca0003800000 */
[----:B-1----:R-:W1:Y:S01]  /*44b0*/  LDS.128 R8, [R242+0x3000] ;  /* 0x00300000f2087984 */ /* 0x002e620000000c00 */
[----:B------:R-:W-:Y:S02]  /*44c0*/  IMAD.SHL.U32 R3, R252, 0x8, RZ ;  /* 0x00000008fc037824 */ /* 0x000fe400078e00ff */
[----:B----4-:R-:W-:Y:S02]  /*44d0*/  IMAD.MOV.U32 R4, RZ, RZ, R54 ;  /* 0x000000ffff047224 */ /* 0x010fe400078e0036 */
[----:B---3--:R-:W-:Y:S03]  /*44e0*/  IMAD.MOV.U32 R5, RZ, RZ, R55 ;  /* 0x000000ffff057224 */ /* 0x008fe600078e0037 */
[C---:B------:R-:W-:Y:S04]  /*44f0*/  LEA R34, P0, R3.reuse, R4, 0x1 ;  /* 0x0000000403227211 */ /* 0x040fe800078008ff */
[----:B------:R-:W-:Y:S02]  /*4500*/  LEA.HI.X.SX32 R35, R3, R5, 0x1, P0 ;  /* 0x0000000503237211 */ /* 0x000fe400000f0eff */
[----:B------:R-:W-:Y:S11]  /*4510*/  ISETP.GE.AND P0, PT, R164, c[0x0][0x27c], PT ;  /* 0x00009f00a4007a0c */ /* 0x000ff60003f06270 */
[----:B------:R-:W-:Y:S02]  /*4520*/  @!UPT UIADD3 URZ, URZ, URZ, URZ ;  /* 0x0000003f3f3ff290 */ /* 0x000fe4000fffe03f */
[----:B------:R-:W-:Y:S02]  /*4530*/  @!P0 SHF.R.U64 R6, R40, 0x10, R41 ;  /* 0x0000001028068819 */ /* 0x000fe40000001229 */
[--C-:B------:R-:W-:Y:S02]  /*4540*/  @!P0 SHF.R.U64 R3, R14, 0x10, R15.reuse ;  /* 0x000000100e038819 */ /* 0x100fe4000000120f */
[----:B------:R-:W-:Y:S02]  /*4550*/  @!P0 SHF.R.U32.HI R4, RZ, 0x10, R15 ;  /* 0x00000010ff048819 */ /* 0x000fe4000001160f */
[----:B------:R-:W-:Y:S02]  /*4560*/  @!P0 PRMT R6, R49, 0x5410, R6 ;  /* 0x0000541031068816 */ /* 0x000fe40000000006 */
[C---:B------:R-:W-:Y:S02]  /*4570*/  @!P0 PRMT R3, R25.reuse, 0x5432, R3 ;  /* 0x0000543219038816 */ /* 0x040fe40000000003 */
[----:B------:R-:W-:Y:S02]  /*4580*/  @!P0 SHF.R.U32.HI R5, RZ, 0x10, R41 ;  /* 0x00000010ff058819 */ /* 0x000fe40000011629 */
[----:B------:R-:W-:Y:S01]  /*4590*/  @!P0 PRMT R12, R25, 0x5410, R4 ;  /* 0x00005410190c8816 */ /* 0x000fe20000000004 */
[----:B------:R-:W-:Y:S01]  /*45a0*/  @!P0 IMAD.U32 R13, R3, 0x10000, RZ ;  /* 0x00010000030d8824 */ /* 0x000fe200078e00ff */
[C---:B-1----:R-:W-:Y:S01]  /*45b0*/  @!P0 LOP3.LUT R4, R8.reuse, 0xffff0000, RZ, 0xc0, !PT ;  /* 0xffff000008048812 */ /* 0x042fe200078ec0ff */
[----:B------:R-:W-:Y:S01]  /*45c0*/  @!P0 IMAD.U32 R15, R8, 0x10000, RZ ;  /* 0x00010000080f8824 */ /* 0x000fe200078e00ff */
[----:B------:R-:W-:Y:S02]  /*45d0*/  @!P0 SHF.L.U32 R14, R6, 0x10, RZ ;  /* 0x00000010060e8819 */ /* 0x000fe400000006ff */
[----:B------:R-:W-:Y:S02]  /*45e0*/  @!P0 PRMT R24, R49, 0x5432, R5 ;  /* 0x0000543231188816 */ /* 0x000fe40000000005 */
[----:B------:R-:W-:Y:S01]  /*45f0*/  @!P0 LOP3.LUT R5, R9, 0xffff0000, RZ, 0xc0, !PT ;  /* 0xffff000009058812 */ /* 0x000fe200078ec0ff */
[----:B------:R-:W-:Y:S01]  /*4600*/  @!P0 FMUL.FTZ R25, R4, R14 ;  /* 0x0000000e04198220 */ /* 0x000fe20000410000 */
[----:B------:R-:W-:Y:S02]  /*4610*/  @!P0 LOP3.LUT R18, R6, 0xffff0000, RZ, 0xc0, !PT ;  /* 0xffff000006128812 */ /* 0x000fe400078ec0ff */
[----:B------:R-:W-:Y:S01]  /*4620*/  @!P0 LOP3.LUT R6, R3, 0xffff0000, RZ, 0xc0, !PT ;  /* 0xffff000003068812 */ /* 0x000fe200078ec0ff */
[-C--:B------:R-:W-:Y:S01]  /*4630*/  @!P0 FMUL.FTZ R3, R4, R13.reuse ;  /* 0x0000000d04038220 */ /* 0x080fe20000410000 */
[----:B------:R-:W-:Y:S01]  /*4640*/  @!P0 SHF.L.U32 R19, R9, 0x10, RZ ;  /* 0x0000001009138819 */ /* 0x000fe200000006ff */
[----:B------:R-:W-:Y:S02]  /*4650*/  @!P0 FMUL.FTZ R31, R5, R18 ;  /* 0x00000012051f8220 */ /* 0x000fe40000410000 */
[----:B------:R-:W-:Y:S01]  /*4660*/  @!P0 FFMA.FTZ R37, R15, R13, -R25 ;  /* 0x0000000d0f258223 */ /* 0x000fe20000010819 */
[----:B------:R-:W-:Y:S01]  /*4670*/  @!P0 SHF.L.U32 R13, R12, 0x10, RZ ;  /* 0x000000100c0d8819 */ /* 0x000fe200000006ff */
[-C--:B------:R-:W-:Y:S01]  /*4680*/  @!P0 FMUL.FTZ R4, R5, R6.reuse ;  /* 0x0000000605048220 */ /* 0x080fe20000410000 */
[----:B------:R-:W-:Y:S01]  /*4690*/  @!P0 LOP3.LUT R5, R10, 0xffff0000, RZ, 0xc0, !PT ;  /* 0xffff00000a058812 */ /* 0x000fe200078ec0ff */
[----:B------:R-:W-:Y:S01]  /*46a0*/  @!P0 FFMA.FTZ R3, R14, R15, R3 ;  /* 0x0000000f0e038223 */ /* 0x000fe20000010003 */
[----:B------:R-:W-:Y:S01]  /*46b0*/  @!P0 LOP3.LUT R12, R12, 0xffff0000, RZ, 0xc0, !PT ;  /* 0xffff00000c0c8812 */ /* 0x000fe200078ec0ff */
[C---:B------:R-:W-:Y:S01]  /*46c0*/  @!P0 IMAD.U32 R14, R24.reuse, 0x10000, RZ ;  /* 0x00010000180e8824 */ /* 0x040fe200078e00ff */
[----:B------:R-:W-:Y:S01]  /*46d0*/  @!P0 LOP3.LUT R24, R24, 0xffff0000, RZ, 0xc0, !PT ;  /* 0xffff000018188812 */ /* 0x000fe200078ec0ff */
[----:B------:R-:W-:Y:S01]  /*46e0*/  @!P0 FFMA.FTZ R36, R19, R6, -R31 ;  /* 0x0000000613248223 */ /* 0x000fe2000001081f */
[----:B------:R-:W-:Y:S01]  /*46f0*/  @!P0 LOP3.LUT R6, R11, 0xffff0000, RZ, 0xc0, !PT ;  /* 0xffff00000b068812 */ /* 0x000fe200078ec0ff */
[----:B------:R-:W-:Y:S02]  /*4700*/  @!P0 IMAD.U32 R15, R10, 0x10000, RZ ;  /* 0x000100000a0f8824 */ /* 0x000fe400078e00ff */
[C---:B------:R-:W-:Y:S02]  /*4710*/  @!P0 FMUL.FTZ R31, R5.reuse, R14 ;  /* 0x0000000e051f8220 */ /* 0x040fe40000410000 */
[----:B------:R-:W-:Y:S02]  /*4720*/  @!P0 FMUL.FTZ R5, R5, R13 ;  /* 0x0000000d05058220 */ /* 0x000fe40000410000 */
[----:B------:R-:W-:Y:S02]  /*4730*/  @!P0 IMAD.U32 R25, R11, 0x10000, RZ ;  /* 0x000100000b198824 */ /* 0x000fe400078e00ff */
[C---:B--2---:R-:W-:Y:S02]  /*4740*/  @!P0 FMUL.FTZ R32, R6.reuse, R24 ;  /* 0x0000001806208220 */ /* 0x044fe40000410000 */
        /* <DEDUP_REMOVED lines=8> */
[----:B------:R-:W-:Y:S02]  /*47d0*/  @!P0 F2FP.BF16.PACK_AB R5, R5, R31 ;  /* 0x0000001f0505823e */ /* 0x000fe400000010ff */
[----:B------:R-:W-:Y:S01]  /*47e0*/  @!P0 MOV R9, R4 ;  /* 0x0000000400098202 */ /* 0x000fe20000000f00 */
[----:B------:R-:W-:Y:S01]  /*47f0*/  @!P0 IMAD.MOV.U32 R8, RZ, RZ, R12 ;  /* 0x000000ffff088224 */ /* 0x000fe200078e000c */
[----:B------:R-:W-:Y:S01]  /*4800*/  @!P0 F2FP.BF16.PACK_AB R3, R6, R32 ;  /* 0x000000200603823e */ /* 0x000fe200000010ff */
[----:B------:R-:W-:Y:S03]  /*4810*/  @!P0 IMAD.MOV.U32 R10, RZ, RZ, R5 ;  /* 0x000000ffff0a8224 */ /* 0x000fe600078e0005 */
[----:B------:R-:W-:Y:S05]  /*4820*/  @!P0 MOV R11, R3 ;  /* 0x00000003000b8202 */ /* 0x000fea0000000f00 */
[----:B------:R1:W-:Y:S02]  /*4830*/  ST.E.128 [R34.64], R8 ;  /* 0x0000000822007985 */ /* 0x0003e4000c101d08 */
.L_x_224:
[----:B------:R-:W-:Y:S05]  /*4840*/  BSYNC B0 ;  /* 0x0000000000007941 */ /* 0x000fea0003800000 */
.L_x_223:
[----:B------:R-:W-:Y:S01]  /*4850*/  ISETP.GE.AND P0, PT, R246, c[0x0][0x1d4], PT ;  /* 0x00007500f6007a0c */ /* 0x000fe20003f06270 */
[----:B------:R-:W-:Y:S01]  /*4860*/  @!UPT UIADD3 URZ, URZ, URZ, URZ ;  /* 0x0000003f3f3ff290 */ /* 0x000fe2000fffe03f */
[----:B------:R-:W-:Y:S11]  /*4870*/  BSSY B0, `(.L_x_225) ;  /* 0x0000039000007945 */ /* 0x000ff60003800000 */
[----:B------:R-:W-:-:S05]  /*4880*/  @P0 BRA `(.L_x_226) ;  /* 0x0000037000000947 */ /* 0x000fca0003800000 */
[C---:B----4-:R-:W-:Y:S01]  /*4890*/  LEA R24, P0, R246.reuse, R54, 0x1 ;  /* 0x00000036f6187211 */ /* 0x050fe200078008ff */
[----:B------:R-:W4:Y:S04]  /*48a0*/  LDL R3, [R1+0x14] ;  /* 0x0000140001037983 */ /* 0x000f280000100800 */
[----:B-1----:R-:W1:Y:S01]  /*48b0*/  LDS.128 R8, [R243+0x3000] ;  /* 0x00300000f3087984 */ /* 0x002e620000000c00 */
[----:B---34-:R-:W-:Y:S02]  /*48c0*/  LEA.HI.X R25, R246, R55, R3, 0x1, P0 ;  /* 0x00000037f6197211 */ /* 0x018fe400000f0c03 */
        /* <DEDUP_REMOVED lines=29> */
[----:B--2---:R-:W-:Y:S01]  /*4aa0*/  @!P0 FFMA.FTZ R32, R17, R6, -R26 ;  /* 0x0000000611208223 */ /* 0x004fe2000001081a */
[----:B------:R-:W-:Y:S01]  /*4ab0*/  @!P0 LOP3.LUT R6, R11, 0xffff0000, RZ, 0xc0, !PT ;  /* 0xffff00000b068812 */ /* 0x000fe200078ec0ff */
[----:B------:R-:W-:Y:S02]  /*4ac0*/  @!P0 IMAD.U32 R15, R10, 0x10000, RZ ;  /* 0x000100000a0f8824 */ /* 0x000fe400078e00ff */
[C---:B------:R-:W-:Y:S02]  /*4ad0*/  @!P0 FMUL.FTZ R26, R5.reuse, R14 ;  /* 0x0000000e051a8220 */ /* 0x040fe40000410000 */
[----:B------:R-:W-:Y:S02]  /*4ae0*/  @!P0 FMUL.FTZ R5, R5, R13 ;  /* 0x0000000d05058220 */ /* 0x000fe40000410000 */
[----:B------:R-:W-:Y:S02]  /*4af0*/  @!P0 IMAD.U32 R19, R11, 0x10000, RZ ;  /* 0x000100000b138824 */ /* 0x000fe400078e00ff */
        /* <DEDUP_REMOVED lines=16> */
.L_x_226:
[----:B------:R-:W-:Y:S05]  /*4c00*/  BSYNC B0 ;  /* 0x0000000000007941 */ /* 0x000fea0003800000 */
.L_x_225:
[----:B------:R-:W-:Y:S01]  /*4c10*/  ISETP.GE.AND P0, PT, R245, c[0x0][0x1d4], PT ;  /* 0x00007500f5007a0c */ /* 0x000fe20003f06270 */
[----:B------:R-:W-:Y:S01]  /*4c20*/  @!UPT UIADD3 URZ, URZ, URZ, URZ ;  /* 0x0000003f3f3ff290 */ /* 0x000fe2000fffe03f */
[----:B------:R-:W-:Y:S11]  /*4c30*/  BSSY B0, `(.L_x_227) ;  /* 0x0000039000007945 */ /* 0x000ff60003800000 */
[----:B------:R-:W-:-:S05]  /*4c40*/  @P0 BRA `(.L_x_228) ;  /* 0x0000037000000947 */ /* 0x000fca0003800000 */
[C---:B-1--4-:R-:W-:Y:S01]  /*4c50*/  LEA R24, P0, R245.reuse, R54, 0x1 ;  /* 0x00000036f5187211 */ /* 0x052fe200078008ff */
[----:B------:R-:W4:Y:S04]  /*4c60*/  LDL R3, [R1+0x10] ;  /* 0x0000100001037983 */ /* 0x000f280000100800 */
[----:B------:R-:W1:Y:S01]  /*4c70*/  LDS.128 R8, [R242+0x3c00] ;  /* 0x003c0000f2087984 */ /* 0x000e620000000c00 */
        /* <DEDUP_REMOVED lines=8> */
[C---:B------:R-:W-:Y:S02]  /*4d00*/  @!P0 PRMT R3, R27.reuse, 0x5432, R3 ;  /* 0x000054321b038816 */ /* 0x040fe40000000003 */
        /* <DEDUP_REMOVED lines=43> */
.L_x_228:
[----:B------:R-:W-:Y:S05]  /*4fc0*/  BSYNC B0 ;  /* 0x0000000000007941 */ /* 0x000fea0003800000 */
.L_x_227:
[----:B------:R-:W-:Y:S11]  /*4fd0*/  ISETP.GE.AND P0, PT, R244, c[0x0][0x1d4], PT ;  /* 0x00007500f4007a0c */ /* 0x000ff60003f06270 */
[----:B------:R-:W-:Y:S02]  /*4fe0*/  @!UPT UIADD3 URZ, URZ, URZ, URZ ;  /* 0x0000003f3f3ff290 */ /* 0x000fe4000fffe03f */
        /* <DEDUP_REMOVED lines=55> */
[----:B------:R1:W-:Y:S01]  /*5360*/  ST.E.128 [R20.64], R8 ;  /* 0x0000000814007985 */ /* 0x0003e2000c101d08 */
[----:B------:R-:W-:-:S05]  /*5370*/  BRA `(.L_x_218) ;  /* 0x00001f2000007947 */ /* 0x000fca0003800000 */
.L_x_215:
        /* <DEDUP_REMOVED lines=31> */
[----:B------:R-:W-:Y:S01]  /*5570*/  LEA.HI.X R13, R3, c[0x0][0x274], R4, 0x1, P0 ;  /* 0x00009d00030d7a11 */ /* 0x000fe200000f0c04 */
[----:B------:R-:W-:Y:S01]  /*5580*/  CS2R R52, SRZ ;  /* 0x0000000000347805 */ /* 0x000fe2000001ff00 */
[C---:B------:R-:W-:Y:S04]  /*5590*/  LEA R4, P0, R5.reuse, c[0x0][0x288], 0x1 ;  /* 0x0000a20005047a11 */ /* 0x040fe800078008ff */
[----:B------:R-:W-:Y:S02]  /*55a0*/  LEA.HI.X R5, R5, c[0x0][0x28c], R6, 0x1, P0 ;  /* 0x0000a30005057a11 */ /* 0x000fe400000f0c06 */
[----:B------:R-:W-:Y:S11]  /*55b0*/  ISETP.GE.AND P0, PT, R104, c[0x0][0x27c], PT ;  /* 0x00009f0068007a0c */ /* 0x000ff60003f06270 */
[----:B------:R-:W-:Y:S02]  /*55c0*/  @!UPT UIADD3 URZ, URZ, URZ, URZ ;  /* 0x0000003f3f3ff290 */ /* 0x000fe4000fffe03f */
[----:B------:R1:W5:Y:S04]  /*55d0*/  @!P0 LDG.E.128 R8, [R12.64] ;  /* 0x000000080c088981 */ /* 0x000368000c1e1d00 */
[----:B------:R1:W5:Y:S01]  /*55e0*/  @!P0 LDG.E.128 R36, [R4.64] ;  /* 0x0000000804248981 */ /* 0x000362000c1e1d00 */
[----:B------:R-:W-:Y:S11]  /*55f0*/  ISETP.GE.AND P0, PT, R29, c[0x0][0x27c], PT ;  /* 0x00009f001d007a0c */ /* 0x000ff60003f06270 */
[----:B------:R-:W-:Y:S02]  /*5600*/  @!UPT UIADD3 URZ, URZ, URZ, URZ ;  /* 0x0000003f3f3ff290 */ /* 0x000fe4000fffe03f */
[----:B------:R1:W5:Y:S04]  /*5610*/  @!P0 LDG.E.128 R16, [R12.64+0x20] ;  /* 0x000020080c108981 */ /* 0x000368000c1e1d00 */
[----:B------:R1:W5:Y:S01]  /*5620*/  @!P0 LDG.E.128 R48, [R4.64+0x20] ;  /* 0x0000200804308981 */ /* 0x000362000c1e1d00 */
[----:B------:R-:W-:Y:S11]  /*5630*/  ISETP.GE.AND P0, PT, R28, c[0x0][0x27c], PT ;  /* 0x00009f001c007a0c */ /* 0x000ff60003f06270 */
[----:B------:R-:W-:Y:S02]  /*5640*/  @!UPT UIADD3 URZ, URZ, URZ, URZ ;  /* 0x0000003f3f3ff290 */ /* 0x000fe4000fffe03f */
[----:B------:R1:W5:Y:S04]  /*5650*/  @!P0 LDG.E.128 R24, [R12.64+0x40] ;  /* 0x000040080c188981 */ /* 0x000368000c1e1d00 */
[----:B------:R1:W5:Y:S02]  /*5660*/  @!P0 LDG.E.128 R52, [R4.64+0x40] ;  /* 0x0000400804348981 */ /* 0x000364000c1e1d00 */
.L_x_230:
[----:B------:R-:W-:Y:S05]  /*5670*/  BSYNC B0 ;  /* 0x0000000000007941 */ /* 0x000fea0003800000 */
.L_x_229:
[----:B------:R2:W3:Y:S04]  /*5680*/  SHFL.IDX PT, R67, R32, RZ, 0x1e1f ;  /* 0x001e1fff20437589 */ /* 0x0004e800000e0000 */
[----:B------:R2:W4:Y:S01]  /*5690*/  SHFL.IDX PT, R66, R56, RZ, 0x1e1f ;  /* 0x001e1fff38427589 */ /* 0x00052200000e0000 */
[----:B------:R-:W-:-:S05]  /*56a0*/  @P4 BRA `(.L_x_218) ;  /* 0x00001bf000004947 */ /* 0x000fca0003800000 */
[----:B------:R-:W-:Y:S01]  /*56b0*/  ISETP.GE.AND P0, PT, R104, c[0x0][0x1d4], PT ;  /* 0x0000750068007a0c */ /* 0x000fe20003f06270 */
[----:B------:R1:W5:Y:S01]  /*56c0*/  LDL R148, [R1+0x4] ;  /* 0x0000040001947983 */ /* 0x0003620000100800 */
[----:B------:R-:W-:Y:S01]  /*56d0*/  IADD3 R63, -R64, c[0x0][0x1d4], RZ ;  /* 0x00007500403f7a10 */ /* 0x000fe20007ffe1ff */
[----:B-----5:R-:W-:Y:S01]  /*56e0*/  IMAD.MOV.U32 R6, RZ, RZ, R26 ;  /* 0x000000ffff067224 */ /* 0x020fe200078e001a */
[----:B------:R-:W-:Y:S01]  /*56f0*/  BSSY B0, `(.L_x_231) ;  /* 0x0000098000007945 */ /* 0x000fe20003800000 */
[----:B------:R1:W5:Y:S02]  /*5700*/  LDL R147, [R1+0x8] ;  /* 0x0000080001937983 */ /* 0x0003640000100800 */
[----:B-1----:R-:W-:Y:S02]  /*5710*/  IMAD.MOV.U32 R5, RZ, RZ, R27 ;  /* 0x000000ffff057224 */ /* 0x002fe400078e001b */
[----:B------:R-:W-:Y:S02]  /*5720*/  IMAD.MOV.U32 R4, RZ, RZ, R24 ;  /* 0x000000ffff047224 */ /* 0x000fe400078e0018 */
[----:B------:R-:W-:Y:S01]  /*5730*/  IMAD.MOV.U32 R3, RZ, RZ, R25 ;  /* 0x000000ffff037224 */ /* 0x000fe200078e0019 */
[----:B--2---:R-:W-:Y:S01]  /*5740*/  PRMT R32, R5, 0x5410, R6 ;  /* 0x0000541005207816 */ /* 0x004fe20000000006 */
[----:B------:R-:W-:Y:S01]  /*5750*/  IMAD.MOV.U32 R5, RZ, RZ, R19 ;  /* 0x000000ffff057224 */ /* 0x000fe200078e0013 */
[----:B------:R-:W-:Y:S02]  /*5760*/  MOV R6, R18 ;  /* 0x0000001200067202 */ /* 0x000fe40000000f00 */
        /* <DEDUP_REMOVED lines=18> */
[----:B------:R-:W-:Y:S01]  /*5890*/  SEL R3, R64, R63, !P1 ;  /* 0x0000003f40037207 */ /* 0x000fe20004800000 */
[----:B------:R-:W1:Y:S01]  /*58a0*/  LDS.128 R44, [R116+0x3c80] ;  /* 0x003c8000742c7984 */ /* 0x000e620000000c00 */
[----:B------:R-:W-:Y:S01]  /*58b0*/  ISETP.GE.AND P0, PT, R104, c[0x0][0x27c], PT ;  /* 0x00009f0068007a0c */ /* 0x000fe20003f06270 */
[----:B------:R-:W-:Y:S01]  /*58c0*/  IMAD.MOV.U32 R21, RZ, RZ, R8 ;  /* 0x000000ffff157224 */ /* 0x000fe200078e0008 */
[----:B------:R-:W-:Y:S01]  /*58d0*/  SHF.R.S32.HI R4, RZ, 0x1f, R3 ;  /* 0x0000001fff047819 */ /* 0x000fe20000011403 */
[----:B------:R-:W-:Y:S01]  /*58e0*/  IMAD.MOV.U32 R20, RZ, RZ, R9 ;  /* 0x000000ffff147224 */ /* 0x000fe200078e0009 */
[----:B------:R-:W-:Y:S01]  /*58f0*/  MOV R40, R36 ;  /* 0x0000002400287202 */ /* 0x000fe20000000f00 */
[----:B------:R-:W-:Y:S01]  /*5900*/  IMAD.MOV.U32 R42, RZ, RZ, R37 ;  /* 0x000000ffff2a7224 */ /* 0x000fe200078e0025 */
[----:B------:R-:W-:Y:S01]  /*5910*/  LEA.HI R3, R4, R3, RZ, 0x4 ;  /* 0x0000000304037211 */ /* 0x000fe200078f20ff */
[----:B------:R-:W-:Y:S01]  /*5920*/  IMAD.MOV.U32 R43, RZ, RZ, R39 ;  /* 0x000000ffff2b7224 */ /* 0x000fe200078e0027 */
[----:B------:R-:W-:Y:S02]  /*5930*/  MOV R34, R38 ;  /* 0x0000002600227202 */ /* 0x000fe40000000f00 */
[----:B------:R-:W-:Y:S03]  /*5940*/  LEA.HI.SX32 R3, R3, R62, 0x1c ;  /* 0x0000003e03037211 */ /* 0x000fe600078fe2ff */
[----:B------:R-:W-:Y:S02]  /*5950*/  @!P0 SHF.R.U64 R41, R36, 0x10, R37 ;  /* 0x0000001024298819 */ /* 0x000fe40000001225 */
[----:B------:R-:W-:Y:S01]  /*5960*/  IMAD.SHL.U32 R70, R3, 0x8, RZ ;  /* 0x0000000803467824 */ /* 0x000fe200078e00ff */
[----:B------:R-:W-:Y:S02]  /*5970*/  SHF.R.S32.HI R4, RZ, 0x1f, R3 ;  /* 0x0000001fff047819 */ /* 0x000fe40000011403 */
[----:B------:R-:W-:Y:S01]  /*5980*/  @!P0 SHF.R.U64 R22, R8, 0x10, R9 ;  /* 0x0000001008168819 */ /* 0x000fe20000001209 */
[----:B------:R-:W-:Y:S01]  /*5990*/  IMAD.MOV.U32 R8, RZ, RZ, R11 ;  /* 0x000000ffff087224 */ /* 0x000fe200078e000b */
[----:B------:R-:W-:Y:S02]  /*59a0*/  LEA.HI R4, R4, R3, RZ, 0x2 ;  /* 0x0000000304047211 */ /* 0x000fe400078f10ff */
[----:B------:R-:W-:Y:S02]  /*59b0*/  @!P0 SHF.R.U64 R35, R38, 0x10, R39 ;  /* 0x0000001026238819 */ /* 0x000fe40000001227 */
[----:B------:R-:W-:Y:S02]  /*59c0*/  SHF.R.S32.HI R3, RZ, 0x2, R4 ;  /* 0x00000002ff037819 */ /* 0x000fe40000011404 */
[----:B------:R-:W-:Y:S02]  /*59d0*/  LOP3.LUT R4, R148, 0x18, R70, 0xf8, !PT ;  /* 0x0000001894047812 */ /* 0x000fe400078ef846 */
[----:B------:R-:W-:Y:S01]  /*59e0*/  @!P0 PRMT R38, R40, 0x5410, R41 ;  /* 0x0000541028268816 */ /* 0x000fe20000000029 */
[----:B------:R-:W-:Y:S01]  /*59f0*/  IMAD R3, R3, 0x600, R7 ;  /* 0x0000060003037824 */ /* 0x000fe200078e0207 */
[----:B-----5:R-:W-:Y:S02]  /*5a00*/  LOP3.LUT R4, R4, R147, RZ, 0x3c, !PT ;  /* 0x0000009304047212 */ /* 0x020fe400078e3cff */
[----:B------:R-:W-:Y:S02]  /*5a10*/  @!P0 SHF.R.U64 R5, R10, 0x10, R11 ;  /* 0x000000100a058819 */ /* 0x000fe4000000120b */
[----:B------:R-:W-:Y:S01]  /*5a20*/  @!P0 SHF.R.U32.HI R36, RZ, 0x10, R37 ;  /* 0x00000010ff248819 */ /* 0x000fe20000011625 */
[----:B------:R-:W-:Y:S01]  /*5a30*/  IMAD.IADD R3, R3, 0x1, R4 ;  /* 0x0000000103037824 */ /* 0x000fe200078e0204 */
[----:B------:R-:W-:Y:S02]  /*5a40*/  @!P0 SHF.R.U32.HI R4, RZ, 0x10, R9 ;  /* 0x00000010ff048819 */ /* 0x000fe40000011609 */
[----:B------:R-:W-:Y:S01]  /*5a50*/  @!P0 PRMT R9, R21, 0x5410, R22 ;  /* 0x0000541015098816 */ /* 0x000fe20000000016 */
[----:B------:R-:W-:Y:S01]  /*5a60*/  IMAD.SHL.U32 R3, R3, 0x2, RZ ;  /* 0x0000000203037824 */ /* 0x000fe200078e00ff */
[----:B------:R-:W-:Y:S02]  /*5a70*/  @!P0 SHF.L.U32 R21, R38, 0x10, RZ ;  /* 0x0000001026158819 */ /* 0x000fe400000006ff */
[----:B------:R-:W-:Y:S02]  /*5a80*/  @!P0 SHF.R.U32.HI R6, RZ, 0x10, R11 ;  /* 0x00000010ff068819 */ /* 0x000fe4000001160b */
[----:B------:R2:W4:Y:S01]  /*5a90*/  LDS.128 R12, [R3+0x3c80] ;  /* 0x003c8000030c7984 */ /* 0x0005220000000c00 */
[----:B------:R-:W-:Y:S02]  /*5aa0*/  @!P0 PRMT R36, R42, 0x5410, R36 ;  /* 0x000054102a248816 */ /* 0x000fe40000000024 */
[----:B------:R-:W-:Y:S02]  /*5ab0*/  @!P0 LOP3.LUT R22, R38, 0xffff0000, RZ, 0xc0, !PT ;  /* 0xffff000026168812 */ /* 0x000fe400078ec0ff */
[----:B------:R-:W-:Y:S01]  /*5ac0*/  @!P0 PRMT R40, R34, 0x5410, R35 ;  /* 0x0000541022288816 */ /* 0x000fe20000000023 */
[----:B-1----:R-:W-:Y:S01]  /*5ad0*/  @!P0 IMAD.U32 R35, R45, 0x10000, RZ ;  /* 0x000100002d238824 */ /* 0x002fe200078e00ff */
[----:B------:R-:W-:Y:S02]  /*5ae0*/  @!P0 SHF.L.U32 R34, R36, 0x10, RZ ;  /* 0x0000001024228819 */ /* 0x000fe400000006ff */
[----:B------:R-:W-:Y:S01]  /*5af0*/  @!P0 SHF.R.U32.HI R37, RZ, 0x10, R39 ;  /* 0x00000010ff258819 */ /* 0x000fe20000011627 */
[----:B------:R-:W-:Y:S01]  /*5b00*/  @!P0 IMAD.U32 R39, R46, 0x10000, RZ ;  /* 0x000100002e278824 */ /* 0x000fe200078e00ff */
[----:B------:R-:W-:Y:S02]  /*5b10*/  @!P0 LOP3.LUT R36, R36, 0xffff0000, RZ, 0xc0, !PT ;  /* 0xffff000024248812 */ /* 0x000fe400078ec0ff */
[----:B------:R-:W-:Y:S02]  /*5b20*/  @!P0 PRMT R43, R43, 0x5410, R37 ;  /* 0x000054102b2b8816 */ /* 0x000fe40000000025 */
[----:B------:R-:W-:Y:S02]  /*5b30*/  @!P0 LOP3.LUT R37, R45, 0xffff0000, RZ, 0xc0, !PT ;  /* 0xffff00002d258812 */ /* 0x000fe400078ec0ff */
[C---:B------:R-:W-:Y:S02]  /*5b40*/  @!P0 SHF.L.U32 R38, R40.reuse, 0x10, RZ ;  /* 0x0000001028268819 */ /* 0x040fe400000006ff */
[----:B------:R-:W-:Y:S02]  /*5b50*/  @!P0 LOP3.LUT R40, R40, 0xffff0000, RZ, 0xc0, !PT ;  /* 0xffff000028288812 */ /* 0x000fe400078ec0ff */
[----:B------:R-:W-:Y:S01]  /*5b60*/  @!P0 SHF.L.U32 R42, R43, 0x10, RZ ;  /* 0x000000102b2a8819 */ /* 0x000fe200000006ff */
[----:B--2---:R-:W-:Y:S01]  /*5b70*/  IMAD.MOV.U32 R3, RZ, RZ, R10 ;  /* 0x000000ffff037224 */ /* 0x004fe200078e000a */
[----:B------:R-:W-:Y:S02]  /*5b80*/  @!P0 PRMT R10, R20, 0x5410, R4 ;  /* 0x00005410140a8816 */ /* 0x000fe40000000004 */
[----:B------:R-:W-:Y:S01]  /*5b90*/  @!P0 PRMT R20, R8, 0x5410, R6 ;  /* 0x0000541008148816 */ /* 0x000fe20000000006 */
[----:B------:R-:W-:Y:S01]  /*5ba0*/  @!P0 IMAD.U32 R6, R44, 0x10000, RZ ;  /* 0x000100002c068824 */ /* 0x000fe200078e00ff */
[----:B------:R-:W-:Y:S01]  /*5bb0*/  @!P0 PRMT R11, R3, 0x5410, R5 ;  /* 0x00005410030b8816 */ /* 0x000fe20000000005 */
[----:B------:R-:W-:Y:S02]  /*5bc0*/  @!P0 IMAD.U32 R5, R9, 0x10000, RZ ;  /* 0x0001000009058824 */ /* 0x000fe400078e00ff */
[C---:B----4-:R-:W-:Y:S01]  /*5bd0*/  @!P0 IMAD.U32 R3, R12.reuse, 0x10000, RZ ;  /* 0x000100000c038824 */ /* 0x050fe200078e00ff */
[----:B------:R-:W-:Y:S03]  /*5be0*/  @!P0 LOP3.LUT R4, R12, 0xffff0000, RZ, 0xc0, !PT ;  /* 0xffff00000c048812 */ /* 0x000fe600078ec0ff */
[C---:B------:R-:W-:Y:S02]  /*5bf0*/  @!P0 FMUL.FTZ R8, R3.reuse, R21 ;  /* 0x0000001503088220 */ /* 0x040fe40000410000 */
[-C--:B------:R-:W-:Y:S02]  /*5c00*/  @!P0 FMUL.FTZ R3, R3, R5.reuse ;  /* 0x0000000503038220 */ /* 0x080fe40000410000 */
[----:B------:R-:W-:Y:S02]  /*5c10*/  @!P0 FFMA.FTZ R71, R6, R5, -R8 ;  /* 0x0000000506478223 */ /* 0x000fe40000010808 */
[----:B------:R-:W-:Y:S01]  /*5c20*/  @!P0 FFMA.FTZ R3, R21, R6, R3 ;  /* 0x0000000615038223 */ /* 0x000fe20000010003 */
[----:B------:R-:W-:Y:S01]  /*5c30*/  @!P0 LOP3.LUT R6, R9, 0xffff0000, RZ, 0xc0, !PT ;  /* 0xffff000009068812 */ /* 0x000fe200078ec0ff */
[----:B------:R-:W-:Y:S01]  /*5c40*/  @!P0 FMUL.FTZ R8, R4, R22 ;  /* 0x0000001604088220 */ /* 0x000fe20000410000 */
[----:B------:R-:W-:Y:S01]  /*5c50*/  @!P0 LOP3.LUT R21, R44, 0xffff0000, RZ, 0xc0, !PT ;  /* 0xffff00002c158812 */ /* 0x000fe200078ec0ff */
[----:B------:R-:W-:Y:S02]  /*5c60*/  @!P0 IMAD.U32 R5, R13, 0x10000, RZ ;  /* 0x000100000d058824 */ /* 0x000fe400078e00ff */
[-C--:B------:R-:W-:Y:S02]  /*5c70*/  @!P0 FMUL.FTZ R4, R4, R6.reuse ;  /* 0x0000000604048220 */ /* 0x080fe40000410000 */
[----:B------:R-:W-:Y:S01]  /*5c80*/  @!P0 FFMA.FTZ R69, R21, R6, -R8 ;  /* 0x0000000615458223 */ /* 0x000fe20000010808 */
[----:B------:R-:W-:Y:S01]  /*5c90*/  @!P0 LOP3.LUT R6, R13, 0xffff0000, RZ, 0xc0, !PT ;  /* 0xffff00000d068812 */ /* 0x000fe200078ec0ff */
[C---:B------:R-:W-:Y:S02]  /*5ca0*/  @!P0 IMAD.U32 R8, R10.reuse, 0x10000, RZ ;  /* 0x000100000a088824 */ /* 0x040fe400078e00ff */
[----:B------:R-:W-:Y:S01]  /*5cb0*/  @!P0 FMUL.FTZ R9, R5, R34 ;  /* 0x0000002205098220 */ /* 0x000fe20000410000 */
[----:B------:R-:W-:Y:S01]  /*5cc0*/  @!P0 F2FP.BF16.PACK_AB R69, R69, R71 ;  /* 0x000000474545823e */ /* 0x000fe200000010ff */
[-C--:B------:R-:W-:Y:S02]  /*5cd0*/  @!P0 FMUL.FTZ R5, R5, R8.reuse ;  /* 0x0000000805058220 */ /* 0x080fe40000410000 */
[----:B------:R-:W-:Y:S01]  /*5ce0*/  @!P0 FFMA.FTZ R75, R35, R8, -R9 ;  /* 0x00000008234b8223 */ /* 0x000fe20000010809 */
[----:B------:R-:W-:Y:S01]  /*5cf0*/  @!P0 LOP3.LUT R9, R10, 0xffff0000, RZ, 0xc0, !PT ;  /* 0xffff00000a098812 */ /* 0x000fe200078ec0ff */
[----:B------:R-:W-:Y:S01]  /*5d00*/  @!P0 FMUL.FTZ R10, R6, R36 ;  /* 0x00000024060a8220 */ /* 0x000fe20000410000 */
[----:B------:R-:W-:Y:S01]  /*5d10*/  @!P0 MOV R44, R69 ;  /* 0x00000045002c8202 */ /* 0x000fe20000000f00 */
[----:B------:R-:W-:Y:S02]  /*5d20*/  @!P0 IMAD.U32 R8, R14, 0x10000, RZ ;  /* 0x000100000e088824 */ /* 0x000fe400078e00ff */
[-C--:B------:R-:W-:Y:S02]  /*5d30*/  @!P0 FMUL.FTZ R6, R6, R9.reuse ;  /* 0x0000000906068220 */ /* 0x080fe40000410000 */
[----:B------:R-:W-:Y:S01]  /*5d40*/  @!P0 FFMA.FTZ R68, R37, R9, -R10 ;  /* 0x0000000925448223 */ /* 0x000fe2000001080a */
[----:B------:R-:W-:Y:S01]  /*5d50*/  @!P0 LOP3.LUT R9, R14, 0xffff0000, RZ, 0xc0, !PT ;  /* 0xffff00000e098812 */ /* 0x000fe200078ec0ff */
[C---:B------:R-:W-:Y:S01]  /*5d60*/  @!P0 IMAD.U32 R10, R11.reuse, 0x10000, RZ ;  /* 0x000100000b0a8824 */ /* 0x040fe200078e00ff */
[----:B------:R-:W-:Y:S01]  /*5d70*/  @!P0 LOP3.LUT R11, R11, 0xffff0000, RZ, 0xc0, !PT ;  /* 0xffff00000b0b8812 */ /* 0x000fe200078ec0ff */
[----:B------:R-:W-:Y:S01]  /*5d80*/  @!P0 FMUL.FTZ R41, R8, R38 ;  /* 0x0000002608298220 */ /* 0x000fe20000410000 */
[----:B------:R-:W-:Y:S01]  /*5d90*/  @!P0 F2FP.BF16.PACK_AB R68, R68, R75 ;  /* 0x0000004b4444823e */ /* 0x000fe200000010ff */
[-C--:B------:R-:W-:Y:S02]  /*5da0*/  @!P0 FMUL.FTZ R8, R8, R10.reuse ;  /* 0x0000000a08088220 */ /* 0x080fe40000410000 */
[----:B------:R-:W-:Y:S01]  /*5db0*/  @!P0 FFMA.FTZ R74, R39, R10, -R41 ;  /* 0x0000000a274a8223 */ /* 0x000fe20000010829 */
[----:B------:R-:W-:Y:S01]  /*5dc0*/  @!P0 LOP3.LUT R41, R46, 0xffff0000, RZ, 0xc0, !PT ;  /* 0xffff00002e298812 */ /* 0x000fe200078ec0ff */
[----:B------:R-:W-:Y:S02]  /*5dd0*/  @!P0 FMUL.FTZ R65, R9, R40 ;  /* 0x0000002809418220 */ /* 0x000fe40000410000 */
[----:B------:R-:W-:Y:S02]  /*5de0*/  @!P0 IMAD.U32 R10, R15, 0x10000, RZ ;  /* 0x000100000f0a8824 */ /* 0x000fe400078e00ff */
[-C--:B------:R-:W-:Y:S02]  /*5df0*/  @!P0 FMUL.FTZ R9, R9, R11.reuse ;  /* 0x0000000b09098220 */ /* 0x080fe40000410000 */
[----:B------:R-:W-:Y:S02]  /*5e00*/  @!P0 FFMA.FTZ R72, R41, R11, -R65 ;  /* 0x0000000b29488223 */ /* 0x000fe40000010841 */
[----:B------:R-:W-:Y:S02]  /*5e10*/  @!P0 FFMA.FTZ R4, R22, R21, R4 ;  /* 0x0000001516048223 */ /* 0x000fe40000010004 */
[C---:B------:R-:W-:Y:S01]  /*5e20*/  @!P0 IMAD.U32 R11, R20.reuse, 0x10000, RZ ;  /* 0x00010000140b8824 */ /* 0x040fe200078e00ff */
[----:B------:R-:W-:Y:S01]  /*5e30*/  @!P0 LOP3.LUT R20, R20, 0xffff0000, RZ, 0xc0, !PT ;  /* 0xffff000014148812 */ /* 0x000fe200078ec0ff */
[----:B------:R-:W-:Y:S02]  /*5e40*/  @!P0 IMAD.U32 R21, R47, 0x10000, RZ ;  /* 0x000100002f158824 */ /* 0x000fe400078e00ff */
[----:B------:R-:W-:Y:S02]  /*5e50*/  @!P0 FMUL.FTZ R22, R10, R42 ;  /* 0x0000002a0a168220 */ /* 0x000fe40000410000 */
[----:B------:R-:W-:Y:S02]  /*5e60*/  @!P0 FFMA.FTZ R5, R34, R35, R5 ;  /* 0x0000002322058223 */ /* 0x000fe40000010005 */
[-C--:B------:R-:W-:Y:S02]  /*5e70*/  @!P0 FMUL.FTZ R10, R10, R11.reuse ;  /* 0x0000000b0a0a8220 */ /* 0x080fe40000410000 */
[----:B------:R-:W-:Y:S01]  /*5e80*/  @!P0 FFMA.FTZ R73, R21, R11, -R22 ;  /* 0x0000000b15498223 */ /* 0x000fe20000010816 */
[----:B------:R-:W-:Y:S01]  /*5e90*/  @!P0 LOP3.LUT R22, R43, 0xffff0000, RZ, 0xc0, !PT ;  /* 0xffff00002b168812 */ /* 0x000fe200078ec0ff */
[----:B------:R-:W-:Y:S01]  /*5ea0*/  @!P0 FFMA.FTZ R6, R36, R37, R6 ;  /* 0x0000002524068223 */ /* 0x000fe20000010006 */
[----:B------:R-:W-:Y:S01]  /*5eb0*/  @!P0 LOP3.LUT R11, R15, 0xffff0000, RZ, 0xc0, !PT ;  /* 0xffff00000f0b8812 */ /* 0x000fe200078ec0ff */
[----:B------:R-:W-:Y:S01]  /*5ec0*/  @!P0 FFMA.FTZ R8, R38, R39, R8 ;  /* 0x0000002726088223 */ /* 0x000fe20000010008 */
[----:B------:R-:W-:Y:S01]  /*5ed0*/  @!P0 LOP3.LUT R43, R47, 0xffff0000, RZ, 0xc0, !PT ;  /* 0xffff00002f2b8812 */ /* 0x000fe200078ec0ff */
[----:B------:R-:W-:Y:S01]  /*5ee0*/  @!P0 FFMA.FTZ R9, R40, R41, R9 ;  /* 0x0000002928098223 */ /* 0x000fe20000010009 */
[----:B------:R-:W-:Y:S01]  /*5ef0*/  @!P0 F2FP.BF16.PACK_AB R5, R6, R5 ;  /* 0x000000050605823e */ /* 0x000fe200000010ff */
[C---:B------:R-:W-:Y:S02]  /*5f00*/  @!P0 FMUL.FTZ R65, R11.reuse, R22 ;  /* 0x000000160b418220 */ /* 0x040fe40000410000 */
[-C--:B------:R-:W-:Y:S02]  /*5f10*/  @!P0 FMUL.FTZ R11, R11, R20.reuse ;  /* 0x000000140b0b8220 */ /* 0x080fe40000410000 */
[----:B------:R-:W-:Y:S02]  /*5f20*/  @!P0 FFMA.FTZ R10, R42, R21, R10 ;  /* 0x000000152a0a8223 */ /* 0x000fe4000001000a */
[----:B------:R-:W-:Y:S02]  /*5f30*/  @!P0 FFMA.FTZ R11, R22, R43, R11 ;  /* 0x0000002b160b8223 */ /* 0x000fe4000001000b */
[----:B------:R-:W-:Y:S01]  /*5f40*/  @!P0 FFMA.FTZ R71, R43, R20, -R65 ;  /* 0x000000142b478223 */ /* 0x000fe20000010841 */
[----:B------:R-:W-:Y:S01]  /*5f50*/  @!P0 F2FP.BF16.PACK_AB R65, R72, R74 ;  /* 0x0000004a4841823e */ /* 0x000fe200000010ff */
[----:B------:R-:W-:Y:S01]  /*5f60*/  @!P0 IMAD.MOV.U32 R45, RZ, RZ, R68 ;  /* 0x000000ffff2d8224 */ /* 0x000fe200078e0044 */
        /* <DEDUP_REMOVED lines=8> */
[----:B------:R-:W-:Y:S02]  /*5ff0*/  @!P0 MOV R47, R21 ;  /* 0x00000015002f8202 */ /* 0x000fe40000000f00 */
[----:B------:R-:W-:Y:S02]  /*6000*/  @!P0 MOV R14, R4 ;  /* 0x00000004000e8202 */ /* 0x000fe40000000f00 */
[C---:B------:R-:W-:Y:S04]  /*6010*/  LEA R4, P0, R86.reuse, R66, 0x1 ;  /* 0x0000004256047211 */ /* 0x040fe800078008ff */
[----:B---3--:R-:W-:Y:S02]  /*6020*/  LEA.HI.X R5, R86, R67, R120, 0x1, P0 ;  /* 0x0000004356057211 */ /* 0x008fe400000f0c78 */
[C---:B------:R-:W-:Y:S03]  /*6030*/  ISETP.GE.AND P0, PT, R70.reuse, c[0x0][0x1d4], PT ;  /* 0x0000750046007a0c */ /* 0x040fe60003f06270 */
[----:B------:R1:W-:Y:S10]  /*6040*/  ST.E.128 [R4.64], R44 ;  /* 0x0000002c04007985 */ /* 0x0003f4000c101d08 */
[----:B------:R-:W-:Y:S05]  /*6050*/  @!P0 IMAD.WIDE R8, R70, 0x2, R66 ;  /* 0x0000000246088825 */ /* 0x000fea00078e0242 */
[----:B------:R1:W-:Y:S02]  /*6060*/  @!P0 ST.E.128 [R8.64], R12 ;  /* 0x0000000c08008985 */ /* 0x0003e4000c101d08 */
.L_x_232:
[----:B------:R-:W-:Y:S05]  /*6070*/  BSYNC B0 ;  /* 0x0000000000007941 */ /* 0x000fea0003800000 */
.L_x_231:
[----:B------:R-:W-:Y:S01]  /*6080*/  ISETP.GE.AND P0, PT, R29, c[0x0][0x1d4], PT ;  /* 0x000075001d007a0c */ /* 0x000fe20003f06270 */
[----:B------:R-:W-:Y:S01]  /*6090*/  @!UPT UIADD3 URZ, URZ, URZ, URZ ;  /* 0x0000003f3f3ff290 */ /* 0x000fe2000fffe03f */
[----:B------:R-:W-:Y:S11]  /*60a0*/  BSSY B0, `(.L_x_233) ;  /* 0x0000078000007945 */ /* 0x000ff60003800000 */
[----:B------:R-:W-:-:S05]  /*60b0*/  @P0 BRA `(.L_x_234) ;  /* 0x0000076000000947 */ /* 0x000fca0003800000 */
[----:B------:R-:W-:Y:S01]  /*60c0*/  SEL R3, R64, R63, !P2 ;  /* 0x0000003f40037207 */ /* 0x000fe20005000000 */
[----:B-1----:R-:W1:Y:S01]  /*60d0*/  LDS.128 R44, [R111+0x3c80] ;  /* 0x003c80006f2c7984 */ /* 0x002e620000000c00 */
[----:B------:R-:W-:Y:S02]  /*60e0*/  ISETP.GE.AND P0, PT, R29, c[0x0][0x27c], PT ;  /* 0x00009f001d007a0c */ /* 0x000fe40003f06270 */
[----:B------:R-:W-:Y:S04]  /*60f0*/  SHF.R.S32.HI R4, RZ, 0x1f, R3 ;  /* 0x0000001fff047819 */ /* 0x000fe80000011403 */
[----:B------:R-:W-:Y:S04]  /*6100*/  LEA.HI R3, R4, R3, RZ, 0x4 ;  /* 0x0000000304037211 */ /* 0x000fe800078f20ff */
[----:B------:R-:W-:Y:S03]  /*6110*/  LEA.HI.SX32 R3, R3, R61, 0x1c ;  /* 0x0000003d03037211 */ /* 0x000fe600078fe2ff */
[----:B------:R-:W-:Y:S02]  /*6120*/  @!P0 SHF.R.U64 R8, R48, 0x10, R49 ;  /* 0x0000001030088819 */ /* 0x000fe40000001231 */
[----:B------:R-:W-:Y:S01]  /*6130*/  IMAD.SHL.U32 R42, R3, 0x8, RZ ;  /* 0x00000008032a7824 */ /* 0x000fe200078e00ff */
[----:B------:R-:W-:Y:S02]  /*6140*/  SHF.R.S32.HI R4, RZ, 0x1f, R3 ;  /* 0x0000001fff047819 */ /* 0x000fe40000011403 */
[----:B------:R-:W-:Y:S02]  /*6150*/  @!P0 SHF.R.U32.HI R10, RZ, 0x10, R49 ;  /* 0x00000010ff0a8819 */ /* 0x000fe40000011631 */
[----:B------:R-:W-:Y:S02]  /*6160*/  LEA.HI R4, R4, R3, RZ, 0x2 ;  /* 0x0000000304047211 */ /* 0x000fe400078f10ff */
[----:B------:R-:W-:Y:S02]  /*6170*/  @!P0 SHF.R.U64 R5, R16, 0x10, R17 ;  /* 0x0000001010058819 */ /* 0x000fe40000001211 */
[----:B------:R-:W-:Y:S02]  /*6180*/  SHF.R.S32.HI R3, RZ, 0x2, R4 ;  /* 0x00000002ff037819 */ /* 0x000fe40000011404 */
[----:B------:R-:W-:Y:S02]  /*6190*/  LOP3.LUT R4, R148, 0x18, R42, 0xf8, !PT ;  /* 0x0000001894047812 */ /* 0x000fe400078ef82a */
[----:B------:R-:W-:Y:S01]  /*61a0*/  @!P0 SHF.R.U32.HI R6, RZ, 0x10, R19 ;  /* 0x00000010ff068819 */ /* 0x000fe20000011613 */
[----:B------:R-:W-:Y:S01]  /*61b0*/  IMAD R3, R3, 0x600, R7 ;  /* 0x0000060003037824 */ /* 0x000fe200078e0207 */
[----:B-----5:R-:W-:Y:S02]  /*61c0*/  LOP3.LUT R4, R4, R147, RZ, 0x3c, !PT ;  /* 0x0000009304047212 */ /* 0x020fe400078e3cff */
[----:B------:R-:W-:Y:S02]  /*61d0*/  @!P0 PRMT R9, R23, 0x5432, R5 ;  /* 0x0000543217098816 */ /* 0x000fe40000000005 */
[----:B------:R-:W-:Y:S01]  /*61e0*/  @!P0 SHF.R.U64 R11, R50, 0x10, R51 ;  /* 0x00000010320b8819 */ /* 0x000fe20000001233 */
[----:B------:R-:W-:Y:S01]  /*61f0*/  IMAD.IADD R3, R3, 0x1, R4 ;  /* 0x0000000103037824 */ /* 0x000fe200078e0204 */
[----:B------:R-:W-:Y:S02]  /*6200*/  @!P0 SHF.R.U32.HI R4, RZ, 0x10, R17 ;  /* 0x00000010ff048819 */ /* 0x000fe40000011611 */
[----:B------:R-:W-:Y:S01]  /*6210*/  @!P0 SHF.R.U32.HI R16, RZ, 0x10, R51 ;  /* 0x00000010ff108819 */ /* 0x000fe20000011633 */
[----:B------:R-:W-:Y:S01]  /*6220*/  IMAD.SHL.U32 R3, R3, 0x2, RZ ;  /* 0x0000000203037824 */ /* 0x000fe200078e00ff */
[----:B------:R-:W-:Y:S01]  /*6230*/  @!P0 PRMT R35, R57, 0x5432, R11 ;  /* 0x0000543239238816 */ /* 0x000fe2000000000b */
[----:B-1----:R-:W-:Y:S01]  /*6240*/  @!P0 IMAD.U32 R11, R44, 0x10000, RZ ;  /* 0x000100002c0b8824 */ /* 0x002fe200078e00ff */
[----:B------:R-:W-:Y:S01]  /*6250*/  @!P0 SHF.L.U32 R21, R45, 0x10, RZ ;  /* 0x000000102d158819 */ /* 0x000fe200000006ff */
[----:B------:R-:W-:Y:S01]  /*6260*/  @!P0 IMAD.U32 R38, R47, 0x10000, RZ ;  /* 0x000100002f268824 */ /* 0x000fe200078e00ff */
[----:B------:R1:W2:Y:S01]  /*6270*/  LDS.128 R12, [R3+0x3c80] ;  /* 0x003c8000030c7984 */ /* 0x0002a20000000c00 */
[----:B------:R-:W-:Y:S02]  /*6280*/  @!P0 PRMT R34, R57, 0x5410, R16 ;  /* 0x0000541039228816 */ /* 0x000fe40000000010 */
[----:B------:R-:W-:Y:S02]  /*6290*/  @!P0 PRMT R16, R30, 0x5410, R6 ;  /* 0x000054101e108816 */ /* 0x000fe40000000006 */
[C---:B------:R-:W-:Y:S01]  /*62a0*/  @!P0 LOP3.LUT R39, R34.reuse, 0xffff0000, RZ, 0xc0, !PT ;  /* 0xffff000022278812 */ /* 0x040fe200078ec0ff */
[----:B------:R-:W-:Y:S01]  /*62b0*/  @!P0 IMAD.U32 R37, R34, 0x10000, RZ ;  /* 0x0001000022258824 */ /* 0x000fe200078e00ff */
[----:B------:R-:W-:Y:S02]  /*62c0*/  @!P0 LOP3.LUT R40, R47, 0xffff0000, RZ, 0xc0, !PT ;  /* 0xffff00002f288812 */ /* 0x000fe400078ec0ff */
[C---:B------:R-:W-:Y:S02]  /*62d0*/  @!P0 SHF.L.U32 R34, R46.reuse, 0x10, RZ ;  /* 0x000000102e228819 */ /* 0x040fe400000006ff */
[----:B------:R-:W-:Y:S02]  /*62e0*/  @!P0 LOP3.LUT R36, R46, 0xffff0000, RZ, 0xc0, !PT ;  /* 0xffff00002e248812 */ /* 0x000fe400078ec0ff */
[----:B-1----:R-:W-:Y:S02]  /*62f0*/  @!P0 SHF.R.U64 R3, R18, 0x10, R19 ;  /* 0x0000001012038819 */ /* 0x002fe40000001213 */
[C---:B------:R-:W-:Y:S02]  /*6300*/  @!P0 PRMT R19, R56.reuse, 0x5410, R8 ;  /* 0x0000541038138816 */ /* 0x040fe40000000008 */
[----:B------:R-:W-:Y:S02]  /*6310*/  @!P0 PRMT R18, R56, 0x5432, R10 ;  /* 0x0000543238128816 */ /* 0x000fe4000000000a */
[----:B------:R-:W-:Y:S01]  /*6320*/  @!P0 PRMT R17, R30, 0x5432, R3 ;  /* 0x000054321e118816 */ /* 0x000fe20000000003 */
[----:B------:R-:W-:Y:S01]  /*6330*/  @!P0 IMAD.U32 R10, R19, 0x10000, RZ ;  /* 0x00010000130a8824 */ /* 0x000fe200078e00ff */
[----:B------:R-:W-:Y:S01]  /*6340*/  @!P0 PRMT R8, R23, 0x5410, R4 ;  /* 0x0000541017088816 */ /* 0x000fe20000000004 */
[----:B------:R-:W-:Y:S02]  /*6350*/  @!P0 IMAD.U32 R20, R18, 0x10000, RZ ;  /* 0x0001000012148824 */ /* 0x000fe400078e00ff */
[C---:B------:R-:W-:Y:S01]  /*6360*/  @!P0 IMAD.U32 R4, R9.reuse, 0x10000, RZ ;  /* 0x0001000009048824 */ /* 0x040fe200078e00ff */
[----:B------:R-:W-:Y:S01]  /*6370*/  @!P0 LOP3.LUT R9, R9, 0xffff0000, RZ, 0xc0, !PT ;  /* 0xffff000009098812 */ /* 0x000fe200078ec0ff */
[C---:B------:R-:W-:Y:S01]  /*6380*/  @!P0 IMAD.U32 R6, R8.reuse, 0x10000, RZ ;  /* 0x0001000008068824 */ /* 0x040fe200078e00ff */
[----:B------:R-:W-:Y:S01]  /*6390*/  @!P0 LOP3.LUT R8, R8, 0xffff0000, RZ, 0xc0, !PT ;  /* 0xffff000008088812 */ /* 0x000fe200078ec0ff */
[----:B--2---:R-:W-:Y:S01]  /*63a0*/  @!P0 IMAD.U32 R5, R13, 0x10000, RZ ;  /* 0x000100000d058824 */ /* 0x004fe200078e00ff */
[----:B------:R-:W-:Y:S03]  /*63b0*/  @!P0 SHF.L.U32 R3, R12, 0x10, RZ ;  /* 0x000000100c038819 */ /* 0x000fe600000006ff */
[----:B------:R-:W-:Y:S02]  /*63c0*/  @!P0 FMUL.FTZ R23, R5, R20 ;  /* 0x0000001405178220 */ /* 0x000fe40000410000 */
[C---:B------:R-:W-:Y:S02]  /*63d0*/  @!P0 FMUL.FTZ R22, R3.reuse, R10 ;  /* 0x0000000a03168220 */ /* 0x040fe40000410000 */
[-C--:B------:R-:W-:Y:S02]  /*63e0*/  @!P0 FMUL.FTZ R3, R3, R4.reuse ;  /* 0x0000000403038220 */ /* 0x080fe40000410000 */
[----:B------:R-:W-:Y:S01]  /*63f0*/  @!P0 FFMA.FTZ R57, R11, R4, -R22 ;  /* 0x000000040b398223 */ /* 0x000fe20000010816 */
[----:B------:R-:W-:Y:S01]  /*6400*/  @!P0 LOP3.LUT R22, R18, 0xffff0000, RZ, 0xc0, !PT ;  /* 0xffff000012168812 */ /* 0x000fe200078ec0ff */
[-C--:B------:R-:W-:Y:S01]  /*6410*/  @!P0 FMUL.FTZ R5, R5, R6.reuse ;  /* 0x0000000605058220 */ /* 0x080fe20000410000 */
[----:B------:R-:W-:Y:S01]  /*6420*/  @!P0 LOP3.LUT R18, R19, 0xffff0000, RZ, 0xc0, !PT ;  /* 0xffff000013128812 */ /* 0x000fe200078ec0ff */
[----:B------:R-:W-:Y:S01]  /*6430*/  @!P0 FFMA.FTZ R56, R21, R6, -R23 ;  /* 0x0000000615388223 */ /* 0x000fe20000010817 */
[----:B------:R-:W-:Y:S01]  /*6440*/  @!P0 LOP3.LUT R4, R12, 0xffff0000, RZ, 0xc0, !PT ;  /* 0xffff00000c048812 */ /* 0x000fe200078ec0ff */
[----:B------:R-:W-:Y:S01]  /*6450*/  @!P0 FFMA.FTZ R3, R10, R11, R3 ;  /* 0x0000000b0a038223 */ /* 0x000fe20000010003 */
[----:B------:R-:W-:Y:S02]  /*6460*/  @!P0 LOP3.LUT R6, R13, 0xffff0000, RZ, 0xc0, !PT ;  /* 0xffff00000d068812 */ /* 0x000fe400078ec0ff */
[----:B------:R-:W-:Y:S01]  /*6470*/  @!P0 LOP3.LUT R19, R44, 0xffff0000, RZ, 0xc0, !PT ;  /* 0xffff00002c138812 */ /* 0x000fe200078ec0ff */
[----:B------:R-:W-:Y:S01]  /*6480*/  @!P0 FMUL.FTZ R11, R4, R18 ;  /* 0x00000012040b8220 */ /* 0x000fe20000410000 */
[----:B------:R-:W-:Y:S01]  /*6490*/  @!P0 LOP3.LUT R23, R45, 0xffff0000, RZ, 0xc0, !PT ;  /* 0xffff00002d178812 */ /* 0x000fe200078ec0ff */
[C---:B------:R-:W-:Y:S02]  /*64a0*/  @!P0 FMUL.FTZ R10, R6.reuse, R22 ;  /* 0x00000016060a8220 */ /* 0x040fe40000410000 */
[-C--:B------:R-:W-:Y:S01]  /*64b0*/  @!P0 FFMA.FTZ R50, R19, R9.reuse, -R11 ;  /* 0x0000000913328223 */ /* 0x080fe2000001080b */
[----:B------:R-:W-:Y:S01]  /*64c0*/  @!P0 LOP3.LUT R11, R15, 0xffff0000, RZ, 0xc0, !PT ;  /* 0xffff00000f0b8812 */ /* 0x000fe200078ec0ff */
[-C--:B------:R-:W-:Y:S02]  /*64d0*/  @!P0 FFMA.FTZ R51, R23, R8.reuse, -R10 ;  /* 0x0000000817338223 */ /* 0x080fe4000001080a */
[----:B------:R-:W-:Y:S02]  /*64e0*/  @!P0 IMAD.U32 R10, R15, 0x10000, RZ ;  /* 0x000100000f0a8824 */ /* 0x000fe400078e00ff */
[----:B------:R-:W-:Y:S01]  /*64f0*/  @!P0 FMUL.FTZ R6, R6, R8 ;  /* 0x0000000806068220 */ /* 0x000fe20000410000 */
[----:B------:R-:W-:Y:S01]  /*6500*/  @!P0 LOP3.LUT R8, R16, 0xffff0000, RZ, 0xc0, !PT ;  /* 0xffff000010088812 */ /* 0x000fe200078ec0ff */
[----:B------:R-:W-:Y:S02]  /*6510*/  @!P0 FMUL.FTZ R4, R4, R9 ;  /* 0x0000000904048220 */ /* 0x000fe40000410000 */
[----:B------:R-:W-:Y:S02]  /*6520*/  @!P0 IMAD.U32 R9, R16, 0x10000, RZ ;  /* 0x0001000010098824 */ /* 0x000fe400078e00ff */
[----:B------:R-:W-:Y:S02]  /*6530*/  @!P0 FMUL.FTZ R16, R10, R37 ;  /* 0x000000250a108220 */ /* 0x000fe40000410000 */
[C---:B------:R-:W-:Y:S02]  /*6540*/  @!P0 FMUL.FTZ R30, R11.reuse, R39 ;  /* 0x000000270b1e8220 */ /* 0x040fe40000410000 */
[-C--:B------:R-:W-:Y:S02]  /*6550*/  @!P0 FFMA.FTZ R49, R38, R9.reuse, -R16 ;  /* 0x0000000926318223 */ /* 0x080fe40000010810 */
[-C--:B------:R-:W-:Y:S02]  /*6560*/  @!P0 FMUL.FTZ R11, R11, R8.reuse ;  /* 0x000000080b0b8220 */ /* 0x080fe40000410000 */
[----:B------:R-:W-:Y:S02]  /*6570*/  @!P0 FFMA.FTZ R48, R40, R8, -R30 ;  /* 0x0000000828308223 */ /* 0x000fe4000001081e */
[C---:B------:R-:W-:Y:S01]  /*6580*/  @!P0 IMAD.U32 R30, R35.reuse, 0x10000, RZ ;  /* 0x00010000231e8824 */ /* 0x040fe200078e00ff */
[----:B------:R-:W-:Y:S01]  /*6590*/  @!P0 LOP3.LUT R35, R35, 0xffff0000, RZ, 0xc0, !PT ;  /* 0xffff000023238812 */ /* 0x000fe200078ec0ff */
[----:B------:R-:W-:Y:S02]  /*65a0*/  @!P0 IMAD.U32 R8, R14, 0x10000, RZ ;  /* 0x000100000e088824 */ /* 0x000fe400078e00ff */
[C---:B------:R-:W-:Y:S01]  /*65b0*/  @!P0 IMAD.U32 R16, R17.reuse, 0x10000, RZ ;  /* 0x0001000011108824 */ /* 0x040fe200078e00ff */
[----:B------:R-:W-:Y:S01]  /*65c0*/  @!P0 LOP3.LUT R17, R17, 0xffff0000, RZ, 0xc0, !PT ;  /* 0xffff000011118812 */ /* 0x000fe200078ec0ff */
[----:B------:R-:W-:Y:S01]  /*65d0*/  @!P0 FMUL.FTZ R10, R10, R9 ;  /* 0x000000090a0a8220 */ /* 0x000fe20000410000 */
[----:B------:R-:W-:Y:S01]  /*65e0*/  @!P0 LOP3.LUT R9, R14, 0xffff0000, RZ, 0xc0, !PT ;  /* 0xffff00000e098812 */ /* 0x000fe200078ec0ff */
[----:B------:R-:W-:Y:S01]  /*65f0*/  @!P0 FFMA.FTZ R4, R18, R19, R4 ;  /* 0x0000001312048223 */ /* 0x000fe20000010004 */
[----:B------:R-:W-:Y:S01]  /*6600*/  @!P0 F2FP.BF16.PACK_AB R19, R50, R57 ;  /* 0x000000393213823e */ /* 0x000fe200000010ff */
[----:B------:R-:W-:Y:S01]  /*6610*/  @!P0 FMUL.FTZ R41, R8, R30 ;  /* 0x0000001e08298220 */ /* 0x000fe20000410000 */
[----:B------:R-:W-:Y:S01]  /*6620*/  @!P0 F2FP.BF16.PACK_AB R18, R48, R49 ;  /* 0x000000313012823e */ /* 0x000fe200000010ff */
[----:B------:R-:W-:Y:S02]  /*6630*/  @!P0 FMUL.FTZ R8, R8, R16 ;  /* 0x0000001008088220 */ /* 0x000fe40000410000 */
[----:B------:R-:W-:Y:S02]  /*6640*/  @!P0 FFMA.FTZ R5, R20, R21, R5 ;  /* 0x0000001514058223 */ /* 0x000fe40000010005 */
[C---:B------:R-:W-:Y:S02]  /*6650*/  @!P0 FMUL.FTZ R43, R9.reuse, R35 ;  /* 0x00000023092b8220 */ /* 0x040fe40000410000 */
[----:B------:R-:W-:Y:S02]  /*6660*/  @!P0 FMUL.FTZ R9, R9, R17 ;  /* 0x0000001109098220 */ /* 0x000fe40000410000 */
[----:B------:R-:W-:Y:S02]  /*6670*/  @!P0 FFMA.FTZ R6, R22, R23, R6 ;  /* 0x0000001716068223 */ /* 0x000fe40000010006 */
[----:B------:R-:W-:Y:S02]  /*6680*/  @!P0 FFMA.FTZ R8, R30, R34, R8 ;  /* 0x000000221e088223 */ /* 0x000fe40000010008 */
[----:B------:R-:W-:Y:S01]  /*6690*/  @!P0 FFMA.FTZ R9, R35, R36, R9 ;  /* 0x0000002423098223 */ /* 0x000fe20000010009 */
[----:B------:R-:W-:Y:S01]  /*66a0*/  @!P0 F2FP.BF16.PACK_AB R5, R6, R5 ;  /* 0x000000050605823e */ /* 0x000fe200000010ff */
[----:B------:R-:W-:Y:S02]  /*66b0*/  @!P0 FFMA.FTZ R10, R37, R38, R10 ;  /* 0x00000026250a8223 */ /* 0x000fe4000001000a */
[----:B------:R-:W-:Y:S01]  /*66c0*/  @!P0 FFMA.FTZ R16, R34, R16, -R41 ;  /* 0x0000001022108223 */ /* 0x000fe20000010829 */
[----:B------:R-:W-:Y:S01]  /*66d0*/  @!P0 F2FP.BF16.PACK_AB R41, R51, R56 ;  /* 0x000000383329823e */ /* 0x000fe200000010ff */
[----:B------:R-:W-:Y:S01]  /*66e0*/  @!P0 FFMA.FTZ R43, R36, R17, -R43 ;  /* 0x00000011242b8223 */ /* 0x000fe2000001082b */
[----:B------:R-:W-:Y:S01]  /*66f0*/  @!P0 MOV R13, R5 ;  /* 0x00000005000d8202 */ /* 0x000fe20000000f00 */
[----:B------:R-:W-:Y:S01]  /*6700*/  @!P0 FFMA.FTZ R11, R39, R40, R11 ;  /* 0x00000028270b8223 */ /* 0x000fe2000001000b */
[----:B------:R-:W-:Y:S01]  /*6710*/  @!P0 MOV R45, R41 ;  /* 0x00000029002d8202 */ /* 0x000fe20000000f00 */
[----:B------:R-:W-:Y:S01]  /*6720*/  @!P0 IMAD.MOV.U32 R44, RZ, RZ, R19 ;  /* 0x000000ffff2c8224 */ /* 0x000fe200078e0013 */
[----:B------:R-:W-:Y:S01]  /*6730*/  @!P0 F2FP.BF16.PACK_AB R17, R43, R16 ;  /* 0x000000102b11823e */ /* 0x000fe200000010ff */
[----:B------:R-:W-:Y:S01]  /*6740*/  @!P0 IMAD.MOV.U32 R47, RZ, RZ, R18 ;  /* 0x000000ffff2f8224 */ /* 0x000fe200078e0012 */
[----:B------:R-:W-:Y:S02]  /*6750*/  @!P0 F2FP.BF16.PACK_AB R16, R4, R3 ;  /* 0x000000030410823e */ /* 0x000fe400000010ff */
[----:B------:R-:W-:Y:S01]  /*6760*/  @!P0 F2FP.BF16.PACK_AB R4, R9, R8 ;  /* 0x000000080904823e */ /* 0x000fe200000010ff */
[----:B------:R-:W-:Y:S01]  /*6770*/  @!P0 IMAD.MOV.U32 R46, RZ, RZ, R17 ;  /* 0x000000ffff2e8224 */ /* 0x000fe200078e0011 */
[----:B------:R-:W-:Y:S01]  /*6780*/  @!P0 F2FP.BF16.PACK_AB R3, R11, R10 ;  /* 0x0000000a0b03823e */ /* 0x000fe200000010ff */
[----:B------:R-:W-:Y:S02]  /*6790*/  @!P0 IMAD.MOV.U32 R12, RZ, RZ, R16 ;  /* 0x000000ffff0c8224 */ /* 0x000fe400078e0010 */
[----:B------:R-:W-:Y:S02]  /*67a0*/  @!P0 IMAD.MOV.U32 R14, RZ, RZ, R4 ;  /* 0x000000ffff0e8224 */ /* 0x000fe400078e0004 */
[----:B------:R-:W-:Y:S01]  /*67b0*/  @!P0 IMAD.MOV.U32 R15, RZ, RZ, R3 ;  /* 0x000000ffff0f8224 */ /* 0x000fe200078e0003 */
[C---:B----4-:R-:W-:Y:S04]  /*67c0*/  LEA R4, P0, R85.reuse, R66, 0x1 ;  /* 0x0000004255047211 */ /* 0x050fe800078008ff */
[----:B---3--:R-:W-:Y:S02]  /*67d0*/  LEA.HI.X R5, R85, R67, R119, 0x1, P0 ;  /* 0x0000004355057211 */ /* 0x008fe400000f0c77 */
[C---:B------:R-:W-:Y:S03]  /*67e0*/  ISETP.GE.AND P0, PT, R42.reuse, c[0x0][0x1d4], PT ;  /* 0x000075002a007a0c */ /* 0x040fe60003f06270 */
[----:B------:R1:W-:Y:S10]  /*67f0*/  ST.E.128 [R4.64], R44 ;  /* 0x0000002c04007985 */ /* 0x0003f4000c101d08 */
[----:B------:R-:W-:Y:S05]  /*6800*/  @!P0 IMAD.WIDE R8, R42, 0x2, R66 ;  /* 0x000000022a088825 */ /* 0x000fea00078e0242 */
[----:B------:R1:W-:Y:S02]  /*6810*/  @!P0 ST.E.128 [R8.64], R12 ;  /* 0x0000000c08008985 */ /* 0x0003e4000c101d08 */
.L_x_234:
[----:B------:R-:W-:Y:S05]  /*6820*/  BSYNC B0 ;  /* 0x0000000000007941 */ /* 0x000fea0003800000 */
.L_x_233:
[----:B------:R-:W-:Y:S11]  /*6830*/  ISETP.GE.AND P0, PT, R28, c[0x0][0x1d4], PT ;  /* 0x000075001c007a0c */ /* 0x000ff60003f06270 */
[----:B------:R-:W-:Y:S02]  /*6840*/  @!UPT UIADD3 URZ, URZ, URZ, URZ ;  /* 0x0000003f3f3ff290 */ /* 0x000fe4000fffe03f */
[----:B------:R-:W-:-:S05]  /*6850*/  @P0 BRA `(.L_x_218) ;  /* 0x00000a4000000947 */ /* 0x000fca0003800000 */
[----:B------:R-:W-:Y:S01]  /*6860*/  SEL R3, R64, R63, !P3 ;  /* 0x0000003f40037207 */ /* 0x000fe20005800000 */
[----:B------:R-:W2:Y:S01]  /*6870*/  LDS.128 R36, [R110+0x3c80] ;  /* 0x003c80006e247984 */ /* 0x000ea20000000c00 */
[C---:B-1--4-:R-:W-:Y:S02]  /*6880*/  LEA R46, P0, R84.reuse, R66, 0x1 ;  /* 0x00000042542e7211 */ /* 0x052fe400078008ff */
[----:B------:R-:W-:Y:S02]  /*6890*/  SHF.R.S32.HI R4, RZ, 0x1f, R3 ;  /* 0x0000001fff047819 */ /* 0x000fe40000011403 */
[----:B---3--:R-:W-:Y:S02]  /*68a0*/  LEA.HI.X R47, R84, R67, R118, 0x1, P0 ;  /* 0x00000043542f7211 */ /* 0x008fe400000f0c76 */
[----:B------:R-:W-:Y:S02]  /*68b0*/  LEA.HI R3, R4, R3, RZ, 0x4 ;  /* 0x0000000304037211 */ /* 0x000fe400078f20ff */
[----:B------:R-:W-:Y:S02]  /*68c0*/  ISETP.GE.AND P0, PT, R28, c[0x0][0x27c], PT ;  /* 0x00009f001c007a0c */ /* 0x000fe40003f06270 */
[----:B------:R-:W-:Y:S04]  /*68d0*/  LEA.HI.SX32 R3, R3, R60, 0x1c ;  /* 0x0000003c03037211 */ /* 0x000fe800078fe2ff */
[----:B------:R-:W-:Y:S01]  /*68e0*/  SHF.R.S32.HI R4, RZ, 0x1f, R3 ;  /* 0x0000001fff047819 */ /* 0x000fe20000011403 */
[----:B------:R-:W-:Y:S03]  /*68f0*/  IMAD.SHL.U32 R40, R3, 0x8, RZ ;  /* 0x0000000803287824 */ /* 0x000fe600078e00ff */
[----:B------:R-:W-:Y:S03]  /*6900*/  LEA.HI R4, R4, R3, RZ, 0x2 ;  /* 0x0000000304047211 */ /* 0x000fe600078f10ff */
[----:B------:R-:W-:Y:S02]  /*6910*/  @!P0 SHF.R.U64 R5, R26, 0x10, R27 ;  /* 0x000000101a058819 */ /* 0x000fe4000000121b */
[----:B------:R-:W-:Y:S02]  /*6920*/  SHF.R.S32.HI R3, RZ, 0x2, R4 ;  /* 0x00000002ff037819 */ /* 0x000fe40000011404 */
[----:B------:R-:W-:Y:S02]  /*6930*/  LOP3.LUT R4, R148, 0x18, R40, 0xf8, !PT ;  /* 0x0000001894047812 */ /* 0x000fe400078ef828 */
[----:B------:R-:W-:Y:S01]  /*6940*/  @!P0 SHF.R.U32.HI R11, RZ, 0x10, R55 ;  /* 0x00000010ff0b8819 */ /* 0x000fe20000011637 */
[----:B------:R-:W-:Y:S01]  /*6950*/  IMAD R3, R3, 0x600, R7 ;  /* 0x0000060003037824 */ /* 0x000fe200078e0207 */
[----:B-----5:R-:W-:Y:S02]  /*6960*/  LOP3.LUT R4, R4, R147, RZ, 0x3c, !PT ;  /* 0x0000009304047212 */ /* 0x020fe400078e3cff */
[----:B------:R-:W-:Y:S02]  /*6970*/  @!P0 SHF.R.U32.HI R6, RZ, 0x10, R27 ;  /* 0x00000010ff068819 */ /* 0x000fe4000001161b */
[----:B------:R-:W-:Y:S01]  /*6980*/  @!P0 SHF.R.U64 R8, R52, 0x10, R53 ;  /* 0x0000001034088819 */ /* 0x000fe20000001235 */
[----:B------:R-:W-:Y:S01]  /*6990*/  IMAD.IADD R3, R3, 0x1, R4 ;  /* 0x0000000103037824 */ /* 0x000fe200078e0204 */
[----:B------:R-:W-:Y:S02]  /*69a0*/  @!P0 SHF.R.U32.HI R4, RZ, 0x10, R25 ;  /* 0x00000010ff048819 */ /* 0x000fe40000011619 */
[----:B------:R-:W-:Y:S01]  /*69b0*/  @!P0 PRMT R19, R58, 0x5410, R8 ;  /* 0x000054103a138816 */ /* 0x000fe20000000008 */
[----:B------:R-:W-:Y:S01]  /*69c0*/  IMAD.SHL.U32 R3, R3, 0x2, RZ ;  /* 0x0000000203037824 */ /* 0x000fe200078e00ff */
[----:B--2---:R-:W-:Y:S02]  /*69d0*/  @!P0 SHF.L.U32 R21, R37, 0x10, RZ ;  /* 0x0000001025158819 */ /* 0x004fe400000006ff */
[----:B------:R-:W-:Y:S02]  /*69e0*/  @!P0 LOP3.LUT R34, R39, 0xffff0000, RZ, 0xc0, !PT ;  /* 0xffff000027228812 */ /* 0x000fe400078ec0ff */
[----:B------:R1:W2:Y:S01]  /*69f0*/  LDS.128 R12, [R3+0x3c80] ;  /* 0x003c8000030c7984 */ /* 0x0002a20000000c00 */
[----:B------:R-:W-:Y:S02]  /*6a00*/  @!P0 LOP3.LUT R27, R38, 0xffff0000, RZ, 0xc0, !PT ;  /* 0xffff0000261b8812 */ /* 0x000fe400078ec0ff */
[----:B------:R-:W-:Y:S02]  /*6a10*/  @!P0 PRMT R8, R31, 0x5410, R4 ;  /* 0x000054101f088816 */ /* 0x000fe40000000004 */
[----:B------:R-:W-:Y:S02]  /*6a20*/  @!P0 SHF.R.U32.HI R10, RZ, 0x10, R53 ;  /* 0x00000010ff0a8819 */ /* 0x000fe40000011635 */
[----:B------:R-:W-:Y:S02]  /*6a30*/  @!P0 SHF.R.U64 R17, R54, 0x10, R55 ;  /* 0x0000001036118819 */ /* 0x000fe40000001237 */
[----:B------:R-:W-:Y:S01]  /*6a40*/  @!P0 PRMT R18, R58, 0x5432, R10 ;  /* 0x000054323a128816 */ /* 0x000fe2000000000a */
[----:B------:R-:W-:Y:S01]  /*6a50*/  @!P0 IMAD.U32 R10, R19, 0x10000, RZ ;  /* 0x00010000130a8824 */ /* 0x000fe200078e00ff */
[----:B------:R-:W-:Y:S02]  /*6a60*/  @!P0 PRMT R26, R59, 0x5432, R17 ;  /* 0x000054323b1a8816 */ /* 0x000fe40000000011 */
[----:B------:R-:W-:Y:S01]  /*6a70*/  @!P0 PRMT R17, R32, 0x5432, R5 ;  /* 0x0000543220118816 */ /* 0x000fe20000000005 */
[----:B------:R-:W-:Y:S01]  /*6a80*/  @!P0 IMAD.U32 R20, R18, 0x10000, RZ ;  /* 0x0001000012148824 */ /* 0x000fe200078e00ff */
[----:B------:R-:W-:Y:S01]  /*6a90*/  @!P0 PRMT R16, R32, 0x5410, R6 ;  /* 0x0000541020108816 */ /* 0x000fe20000000006 */
[C---:B------:R-:W-:Y:S01]  /*6aa0*/  @!P0 IMAD.U32 R6, R8.reuse, 0x10000, RZ ;  /* 0x0001000008068824 */ /* 0x040fe200078e00ff */
[----:B------:R-:W-:Y:S02]  /*6ab0*/  @!P0 LOP3.LUT R8, R8, 0xffff0000, RZ, 0xc0, !PT ;  /* 0xffff000008088812 */ /* 0x000fe400078ec0ff */
[----:B-1----:R-:W-:Y:S02]  /*6ac0*/  @!P0 SHF.R.U64 R3, R24, 0x10, R25 ;  /* 0x0000001018038819 */ /* 0x002fe40000001219 */
[----:B------:R-:W-:Y:S02]  /*6ad0*/  @!P0 SHF.L.U32 R25, R38, 0x10, RZ ;  /* 0x0000001026198819 */ /* 0x000fe400000006ff */
        /* <DEDUP_REMOVED lines=21> */
[----:B------:R-:W-:Y:S02]  /*6c30*/  @!P0 LOP3.LUT R4, R12, 0xffff0000, RZ, 0xc0, !PT ;  /* 0xffff00000c048812 */ /* 0x000fe400078ec0ff */
[----:B------:R-:W-:Y:S03]  /*6c40*/  @!P0 LOP3.LUT R6, R13, 0xffff0000, RZ, 0xc0, !PT ;  /* 0xffff00000d068812 */ /* 0x000fe600078ec0ff */
[----:B------:R-:W-:Y:S02]  /*6c50*/  @!P0 FMUL.FTZ R11, R4, R18 ;  /* 0x00000012040b8220 */ /* 0x000fe40000410000 */
        /* <DEDUP_REMOVED lines=9> */
[C---:B------:R-:W-:Y:S02]  /*6cf0*/  @!P0 FMUL.FTZ R16, R10.reuse, R30 ;  /* 0x0000001e0a108220 */ /* 0x040fe40000410000 */
[----:B------:R-:W-:Y:S02]  /*6d00*/  @!P0 FMUL.FTZ R24, R11, R32 ;  /* 0x000000200b188220 */ /* 0x000fe40000410000 */
[-C--:B------:R-:W-:Y:S02]  /*6d10*/  @!P0 FMUL.FTZ R10, R10, R9.reuse ;  /* 0x000000090a0a8220 */ /* 0x080fe40000410000 */
[----:B------:R-:W-:Y:S01]  /*6d20*/  @!P0 FFMA.FTZ R43, R31, R9, -R16 ;  /* 0x000000091f2b8223 */ /* 0x000fe20000010810 */
[----:B------:R-:W-:Y:S01]  /*6d30*/  @!P0 LOP3.LUT R9, R14, 0xffff0000, RZ, 0xc0, !PT ;  /* 0xffff00000e098812 */ /* 0x000fe200078ec0ff */
[-C--:B------:R-:W-:Y:S02]  /*6d40*/  @!P0 FFMA.FTZ R42, R34, R8.reuse, -R24 ;  /* 0x00000008222a8223 */ /* 0x080fe40000010818 */
[C---:B------:R-:W-:Y:S01]  /*6d50*/  @!P0 IMAD.U32 R24, R26.reuse, 0x10000, RZ ;  /* 0x000100001a188824 */ /* 0x040fe200078e00ff */
[----:B------:R-:W-:Y:S01]  /*6d60*/  @!P0 LOP3.LUT R26, R26, 0xffff0000, RZ, 0xc0, !PT ;  /* 0xffff00001a1a8812 */ /* 0x000fe200078ec0ff */
[----:B------:R-:W-:Y:S02]  /*6d70*/  @!P0 FMUL.FTZ R11, R11, R8 ;  /* 0x000000080b0b8220 */ /* 0x000fe40000410000 */
[----:B------:R-:W-:Y:S02]  /*6d80*/  @!P0 IMAD.U32 R8, R14, 0x10000, RZ ;  /* 0x000100000e088824 */ /* 0x000fe400078e00ff */
[C---:B------:R-:W-:Y:S01]  /*6d90*/  @!P0 IMAD.U32 R16, R17.reuse, 0x10000, RZ ;  /* 0x0001000011108824 */ /* 0x040fe200078e00ff */
[----:B------:R-:W-:Y:S01]  /*6da0*/  @!P0 LOP3.LUT R17, R17, 0xffff0000, RZ, 0xc0, !PT ;  /* 0xffff000011118812 */ /* 0x000fe200078ec0ff */
[----:B------:R-:W-:Y:S02]  /*6db0*/  @!P0 FMUL.FTZ R35, R8, R24 ;  /* 0x0000001808238220 */ /* 0x000fe40000410000 */
[----:B------:R-:W-:Y:S02]  /*6dc0*/  @!P0 FMUL.FTZ R41, R9, R26 ;  /* 0x0000001a09298220 */ /* 0x000fe40000410000 */
[----:B------:R-:W-:Y:S01]  /*6dd0*/  @!P0 FFMA.FTZ R4, R18, R19, R4 ;  /* 0x0000001312048223 */ /* 0x000fe20000010004 */
[----:B------:R-:W-:Y:S01]  /*6de0*/  @!P0 F2FP.BF16.PACK_AB R19, R44, R49 ;  /* 0x000000312c13823e */ /* 0x000fe200000010ff */
[-C--:B------:R-:W-:Y:S01]  /*6df0*/  @!P0 FMUL.FTZ R8, R8, R16.reuse ;  /* 0x0000001008088220 */ /* 0x080fe20000410000 */
[----:B------:R-:W-:Y:S01]  /*6e00*/  @!P0 F2FP.BF16.PACK_AB R18, R42, R43 ;  /* 0x0000002b2a12823e */ /* 0x000fe200000010ff */
[----:B------:R-:W-:Y:S01]  /*6e10*/  @!P0 FFMA.FTZ R16, R25, R16, -R35 ;  /* 0x0000001019108223 */ /* 0x000fe20000010823 */
[----:B------:R-:W-:Y:S01]  /*6e20*/  @!P0 F2FP.BF16.PACK_AB R35, R45, R48 ;  /* 0x000000302d23823e */ /* 0x000fe200000010ff */
[----:B------:R-:W-:Y:S02]  /*6e30*/  @!P0 FFMA.FTZ R41, R27, R17, -R41 ;  /* 0x000000111b298223 */ /* 0x000fe40000010829 */
[----:B------:R-:W-:Y:S01]  /*6e40*/  @!P0 FFMA.FTZ R5, R20, R21, R5 ;  /* 0x0000001514058223 */ /* 0x000fe20000010005 */
[----:B------:R-:W-:Y:S01]  /*6e50*/  @!P0 MOV R37, R35 ;  /* 0x0000002300258202 */ /* 0x000fe20000000f00 */
[----:B------:R-:W-:Y:S01]  /*6e60*/  @!P0 FMUL.FTZ R9, R9, R17 ;  /* 0x0000001109098220 */ /* 0x000fe20000410000 */
[----:B------:R-:W-:Y:S01]  /*6e70*/  @!P0 F2FP.BF16.PACK_AB R17, R41, R16 ;  /* 0x000000102911823e */ /* 0x000fe200000010ff */
[----:B------:R-:W-:Y:S01]  /*6e80*/  @!P0 FFMA.FTZ R6, R22, R23, R6 ;  /* 0x0000001716068223 */ /* 0x000fe20000010006 */
[----:B------:R-:W-:Y:S01]  /*6e90*/  @!P0 F2FP.BF16.PACK_AB R16, R4, R3 ;  /* 0x000000030410823e */ /* 0x000fe200000010ff */
[----:B------:R-:W-:Y:S02]  /*6ea0*/  @!P0 FFMA.FTZ R8, R24, R25, R8 ;  /* 0x0000001918088223 */ /* 0x000fe40000010008 */
[----:B------:R-:W-:Y:S01]  /*6eb0*/  @!P0 FFMA.FTZ R9, R26, R27, R9 ;  /* 0x0000001b1a098223 */ /* 0x000fe20000010009 */
[----:B------:R-:W-:Y:S01]  /*6ec0*/  @!P0 F2FP.BF16.PACK_AB R5, R6, R5 ;  /* 0x000000050605823e */ /* 0x000fe200000010ff */
[----:B------:R-:W-:Y:S02]  /*6ed0*/  @!P0 FFMA.FTZ R10, R30, R31, R10 ;  /* 0x0000001f1e0a8223 */ /* 0x000fe4000001000a */
[----:B------:R-:W-:Y:S01]  /*6ee0*/  @!P0 FFMA.FTZ R11, R32, R34, R11 ;  /* 0x00000022200b8223 */ /* 0x000fe2000001000b */
[----:B------:R-:W-:Y:S01]  /*6ef0*/  @!P0 F2FP.BF16.PACK_AB R4, R9, R8 ;  /* 0x000000080904823e */ /* 0x000fe200000010ff */
[----:B------:R-:W-:Y:S01]  /*6f00*/  @!P0 IMAD.MOV.U32 R36, RZ, RZ, R19 ;  /* 0x000000ffff248224 */ /* 0x000fe200078e0013 */
[----:B------:R-:W-:Y:S01]  /*6f10*/  @!P0 MOV R13, R5 ;  /* 0x00000005000d8202 */ /* 0x000fe20000000f00 */
[----:B------:R-:W-:Y:S01]  /*6f20*/  @!P0 IMAD.MOV.U32 R38, RZ, RZ, R17 ;  /* 0x000000ffff268224 */ /* 0x000fe200078e0011 */
[----:B------:R-:W-:Y:S01]  /*6f30*/  @!P0 F2FP.BF16.PACK_AB R3, R11, R10 ;  /* 0x0000000a0b03823e */ /* 0x000fe200000010ff */
[----:B------:R-:W-:Y:S02]  /*6f40*/  @!P0 IMAD.MOV.U32 R39, RZ, RZ, R18 ;  /* 0x000000ffff278224 */ /* 0x000fe400078e0012 */
[----:B------:R-:W-:Y:S02]  /*6f50*/  @!P0 IMAD.MOV.U32 R12, RZ, RZ, R16 ;  /* 0x000000ffff0c8224 */ /* 0x000fe400078e0010 */
[----:B------:R-:W-:Y:S01]  /*6f60*/  @!P0 IMAD.MOV.U32 R14, RZ, RZ, R4 ;  /* 0x000000ffff0e8224 */ /* 0x000fe200078e0004 */
[----:B------:R1:W-:Y:S01]  /*6f70*/  ST.E.128 [R46.64], R36 ;  /* 0x000000242e007985 */ /* 0x0003e2000c101d08 */
[----:B------:R-:W-:Y:S01]  /*6f80*/  @!P0 IMAD.MOV.U32 R15, RZ, RZ, R3 ;  /* 0x000000ffff0f8224 */ /* 0x000fe200078e0003 */
[----:B------:R-:W-:Y:S11]  /*6f90*/  ISETP.GE.AND P0, PT, R40, c[0x0][0x1d4], PT ;  /* 0x0000750028007a0c */ /* 0x000ff60003f06270 */
[----:B------:R-:W-:Y:S02]  /*6fa0*/  @!UPT UIADD3 URZ, URZ, URZ, URZ ;  /* 0x0000003f3f3ff290 */ /* 0x000fe4000fffe03f */
[----:B------:R-:W-:-:S05]  /*6fb0*/  @P0 BRA `(.L_x_218) ;  /* 0x000002e000000947 */ /* 0x000fca0003800000 */
[C---:B------:R-:W-:Y:S04]  /*6fc0*/  LEA R4, P0, R40.reuse, R66, 0x1 ;  /* 0x0000004228047211 */ /* 0x040fe800078008ff */
[----:B------:R-:W-:Y:S05]  /*6fd0*/  LEA.HI.X.SX32 R5, R40, R67, 0x1, P0 ;  /* 0x0000004328057211 */ /* 0x000fea00000f0eff */
[----:B------:R2:W-:Y:S01]  /*6fe0*/  ST.E.128 [R4.64], R12 ;  /* 0x0000000c04007985 */ /* 0x0005e2000c101d08 */
[----:B------:R-:W-:-:S05]  /*6ff0*/  BRA `(.L_x_218) ;  /* 0x000002a000007947 */ /* 0x000fca0003800000 */
.L_x_214:
[----:B------:R1:W2:Y:S01]  /*7000*/  SHFL.IDX PT, R5, R32, RZ, 0x1e1f ;  /* 0x001e1fff20057589 */ /* 0x0002a200000e0000 */
[----:B------:R-:W-:Y:S03]  /*7010*/  IMAD R3, R33, -0x30, R2 ;  /* 0xffffffd021037824 */ /* 0x000fe600078e0202 */
[----:B------:R1:W3:Y:S02]  /*7020*/  SHFL.IDX PT, R4, R56, RZ, 0x1e1f ;  /* 0x001e1fff38047589 */ /* 0x0002e400000e0000 */
[----:B------:R-:W-:Y:S04]  /*7030*/  IMNMX R76, R3, 0x30, PT ;  /* 0x00000030034c7817 */ /* 0x000fe80003800200 */
[----:B------:R-:W-:Y:S11]  /*7040*/  ISETP.GT.AND P0, PT, R76, R112, PT ;  /* 0x000000704c00720c */ /* 0x000ff60003f04270 */
[----:B------:R-:W-:Y:S02]  /*7050*/  @!UPT UIADD3 URZ, URZ, URZ, URZ ;  /* 0x0000003f3f3ff290 */ /* 0x000fe4000fffe03f */
[----:B------:R-:W-:-:S05]  /*7060*/  @!P0 BRA `(.L_x_218) ;  /* 0x0000023000008947 */ /* 0x000fca0003800000 */
[----:B------:R-:W4:Y:S01]  /*7070*/  LDL R14, [R1] ;  /* 0x00000000010e7983 */ /* 0x000f220000100800 */
[----:B------:R-:W-:Y:S02]  /*7080*/  ISETP.GE.AND P0, PT, R104, c[0x0][0x1d4], PT ;  /* 0x0000750068007a0c */ /* 0x000fe40003f06270 */
[----:B------:R-:W-:Y:S01]  /*7090*/  ISETP.GE.AND P5, PT, R246, c[0x0][0x1d4], PT ;  /* 0x00007500f6007a0c */ /* 0x000fe20003fa6270 */
[----:B------:R-:W5:Y:S04]  /*70a0*/  LDL R6, [R1+0xc] ;  /* 0x00000c0001067983 */ /* 0x000f680000100800 */
[----:B---3--:R-:W3:Y:S04]  /*70b0*/  LDL R10, [R1+0x14] ;  /* 0x00001400010a7983 */ /* 0x008ee80000100800 */
[----:B--2---:R-:W2:Y:S02]  /*70c0*/  LDL R15, [R1+0x10] ;  /* 0x00001000010f7983 */ /* 0x004ea40000100800 */
[CC--:B------:R-:W-:Y:S02]  /*70d0*/  @!P0 LEA R8, P4, R104.reuse, R4.reuse, 0x1 ;  /* 0x0000000468088211 */ /* 0x0c0fe400078808ff */
[----:B------:R-:W1:Y:S02]  /*70e0*/  @!P0 LDS.128 R16, [R242+0x2400] ;  /* 0x00240000f2108984 */ /* 0x000e640000000c00 */
[-C--:B------:R-:W-:Y:S02]  /*70f0*/  @!P0 LEA.HI.X R9, R104, R5.reuse, R105, 0x1, P4 ;  /* 0x0000000568098211 */ /* 0x080fe400020f0c69 */
[-C--:B------:R-:W-:Y:S03]  /*7100*/  @!P5 LEA R12, P4, R246, R4.reuse, 0x1 ;  /* 0x00000004f60cd211 */ /* 0x080fe600078808ff */
[----:B-1----:R1:W-:Y:S01]  /*7110*/  @!P0 ST.E.128 [R8.64], R16 ;  /* 0x0000001008008985 */ /* 0x0023e2000c101d08 */
[----:B------:R-:W-:Y:S11]  /*7120*/  ISETP.GE.AND P0, PT, R29, c[0x0][0x1d4], PT ;  /* 0x000075001d007a0c */ /* 0x000ff60003f06270 */
[----:B------:R-:W-:Y:S02]  /*7130*/  @!UPT UIADD3 URZ, URZ, URZ, URZ ;  /* 0x0000003f3f3ff290 */ /* 0x000fe4000fffe03f */
[----:B------:R-:W1:Y:S01]  /*7140*/  @!P0 LDS.128 R16, [R243+0x2400] ;  /* 0x00240000f3108984 */ /* 0x000e620000000c00 */
[----:B----4-:R-:W-:Y:S04]  /*7150*/  @!P0 IMAD.SHL.U32 R3, R14, 0x8, RZ ;  /* 0x000000080e038824 */ /* 0x010fe800078e00ff */
[----:B-1----:R-:W-:Y:S01]  /*7160*/  @!P0 IMAD.WIDE R8, R3, 0x2, R4 ;  /* 0x0000000203088825 */ /* 0x002fe200078e0204 */
[-C--:B---3--:R-:W-:Y:S04]  /*7170*/  @!P5 LEA.HI.X R13, R246, R5.reuse, R10, 0x1, P4 ;  /* 0x00000005f60dd211 */ /* 0x088fe800020f0c0a */
[----:B------:R1:W-:Y:S01]  /*7180*/  @!P0 ST.E.128 [R8.64], R16 ;  /* 0x0000001008008985 */ /* 0x0003e2000c101d08 */
[----:B------:R-:W-:Y:S02]  /*7190*/  ISETP.GE.AND P0, PT, R28, c[0x0][0x1d4], PT ;  /* 0x000075001c007a0c */ /* 0x000fe40003f06270 */
[C---:B------:R-:W-:Y:S11]  /*71a0*/  ISETP.GE.AND P4, PT, R245.reuse, c[0x0][0x1d4], PT ;  /* 0x00007500f5007a0c */ /* 0x040ff60003f86270 */
[----:B------:R-:W3:Y:S01]  /*71b0*/  @!P0 LDS.128 R20, [R242+0x3000] ;  /* 0x00300000f2148984 */ /* 0x000ee20000000c00 */
[----:B------:R-:W-:Y:S01]  /*71c0*/  @!P0 IMAD.SHL.U32 R3, R252, 0x8, RZ ;  /* 0x00000008fc038824 */ /* 0x000fe200078e00ff */
[CC--:B------:R-:W-:Y:S04]  /*71d0*/  @!P4 LEA R10, P6, R245.reuse, R4.reuse, 0x1 ;  /* 0x00000004f50ac211 */ /* 0x0c0fe800078c08ff */
[-C--:B--2---:R-:W-:Y:S01]  /*71e0*/  @!P4 LEA.HI.X R11, R245, R5.reuse, R15, 0x1, P6 ;  /* 0x00000005f50bc211 */ /* 0x084fe200030f0c0f */
[----:B-1----:R-:W-:Y:S05]  /*71f0*/  @!P0 IMAD.WIDE R8, R3, 0x2, R4 ;  /* 0x0000000203088825 */ /* 0x002fea00078e0204 */
[----:B---3--:R-:W-:Y:S01]  /*7200*/  @!P0 ST.E.128 [R8.64], R20 ;  /* 0x0000001408008985 */ /* 0x008fe2000c101d08 */
[C---:B------:R-:W-:Y:S03]  /*7210*/  ISETP.GE.AND P0, PT, R244.reuse, c[0x0][0x1d4], PT ;  /* 0x00007500f4007a0c */ /* 0x040fe60003f06270 */
[----:B------:R-:W1:Y:S10]  /*7220*/  @!P5 LDS.128 R16, [R243+0x3000] ;  /* 0x00300000f310d984 */ /* 0x000e740000000c00 */
[C---:B------:R-:W-:Y:S04]  /*7230*/  @!P0 LEA R4, P6, R244.reuse, R4, 0x1 ;  /* 0x00000004f4048211 */ /* 0x040fe800078c08ff */
[----:B-----5:R-:W-:Y:S01]  /*7240*/  @!P0 LEA.HI.X R5, R244, R5, R6, 0x1, P6 ;  /* 0x00000005f4058211 */ /* 0x020fe200030f0c06 */
[----:B-1----:R-:W-:Y:S04]  /*7250*/  @!P5 ST.E.128 [R12.64], R16 ;  /* 0x000000100c00d985 */ /* 0x002fe8000c101d08 */
[----:B------:R-:W1:Y:S04]  /*7260*/  @!P4 LDS.128 R12, [R242+0x3c00] ;  /* 0x003c0000f20cc984 */ /* 0x000e680000000c00 */
[----:B-1----:R-:W-:Y:S04]  /*7270*/  @!P4 ST.E.128 [R10.64], R12 ;  /* 0x0000000c0a00c985 */ /* 0x002fe8000c101d08 */
[----:B------:R-:W1:Y:S04]  /*7280*/  @!P0 LDS.128 R8, [R243+0x3c00] ;  /* 0x003c0000f3088984 */ /* 0x000e680000000c00 */
[----:B-1----:R1:W-:Y:S02]  /*7290*/  @!P0 ST.E.128 [R4.64], R8 ;  /* 0x0000000804008985 */ /* 0x0023e4000c101d08 */
.L_x_218:
[----:B------:R-:W-:Y:S05]  /*72a0*/  BSYNC B1 ;  /* 0x0000000000017941 */ /* 0x000fea0003800000 */
.L_x_213:
[----:B------:R-:W-:Y:S01]  /*72b0*/  IMAD.IADD R3, R76, 0x1, -R247 ;  /* 0x000000014c037824 */ /* 0x000fe200078e0af7 */
[----:B------:R-:W-:Y:S01]  /*72c0*/  LOP3.LUT P6, RZ, R241, 0x1, RZ, 0xc0, !PT ;  /* 0x00000001f1ff7812 */ /* 0x000fe200078cc0ff */
[----:B-1---5:R-:W-:Y:S01]  /*72d0*/  IMAD.WIDE R8, R33, 0x30, R88 ;  /* 0x0000003021087825 */ /* 0x022fe200078e0258 */
[----:B--2---:R-:W-:Y:S01]  /*72e0*/  P2R R13, PR, RZ, 0x2 ;  /* 0x00000002ff0d7803 */ /* 0x004fe20000000000 */
[----:B------:R-:W-:Y:S01]  /*72f0*/  BSSY B0, `(.L_x_235) ;  /* 0x000005c000007945 */ /* 0x000fe20003800000 */
[----:B------:R-:W-:Y:S01]  /*7300*/  ISETP.GE.AND P0, PT, R3, 0x21, PT ;  /* 0x000000210300780c */ /* 0x000fe20003f06270 */
[----:B------:R-:W-:Y:S01]  /*7310*/  IMAD R10, R80, c[0x0][0x218], RZ ;  /* 0x00008600500a7a24 */ /* 0x000fe200078e02ff */
[----:B------:R-:W-:Y:S03]  /*7320*/  LOP3.LUT P1, RZ, R241, 0x4, RZ, 0xc0, !PT ;  /* 0x00000004f1ff7812 */ /* 0x000fe6000782c0ff */
[----:B------:R-:W-:Y:S08]  /*7330*/  IMAD R10, R77, c[0x0][0x21c], R10 ;  /* 0x000087004d0a7a24 */ /* 0x000ff000078e020a */
[C---:B------:R-:W-:Y:S05]  /*7340*/  @P0 IADD3 R6, P4, R8.reuse, 0x20, RZ ;  /* 0x0000002008060810 */ /* 0x040fea0007f9e0ff */
[----:B------:R-:W-:Y:S01]  /*7350*/  @P0 IMAD.X R11, RZ, RZ, R9, P4 ;  /* 0x000000ffff0b0224 */ /* 0x000fe200020e0609 */
[----:B------:R-:W-:Y:S11]  /*7360*/  ISETP.GE.AND P4, PT, R3, 0x1, PT ;  /* 0x000000010300780c */ /* 0x000ff60003f86270 */
[----:B------:R-:W-:Y:S02]  /*7370*/  @!UPT UIADD3 URZ, URZ, URZ, URZ ;  /* 0x0000003f3f3ff290 */ /* 0x000fe4000fffe03f */
[----:B---3--:R-:W-:Y:S01]  /*7380*/  @P4 MOV R4, R82 ;  /* 0x0000005200044202 */ /* 0x008fe20000000f00 */
[----:B------:R-:W-:Y:S02]  /*7390*/  @P4 IMAD R3, R9, c[0x0][0x258], RZ ;  /* 0x0000960009034a24 */ /* 0x000fe400078e02ff */
[----:B------:R-:W-:Y:S02]  /*73a0*/  @P4 IMAD.MOV.U32 R5, RZ, RZ, R81 ;  /* 0x000000ffff054224 */ /* 0x000fe400078e0051 */
[C---:B------:R-:W-:Y:S02]  /*73b0*/  @P4 IMAD R3, R8.reuse, c[0x0][0x25c], R3 ;  /* 0x0000970008034a24 */ /* 0x040fe400078e0203 */
[----:B------:R-:W-:Y:S04]  /*73c0*/  @P4 IMAD.WIDE.U32 R4, R8, c[0x0][0x258], R4 ;  /* 0x0000960008044a25 */ /* 0x000fe800078e0004 */
[----:B------:R-:W-:Y:S01]  /*73d0*/  @P4 IMAD.IADD R3, R5, 0x1, R3 ;  /* 0x0000000105034824 */ /* 0x000fe200078e0203 */
[C---:B------:R-:W-:Y:S04]  /*73e0*/  @P4 LEA R8, P5, R4.reuse, c[0x0][0x250], 0x1 ;  /* 0x0000940004084a11 */ /* 0x040fe800078a08ff */
[----:B------:R-:W-:Y:S01]  /*73f0*/  @P4 LEA.HI.X R9, R4, c[0x0][0x254], R3, 0x1, P5 ;  /* 0x0000950004094a11 */ /* 0x000fe200028f0c03 */
[----:B------:R-:W-:Y:S02]  /*7400*/  IMAD R3, R79, c[0x0][0x208], RZ ;  /* 0x000082004f037a24 */ /* 0x000fe400078e02ff */
[C---:B------:R-:W-:Y:S04]  /*7410*/  IMAD.WIDE.U32 R4, R78.reuse, c[0x0][0x208], RZ ;  /* 0x000082004e047a25 */ /* 0x040fe800078e00ff */
[----:B------:R-:W-:Y:S05]  /*7420*/  IMAD R3, R78, c[0x0][0x20c], R3 ;  /* 0x000083004e037a24 */ /* 0x000fea00078e0203 */
[----:B------:R-:W-:Y:S05]  /*7430*/  IADD3 R5, R5, R3, RZ ;  /* 0x0000000305057210 */ /* 0x000fea0007ffe0ff */
[----:B------:R-:W-:Y:S05]  /*7440*/  IMAD.WIDE.U32 R4, R77, c[0x0][0x218], R4 ;  /* 0x000086004d047a25 */ /* 0x000fea00078e0004 */
[----:B------:R-:W-:Y:S01]  /*7450*/  IADD3 R3, P5, R102, R4, RZ ;  /* 0x0000000466037210 */ /* 0x000fe20007fbe0ff */
[----:B------:R-:W-:Y:S02]  /*7460*/  @P0 IMAD R4, R11, c[0x0][0x258], RZ ;  /* 0x000096000b040a24 */ /* 0x000fe400078e02ff */
[----:B------:R-:W-:Y:S01]  /*7470*/  @P0 IMAD.MOV.U32 R11, RZ, RZ, R81 ;  /* 0x000000ffff0b0224 */ /* 0x000fe200078e0051 */
[----:B------:R-:W-:Y:S01]  /*7480*/  IADD3.X R12, R125, R5, R10, P5, !PT ;  /* 0x000000057d0c7210 */ /* 0x000fe20002ffe40a */
[----:B------:R-:W-:Y:S04]  /*7490*/  @P0 IMAD.MOV.U32 R10, RZ, RZ, R82 ;  /* 0x000000ffff0a0224 */ /* 0x000fe800078e0052 */
[C---:B------:R-:W-:Y:S04]  /*74a0*/  @P0 IMAD.WIDE.U32 R10, R6.reuse, c[0x0][0x258], R10 ;  /* 0x00009600060a0a25 */ /* 0x040fe800078e000a */
[----:B------:R-:W-:Y:S01]  /*74b0*/  @P0 IMAD R6, R6, c[0x0][0x25c], R4 ;  /* 0x0000970006060a24 */ /* 0x000fe200078e0204 */
[C---:B------:R-:W-:Y:S04]  /*74c0*/  @P0 LEA R4, P5, R10.reuse, c[0x0][0x250], 0x1 ;  /* 0x000094000a040a11 */ /* 0x040fe800078a08ff */
[----:B------:R-:W-:Y:S04]  /*74d0*/  @P0 IADD3 R6, R11, R6, RZ ;  /* 0x000000060b060210 */ /* 0x000fe80007ffe0ff */
[----:B------:R-:W-:Y:S02]  /*74e0*/  @P0 LEA.HI.X R5, R10, c[0x0][0x254], R6, 0x1, P5 ;  /* 0x000095000a050a11 */ /* 0x000fe400028f0c06 */
[C---:B------:R-:W-:Y:S04]  /*74f0*/  LEA R6, P5, R3.reuse, c[0x0][0x1f8], 0x1 ;  /* 0x00007e0003067a11 */ /* 0x040fe800078a08ff */
[----:B------:R-:W-:Y:S01]  /*7500*/  LEA.HI.X R10, R3, c[0x0][0x1fc], R12, 0x1, P5 ;  /* 0x00007f00030a7a11 */ /* 0x000fe200028f0c0c */
[C---:B------:R-:W-:Y:S01]  /*7510*/  @P4 IMAD.SHL.U32 R3, R248.reuse, 0x2, RZ ;  /* 0x00000002f8034824 */ /* 0x040fe200078e00ff */
[----:B------:R-:W-:Y:S04]  /*7520*/  LOP3.LUT P5, RZ, R241, 0x2, RZ, 0xc0, !PT ;  /* 0x00000002f1ff7812 */ /* 0x000fe800078ac0ff */
[----:B------:R-:W-:Y:S01]  /*7530*/  @!PT LDS RZ, [RZ] ;  /* 0x00000000fffff984 */ /* 0x000fe20000000800 */
[----:B------:R-:W-:Y:S01]  /*7540*/  @!PT LDS RZ, [RZ] ;  /* 0x00000000fffff984 */ /* 0x000fe20000000800 */
[----:B------:R-:W-:Y:S01]  /*7550*/  @!PT LDS RZ, [RZ] ;  /* 0x00000000fffff984 */ /* 0x000fe20000000800 */
[----:B------:R1:W-:Y:S01]  /*7560*/  @P4 LDGSTS.E.BYPASS.LTC128B.128 [R3+0x1880], [R8.64], !P1 ;  /* 0x0188000008034fae */ /* 0x0003e2000c901d48 */
[----:B------:R-:W-:Y:S08]  /*7570*/  ISETP.NE.AND P1, PT, R13, RZ, PT ;  /* 0x000000ff0d00720c */ /* 0x000ff00003f25270 */
[----:B------:R1:W-:Y:S04]  /*7580*/  @P4 LDGSTS.E.BYPASS.LTC128B.128 [R3+0x2480], [R8.64+0x40], !P5 ;  /* 0x0248004008034fae */ /* 0x0003e8000e901d48 */
[----:B------:R1:W-:Y:S01]  /*7590*/  @P4 LDGSTS.E.BYPASS.LTC128B.128 [R3+0x3080], [R8.64+0x80], !P6 ;  /* 0x0308008008034fae */ /* 0x0003e2000f101d48 */
[----:B------:R-:W-:Y:S02]  /*75a0*/  LOP3.LUT P4, RZ, R241, 0x4, RZ, 0xc0, !PT ;  /* 0x00000004f1ff7812 */ /* 0x000fe4000788c0ff */
[----:B-1----:R-:W-:Y:S11]  /*75b0*/  @P0 SHF.L.U32 R3, R248, 0x1, RZ ;  /* 0x00000001f8030819 */ /* 0x002ff600000006ff */
[----:B------:R1:W-:Y:S04]  /*75c0*/  @P0 LDGSTS.E.BYPASS.LTC128B.128 [R3+0x2080], [R4.64], !P4 ;  /* 0x0208000004030fae */ /* 0x0003e8000e101d48 */
[----:B------:R1:W-:Y:S04]  /*75d0*/  @P0 LDGSTS.E.BYPASS.LTC128B.128 [R3+0x2c80], [R4.64+0x40], !P5 ;  /* 0x02c8004004030fae */ /* 0x0003e8000e901d48 */
[----:B------:R1:W-:Y:S01]  /*75e0*/  @P0 LDGSTS.E.BYPASS.LTC128B.128 [R3+0x3880], [R4.64+0x80], !P6 ;  /* 0x0388008004030fae */ /* 0x0003e2000f101d48 */
[----:B------:R-:W-:Y:S03]  /*75f0*/  ISETP.GT.AND P0, PT, R76, R112, PT ;  /* 0x000000704c00720c */ /* 0x000fe60003f04270 */
[----:B------:R-:W0:Y:S04]  /*7600*/  LDGDEPBAR ;  /* 0x00000000000079af */ /* 0x000e280000000000 */
[----:B-1----:R1:W2:Y:S01]  /*7610*/  SHFL.IDX PT, R4, R6, RZ, 0x1e1f ;  /* 0x001e1fff06047589 */ /* 0x0022a200000e0000 */
[----:B------:R-:W-:Y:S04]  /*7620*/  DEPBAR.LE SB0, 0x0 ;  /* 0x000080000000791a */ /* 0x000fe80000000000 */
[----:B------:R1:W3:Y:S04]  /*7630*/  SHFL.IDX PT, R5, R10, RZ, 0x1e1f ;  /* 0x001e1fff0a057589 */ /* 0x0002e800000e0000 */
[----:B------:R-:W-:Y:S06]  /*7640*/  BAR.SYNC.DEFER_BLOCKING 0x0 ;  /* 0x0000000000007b1d */ /* 0x000fec0000010000 */
[----:B------:R-:W-:-:S05]  /*7650*/  @!P0 BRA `(.L_x_236) ;  /* 0x0000025000008947 */ /* 0x000fca0003800000 */
[----:B------:R-:W5:Y:S01]  /*7660*/  LDL R17, [R1+0x14] ;  /* 0x0000140001117983 */ /* 0x000f620000100800 */
[----:B------:R-:W-:Y:S02]  /*7670*/  ISETP.GE.AND P0, PT, R104, c[0x0][0x1d4], PT ;  /* 0x0000750068007a0c */ /* 0x000fe40003f06270 */
[----:B------:R-:W-:Y:S01]  /*7680*/  ISETP.GE.AND P5, PT, R246, c[0x0][0x1d4], PT ;  /* 0x00007500f6007a0c */ /* 0x000fe20003fa6270 */
[----:B----4-:R-:W4:Y:S04]  /*7690*/  LDL R16, [R1+0x10] ;  /* 0x0000100001107983 */ /* 0x010f280000100800 */
[----:B---3--:R-:W3:Y:S04]  /*76a0*/  LDL R15, [R1] ;  /* 0x00000000010f7983 */ /* 0x008ee80000100800 */
[----:B--2---:R-:W2:Y:S02]  /*76b0*/  LDL R14, [R1+0xc] ;  /* 0x00000c00010e7983 */ /* 0x004ea40000100800 */
[CC--:B------:R-:W-:Y:S04]  /*76c0*/  @!P0 LEA R8, P4, R104.reuse, R4.reuse, 0x1 ;  /* 0x0000000468088211 */ /* 0x0c0fe800078808ff */
[-C--:B------:R-:W-:Y:S02]  /*76d0*/  @!P0 LEA.HI.X R9, R104, R5.reuse, R105, 0x1, P4 ;  /* 0x0000000568098211 */ /* 0x080fe400020f0c69 */
[CC--:B------:R-:W-:Y:S04]  /*76e0*/  @!P5 LEA R12, P4, R246.reuse, R4.reuse, 0x1 ;  /* 0x00000004f60cd211 */ /* 0x0c0fe800078808ff */
[-C--:B-----5:R-:W-:Y:S02]  /*76f0*/  @!P5 LEA.HI.X R13, R246, R5.reuse, R17, 0x1, P4 ;  /* 0x00000005f60dd211 */ /* 0x0a0fe400020f0c11 */
[C---:B------:R-:W-:Y:S11]  /*7700*/  ISETP.GE.AND P4, PT, R245.reuse, c[0x0][0x1d4], PT ;  /* 0x00007500f5007a0c */ /* 0x040ff60003f86270 */
[----:B------:R-:W-:Y:S02]  /*7710*/  @!UPT UIADD3 URZ, URZ, URZ, URZ ;  /* 0x0000003f3f3ff290 */ /* 0x000fe4000fffe03f */
[CC--:B-1----:R-:W-:Y:S04]  /*7720*/  @!P4 LEA R10, P6, R245.reuse, R4.reuse, 0x1 ;  /* 0x00000004f50ac211 */ /* 0x0c2fe800078c08ff */
[-C--:B----4-:R-:W-:Y:S02]  /*7730*/  @!P4 LEA.HI.X R11, R245, R5.reuse, R16, 0x1, P6 ;  /* 0x00000005f50bc211 */ /* 0x090fe400030f0c10 */
[----:B------:R-:W1:Y:S04]  /*7740*/  @!P0 LDS.128 R16, [R242] ;  /* 0x00000000f2108984 */ /* 0x000e680000000c00 */
[----:B-1----:R1:W-:Y:S01]  /*7750*/  @!P0 ST.E.128 [R8.64], R16 ;  /* 0x0000001008008985 */ /* 0x0023e2000c101d08 */
[----:B------:R-:W-:Y:S11]  /*7760*/  ISETP.GE.AND P0, PT, R29, c[0x0][0x1d4], PT ;  /* 0x000075001d007a0c */ /* 0x000ff60003f06270 */
[----:B------:R-:W-:Y:S02]  /*7770*/  @!UPT UIADD3 URZ, URZ, URZ, URZ ;  /* 0x0000003f3f3ff290 */ /* 0x000fe4000fffe03f */
[----:B------:R-:W4:Y:S01]  /*7780*/  @!P0 LDS.128 R16, [R243] ;  /* 0x00000000f3108984 */ /* 0x000f220000000c00 */
[----:B---3--:R-:W-:Y:S04]  /*7790*/  @!P0 IMAD.SHL.U32 R3, R15, 0x8, RZ ;  /* 0x000000080f038824 */ /* 0x008fe800078e00ff */
[--C-:B-1----:R-:W-:Y:S05]  /*77a0*/  @!P0 IMAD.WIDE R8, R3, 0x2, R4.reuse ;  /* 0x0000000203088825 */ /* 0x102fea00078e0204 */
[----:B----4-:R1:W-:Y:S01]  /*77b0*/  @!P0 ST.E.128 [R8.64], R16 ;  /* 0x0000001008008985 */ /* 0x0103e2000c101d08 */
[----:B------:R-:W-:Y:S11]  /*77c0*/  ISETP.GE.AND P0, PT, R28, c[0x0][0x1d4], PT ;  /* 0x000075001c007a0c */ /* 0x000ff60003f06270 */
[----:B------:R-:W-:Y:S02]  /*77d0*/  @!UPT UIADD3 URZ, URZ, URZ, URZ ;  /* 0x0000003f3f3ff290 */ /* 0x000fe4000fffe03f */
[----:B------:R-:W3:Y:S01]  /*77e0*/  @!P0 LDS.128 R20, [R242+0xc00] ;  /* 0x000c0000f2148984 */ /* 0x000ee20000000c00 */
[----:B------:R-:W-:Y:S04]  /*77f0*/  @!P0 IMAD.SHL.U32 R3, R252, 0x8, RZ ;  /* 0x00000008fc038824 */ /* 0x000fe800078e00ff */
[----:B-1----:R-:W-:Y:S05]  /*7800*/  @!P0 IMAD.WIDE R8, R3, 0x2, R4 ;  /* 0x0000000203088825 */ /* 0x002fea00078e0204 */
[----:B---3--:R-:W-:Y:S01]  /*7810*/  @!P0 ST.E.128 [R8.64], R20 ;  /* 0x0000001408008985 */ /* 0x008fe2000c101d08 */
[C---:B------:R-:W-:Y:S03]  /*7820*/  ISETP.GE.AND P0, PT, R244.reuse, c[0x0][0x1d4], PT ;  /* 0x00007500f4007a0c */ /* 0x040fe60003f06270 */
[----:B------:R-:W1:Y:S10]  /*7830*/  @!P5 LDS.128 R16, [R243+0xc00] ;  /* 0x000c0000f310d984 */ /* 0x000e740000000c00 */
[C---:B------:R-:W-:Y:S04]  /*7840*/  @!P0 LEA R4, P6, R244.reuse, R4, 0x1 ;  /* 0x00000004f4048211 */ /* 0x040fe800078c08ff */
[----:B--2---:R-:W-:Y:S01]  /*7850*/  @!P0 LEA.HI.X R5, R244, R5, R14, 0x1, P6 ;  /* 0x00000005f4058211 */ /* 0x004fe200030f0c0e */
[----:B-1----:R-:W-:Y:S04]  /*7860*/  @!P5 ST.E.128 [R12.64], R16 ;  /* 0x000000100c00d985 */ /* 0x002fe8000c101d08 */
[----:B------:R-:W1:Y:S04]  /*7870*/  @!P4 LDS.128 R12, [R242+0x1800] ;  /* 0x00180000f20cc984 */ /* 0x000e680000000c00 */
[----:B-1----:R-:W-:Y:S04]  /*7880*/  @!P4 ST.E.128 [R10.64], R12 ;  /* 0x0000000c0a00c985 */ /* 0x002fe8000c101d08 */
[----:B------:R-:W1:Y:S04]  /*7890*/  @!P0 LDS.128 R8, [R243+0x1800] ;  /* 0x00180000f3088984 */ /* 0x000e680000000c00 */
[----:B-1----:R1:W-:Y:S02]  /*78a0*/  @!P0 ST.E.128 [R4.64], R8 ;  /* 0x0000000804008985 */ /* 0x0023e4000c101d08 */
.L_x_236:
[----:B------:R-:W-:Y:S05]  /*78b0*/  BSYNC B0 ;  /* 0x0000000000007941 */ /* 0x000fea0003800000 */
.L_x_235:
[----:B------:R-:W-:Y:S01]  /*78c0*/  ISETP.GT.AND P5, PT, R33, R87, PT ;  /* 0x000000572100720c */ /* 0x000fe20003fa4270 */
[----:B------:R-:W-:Y:S01]  /*78d0*/  @!UPT UIADD3 URZ, URZ, URZ, URZ ;  /* 0x0000003f3f3ff290 */ /* 0x000fe2000fffe03f */
[----:B------:R-:W-:Y:S11]  /*78e0*/  BSSY B0, `(.L_x_237) ;  /* 0x0000029000007945 */ /* 0x000ff60003800000 */
[----:B------:R-:W-:-:S05]  /*78f0*/  @!P5 BRA `(.L_x_238) ;  /* 0x000002700000d947 */ /* 0x000fca0003800000 */
[----:B------:R-:W-:Y:S01]  /*7900*/  IADD3 R3, R33, -0x1, RZ ;  /* 0xffffffff21037810 */ /* 0x000fe20007ffe0ff */
[----:B-12---:R-:W-:Y:S01]  /*7910*/  IMAD.MOV.U32 R4, RZ, RZ, R92 ;  /* 0x000000ffff047224 */ /* 0x006fe200078e005c */
[----:B------:R-:W-:Y:S01]  /*7920*/  P2R R10, PR, RZ, 0x4 ;  /* 0x00000004ff0a7803 */ /* 0x000fe20000000000 */
[----:B---3--:R-:W-:Y:S01]  /*7930*/  IMAD.MOV.U32 R5, RZ, RZ, R91 ;  /* 0x000000ffff057224 */ /* 0x008fe200078e005b */
[----:B------:R-:W-:Y:S01]  /*7940*/  SHF.R.S32.HI R8, RZ, 0x1f, R3 ;  /* 0x0000001fff087819 */ /* 0x000fe20000011403 */
[----:B------:R-:W-:Y:S01]  /*7950*/  IMAD R6, R143, R3, RZ ;  /* 0x000000038f067224 */ /* 0x000fe200078e02ff */
[----:B------:R-:W-:Y:S01]  /*7960*/  LOP3.LUT P2, RZ, R241, 0x4, RZ, 0xc0, !PT ;  /* 0x00000004f1ff7812 */ /* 0x000fe2000784c0ff */
[-C--:B------:R-:W-:Y:S01]  /*7970*/  IMAD.WIDE.U32 R4, R3, R134.reuse, R4 ;  /* 0x0000008603047225 */ /* 0x080fe200078e0004 */
[----:B------:R-:W-:Y:S02]  /*7980*/  P2R R11, PR, RZ, 0x2 ;  /* 0x00000002ff0b7803 */ /* 0x000fe40000000000 */
[----:B------:R-:W-:Y:S01]  /*7990*/  LOP3.LUT P1, RZ, R241, 0x2, RZ, 0xc0, !PT ;  /* 0x00000002f1ff7812 */ /* 0x000fe2000782c0ff */
[----:B------:R-:W-:Y:S01]  /*79a0*/  IMAD R3, R8, R134, R6 ;  /* 0x0000008608037224 */ /* 0x000fe200078e0206 */
[----:B------:R-:W-:Y:S03]  /*79b0*/  IADD3 R6, -R247, 0x30, RZ ;  /* 0x00000030f7067810 */ /* 0x000fe60007ffe1ff */
[----:B------:R-:W-:Y:S01]  /*79c0*/  IMAD.IADD R3, R5, 0x1, R3 ;  /* 0x0000000105037824 */ /* 0x000fe200078e0203 */
[----:B------:R-:W-:Y:S11]  /*79d0*/  ISETP.GE.AND P4, PT, R6, 0x1, PT ;  /* 0x000000010600780c */ /* 0x000ff60003f86270 */
[----:B------:R-:W-:Y:S02]  /*79e0*/  @!UPT UIADD3 URZ, URZ, URZ, URZ ;  /* 0x0000003f3f3ff290 */ /* 0x000fe4000fffe03f */
[C---:B------:R-:W-:Y:S04]  /*79f0*/  @P4 LEA R8, P0, R4.reuse, c[0x0][0x220], 0x1 ;  /* 0x0000880004084a11 */ /* 0x040fe800078008ff */
[----:B------:R-:W-:Y:S02]  /*7a00*/  @P4 LEA.HI.X R9, R4, c[0x0][0x224], R3, 0x1, P0 ;  /* 0x0000890004094a11 */ /* 0x000fe400000f0c03 */
[----:B------:R-:W-:Y:S11]  /*7a10*/  ISETP.GE.AND P0, PT, R6, 0x21, PT ;  /* 0x000000210600780c */ /* 0x000ff60003f06270 */
[----:B------:R-:W-:Y:S02]  /*7a20*/  @!UPT UIADD3 URZ, URZ, URZ, URZ ;  /* 0x0000003f3f3ff290 */ /* 0x000fe4000fffe03f */
[----:B------:R-:W-:Y:S05]  /*7a30*/  @P0 IADD3 R5, P6, R144, R4, RZ ;  /* 0x0000000490050210 */ /* 0x000fea0007fde0ff */
[----:B------:R-:W-:Y:S01]  /*7a40*/  @P0 IMAD.X R3, R3, 0x1, R142, P6 ;  /* 0x0000000103030824 */ /* 0x000fe200030e068e */
[C---:B------:R-:W-:Y:S04]  /*7a50*/  @P0 LEA R4, P6, R5.reuse, c[0x0][0x220], 0x1 ;  /* 0x0000880005040a11 */ /* 0x040fe800078c08ff */
[----:B------:R-:W-:Y:S01]  /*7a60*/  @P0 LEA.HI.X R5, R5, c[0x0][0x224], R3, 0x1, P6 ;  /* 0x0000890005050a11 */ /* 0x000fe200030f0c03 */
[----:B------:R-:W-:Y:S01]  /*7a70*/  @P4 IMAD.SHL.U32 R3, R248, 0x2, RZ ;  /* 0x00000002f8034824 */ /* 0x000fe200078e00ff */
[C---:B------:R-:W-:Y:S04]  /*7a80*/  LOP3.LUT P6, RZ, R241.reuse, 0x1, RZ, 0xc0, !PT ;  /* 0x00000001f1ff7812 */ /* 0x040fe800078cc0ff */
[----:B------:R-:W-:Y:S01]  /*7a90*/  @!PT LDS RZ, [RZ] ;  /* 0x00000000fffff984 */ /* 0x000fe20000000800 */
[----:B------:R-:W-:Y:S01]  /*7aa0*/  @!PT LDS RZ, [RZ] ;  /* 0x00000000fffff984 */ /* 0x000fe20000000800 */
[----:B------:R-:W-:Y:S01]  /*7ab0*/  @!PT LDS RZ, [RZ] ;  /* 0x00000000fffff984 */ /* 0x000fe20000000800 */
[----:B------:R1:W-:Y:S01]  /*7ac0*/  @P4 LDGSTS.E.BYPASS.LTC128B.128 [R3+0x3c80], [R8.64], !P2 ;  /* 0x03c8000008034fae */ /* 0x0003e2000d101d48 */
[----:B------:R-:W-:Y:S03]  /*7ad0*/  ISETP.NE.AND P2, PT, R10, RZ, PT ;  /* 0x000000ff0a00720c */ /* 0x000fe60003f45270 */
[----:B------:R1:W-:Y:S05]  /*7ae0*/  @P4 LDGSTS.E.BYPASS.LTC128B.128 [R3+0x4880], [R8.64+0x40], !P1 ;  /* 0x0488004008034fae */ /* 0x0003ea000c901d48 */
[----:B------:R1:W-:Y:S01]  /*7af0*/  @P4 LDGSTS.E.BYPASS.LTC128B.128 [R3+0x5480], [R8.64+0x80], !P6 ;  /* 0x0548008008034fae */ /* 0x0003e2000f101d48 */
[----:B------:R-:W-:Y:S01]  /*7b00*/  LOP3.LUT P4, RZ, R241, 0x4, RZ, 0xc0, !PT ;  /* 0x00000004f1ff7812 */ /* 0x000fe2000788c0ff */
[----:B-1----:R-:W-:Y:S11]  /*7b10*/  @P0 IMAD.SHL.U32 R3, R248, 0x2, RZ ;  /* 0x00000002f8030824 */ /* 0x002ff600078e00ff */
[----:B------:R-:W-:Y:S01]  /*7b20*/  @!UPT UIADD3 URZ, URZ, URZ, URZ ;  /* 0x0000003f3f3ff290 */ /* 0x000fe2000fffe03f */
[----:B------:R1:W-:Y:S04]  /*7b30*/  @P0 LDGSTS.E.BYPASS.LTC128B.128 [R3+0x4480], [R4.64], !P4 ;  /* 0x0448000004030fae */ /* 0x0003e8000e101d48 */
[----:B------:R1:W-:Y:S01]  /*7b40*/  @P0 LDGSTS.E.BYPASS.LTC128B.128 [R3+0x5080], [R4.64+0x40], !P1 ;  /* 0x0508004004030fae */ /* 0x0003e2000c901d48 */
[----:B------:R-:W-:Y:S03]  /*7b50*/  ISETP.NE.AND P1, PT, R11, RZ, PT ;  /* 0x000000ff0b00720c */ /* 0x000fe60003f25270 */
[----:B------:R1:W-:Y:S05]  /*7b60*/  @P0 LDGSTS.E.BYPASS.LTC128B.128 [R3+0x5c80], [R4.64+0x80], !P6 ;  /* 0x05c8008004030fae */ /* 0x0003ea000f101d48 */
.L_x_238:
[----:B------:R-:W-:Y:S05]  /*7b70*/  BSYNC B0 ;  /* 0x0000000000007941 */ /* 0x000fea0003800000 */
.L_x_237:
[----:B------:R-:W0:Y:S01]  /*7b80*/  LDGDEPBAR ;  /* 0x00000000000079af */ /* 0x000e220000000000 */
[----:B------:R-:W-:Y:S01]  /*7b90*/  IADD3 R33, R33, -0x1, RZ ;  /* 0xffffffff21217810 */ /* 0x000fe20007ffe0ff */
[----:B------:R-:W-:-:S05]  /*7ba0*/  @P5 BRA `(.L_x_239) ;  /* 0xffffb84000005947 */ /* 0x000fca000383ffff */
[----:B------:R-:W-:Y:S01]  /*7bb0*/  WARPSYNC 0xffffffff ;  /* 0xffffffff00007948 */ /* 0x000fe20003800000 */
[----:B------:R-:W-:Y:S06]  /*7bc0*/  BAR.SYNC.DEFER_BLOCKING 0x0 ;  /* 0x0000000000007b1d */ /* 0x000fec0000010000 */
.L_x_212:
[----:B------:R-:W-:Y:S01]  /*7bd0*/  ISETP.GE.AND P0, PT, R136, 0x1, PT ;  /* 0x000000018800780c */ /* 0x000fe20003f06270 */
[----:B------:R-:W-:Y:S01]  /*7be0*/  BSSY B0, `(.L_x_240) ;  /* 0x000001f000007945 */ /* 0x000fe20003800000 */
[----:B------:R-:W-:-:S11]  /*7bf0*/  MOV R0, RZ ;  /* 0x000000ff00007202 */ /* 0x000fd60000000f00 */
[----:B------:R-:W-:Y:S05]  /*7c00*/  @!P0 BRA `(.L_x_241) ;  /* 0x000001c000008947 */ /* 0x000fea0003800000 */
[----:B------:R-:W-:Y:S01]  /*7c10*/  IABS R2, R128 ;  /* 0x0000008000027213 */ /* 0x000fe20000000000 */
[----:B-12---:R-:W-:Y:S01]  /*7c20*/  IMAD.MOV.U32 R4, RZ, RZ, RZ ;  /* 0x000000ffff047224 */ /* 0x006fe200078e00ff */
[----:B------:R-:W-:Y:S02]  /*7c30*/  IADD3 R6, R137, -0x1, R128 ;  /* 0xffffffff89067810 */ /* 0x000fe40007ffe080 */
[----:B------:R-:W1:Y:S02]  /*7c40*/  I2F.RP R0, R2 ;  /* 0x0000000200007306 */ /* 0x000e640000209400 */
[----:B------:R-:W-:-:S06]  /*7c50*/  IABS R9, R6 ;  /* 0x0000000600097213 */ /* 0x000fcc0000000000 */
[----:B-1----:R-:W1:Y:S02]  /*7c60*/  MUFU.RCP R0, R0 ;  /* 0x0000000000007308 */ /* 0x002e640000001000 */
[----:B-1----:R-:W-:-:S06]  /*7c70*/  IADD3 R0, R0, 0xffffffe, RZ ;  /* 0x0ffffffe00007810 */ /* 0x002fcc0007ffe0ff */
[----:B---3--:R-:W1:Y:S02]  /*7c80*/  F2I.FTZ.U32.TRUNC.NTZ R5, R0 ;  /* 0x0000000000057305 */ /* 0x008e64000021f000 */
        /* <DEDUP_REMOVED lines=20> */
.L_x_241:
[----:B------:R-:W-:Y:S05]  /*7dd0*/  BSYNC B0 ;  /* 0x0000000000007941 */ /* 0x000fea0003800000 */
.L_x_240:
[----:B----4-:R-:W4:Y:S01]  /*7de0*/  LDL R2, [R1+0xa8] ;  /* 0x0000a80001027983 */ /* 0x010f220000100800 */
        /* <DEDUP_REMOVED lines=50> */
[----:B----4-:R-:W-:-:S04]  /*8110*/  IMAD R251, R2, R0, RZ ;  /* 0x0000000002fb7224 */ /* 0x010fc800078e02ff */
[--C-:B------:R-:W-:Y:S01]  /*8120*/  IMAD.IADD R2, R251, 0x1, R0.reuse ;  /* 0x00000001fb027824 */ /* 0x100fe200078e0200 */
[----:B------:R-:W-:-:S04]  /*8130*/  PRMT R0, RZ, 0x7610, R0 ;  /* 0x00007610ff007816 */ /* 0x000fc80000000000 */
[----:B------:R-:W-:-:S04]  /*8140*/  IMNMX R219, R137, R2, PT ;  /* 0x0000000289db7217 */ /* 0x000fc80003800200 */
[----:B------:R-:W-:-:S13]  /*8150*/  ISETP.GT.AND P0, PT, R219, R251, PT ;  /* 0x000000fbdb00720c */ /* 0x000fda0003f04270 */
[----:B------:R-:W-:Y:S05]  /*8160*/  @!P0 BRA `(.L_x_242) ;  /* 0x0000ce2000008947 */ /* 0x000fea0003800000 */
[----:B-1----:R-:W4:Y:S04]  /*8170*/  LDL R3, [R1+0x44] ;  /* 0x0000440001037983 */ /* 0x002f280000100800 */
[----:B--2---:R-:W2:Y:S04]  /*8180*/  LDL R4, [R1+0x48] ;  /* 0x0000480001047983 */ /* 0x004ea80000100800 */
[----:B---3--:R-:W3:Y:S04]  /*8190*/  LDL R6, [R1+0x58] ;  /* 0x0000580001067983 */ /* 0x008ee80000100800 */
[----:B------:R-:W3:Y:S04]  /*81a0*/  LDL R10, [R1+0x54] ;  /* 0x00005400010a7983 */ /* 0x000ee80000100800 */
[----:B------:R-:W3:Y:S04]  /*81b0*/  LDL R5, [R1+0xa0] ;  /* 0x0000a00001057983 */ /* 0x000ee80000100800 */
[----:B------:R-:W3:Y:S01]  /*81c0*/  LDL R9, [R1+0x4c] ;  /* 0x00004c0001097983 */ /* 0x000ee20000100800 */
[----:B------:R-:W-:-:S04]  /*81d0*/  ISETP.NE.U32.AND P0, PT, RZ, c[0x0][0x340], PT ;  /* 0x0000d000ff007a0c */ /* 0x000fc80003f05070 */
[----:B------:R-:W-:Y:S01]  /*81e0*/  ISETP.NE.AND.EX P2, PT, RZ, c[0x0][0x344], PT, P0 ;  /* 0x0000d100ff007a0c */ /* 0x000fe20003f45300 */
[----:B------:R-:W1:Y:S01]  /*81f0*/  S2R R11, SR_TID.X ;  /* 0x00000000000b7919 */ /* 0x000e620000002100 */
[----:B------:R-:W-:-:S05]  /*8200*/  SHF.R.S32.HI R0, RZ, 0x1f, R138 ;  /* 0x0000001fff007819 */ /* 0x000fca000001148a */
[----:B------:R-:W-:Y:S01]  /*8210*/  IMAD R0, R0, c[0x0][0x178], RZ ;  /* 0x00005e0000007a24 */ /* 0x000fe200078e02ff */
[----:B-1----:R-:W-:-:S05]  /*8220*/  SHF.R.S32.HI R8, RZ, 0x1f, R11 ;  /* 0x0000001fff087819 */ /* 0x002fca000001140b */
[----:B----4-:R-:W-:-:S04]  /*8230*/  @P2 IADD3 R2, P0, R3, c[0x0][0x340], RZ ;  /* 0x0000d00003022a10 */ /* 0x010fc80007f1e0ff */
[----:B--2---:R-:W-:-:S05]  /*8240*/  @P2 IADD3.X R3, R4, c[0x0][0x344], RZ, P0, !PT ;  /* 0x0000d10004032a10 */ /* 0x004fca00007fe4ff */
[----:B------:R1:W5:Y:S01]  /*8250*/  @P2 LDG.E R13, [R2.64] ;  /* 0x00000008020d2981 */ /* 0x000362000c1e1900 */
[----:B------:R-:W-:Y:S01]  /*8260*/  LEA.HI R8, R8, R11, RZ, 0x2 ;  /* 0x0000000b08087211 */ /* 0x000fe200078f10ff */
[----:B------:R-:W-:-:S03]  /*8270*/  IMAD.MOV.U32 R4, RZ, RZ, c[0x0][0x2c4] ;  /* 0x0000b100ff047624 */ /* 0x000fc600078e00ff */
[----:B------:R-:W-:Y:S02]  /*8280*/  LOP3.LUT R8, R8, 0xfffffffc, RZ, 0xc0, !PT ;  /* 0xfffffffc08087812 */ /* 0x000fe400078ec0ff */
[----:B------:R-:W-:Y:S01]  /*8290*/  ISETP.NE.AND P1, PT, R4, 0x1, PT ;  /* 0x000000010400780c */ /* 0x000fe20003f25270 */
[----:B------:R-:W-:Y:S02]  /*82a0*/  IMAD R0, R138, c[0x0][0x17c], R0 ;  /* 0x00005f008a007a24 */ /* 0x000fe400078e0200 */
[----:B------:R-:W-:Y:S01]  /*82b0*/  IMAD.IADD R8, R11, 0x1, -R8 ;  /* 0x000000010b087824 */ /* 0x000fe200078e0a08 */
[----:B------:R-:W-:-:S03]  /*82c0*/  ISETP.NE.U32.AND P0, PT, RZ, c[0x0][0x348], PT ;  /* 0x0000d200ff007a0c */ /* 0x000fc60003f05070 */
[----:B------:R-:W-:Y:S01]  /*82d0*/  IMAD R4, R8, 0x20, R247 ;  /* 0x0000002008047824 */ /* 0x000fe200078e02f7 */
[----:B---3--:R-:W-:Y:S02]  /*82e0*/  LOP3.LUT R56, R6, 0xffff, RZ, 0xc0, !PT ;  /* 0x0000ffff06387812 */ /* 0x008fe400078ec0ff */
[----:B------:R-:W-:Y:S01]  /*82f0*/  ISETP.NE.AND.EX P0, PT, RZ, c[0x0][0x34c], PT, P0 ;  /* 0x0000d300ff007a0c */ /* 0x000fe20003f05300 */
[----:B------:R-:W-:Y:S02]  /*8300*/  IMAD R4, R10, 0x80, R4 ;  /* 0x000000800a047824 */ /* 0x000fe400078e0204 */
[----:B-1----:R-:W-:Y:S01]  /*8310*/  IMAD.WIDE.U32 R2, R138, c[0x0][0x178], RZ ;  /* 0x00005e008a027a25 */ /* 0x002fe200078e00ff */
[----:B------:R-:W-:-:S04]  /*8320*/  SEL R6, R5, RZ, !P0 ;  /* 0x000000ff05067207 */ /* 0x000fc80004000000 */
[----:B------:R-:W-:Y:S01]  /*8330*/  IADD3 R3, R3, R0, RZ ;  /* 0x0000000003037210 */ /* 0x000fe20007ffe0ff */
[----:B------:R-:W-:Y:S01]  /*8340*/  @P1 IMAD.HI.U32 R8, R4, c[0x0][0x2c8], RZ ;  /* 0x0000b20004081a27 */ /* 0x000fe200078e00ff */
[----:B------:R-:W-:-:S03]  /*8350*/  SEL R5, R9, RZ, !P0 ;  /* 0x000000ff09057207 */ /* 0x000fc60004000000 */
[----:B------:R-:W-:-:S04]  /*8360*/  IMAD.WIDE.U32 R2, R56, c[0x0][0x1b8], R2 ;  /* 0x00006e0038027a25 */ /* 0x000fc800078e0002 */
[----:B------:R-:W-:Y:S01]  /*8370*/  IMAD.MOV.U32 R0, RZ, RZ, R4 ;  /* 0x000000ffff007224 */ /* 0x000fe200078e0004 */
[----:B------:R-:W-:Y:S01]  /*8380*/  @P1 SHF.R.U32.HI R0, RZ, c[0x0][0x2cc], R8 ;  /* 0x0000b300ff001a19 */ /* 0x000fe20000011608 */
[----:B------:R-:W-:Y:S02]  /*8390*/  IMAD R3, R56, c[0x0][0x1bc], R3 ;  /* 0x00006f0038037a24 */ /* 0x000fe400078e0203 */
[----:B------:R-:W-:Y:S02]  /*83a0*/  IMAD R6, R6, c[0x0][0x1c0], RZ ;  /* 0x0000700006067a24 */ /* 0x000fe400078e02ff */
[----:B------:R-:W-:Y:S01]  /*83b0*/  IMAD.WIDE.U32 R2, R5, c[0x0][0x1c0], R2 ;  /* 0x0000700005027a25 */ /* 0x000fe200078e0002 */
[----:B------:R-:W-:-:S03]  /*83c0*/  SHF.R.S32.HI R8, RZ, 0x1f, R0 ;  /* 0x0000001fff087819 */ /* 0x000fc60000011400 */
[----:B------:R-:W-:Y:S01]  /*83d0*/  IMAD R6, R5, c[0x0][0x1c4], R6 ;  /* 0x0000710005067a24 */ /* 0x000fe200078e0206 */
[----:B------:R-:W-:-:S05]  /*83e0*/  IADD3 R5, -R0, RZ, RZ ;  /* 0x000000ff00057210 */ /* 0x000fca0007ffe1ff */
[----:B------:R-:W-:Y:S02]  /*83f0*/  IMAD R4, R5, c[0x0][0x2c4], R4 ;  /* 0x0000b10005047a24 */ /* 0x000fe400078e0204 */
[----:B------:R-:W-:Y:S02]  /*8400*/  IMAD R5, R8, c[0x0][0x1b0], RZ ;  /* 0x00006c0008057a24 */ /* 0x000fe400078e02ff */
[----:B------:R-:W-:Y:S02]  /*8410*/  IMAD.IADD R3, R3, 0x1, R6 ;  /* 0x0000000103037824 */ /* 0x000fe400078e0206 */
[C---:B------:R-:W-:Y:S01]  /*8420*/  IMAD R6, R0.reuse, c[0x0][0x1b4], R5 ;  /* 0x00006d0000067a24 */ /* 0x040fe200078e0205 */
[----:B------:R-:W-:Y:S01]  /*8430*/  SHF.R.S32.HI R5, RZ, 0x1f, R4 ;  /* 0x0000001fff057819 */ /* 0x000fe20000011404 */
[----:B------:R-:W-:-:S04]  /*8440*/  IMAD.WIDE.U32 R2, R0, c[0x0][0x1b0], R2 ;  /* 0x00006c0000027a25 */ /* 0x000fc800078e0002 */
[----:B------:R-:W-:Y:S02]  /*8450*/  IMAD R0, R5, c[0x0][0x1a8], RZ ;  /* 0x00006a0005007a24 */ /* 0x000fe400078e02ff */
[----:B------:R-:W-:Y:S02]  /*8460*/  IMAD.IADD R3, R3, 0x1, R6 ;  /* 0x0000000103037824 */ /* 0x000fe400078e0206 */
[C---:B------:R-:W-:Y:S02]  /*8470*/  IMAD R0, R4.reuse, c[0x0][0x1ac], R0 ;  /* 0x00006b0004007a24 */ /* 0x040fe400078e0200 */
[----:B------:R-:W-:Y:S01]  /*8480*/  IMAD.WIDE.U32 R2, R4, c[0x0][0x1a8], R2 ;  /* 0x00006a0004027a25 */ /* 0x000fe200078e0002 */
[----:B------:R-:W-:-:S04]  /*8490*/  ISETP.GE.AND P4, PT, R228, c[0x0][0x198], PT ;  /* 0x00006600e4007a0c */ /* 0x000fc80003f86270 */
[----:B------:R-:W-:Y:S02]  /*84a0*/  IADD3 R0, R3, R0, RZ ;  /* 0x0000000003007210 */ /* 0x000fe40007ffe0ff */
[----:B------:R-:W-:Y:S01]  /*84b0*/  LEA R12, P0, R2, c[0x0][0x160], 0x1 ;  /* 0x00005800020c7a11 */ /* 0x000fe200078008ff */
[----:B------:R-:W-:Y:S01]  /*84c0*/  IMAD R5, R10, 0x80, R247 ;  /* 0x000000800a057824 */ /* 0x000fe200078e02f7 */
[----:B------:R-:W-:Y:S02]  /*84d0*/  ISETP.GE.AND P6, PT, R238, c[0x0][0x198], PT ;  /* 0x00006600ee007a0c */ /* 0x000fe40003fc6270 */
[----:B------:R-:W-:Y:S02]  /*84e0*/  ISETP.GE.AND P5, PT, R230, c[0x0][0x198], PT ;  /* 0x00006600e6007a0c */ /* 0x000fe40003fa6270 */
[----:B------:R-:W-:Y:S02]  /*84f0*/  LEA.HI.X R6, R2, c[0x0][0x164], R0, 0x1, P0 ;  /* 0x0000590002067a11 */ /* 0x000fe400000f0c00 */
[----:B------:R-:W-:-:S02]  /*8500*/  IADD3 R143, R219, -0x1, RZ ;  /* 0xffffffffdb8f7810 */ /* 0x000fc40007ffe0ff */
[----:B------:R-:W-:Y:S01]  /*8510*/  @!P2 MOV R13, R9 ;  /* 0x00000009000da202 */ /* 0x000fe20000000f00 */
[----:B------:R-:W-:Y:S05]  /*8520*/  BRA.DIV ~URZ, `(.L_x_243) ;  /* 0x000114927f007947 */ /* 0x000fea000b800000 */
[----:B------:R1:W2:Y:S02]  /*8530*/  SHFL.IDX PT, R4, R6, RZ, 0x1c1f ;  /* 0x001c1fff06047589 */ /* 0x0002a400000e0000 */
.L_x_390:
[----:B------:R-:W-:Y:S05]  /*8540*/  BRA.DIV ~URZ, `(.L_x_244) ;  /* 0x000114e27f007947 */ /* 0x000fea000b800000 */
[----:B------:R3:W4:Y:S02]  /*8550*/  SHFL.IDX PT, R0, R12, RZ, 0x1c1f ;  /* 0x001c1fff0c007589 */ /* 0x00072400000e0000 */
.L_x_391:
[----:B------:R-:W-:Y:S01]  /*8560*/  IMAD R36, R139, c[0x0][0x2c4], RZ ;  /* 0x0000b1008b247a24 */ /* 0x000fe200078e02ff */
[----:B------:R-:W-:Y:S04]  /*8570*/  BSSY B0, `(.L_x_245) ;  /* 0x0000010000007945 */ /* 0x000fe80003800000 */
[----:B------:R-:W-:-:S13]  /*8580*/  ISETP.GE.AND P0, PT, R5, R36, PT ;  /* 0x000000240500720c */ /* 0x000fda0003f06270 */
[----:B------:R-:W-:Y:S05]  /*8590*/  @P0 BRA `(.L_x_246) ;  /* 0x000000d000000947 */ /* 0x000fea0003800000 */
[-C--:B----4-:R-:W-:Y:S02]  /*85a0*/  LEA R10, P2, R228, R0.reuse, 0x1 ;  /* 0x00000000e40a7211 */ /* 0x090fe400078408ff */
[-C--:B------:R-:W-:Y:S02]  /*85b0*/  LEA R8, P1, R238, R0.reuse, 0x1 ;  /* 0x00000000ee087211 */ /* 0x080fe400078208ff */
[----:B------:R-:W-:Y:S01]  /*85c0*/  LEA R2, P0, R230, R0, 0x1 ;  /* 0x00000000e6027211 */ /* 0x000fe200078008ff */
[----:B------:R-:W-:Y:S01]  /*85d0*/  IMAD.SHL.U32 R0, R248, 0x2, RZ ;  /* 0x00000002f8007824 */ /* 0x000fe200078e00ff */
        /* <DEDUP_REMOVED lines=9> */
.L_x_246:
[----:B------:R-:W-:Y:S05]  /*8670*/  BSYNC B0 ;  /* 0x0000000000007941 */ /* 0x000fea0003800000 */
.L_x_245:
[----:B------:R-:W-:Y:S05]  /*8680*/  BRA.DIV ~URZ, `(.L_x_247) ;  /* 0x000114027f007947 */ /* 0x000fea000b800000 */
[----:B--2---:R2:W1:Y:S04]  /*8690*/  SHFL.IDX PT, R4, R6, 0x1, 0x1c1f ;  /* 0x003c1f0006047f89 */ /* 0x00446800000e0000 */
[----:B----4-:R2:W4:Y:S02]  /*86a0*/  SHFL.IDX PT, R0, R12, 0x1, 0x1c1f ;  /* 0x003c1f000c007f89 */ /* 0x01052400000e0000 */
.L_x_392:
[----:B------:R-:W-:Y:S01]  /*86b0*/  IADD3 R2, R5, 0x20, RZ ;  /* 0x0000002005027810 */ /* 0x000fe20007ffe0ff */
[----:B------:R-:W-:Y:S03]  /*86c0*/  BSSY B0, `(.L_x_248) ;  /* 0x0000010000007945 */ /* 0x000fe60003800000 */
[----:B------:R-:W-:-:S13]  /*86d0*/  ISETP.GE.AND P0, PT, R2, R36, PT ;  /* 0x000000240200720c */ /* 0x000fda0003f06270 */
[----:B------:R-:W-:Y:S05]  /*86e0*/  @P0 BRA `(.L_x_249) ;  /* 0x000000d000000947 */ /* 0x000fea0003800000 */
[-C--:B----4-:R-:W-:Y:S02]  /*86f0*/  LEA R10, P2, R228, R0.reuse, 0x1 ;  /* 0x00000000e40a7211 */ /* 0x090fe400078408ff */
[-C--:B------:R-:W-:Y:S02]  /*8700*/  LEA R8, P1, R238, R0.reuse, 0x1 ;  /* 0x00000000ee087211 */ /* 0x080fe400078208ff */
[----:B------:R-:W-:Y:S01]  /*8710*/  LEA R2, P0, R230, R0, 0x1 ;  /* 0x00000000e6027211 */ /* 0x000fe200078008ff */
[----:B------:R-:W-:Y:S01]  /*8720*/  IMAD.SHL.U32 R0, R248, 0x2, RZ ;  /* 0x00000002f8007824 */ /* 0x000fe200078e00ff */
[-C--:B-1----:R-:W-:Y:S02]  /*8730*/  LEA.HI.X R11, R228, R4.reuse, R229, 0x1, P2 ;  /* 0x00000004e40b7211 */ /* 0x082fe400010f0ce5 */
        /* <DEDUP_REMOVED lines=8> */
.L_x_249:
[----:B------:R-:W-:Y:S05]  /*87c0*/  BSYNC B0 ;  /* 0x0000000000007941 */ /* 0x000fea0003800000 */
.L_x_248:
[----:B------:R-:W-:Y:S05]  /*87d0*/  BRA.DIV ~URZ, `(.L_x_250) ;  /* 0x000113727f007947 */ /* 0x000fea000b800000 */
[----:B-1----:R1:W2:Y:S02]  /*87e0*/  SHFL.IDX PT, R4, R6, 0x2, 0x1c1f ;  /* 0x005c1f0006047f89 */ /* 0x0022a400000e0000 */
.L_x_393:
[----:B------:R-:W-:Y:S05]  /*87f0*/  BRA.DIV ~URZ, `(.L_x_251) ;  /* 0x000113c27f007947 */ /* 0x000fea000b800000 */
[----:B----4-:R4:W1:Y:S02]  /*8800*/  SHFL.IDX PT, R0, R12, 0x2, 0x1c1f ;  /* 0x005c1f000c007f89 */ /* 0x01086400000e0000 */
.L_x_394:
[----:B------:R-:W-:Y:S01]  /*8810*/  IADD3 R2, R5, 0x40, RZ ;  /* 0x0000004005027810 */ /* 0x000fe20007ffe0ff */
[----:B------:R-:W-:Y:S03]  /*8820*/  BSSY B0, `(.L_x_252) ;  /* 0x0000010000007945 */ /* 0x000fe60003800000 */
[----:B------:R-:W-:-:S13]  /*8830*/  ISETP.GE.AND P0, PT, R2, R36, PT ;  /* 0x000000240200720c */ /* 0x000fda0003f06270 */
[----:B------:R-:W-:Y:S05]  /*8840*/  @P0 BRA `(.L_x_253) ;  /* 0x000000d000000947 */ /* 0x000fea0003800000 */
[-C--:B-1----:R-:W-:Y:S02]  /*8850*/  LEA R10, P2, R228, R0.reuse, 0x1 ;  /* 0x00000000e40a7211 */ /* 0x082fe400078408ff */
        /* <DEDUP_REMOVED lines=12> */
.L_x_253:
[----:B------:R-:W-:Y:S05]  /*8920*/  BSYNC B0 ;  /* 0x0000000000007941 */ /* 0x000fea0003800000 */
.L_x_252:
[----:B------:R-:W-:Y:S05]  /*8930*/  BRA.DIV ~URZ, `(.L_x_254) ;  /* 0x000112e27f007947 */ /* 0x000fea000b800000 */
[----:B-12---:R-:W1:Y:S04]  /*8940*/  SHFL.IDX PT, R6, R6, 0x3, 0x1c1f ;  /* 0x007c1f0006067f89 */ /* 0x006e6800000e0000 */
[----:B------:R2:W3:Y:S02]  /*8950*/  SHFL.IDX PT, R2, R12, 0x3, 0x1c1f ;  /* 0x007c1f000c027f89 */ /* 0x0004e400000e0000 */
.L_x_395:
[----:B--2---:R-:W2:Y:S04]  /*8960*/  LDL R8, [R1+0x40] ;  /* 0x0000400001087983 */ /* 0x004ea80000100800 */
[----:B------:R-:W4:Y:S01]  /*8970*/  S2R R4, SR_TID.X ;  /* 0x0000000000047919 */ /* 0x000f220000002100 */
[----:B------:R-:W-:Y:S01]  /*8980*/  IADD3 R0, R5, 0x60, RZ ;  /* 0x0000006005007810 */ /* 0x000fe20007ffe0ff */
[----:B------:R-:W-:-:S03]  /*8990*/  IMAD.MOV.U32 R142, RZ, RZ, 0x30 ;  /* 0x00000030ff8e7424 */ /* 0x000fc600078e00ff */
[----:B------:R-:W-:Y:S01]  /*89a0*/  ISETP.GE.AND P0, PT, R0, R36, PT ;  /* 0x000000240000720c */ /* 0x000fe20003f06270 */
[----:B------:R-:W-:Y:S01]  /*89b0*/  IMAD.MOV.U32 R0, RZ, RZ, c[0x0][0x2b8] ;  /* 0x0000ae00ff007624 */ /* 0x000fe200078e00ff */
[----:B----4-:R-:W-:-:S04]  /*89c0*/  SHF.R.S32.HI R3, RZ, 0x1f, R4 ;  /* 0x0000001fff037819 */ /* 0x010fc80000011404 */
[----:B------:R-:W-:-:S04]  /*89d0*/  LEA.HI R3, R3, R4, RZ, 0x2 ;  /* 0x0000000403037211 */ /* 0x000fc800078f10ff */
[----:B------:R-:W-:Y:S01]  /*89e0*/  LOP3.LUT R3, R3, 0xfffffffc, RZ, 0xc0, !PT ;  /* 0xfffffffc03037812 */ /* 0x000fe200078ec0ff */
[----:B------:R-:W-:-:S04]  /*89f0*/  IMAD R142, R219, R142, -0x30 ;  /* 0xffffffd0db8e7424 */ /* 0x000fc800078e028e */
[----:B------:R-:W-:Y:S01]  /*8a00*/  IMAD.IADD R3, R4, 0x1, -R3 ;  /* 0x0000000104037824 */ /* 0x000fe200078e0a03 */
[----:B------:R-:W-:-:S03]  /*8a10*/  ISETP.NE.AND P3, PT, R0, 0x1, PT ;  /* 0x000000010000780c */ /* 0x000fc60003f65270 */
[----:B------:R-:W-:Y:S01]  /*8a20*/  IMAD R16, R3, 0x20, R247 ;  /* 0x0000002003107824 */ /* 0x000fe200078e02f7 */
[----:B-----5:R-:W-:-:S03]  /*8a30*/  SHF.R.S32.HI R0, RZ, 0x1f, R13 ;  /* 0x0000001fff007819 */ /* 0x020fc6000001140d */
[----:B------:R-:W-:Y:S01]  /*8a40*/  IMAD.IADD R3, R16, 0x1, R142 ;  /* 0x0000000110037824 */ /* 0x000fe200078e028e */
[----:B---3--:R-:W-:-:S04]  /*8a50*/  @!P0 LEA R4, P2, R228, R2, 0x1 ;  /* 0x00000002e4048211 */ /* 0x008fc800078408ff */
[----:B------:R-:W-:Y:S01]  /*8a60*/  ISETP.GE.AND P1, PT, R3, R136, PT ;  /* 0x000000880300720c */ /* 0x000fe20003f26270 */
[----:B------:R-:W-:Y:S01]  /*8a70*/  @!P0 IMAD.SHL.U32 R12, R248, 0x2, RZ ;  /* 0x00000002f80c8824 */ /* 0x000fe200078e00ff */
[----:B-1----:R-:W-:Y:S01]  /*8a80*/  @!P0 LEA.HI.X R5, R228, R6, R229, 0x1, P2 ;  /* 0x00000006e4058211 */ /* 0x002fe200010f0ce5 */
[----:B------:R-:W-:-:S04]  /*8a90*/  IMAD.WIDE.U32 R18, R13, c[0x0][0x2b0], RZ ;  /* 0x0000ac000d127a25 */ /* 0x000fc800078e00ff */
[----:B------:R-:W-:Y:S01]  /*8aa0*/  @!PT LDS RZ, [RZ] ;  /* 0x00000000fffff984 */ /* 0x000fe20000000800 */
[----:B------:R-:W-:Y:S01]  /*8ab0*/  @!PT LDS RZ, [RZ] ;  /* 0x00000000fffff984 */ /* 0x000fe20000000800 */
[----:B------:R-:W-:Y:S01]  /*8ac0*/  @!PT LDS RZ, [RZ] ;  /* 0x00000000fffff984 */ /* 0x000fe20000000800 */
[----:B------:R1:W-:Y:S01]  /*8ad0*/  @!P0 LDGSTS.E.BYPASS.LTC128B.128 [R12+0x7880], [R4.64], !P4 ;  /* 0x07880000040c8fae */ /* 0x0003e2000e101d48 */
[----:B------:R-:W-:Y:S01]  /*8ae0*/  ISETP.GT.OR P1, PT, R16, 0x2f, P1 ;  /* 0x0000002f1000780c */ /* 0x000fe20000f24670 */
[----:B------:R-:W-:Y:S02]  /*8af0*/  IMAD.MOV.U32 R218, RZ, RZ, RZ ;  /* 0x000000ffffda7224 */ /* 0x000fe400078e00ff */
[----:B--2---:R-:W-:Y:S02]  /*8b00*/  IMAD.IADD R3, R3, 0x1, R8 ;  /* 0x0000000103037824 */ /* 0x004fe400078e0208 */
[----:B------:R-:W-:Y:S02]  /*8b10*/  IMAD R8, R0, c[0x0][0x2b0], RZ ;  /* 0x0000ac0000087a24 */ /* 0x000fe400078e02ff */
[----:B------:R-:W-:-:S04]  /*8b20*/  @P3 IMAD.HI.U32 R9, R3, c[0x0][0x2bc], RZ ;  /* 0x0000af0003093a27 */ /* 0x000fc800078e00ff */
[----:B------:R-:W-:Y:S02]  /*8b30*/  IMAD R8, R13, c[0x0][0x2b4], R8 ;  /* 0x0000ad000d087a24 */ /* 0x000fe400078e0208 */
[----:B------:R-:W-:Y:S01]  /*8b40*/  IMAD.MOV.U32 R0, RZ, RZ, R3 ;  /* 0x000000ffff007224 */ /* 0x000fe200078e0003 */
[----:B------:R-:W-:Y:S01]  /*8b50*/  @P3 SHF.R.U32.HI R0, RZ, c[0x0][0x2c0], R9 ;  /* 0x0000b000ff003a19 */ /* 0x000fe20000011609 */
[----:B------:R-:W-:Y:S01]  /*8b60*/  IMAD.IADD R14, R19, 0x1, R8 ;  /* 0x00000001130e7824 */ /* 0x000fe200078e0208 */
[-C--:B------:R-:W-:Y:S02]  /*8b70*/  @!P0 LEA R10, P3, R238, R2.reuse, 0x1 ;  /* 0x00000002ee0a8211 */ /* 0x080fe400078608ff */
[----:B------:R-:W-:Y:S02]  /*8b80*/  @!P0 LEA R8, P4, R230, R2, 0x1 ;  /* 0x00000002e6088211 */ /* 0x000fe400078808ff */
        /* <DEDUP_REMOVED lines=12> */
[----:B------:R-:W-:-:S04]  /*8c50*/  IMAD.MOV R0, RZ, RZ, -R0 ;  /* 0x000000ffff007224 */ /* 0x000fc800078e0a00 */
[----:B------:R-:W-:-:S05]  /*8c60*/  IMAD R227, R0, c[0x0][0x2b8], R3 ;  /* 0x0000ae0000e37a24 */ /* 0x000fca00078e0203 */
[----:B------:R-:W-:Y:S01]  /*8c70*/  SHF.R.S32.HI R57, RZ, 0x1f, R227 ;  /* 0x0000001fff397819 */ /* 0x000fe200000114e3 */
[----:B------:R-:W-:-:S04]  /*8c80*/  IMAD.WIDE.U32 R2, R227, c[0x0][0x1e0], RZ ;  /* 0x00007800e3027a25 */ /* 0x000fc800078e00ff */
[----:B------:R-:W-:-:S04]  /*8c90*/  IMAD R0, R57, c[0x0][0x1e0], RZ ;  /* 0x0000780039007a24 */ /* 0x000fc800078e02ff */
[----:B------:R-:W-:Y:S01]  /*8ca0*/  IMAD R0, R227, c[0x0][0x1e4], R0 ;  /* 0x00007900e3007a24 */ /* 0x000fe200078e0200 */
[----:B------:R-:W-:Y:S03]  /*8cb0*/  STL.64 [R1+0x30], R18 ;  /* 0x0000301201007387 */ /* 0x000fe60000100a00 */
[----:B------:R-:W-:Y:S01]  /*8cc0*/  IMAD.IADD R3, R3, 0x1, R0 ;  /* 0x0000000103037824 */ /* 0x000fe200078e0200 */
[----:B------:R2:W-:Y:S01]  /*8cd0*/  STL [R1+0x3c], R14 ;  /* 0x00003c0e01007387 */ /* 0x0005e20000100800 */
[----:B------:R-:W-:-:S05]  /*8ce0*/  IMAD R140, R143, -0x30, R136 ;  /* 0xffffffd08f8c7824 */ /* 0x000fca00078e0288 */
[----:B-1----:R-:W-:Y:S01]  /*8cf0*/  IMNMX R4, R140, 0x30, PT ;  /* 0x000000308c047817 */ /* 0x002fe20003800200 */
[----:B--2---:R-:W-:-:S04]  /*8d00*/  IMAD.WIDE.U32 R14, R56, c[0x0][0x1e8], RZ ;  /* 0x00007a00380e7a25 */ /* 0x004fc800078e00ff */
[----:B------:R-:W-:Y:S02]  /*8d10*/  IMAD R13, R56, c[0x0][0x1ec], R15 ;  /* 0x00007b00380d7a24 */ /* 0x000fe400078e020f */
[----:B------:R-:W-:-:S05]  /*8d20*/  IMAD.IADD R4, R4, 0x1, -R247 ;  /* 0x0000000104047824 */ /* 0x000fca00078e0af7 */
[----:B------:R-:W-:Y:S02]  /*8d30*/  ISETP.GE.AND P1, PT, R4, 0x1, PT ;  /* 0x000000010400780c */ /* 0x000fe40003f26270 */
[----:B------:R-:W-:Y:S02]  /*8d40*/  ISETP.GE.AND P6, PT, R230, c[0x0][0x1d4], PT ;  /* 0x00007500e6007a0c */ /* 0x000fe40003fc6270 */
[----:B------:R-:W-:Y:S02]  /*8d50*/  ISETP.GE.AND P5, PT, R228, c[0x0][0x1d4], PT ;  /* 0x00007500e4007a0c */ /* 0x000fe40003fa6270 */
[----:B------:R-:W-:Y:S01]  /*8d60*/  P2R R141, PR, RZ, 0x40 ;  /* 0x00000040ff8d7803 */ /* 0x000fe20000000000 */
[----:B------:R-:W-:Y:S01]  /*8d70*/  STL.64 [R1+0x28], R14 ;  /* 0x0000280e01007387 */ /* 0x000fe20000100a00 */
[----:B------:R-:W-:-:S03]  /*8d80*/  ISETP.GE.AND P4, PT, R238, c[0x0][0x1d4], PT ;  /* 0x00007500ee007a0c */ /* 0x000fc60003f86270 */
[----:B------:R-:W-:Y:S01]  /*8d90*/  STL [R1+0x38], R13 ;  /* 0x0000380d01007387 */ /* 0x000fe20000100800 */
[----:B----4-:R-:W-:Y:S01]  /*8da0*/  SHF.R.S32.HI R58, RZ, 0x1f, R218 ;  /* 0x0000001fff3a7819 */ /* 0x010fe200000114da */
[----:B------:R-:W-:-:S04]  /*8db0*/  IMAD.WIDE.U32 R2, R218, c[0x0][0x1f0], R2 ;  /* 0x00007c00da027a25 */ /* 0x000fc800078e0002 */
[----:B------:R-:W-:Y:S01]  /*8dc0*/  IMAD R0, R58, c[0x0][0x1f0], RZ ;  /* 0x00007c003a007a24 */ /* 0x000fe200078e02ff */
[----:B------:R-:W-:-:S03]  /*8dd0*/  IADD3 R2, P0, R2, R14, RZ ;  /* 0x0000000e02027210 */ /* 0x000fc60007f1e0ff */
[----:B------:R-:W-:-:S05]  /*8de0*/  IMAD R0, R218, c[0x0][0x1f4], R0 ;  /* 0x00007d00da007a24 */ /* 0x000fca00078e0200 */
[----:B------:R-:W-:Y:S02]  /*8df0*/  IADD3.X R3, R13, R3, R0, P0, !PT ;  /* 0x000000030d037210 */ /* 0x000fe400007fe400 */
[----:B------:R-:W-:-:S04]  /*8e00*/  LEA R0, P0, R2, c[0x0][0x1c8], 0x1 ;  /* 0x0000720002007a11 */ /* 0x000fc800078008ff */
[----:B------:R-:W-:Y:S02]  /*8e10*/  LEA.HI.X R5, R2, c[0x0][0x1cc], R3, 0x1, P0 ;  /* 0x0000730002057a11 */ /* 0x000fe400000f0c03 */
[----:B------:R-:W3:Y:S04]  /*8e20*/  SHFL.IDX PT, R2, R0, RZ, 0x1c1f ;  /* 0x001c1fff00027589 */ /* 0x000ee800000e0000 */
[----:B------:R-:W1:Y:S04]  /*8e30*/  SHFL.IDX PT, R0, R0, 0x1, 0x1c1f ;  /* 0x003c1f0000007f89 */ /* 0x000e6800000e0000 */
[----:B------:R-:W2:Y:S04]  /*8e40*/  SHFL.IDX PT, R3, R5, RZ, 0x1c1f ;  /* 0x001c1fff05037589 */ /* 0x000ea800000e0000 */
[----:B------:R-:W4:Y:S01]  /*8e50*/  SHFL.IDX PT, R5, R5, 0x1, 0x1c1f ;  /* 0x003c1f0005057f89 */ /* 0x000f2200000e0000 */
[----:B------:R-:W-:Y:S01]  /*8e60*/  ISETP.GE.AND P0, PT, R4, 0x21, PT ;  /* 0x000000210400780c */ /* 0x000fe20003f06270 */
[----:B------:R-:W-:Y:S01]  /*8e70*/  @P1 IMAD.SHL.U32 R4, R248, 0x2, RZ ;  /* 0x00000002f8041824 */ /* 0x000fe200078e00ff */
[----:B---3--:R-:W-:-:S11]  /*8e80*/  @P1 LEA R8, P2, R228, R2, 0x1 ;  /* 0x00000002e4081211 */ /* 0x008fd600078408ff */
[----:B-1----:R-:W-:Y:S02]  /*8e90*/  @P0 LEA R10, P6, R228, R0, 0x1 ;  /* 0x00000000e40a0211 */ /* 0x002fe400078c08ff */
[----:B------:R-:W-:Y:S02]  /*8ea0*/  @P1 LEA R14, P3, R238, R2, 0x1 ;  /* 0x00000002ee0e1211 */ /* 0x000fe400078608ff */
[C-C-:B--2---:R-:W-:Y:S02]  /*8eb0*/  @P1 LEA.HI.X R9, R228.reuse, R3, R229.reuse, 0x1, P2 ;  /* 0x00000003e4091211 */ /* 0x144fe400010f0ce5 */
[----:B----4-:R-:W-:-:S03]  /*8ec0*/  @P0 LEA.HI.X R11, R228, R5, R229, 0x1, P6 ;  /* 0x00000005e40b0211 */ /* 0x010fc600030f0ce5 */
[----:B------:R1:W-:Y:S01]  /*8ed0*/  @P1 LDGSTS.E.BYPASS.LTC128B.128 [R4+0x3c80], [R8.64], !P5 ;  /* 0x03c8000008041fae */ /* 0x0003e2000e901d48 */
[----:B------:R-:W-:Y:S02]  /*8ee0*/  ISETP.NE.AND P6, PT, R141, RZ, PT ;  /* 0x000000ff8d00720c */ /* 0x000fe40003fc5270 */
[----:B------:R-:W-:Y:S02]  /*8ef0*/  @P1 LEA R12, P2, R230, R2, 0x1 ;  /* 0x00000002e60c1211 */ /* 0x000fe400078408ff */
[-C--:B------:R-:W-:Y:S02]  /*8f00*/  @P1 LEA.HI.X R15, R238, R3.reuse, R250, 0x1, P3 ;  /* 0x00000003ee0f1211 */ /* 0x080fe400018f0cfa */
[C-C-:B------:R-:W-:Y:S02]  /*8f10*/  @P1 LEA.HI.X R13, R230.reuse, R3, R249.reuse, 0x1, P2 ;  /* 0x00000003e60d1211 */ /* 0x140fe400010f0cf9 */
[CC--:B------:R-:W-:Y:S01]  /*8f20*/  @P0 LEA R2, P2, R230.reuse, R0.reuse, 0x1 ;  /* 0x00000000e6020211 */ /* 0x0c0fe200078408ff */
[----:B------:R2:W-:Y:S03]  /*8f30*/  @P1 LDGSTS.E.BYPASS.LTC128B.128 [R4+0x4880], [R14.64], !P4 ;  /* 0x048800000e041fae */ /* 0x0005e6000e101d48 */
[----:B------:R-:W-:Y:S01]  /*8f40*/  @P0 LEA.HI.X R3, R230, R5, R249, 0x1, P2 ;  /* 0x00000005e6030211 */ /* 0x000fe200010f0cf9 */
[----:B------:R2:W-:Y:S01]  /*8f50*/  @P1 LDGSTS.E.BYPASS.LTC128B.128 [R4+0x5480], [R12.64], !P6 ;  /* 0x054800000c041fae */ /* 0x0005e2000f101d48 */
[----:B-1----:R-:W-:Y:S01]  /*8f60*/  @P0 LEA R8, P3, R238, R0, 0x1 ;  /* 0x00000000ee080211 */ /* 0x002fe200078608ff */
[----:B------:R-:W-:-:S03]  /*8f70*/  @P0 IMAD.SHL.U32 R0, R248, 0x2, RZ ;  /* 0x00000002f8000824 */ /* 0x000fc600078e00ff */
[----:B------:R-:W-:Y:S02]  /*8f80*/  @P0 LEA.HI.X R9, R238, R5, R250, 0x1, P3 ;  /* 0x00000005ee090211 */ /* 0x000fe400018f0cfa */
[----:B------:R2:W-:Y:S04]  /*8f90*/  @P0 LDGSTS.E.BYPASS.LTC128B.128 [R0+0x4480], [R10.64], !P5 ;  /* 0x044800000a000fae */ /* 0x0005e8000e901d48 */
[----:B------:R2:W-:Y:S04]  /*8fa0*/  @P0 LDGSTS.E.BYPASS.LTC128B.128 [R0+0x5080], [R8.64], !P4 ;  /* 0x0508000008000fae */ /* 0x0005e8000e101d48 */
[----:B------:R2:W-:Y:S01]  /*8fb0*/  @P0 LDGSTS.E.BYPASS.LTC128B.128 [R0+0x5c80], [R2.64], !P6 ;  /* 0x05c8000002000fae */ /* 0x0005e2000f101d48 */
[----:B------:R-:W-:-:S03]  /*8fc0*/  ISETP.LT.AND P0, PT, RZ, c[0x0][0x27c], PT ;  /* 0x00009f00ff007a0c */ /* 0x000fc60003f01270 */
[----:B------:R-:W0:Y:S01]  /*8fd0*/  LDGDEPBAR ;  /* 0x00000000000079af */ /* 0x000e220000000000 */
[----:B------:R-:W-:-:S09]  /*8fe0*/  ISETP.GT.AND P3, PT, R16, 0x2f, PT ;  /* 0x0000002f1000780c */ /* 0x000fd20003f64270 */
[----:B------:R-:W-:Y:S05]  /*8ff0*/  @P0 BRA `(.L_x_255) ;  /* 0x0000002000000947 */ /* 0x000fea0003800000 */
[----:B------:R-:W-:-:S04]  /*9000*/  DEPBAR.LE SB0, 0x1 ;  /* 0x000080400000791a */ /* 0x000fc80000000000 */
[----:B------:R-:W-:Y:S05]  /*9010*/  BRA `(.L_x_256) ;  /* 0x0000568000007947 */ /* 0x000fea0003800000 */
.L_x_255:
[----:B------:R-:W3:Y:S01]  /*9020*/  LDL R59, [R1+0x54] ;  /* 0x00005400013b7983 */ /* 0x000ee20000100800 */
[----:B--2---:R-:W-:Y:S01]  /*9030*/  SHF.R.S32.HI R0, RZ, 0x1f, R129 ;  /* 0x0000001fff007819 */ /* 0x004fe20000011481 */
[----:B------:R-:W-:Y:S01]  /*9040*/  ULDC.U8 UR4, c[0x0][0x298] ;  /* 0x0000a60000047ab9 */ /* 0x000fe20000000000 */
[C---:B------:R-:W-:Y:S01]  /*9050*/  IMAD.WIDE.U32 R2, R129.reuse, c[0x0][0x280], RZ ;  /* 0x0000a00081027a25 */ /* 0x040fe200078e00ff */
[----:B------:R-:W-:Y:S01]  /*9060*/  ISETP.NE.AND P2, PT, RZ, UR4, PT ;  /* 0x00000004ff007c0c */ /* 0x000fe2000bf45270 */
[----:B------:R-:W-:Y:S02]  /*9070*/  BSSY B2, `(.L_x_256) ;  /* 0x0000562000027945 */ /* 0x000fe40003800000 */
[----:B------:R-:W-:Y:S01]  /*9080*/  IMAD R6, R0, c[0x0][0x280], RZ ;  /* 0x0000a00000067a24 */ /* 0x000fe200078e02ff */
[----:B------:R-:W-:Y:S01]  /*9090*/  LEA R8, P1, R2, c[0x0][0x270], 0x1 ;  /* 0x00009c0002087a11 */ /* 0x000fe200078208ff */
[----:B------:R-:W-:Y:S02]  /*90a0*/  IMAD R0, R0, c[0x0][0x290], RZ ;  /* 0x0000a40000007a24 */ /* 0x000fe400078e02ff */
[----:B------:R-:W-:-:S02]  /*90b0*/  IMAD R6, R129, c[0x0][0x284], R6 ;  /* 0x0000a10081067a24 */ /* 0x000fc400078e0206 */
[----:B------:R-:W-:-:S03]  /*90c0*/  IMAD.WIDE.U32 R4, R129, c[0x0][0x290], RZ ;  /* 0x0000a40081047a25 */ /* 0x000fc600078e00ff */
[----:B------:R-:W-:Y:S01]  /*90d0*/  IADD3 R3, R6, R3, RZ ;  /* 0x0000000306037210 */ /* 0x000fe20007ffe0ff */
[----:B------:R-:W-:Y:S01]  /*90e0*/  IMAD R0, R129, c[0x0][0x294], R0 ;  /* 0x0000a50081007a24 */ /* 0x000fe200078e0200 */
[----:B------:R-:W-:-:S04]  /*90f0*/  LEA R9, P0, R4, c[0x0][0x288], 0x1 ;  /* 0x0000a20004097a11 */ /* 0x000fc800078008ff */
[----:B------:R-:W-:Y:S02]  /*9100*/  IADD3 R5, R0, R5, RZ ;  /* 0x0000000500057210 */ /* 0x000fe40007ffe0ff */
[----:B------:R-:W-:Y:S02]  /*9110*/  LEA.HI.X R0, R2, c[0x0][0x274], R3, 0x1, P1 ;  /* 0x00009d0002007a11 */ /* 0x000fe400008f0c03 */
[----:B------:R-:W-:Y:S02]  /*9120*/  LEA.HI.X R2, R4, c[0x0][0x28c], R5, 0x1, P0 ;  /* 0x0000a30004027a11 */ /* 0x000fe400000f0c05 */
[----:B---3--:R-:W-:Y:S01]  /*9130*/  LEA R6, R59, R112, 0x7 ;  /* 0x000000703b067211 */ /* 0x008fe200078e38ff */
[----:B------:R-:W-:Y:S05]  /*9140*/  @!P2 BRA `(.L_x_257) ;  /* 0x000029a00000a947 */ /* 0x000fea0003800000 */
[----:B------:R-:W-:Y:S01]  /*9150*/  ISETP.GE.AND P0, PT, R6, R36, PT ;  /* 0x000000240600720c */ /* 0x000fe20003f06270 */
[----:B------:R-:W1:Y:S01]  /*9160*/  SHFL.IDX PT, R3, R2, RZ, 0x1e1f ;  /* 0x001e1fff02037589 */ /* 0x000e6200000e0000 */
[----:B------:R-:W-:Y:S01]  /*9170*/  BSSY B0, `(.L_x_258) ;  /* 0x000004f000007945 */ /* 0x000fe20003800000 */
[----:B------:R-:W-:Y:S01]  /*9180*/  CS2R R30, SRZ ;  /* 0x00000000001e7805 */ /* 0x000fe2000001ff00 */
[----:B------:R-:W-:Y:S01]  /*9190*/  CS2R R28, SRZ ;  /* 0x00000000001c7805 */ /* 0x000fe2000001ff00 */
[----:B------:R-:W2:Y:S01]  /*91a0*/  SHFL.IDX PT, R5, R0, RZ, 0x1e1f ;  /* 0x001e1fff00057589 */ /* 0x000ea200000e0000 */
[----:B------:R-:W-:Y:S01]  /*91b0*/  CS2R R26, SRZ ;  /* 0x00000000001a7805 */ /* 0x000fe2000001ff00 */
[----:B------:R-:W-:Y:S01]  /*91c0*/  CS2R R24, SRZ ;  /* 0x0000000000187805 */ /* 0x000fe2000001ff00 */
[----:B------:R-:W-:Y:S01]  /*91d0*/  CS2R R22, SRZ ;  /* 0x0000000000167805 */ /* 0x000fe2000001ff00 */
[----:B------:R-:W3:Y:S01]  /*91e0*/  SHFL.IDX PT, R4, R8, RZ, 0x1e1f ;  /* 0x001e1fff08047589 */ /* 0x000ee200000e0000 */
[----:B------:R-:W-:Y:S01]  /*91f0*/  CS2R R20, SRZ ;  /* 0x0000000000147805 */ /* 0x000fe2000001ff00 */
[----:B------:R-:W-:Y:S01]  /*9200*/  CS2R R18, SRZ ;  /* 0x0000000000127805 */ /* 0x000fe2000001ff00 */
[----:B------:R-:W-:Y:S01]  /*9210*/  CS2R R16, SRZ ;  /* 0x0000000000107805 */ /* 0x000fe2000001ff00 */
[----:B------:R4:W1:Y:S01]  /*9220*/  SHFL.IDX PT, R2, R9, RZ, 0x1e1f ;  /* 0x001e1fff09027589 */ /* 0x00086200000e0000 */
[----:B------:R-:W-:Y:S01]  /*9230*/  CS2R R14, SRZ ;  /* 0x00000000000e7805 */ /* 0x000fe2000001ff00 */
[----:B------:R-:W-:Y:S01]  /*9240*/  CS2R R12, SRZ ;  /* 0x00000000000c7805 */ /* 0x000fe2000001ff00 */
[----:B------:R-:W-:Y:S01]  /*9250*/  CS2R R10, SRZ ;  /* 0x00000000000a7805 */ /* 0x000fe2000001ff00 */
[----:B----4-:R-:W-:Y:S01]  /*9260*/  CS2R R8, SRZ ;  /* 0x0000000000087805 */ /* 0x010fe2000001ff00 */
[----:B------:R-:W-:Y:S05]  /*9270*/  @P0 BRA `(.L_x_259) ;  /* 0x000003e000000947 */ /* 0x000fea0003800000 */
[----:B-123--:R-:W2:Y:S04]  /*9280*/  LDL R40, [R1+0x110] ;  /* 0x0001100001287983 */ /* 0x00eea80000100800 */
[----:B------:R-:W3:Y:S04]  /*9290*/  LDL R39, [R1+0x10c] ;  /* 0x00010c0001277983 */ /* 0x000ee80000100800 */
[----:B------:R-:W4:Y:S04]  /*92a0*/  LDL R38, [R1+0x114] ;  /* 0x0001140001267983 */ /* 0x000f280000100800 */
[----:B------:R-:W4:Y:S04]  /*92b0*/  LDL R37, [R1+0x108] ;  /* 0x0001080001257983 */ /* 0x000f280000100800 */
[----:B------:R-:W4:Y:S04]  /*92c0*/  LDL R35, [R1+0x118] ;  /* 0x0001180001237983 */ /* 0x000f280000100800 */
[----:B------:R-:W4:Y:S04]  /*92d0*/  LDL R33, [R1+0x104] ;  /* 0x0001040001217983 */ /* 0x000f280000100800 */
[----:B------:R-:W4:Y:S04]  /*92e0*/  LDL R32, [R1+0x11c] ;  /* 0x00011c0001207983 */ /* 0x000f280000100800 */
[----:B------:R-:W4:Y:S01]  /*92f0*/  LDL R34, [R1+0x100] ;  /* 0x0001000001227983 */ /* 0x000f220000100800 */
[----:B------:R-:W-:Y:S01]  /*9300*/  ISETP.GE.AND P0, PT, R114, c[0x0][0x27c], PT ;  /* 0x00009f0072007a0c */ /* 0x000fe20003f06270 */
[----:B------:R-:W-:Y:S01]  /*9310*/  CS2R R20, SRZ ;  /* 0x0000000000147805 */ /* 0x000fe2000001ff00 */
[----:B------:R-:W-:Y:S01]  /*9320*/  ISETP.GE.AND P1, PT, R167, c[0x0][0x27c], PT ;  /* 0x00009f00a7007a0c */ /* 0x000fe20003f26270 */
[----:B------:R-:W4:Y:S01]  /*9330*/  LDL R6, [R1+0x120] ;  /* 0x0001200001067983 */ /* 0x000f220000100800 */
[----:B------:R-:W-:-:S03]  /*9340*/  CS2R R8, SRZ ;  /* 0x0000000000087805 */ /* 0x000fc6000001ff00 */
[----:B------:R-:W4:Y:S06]  /*9350*/  LDL R0, [R1+0xfc] ;  /* 0x0000fc0001007983 */ /* 0x000f2c0000100800 */
[----:B------:R-:W-:-:S04]  /*9360*/  @!P0 IMAD.WIDE R12, R114, 0x2, R4 ;  /* 0x00000002720c8825 */ /* 0x000fc800078e0204 */
[----:B------:R-:W-:Y:S01]  /*9370*/  @!P0 IMAD.WIDE R10, R114, 0x2, R2 ;  /* 0x00000002720a8825 */ /* 0x000fe200078e0202 */
[----:B------:R1:W5:Y:S04]  /*9380*/  @!P0 LD.E.64 R20, [R12.64] ;  /* 0x000000080c148980 */ /* 0x000368000c101b00 */
[----:B------:R1:W5:Y:S01]  /*9390*/  @!P0 LD.E.64 R8, [R10.64] ;  /* 0x000000080a088980 */ /* 0x000362000c101b00 */
[----:B------:R-:W-:Y:S01]  /*93a0*/  ISETP.GE.AND P0, PT, R164, c[0x0][0x27c], PT ;  /* 0x00009f00a4007a0c */ /* 0x000fe20003f06270 */
[----:B------:R-:W-:Y:S01]  /*93b0*/  CS2R R22, SRZ ;  /* 0x0000000000167805 */ /* 0x000fe2000001ff00 */
[----:B------:R-:W-:Y:S01]  /*93c0*/  CS2R R24, SRZ ;  /* 0x0000000000187805 */ /* 0x000fe2000001ff00 */
[----:B-1----:R-:W-:Y:S01]  /*93d0*/  CS2R R10, SRZ ;  /* 0x00000000000a7805 */ /* 0x002fe2000001ff00 */
[----:B------:R-:W-:Y:S01]  /*93e0*/  CS2R R26, SRZ ;  /* 0x00000000001a7805 */ /* 0x000fe2000001ff00 */
[----:B------:R-:W-:Y:S01]  /*93f0*/  CS2R R28, SRZ ;  /* 0x00000000001c7805 */ /* 0x000fe2000001ff00 */
[----:B------:R-:W-:Y:S01]  /*9400*/  CS2R R30, SRZ ;  /* 0x00000000001e7805 */ /* 0x000fe2000001ff00 */
[----:B--2---:R-:W-:-:S05]  /*9410*/  @!P1 IADD3 R14, P2, R4, R40, RZ ;  /* 0x00000028040e9210 */ /* 0x004fca0007f5e0ff */
[----:B---3--:R-:W-:Y:S01]  /*9420*/  @!P1 IMAD.X R15, R5, 0x1, R39, P2 ;  /* 0x00000001050f9824 */ /* 0x008fe200010e0627 */
[----:B------:R-:W-:-:S04]  /*9430*/  @!P1 IADD3 R12, P2, R2, R40, RZ ;  /* 0x00000028020c9210 */ /* 0x000fc80007f5e0ff */
[----:B------:R1:W5:Y:S01]  /*9440*/  @!P1 LD.E.64 R22, [R14.64] ;  /* 0x000000080e169980 */ /* 0x000362000c101b00 */
[----:B------:R-:W-:-:S05]  /*9450*/  @!P1 IMAD.X R13, R3, 0x1, R39, P2 ;  /* 0x00000001030d9824 */ /* 0x000fca00010e0627 */
[----:B------:R2:W5:Y:S01]  /*9460*/  @!P1 LD.E.64 R10, [R12.64] ;  /* 0x000000080c0a9980 */ /* 0x000562000c101b00 */
[----:B----4-:R-:W-:Y:S02]  /*9470*/  @!P0 IADD3 R16, P1, R4, R38, RZ ;  /* 0x0000002604108210 */ /* 0x010fe40007f3e0ff */
[----:B------:R-:W-:-:S03]  /*9480*/  ISETP.GE.AND P2, PT, R166, c[0x0][0x27c], PT ;  /* 0x00009f00a6007a0c */ /* 0x000fc60003f46270 */
[----:B------:R-:W-:-:S05]  /*9490*/  @!P0 IMAD.X R17, R5, 0x1, R37, P1 ;  /* 0x0000000105118824 */ /* 0x000fca00008e0625 */
[----:B------:R3:W5:Y:S01]  /*94a0*/  @!P0 LD.E.64 R24, [R16.64] ;  /* 0x0000000810188980 */ /* 0x000762000c101b00 */
[----:B-1----:R-:W-:-:S05]  /*94b0*/  @!P0 IADD3 R14, P1, R2, R38, RZ ;  /* 0x00000026020e8210 */ /* 0x002fca0007f3e0ff */
[----:B------:R-:W-:Y:S01]  /*94c0*/  @!P0 IMAD.X R15, R3, 0x1, R37, P1 ;  /* 0x00000001030f8824 */ /* 0x000fe200008e0625 */
[----:B--2---:R-:W-:Y:S01]  /*94d0*/  CS2R R12, SRZ ;  /* 0x00000000000c7805 */ /* 0x004fe2000001ff00 */
[----:B------:R-:W-:Y:S02]  /*94e0*/  ISETP.GE.AND P1, PT, R113, c[0x0][0x27c], PT ;  /* 0x00009f0071007a0c */ /* 0x000fe40003f26270 */
[----:B------:R-:W-:-:S03]  /*94f0*/  @!P2 IADD3 R18, P6, R4, R35, RZ ;  /* 0x000000230412a210 */ /* 0x000fc60007fde0ff */
[----:B------:R1:W5:Y:S01]  /*9500*/  @!P0 LD.E.64 R12, [R14.64] ;  /* 0x000000080e0c8980 */ /* 0x000362000c101b00 */
[----:B---3--:R-:W-:Y:S01]  /*9510*/  @!P2 IADD3 R16, P0, R2, R35, RZ ;  /* 0x000000230210a210 */ /* 0x008fe20007f1e0ff */
[----:B------:R-:W-:-:S04]  /*9520*/  @!P2 IMAD.X R19, R5, 0x1, R33, P6 ;  /* 0x000000010513a824 */ /* 0x000fc800030e0621 */
[----:B------:R-:W-:Y:S01]  /*9530*/  @!P2 IMAD.X R17, R3, 0x1, R33, P0 ;  /* 0x000000010311a824 */ /* 0x000fe200000e0621 */
[----:B------:R2:W5:Y:S01]  /*9540*/  @!P2 LD.E.64 R26, [R18.64] ;  /* 0x00000008121aa980 */ /* 0x000562000c101b00 */
[----:B------:R-:W-:Y:S01]  /*9550*/  ISETP.GE.AND P0, PT, R165, c[0x0][0x27c], PT ;  /* 0x00009f00a5007a0c */ /* 0x000fe20003f06270 */
[----:B-1----:R-:W-:-:S06]  /*9560*/  CS2R R14, SRZ ;  /* 0x00000000000e7805 */ /* 0x002fcc000001ff00 */
[----:B------:R1:W5:Y:S02]  /*9570*/  @!P2 LD.E.64 R14, [R16.64] ;  /* 0x00000008100ea980 */ /* 0x000364000c101b00 */
[----:B-1----:R-:W-:-:S05]  /*9580*/  @!P1 IADD3 R16, P2, R4, R32, RZ ;  /* 0x0000002004109210 */ /* 0x002fca0007f5e0ff */
[----:B------:R-:W-:Y:S01]  /*9590*/  @!P1 IMAD.X R17, R5, 0x1, R34, P2 ;  /* 0x0000000105119824 */ /* 0x000fe200010e0622 */
[----:B------:R-:W-:Y:S01]  /*95a0*/  @!P1 IADD3 R32, P2, R2, R32, RZ ;  /* 0x0000002002209210 */ /* 0x000fe20007f5e0ff */
[----:B--2---:R-:W-:-:S03]  /*95b0*/  CS2R R18, SRZ ;  /* 0x0000000000127805 */ /* 0x004fc6000001ff00 */
[----:B------:R1:W5:Y:S01]  /*95c0*/  @!P1 LD.E.64 R28, [R16.64] ;  /* 0x00000008101c9980 */ /* 0x000362000c101b00 */
[----:B------:R-:W-:Y:S01]  /*95d0*/  @!P1 IMAD.X R33, R3, 0x1, R34, P2 ;  /* 0x0000000103219824 */ /* 0x000fe200010e0622 */
[----:B------:R-:W-:-:S05]  /*95e0*/  @!P0 IADD3 R4, P2, R4, R6, RZ ;  /* 0x0000000604048210 */ /* 0x000fca0007f5e0ff */
[----:B------:R-:W-:Y:S01]  /*95f0*/  @!P0 IMAD.X R5, R5, 0x1, R0, P2 ;  /* 0x0000000105058824 */ /* 0x000fe200010e0600 */
[----:B------:R-:W-:-:S04]  /*9600*/  @!P0 IADD3 R2, P2, R2, R6, RZ ;  /* 0x0000000602028210 */ /* 0x000fc80007f5e0ff */
[----:B------:R2:W5:Y:S01]  /*9610*/  @!P0 LD.E.64 R30, [R4.64] ;  /* 0x00000008041e8980 */ /* 0x000562000c101b00 */
[----:B------:R-:W-:-:S05]  /*9620*/  @!P0 IMAD.X R3, R3, 0x1, R0, P2 ;  /* 0x0000000103038824 */ /* 0x000fca00010e0600 */
[----:B------:R2:W5:Y:S01]  /*9630*/  @!P0 LD.E.64 R18, [R2.64] ;  /* 0x0000000802128980 */ /* 0x000562000c101b00 */
[----:B-1----:R-:W-:-:S06]  /*9640*/  CS2R R16, SRZ ;  /* 0x0000000000107805 */ /* 0x002fcc000001ff00 */
[----:B------:R2:W5:Y:S02]  /*9650*/  @!P1 LD.E.64 R16, [R32.64] ;  /* 0x0000000820109980 */ /* 0x000564000c101b00 */
.L_x_259:
[----:B-123--:R-:W-:Y:S05]  /*9660*/  BSYNC B0 ;  /* 0x0000000000007941 */ /* 0x00efea0003800000 */
.L_x_258:
[--C-:B-----5:R-:W-:Y:S01]  /*9670*/  IMAD.MOV.U32 R43, RZ, RZ, R27.reuse ;  /* 0x000000ffff2b7224 */ /* 0x120fe200078e001b */
[----:B------:R-:W-:Y:S01]  /*9680*/  SHF.R.U32.HI R2, RZ, 0x10, R27 ;  /* 0x00000010ff027819 */ /* 0x000fe2000001161b */
[----:B------:R-:W-:Y:S01]  /*9690*/  IMAD.MOV.U32 R37, RZ, RZ, R30 ;  /* 0x000000ffff257224 */ /* 0x000fe200078e001e */
[----:B------:R-:W-:Y:S01]  /*96a0*/  SHF.R.U64 R34, R30, 0x10, R31 ;  /* 0x000000101e227819 */ /* 0x000fe2000000121f */
[----:B------:R-:W-:Y:S01]  /*96b0*/  IMAD.MOV.U32 R32, RZ, RZ, R8 ;  /* 0x000000ffff207224 */ /* 0x000fe200078e0008 */
[----:B------:R-:W-:Y:S01]  /*96c0*/  PRMT R43, R43, 0x5410, R2 ;  /* 0x000054102b2b7816 */ /* 0x000fe20000000002 */
[--C-:B------:R-:W-:Y:S01]  /*96d0*/  IMAD.MOV.U32 R40, RZ, RZ, R29.reuse ;  /* 0x000000ffff287224 */ /* 0x100fe200078e001d */
[--C-:B------:R-:W-:Y:S01]  /*96e0*/  SHF.R.U64 R38, R28, 0x10, R29.reuse ;  /* 0x000000101c267819 */ /* 0x100fe2000000121d */
[----:B------:R-:W-:Y:S01]  /*96f0*/  IMAD R2, R59, -0x80, R36 ;  /* 0xffffff803b027824 */ /* 0x000fe200078e0224 */
[----:B------:R-:W-:Y:S01]  /*9700*/  SHF.R.U32.HI R33, RZ, 0x10, R29 ;  /* 0x00000010ff217819 */ /* 0x000fe2000001161d */
[----:B------:R-:W-:Y:S01]  /*9710*/  IMAD.MOV.U32 R47, RZ, RZ, R25 ;  /* 0x000000ffff2f7224 */ /* 0x000fe200078e0019 */
[----:B------:R-:W-:Y:S01]  /*9720*/  SHF.R.U64 R30, R8, 0x10, R9 ;  /* 0x00000010081e7819 */ /* 0x000fe20000001209 */
[----:B------:R-:W-:Y:S01]  /*9730*/  IMAD.MOV.U32 R44, RZ, RZ, R26 ;  /* 0x000000ffff2c7224 */ /* 0x000fe200078e001a */
[--C-:B------:R-:W-:Y:S01]  /*9740*/  SHF.R.U64 R46, R24, 0x10, R25.reuse ;  /* 0x00000010182e7819 */ /* 0x100fe20000001219 */
[----:B------:R-:W-:Y:S01]  /*9750*/  IMAD.MOV.U32 R39, RZ, RZ, R28 ;  /* 0x000000ffff277224 */ /* 0x000fe200078e001c */
[----:B------:R-:W-:Y:S01]  /*9760*/  SHF.R.U32.HI R41, RZ, 0x10, R25 ;  /* 0x00000010ff297819 */ /* 0x000fe20000011619 */
[----:B------:R-:W-:Y:S01]  /*9770*/  IMAD.MOV.U32 R35, RZ, RZ, R31 ;  /* 0x000000ffff237224 */ /* 0x000fe200078e001f */
[----:B------:R-:W-:Y:S01]  /*9780*/  SHF.R.U64 R42, R26, 0x10, R27 ;  /* 0x000000101a2a7819 */ /* 0x000fe2000000121b */
[----:B------:R-:W-:Y:S01]  /*9790*/  IMAD.MOV.U32 R28, RZ, RZ, R10 ;  /* 0x000000ffff1c7224 */ /* 0x000fe200078e000a */
[----:B------:R-:W-:Y:S01]  /*97a0*/  SHF.R.U32.HI R29, RZ, 0x10, R31 ;  /* 0x00000010ff1d7819 */ /* 0x000fe2000001161f */
[--C-:B------:R-:W-:Y:S01]  /*97b0*/  IMAD.MOV.U32 R31, RZ, RZ, R9.reuse ;  /* 0x000000ffff1f7224 */ /* 0x100fe200078e0009 */
[----:B------:R-:W-:Y:S01]  /*97c0*/  SHF.R.U32.HI R25, RZ, 0x10, R9 ;  /* 0x00000010ff197819 */ /* 0x000fe20000011609 */
[----:B------:R-:W-:Y:S01]  /*97d0*/  IMAD.MOV.U32 R52, RZ, RZ, R22 ;  /* 0x000000ffff347224 */ /* 0x000fe200078e0016 */
[----:B------:R-:W-:Y:S01]  /*97e0*/  SHF.R.U64 R26, R10, 0x10, R11 ;  /* 0x000000100a1a7819 */ /* 0x000fe2000000120b */
[--C-:B------:R-:W-:Y:S01]  /*97f0*/  IMAD.MOV.U32 R10, RZ, RZ, R17.reuse ;  /* 0x000000ffff0a7224 */ /* 0x100fe200078e0011 */
[--C-:B------:R-:W-:Y:S01]  /*9800*/  SHF.R.U64 R9, R16, 0x10, R17.reuse ;  /* 0x0000001010097819 */ /* 0x100fe20000001211 */
[----:B------:R-:W-:Y:S01]  /*9810*/  IMAD.MOV.U32 R48, RZ, RZ, R24 ;  /* 0x000000ffff307224 */ /* 0x000fe200078e0018 */
[----:B------:R-:W-:Y:S01]  /*9820*/  SHF.R.U32.HI R3, RZ, 0x10, R17 ;  /* 0x00000010ff037819 */ /* 0x000fe20000011611 */
[--C-:B------:R-:W-:Y:S01]  /*9830*/  IMAD.MOV.U32 R51, RZ, RZ, R23.reuse ;  /* 0x000000ffff337224 */ /* 0x100fe200078e0017 */
[----:B------:R-:W-:Y:S01]  /*9840*/  PRMT R17, R32, 0x5410, R30 ;  /* 0x0000541020117816 */ /* 0x000fe2000000001e */
[----:B------:R-:W-:Y:S01]  /*9850*/  IMAD.MOV.U32 R24, RZ, RZ, R12 ;  /* 0x000000ffff187224 */ /* 0x000fe200078e000c */
[----:B------:R-:W-:Y:S01]  /*9860*/  IMNMX R30, R2, 0x80, PT ;  /* 0x00000080021e7817 */ /* 0x000fe20003800200 */
[----:B------:R-:W-:Y:S01]  /*9870*/  IMAD.MOV.U32 R55, RZ, RZ, R20 ;  /* 0x000000ffff377224 */ /* 0x000fe200078e0014 */
[----:B------:R-:W-:Y:S01]  /*9880*/  SHF.R.U64 R50, R22, 0x10, R23 ;  /* 0x0000001016327819 */ /* 0x000fe20000001217 */
[----:B------:R-:W-:Y:S01]  /*9890*/  IMAD.MOV.U32 R54, RZ, RZ, R21 ;  /* 0x000000ffff367224 */ /* 0x000fe200078e0015 */
[----:B------:R-:W-:Y:S01]  /*98a0*/  ISETP.GE.AND P0, PT, R112, R30, PT ;  /* 0x0000001e7000720c */ /* 0x000fe20003f06270 */
[----:B------:R-:W-:Y:S01]  /*98b0*/  IMAD.MOV.U32 R27, RZ, RZ, R11 ;  /* 0x000000ffff1b7224 */ /* 0x000fe200078e000b */
[----:B------:R-:W-:Y:S01]  /*98c0*/  SHF.R.U32.HI R45, RZ, 0x10, R23 ;  /* 0x00000010ff2d7819 */ /* 0x000fe20000011617 */
[--C-:B------:R-:W-:Y:S01]  /*98d0*/  IMAD.MOV.U32 R23, RZ, RZ, R13.reuse ;  /* 0x000000ffff177224 */ /* 0x100fe200078e000d */
[----:B------:R-:W-:Y:S01]  /*98e0*/  SHF.R.U64 R22, R12, 0x10, R13 ;  /* 0x000000100c167819 */ /* 0x000fe2000000120d */
[----:B------:R-:W-:Y:S01]  /*98f0*/  IMAD.MOV.U32 R6, RZ, RZ, R18 ;  /* 0x000000ffff067224 */ /* 0x000fe200078e0012 */
[--C-:B------:R-:W-:Y:S01]  /*9900*/  SHF.R.U64 R53, R20, 0x10, R21.reuse ;  /* 0x0000001014357819 */ /* 0x100fe20000001215 */
[----:B------:R-:W-:Y:S01]  /*9910*/  IMAD.MOV.U32 R20, RZ, RZ, R14 ;  /* 0x000000ffff147224 */ /* 0x000fe200078e000e */
[----:B------:R-:W-:Y:S01]  /*9920*/  SHF.R.U32.HI R49, RZ, 0x10, R21 ;  /* 0x00000010ff317819 */ /* 0x000fe20000011615 */
[----:B------:R-:W-:Y:S01]  /*9930*/  IMAD.MOV.U32 R5, RZ, RZ, R19 ;  /* 0x000000ffff057224 */ /* 0x000fe200078e0013 */
[----:B------:R-:W-:Y:S01]  /*9940*/  SHF.R.U32.HI R12, RZ, 0x10, R13 ;  /* 0x00000010ff0c7819 */ /* 0x000fe2000001160d */
[----:B------:R-:W-:-:S04]  /*9950*/  DEPBAR.LE SB0, 0x1 ;  /* 0x000080400000791a */ /* 0x000fc80000000000 */
[----:B------:R-:W-:Y:S01]  /*9960*/  SHF.R.U32.HI R21, RZ, 0x10, R11 ;  /* 0x00000010ff157819 */ /* 0x000fe2000001160b */
[----:B------:R-:W-:Y:S01]  /*9970*/  IMAD.MOV.U32 R11, RZ, RZ, R16 ;  /* 0x000000ffff0b7224 */ /* 0x000fe200078e0010 */
[--C-:B------:R-:W-:Y:S01]  /*9980*/  SHF.R.U64 R13, R14, 0x10, R15.reuse ;  /* 0x000000100e0d7819 */ /* 0x100fe2000000120f */
[--C-:B------:R-:W-:Y:S01]  /*9990*/  IMAD.MOV.U32 R14, RZ, RZ, R15.reuse ;  /* 0x000000ffff0e7224 */ /* 0x100fe200078e000f */
[----:B------:R-:W-:Y:S01]  /*99a0*/  SHF.R.U32.HI R8, RZ, 0x10, R15 ;  /* 0x00000010ff087819 */ /* 0x000fe2000001160f */
[----:B------:R-:W-:Y:S01]  /*99b0*/  BSSY B1, `(.L_x_260) ;  /* 0x0000115000017945 */ /* 0x000fe20003800000 */
[--C-:B------:R-:W-:Y:S02]  /*99c0*/  SHF.R.U64 R4, R18, 0x10, R19.reuse ;  /* 0x0000001012047819 */ /* 0x100fe40000001213 */
[----:B------:R-:W-:Y:S02]  /*99d0*/  SHF.R.U32.HI R0, RZ, 0x10, R19 ;  /* 0x00000010ff007819 */ /* 0x000fe40000011613 */
[----:B------:R-:W-:-:S02]  /*99e0*/  PRMT R35, R35, 0x5410, R29 ;  /* 0x0000541023237816 */ /* 0x000fc4000000001d */
[----:B------:R-:W-:Y:S02]  /*99f0*/  PRMT R18, R31, 0x5410, R25 ;  /* 0x000054101f127816 */ /* 0x000fe40000000019 */
[----:B------:R-:W-:Y:S02]  /*9a00*/  PRMT R26, R28, 0x5410, R26 ;  /* 0x000054101c1a7816 */ /* 0x000fe4000000001a */
[----:B------:R-:W-:Y:S02]  /*9a10*/  PRMT R21, R27, 0x5410, R21 ;  /* 0x000054101b157816 */ /* 0x000fe40000000015 */
[----:B------:R-:W-:Y:S02]  /*9a20*/  PRMT R22, R24, 0x5410, R22 ;  /* 0x0000541018167816 */ /* 0x000fe40000000016 */
[----:B------:R-:W-:Y:S02]  /*9a30*/  PRMT R19, R55, 0x5410, R53 ;  /* 0x0000541037137816 */ /* 0x000fe40000000035 */
        /* <DEDUP_REMOVED lines=15> */
[----:B------:R-:W-:Y:S01]  /*9b30*/  PRMT R29, R5, 0x5410, R0 ;  /* 0x00005410051d7816 */ /* 0x000fe20000000000 */
[----:B------:R-:W-:Y:S06]  /*9b40*/  BAR.SYNC.DEFER_BLOCKING 0x0 ;  /* 0x0000000000007b1d */ /* 0x000fec0000010000 */
[----:B------:R-:W-:Y:S05]  /*9b50*/  @P0 BRA `(.L_x_261) ;  /* 0x00000fa000000947 */ /* 0x000fea0003800000 */
[----:B------:R-:W-:Y:S01]  /*9b60*/  ISETP.GE.AND P0, PT, R114, c[0x0][0x27c], PT ;  /* 0x00009f0072007a0c */ /* 0x000fe20003f06270 */
[----:B------:R-:W-:-:S12]  /*9b70*/  BSSY B0, `(.L_x_262) ;  /* 0x0000028000007945 */ /* 0x000fd80003800000 */
[----:B------:R-:W-:Y:S05]  /*9b80*/  @P0 BRA `(.L_x_263) ;  /* 0x0000026000000947 */ /* 0x000fea0003800000 */
[----:B------:R-:W1:Y:S01]  /*9b90*/  LDS.128 R8, [R242+0x4800] ;  /* 0x00480000f2087984 */ /* 0x000e620000000c00 */
[----:B------:R-:W-:Y:S01]  /*9ba0*/  SHF.L.U32 R3, R19, 0x10, RZ ;  /* 0x0000001013037819 */ /* 0x000fe200000006ff */
[----:B------:R-:W-:Y:S01]  /*9bb0*/  IMAD.U32 R0, R17, 0x10000, RZ ;  /* 0x0001000011007824 */ /* 0x000fe200078e00ff */
[----:B------:R-:W-:Y:S02]  /*9bc0*/  LOP3.LUT R2, R19, 0xffff0000, RZ, 0xc0, !PT ;  /* 0xffff000013027812 */ /* 0x000fe400078ec0ff */
[C---:B-1----:R-:W-:Y:S02]  /*9bd0*/  LOP3.LUT R5, R8.reuse, 0xffff0000, RZ, 0xc0, !PT ;  /* 0xffff000008057812 */ /* 0x042fe400078ec0ff */
[----:B------:R-:W-:Y:S02]  /*9be0*/  SHF.L.U32 R6, R8, 0x10, RZ ;  /* 0x0000001008067819 */ /* 0x000fe400000006ff */
[----:B------:R-:W-:Y:S01]  /*9bf0*/  LOP3.LUT R4, R9, 0xffff0000, RZ, 0xc0, !PT ;  /* 0xffff000009047812 */ /* 0x000fe200078ec0ff */
[----:B------:R-:W-:Y:S01]  /*9c00*/  FMUL.FTZ R15, R5, R0 ;  /* 0x00000000050f7220 */ /* 0x000fe20000410000 */
[----:B------:R-:W-:Y:S01]  /*9c10*/  LOP3.LUT R8, R17, 0xffff0000, RZ, 0xc0, !PT ;  /* 0xffff000011087812 */ /* 0x000fe200078ec0ff */
[-C--:B------:R-:W-:Y:S01]  /*9c20*/  FMUL.FTZ R14, R5, R3.reuse ;  /* 0x00000003050e7220 */ /* 0x080fe20000410000 */
[----:B------:R-:W-:Y:S01]  /*9c30*/  SHF.L.U32 R13, R9, 0x10, RZ ;  /* 0x00000010090d7819 */ /* 0x000fe200000006ff */
[C---:B------:R-:W-:Y:S01]  /*9c40*/  IMAD.U32 R9, R11.reuse, 0x10000, RZ ;  /* 0x000100000b097824 */ /* 0x040fe200078e00ff */
[----:B------:R-:W-:Y:S01]  /*9c50*/  LOP3.LUT R5, R11, 0xffff0000, RZ, 0xc0, !PT ;  /* 0xffff00000b057812 */ /* 0x000fe200078ec0ff */
[----:B------:R-:W-:Y:S01]  /*9c60*/  FMUL.FTZ R11, R4, R8 ;  /* 0x00000008040b7220 */ /* 0x000fe20000410000 */
[----:B------:R-:W-:Y:S01]  /*9c70*/  SHF.L.U32 R12, R10, 0x10, RZ ;  /* 0x000000100a0c7819 */ /* 0x000fe200000006ff */
[----:B------:R-:W-:Y:S01]  /*9c80*/  FFMA.FTZ R16, R6, R3, -R15 ;  /* 0x0000000306107223 */ /* 0x000fe2000001080f */
[----:B------:R-:W-:Y:S01]  /*9c90*/  LOP3.LUT R10, R10, 0xffff0000, RZ, 0xc0, !PT ;  /* 0xffff00000a0a7812 */ /* 0x000fe200078ec0ff */
[----:B------:R-:W-:Y:S01]  /*9ca0*/  FFMA.FTZ R15, R6, R0, R14 ;  /* 0x00000000060f7223 */ /* 0x000fe2000001000e */
[----:B------:R-:W-:Y:S01]  /*9cb0*/  LOP3.LUT R0, R18, 0xffff0000, RZ, 0xc0, !PT ;  /* 0xffff000012007812 */ /* 0x000fe200078ec0ff */
[-C--:B------:R-:W-:Y:S01]  /*9cc0*/  FMUL.FTZ R6, R4, R2.reuse ;  /* 0x0000000204067220 */ /* 0x080fe20000410000 */
[----:B------:R-:W-:Y:S01]  /*9cd0*/  SHF.L.U32 R4, R49, 0x10, RZ ;  /* 0x0000001031047819 */ /* 0x000fe200000006ff */
[C---:B------:R-:W-:Y:S01]  /*9ce0*/  FFMA.FTZ R14, R13.reuse, R2, -R11 ;  /* 0x000000020d0e7223 */ /* 0x040fe2000001080b */
[----:B------:R-:W-:Y:S01]  /*9cf0*/  SHF.L.U32 R2, R18, 0x10, RZ ;  /* 0x0000001012027819 */ /* 0x000fe200000006ff */
[----:B------:R-:W-:Y:S01]  /*9d00*/  FFMA.FTZ R13, R13, R8, R6 ;  /* 0x000000080d0d7223 */ /* 0x000fe20000010006 */
[----:B------:R-:W-:Y:S01]  /*9d10*/  LOP3.LUT R3, R49, 0xffff0000, RZ, 0xc0, !PT ;  /* 0xffff000031037812 */ /* 0x000fe200078ec0ff */
[----:B------:R-:W-:-:S02]  /*9d20*/  FMUL.FTZ R8, R5, R0 ;  /* 0x0000000005087220 */ /* 0x000fc40000410000 */
[C---:B------:R-:W-:Y:S02]  /*9d30*/  FMUL.FTZ R11, R10.reuse, R2 ;  /* 0x000000020a0b7220 */ /* 0x040fe40000410000 */
[-C--:B------:R-:W-:Y:S02]  /*9d40*/  FMUL.FTZ R6, R10, R4.reuse ;  /* 0x000000040a067220 */ /* 0x080fe40000410000 */
[-C--:B------:R-:W-:Y:S02]  /*9d50*/  FMUL.FTZ R5, R5, R3.reuse ;  /* 0x0000000305057220 */ /* 0x080fe40000410000 */
[C---:B------:R-:W-:Y:S02]  /*9d60*/  FFMA.FTZ R4, R12.reuse, R4, -R11 ;  /* 0x000000040c047223 */ /* 0x040fe4000001080b */
[----:B------:R-:W-:Y:S02]  /*9d70*/  FFMA.FTZ R2, R12, R2, R6 ;  /* 0x000000020c027223 */ /* 0x000fe40000010006 */
[----:B------:R-:W-:Y:S01]  /*9d80*/  FFMA.FTZ R3, R9, R3, -R8 ;  /* 0x0000000309037223 */ /* 0x000fe20000010808 */
[----:B------:R-:W-:Y:S01]  /*9d90*/  F2FP.BF16.PACK_AB R8, R15, R16 ;  /* 0x000000100f08723e */ /* 0x000fe200000010ff */
[----:B------:R-:W-:Y:S01]  /*9da0*/  FFMA.FTZ R0, R9, R0, R5 ;  /* 0x0000000009007223 */ /* 0x000fe20000010005 */
[----:B------:R-:W-:-:S02]  /*9db0*/  F2FP.BF16.PACK_AB R9, R13, R14 ;  /* 0x0000000e0d09723e */ /* 0x000fc400000010ff */
[----:B------:R-:W-:Y:S02]  /*9dc0*/  F2FP.BF16.PACK_AB R10, R2, R4 ;  /* 0x00000004020a723e */ /* 0x000fe400000010ff */
[----:B------:R-:W-:-:S05]  /*9dd0*/  F2FP.BF16.PACK_AB R11, R0, R3 ;  /* 0x00000003000b723e */ /* 0x000fca00000010ff */
[----:B------:R1:W-:Y:S02]  /*9de0*/  STS.128 [R242+0x4800], R8 ;  /* 0x00480008f2007388 */ /* 0x0003e40000000c00 */
.L_x_263:
[----:B------:R-:W-:Y:S05]  /*9df0*/  BSYNC B0 ;  /* 0x0000000000007941 */ /* 0x000fea0003800000 */
.L_x_262:
[----:B------:R-:W-:Y:S01]  /*9e00*/  ISETP.GE.AND P0, PT, R167, c[0x0][0x27c], PT ;  /* 0x00009f00a7007a0c */ /* 0x000fe20003f06270 */
[----:B------:R-:W-:-:S12]  /*9e10*/  BSSY B0, `(.L_x_264) ;  /* 0x0000028000007945 */ /* 0x000fd80003800000 */
[----:B------:R-:W-:Y:S05]  /*9e20*/  @P0 BRA `(.L_x_265) ;  /* 0x0000026000000947 */ /* 0x000fea0003800000 */
[----:B-1----:R-:W1:Y:S01]  /*9e30*/  LDS.128 R8, [R243+0x4800] ;  /* 0x00480000f3087984 */ /* 0x002e620000000c00 */
[----:B------:R-:W-:Y:S01]  /*9e40*/  SHF.L.U32 R3, R50, 0x10, RZ ;  /* 0x0000001032037819 */ /* 0x000fe200000006ff */
[----:B------:R-:W-:Y:S01]  /*9e50*/  IMAD.U32 R0, R26, 0x10000, RZ ;  /* 0x000100001a007824 */ /* 0x000fe200078e00ff */
[----:B------:R-:W-:Y:S02]  /*9e60*/  LOP3.LUT R2, R50, 0xffff0000, RZ, 0xc0, !PT ;  /* 0xffff000032027812 */ /* 0x000fe400078ec0ff */
[C---:B-1----:R-:W-:Y:S02]  /*9e70*/  LOP3.LUT R5, R8.reuse, 0xffff0000, RZ, 0xc0, !PT ;  /* 0xffff000008057812 */ /* 0x042fe400078ec0ff */
[----:B------:R-:W-:Y:S02]  /*9e80*/  SHF.L.U32 R6, R8, 0x10, RZ ;  /* 0x0000001008067819 */ /* 0x000fe400000006ff */
[----:B------:R-:W-:Y:S01]  /*9e90*/  LOP3.LUT R4, R9, 0xffff0000, RZ, 0xc0, !PT ;  /* 0xffff000009047812 */ /* 0x000fe200078ec0ff */
[C---:B------:R-:W-:Y:S01]  /*9ea0*/  FMUL.FTZ R15, R5.reuse, R0 ;  /* 0x00000000050f7220 */ /* 0x040fe20000410000 */
        /* <DEDUP_REMOVED lines=13> */
[----:B------:R-:W-:Y:S01]  /*9f80*/  FFMA.FTZ R14, R13, R2, -R11 ;  /* 0x000000020d0e7223 */ /* 0x000fe2000001080b */
        /* <DEDUP_REMOVED lines=16> */
.L_x_265:
[----:B------:R-:W-:Y:S05]  /*a090*/  BSYNC B0 ;  /* 0x0000000000007941 */ /* 0x000fea0003800000 */
.L_x_264:
        /* <DEDUP_REMOVED lines=41> */
.L_x_267:
[----:B------:R-:W-:Y:S05]  /*a330*/  BSYNC B0 ;  /* 0x0000000000007941 */ /* 0x000fea0003800000 */
.L_x_266:
        /* <DEDUP_REMOVED lines=41> */
.L_x_269:
[----:B------:R-:W-:Y:S05]  /*a5d0*/  BSYNC B0 ;  /* 0x0000000000007941 */ /* 0x000fea0003800000 */
.L_x_268:
[----:B------:R-:W-:Y:S01]  /*a5e0*/  ISETP.GE.AND P0, PT, R113, c[0x0][0x27c], PT ;  /* 0x00009f0071007a0c */ /* 0x000fe20003f06270 */
[----:B------:R-:W-:-:S12]  /*a5f0*/  BSSY B0, `(.L_x_270) ;  /* 0x0000028000007945 */ /* 0x000fd80003800000 */
[----:B------:R-:W-:Y:S05]  /*a600*/  @P0 BRA `(.L_x_271) ;  /* 0x0000026000000947 */ /* 0x000fea0003800000 */
[----:B-1----:R-:W1:Y:S01]  /*a610*/  LDS.128 R8, [R242+0x8800] ;  /* 0x00880000f2087984 */ /* 0x002e620000000c00 */
[C---:B------:R-:W-:Y:S01]  /*a620*/  SHF.L.U32 R3, R38.reuse, 0x10, RZ ;  /* 0x0000001026037819 */ /* 0x040fe200000006ff */
        /* <DEDUP_REMOVED lines=36> */
.L_x_271:
[----:B------:R-:W-:Y:S05]  /*a870*/  BSYNC B0 ;  /* 0x0000000000007941 */ /* 0x000fea0003800000 */
.L_x_270:
[----:B------:R-:W-:-:S13]  /*a880*/  ISETP.GE.AND P0, PT, R165, c[0x0][0x27c], PT ;  /* 0x00009f00a5007a0c */ /* 0x000fda0003f06270 */
        /* <DEDUP_REMOVED lines=39> */
.L_x_261:
[----:B------:R-:W-:Y:S05]  /*ab00*/  BSYNC B1 ;  /* 0x0000000000017941 */ /* 0x000fea0003800000 */
.L_x_260:
[----:B------:R-:W-:-:S04]  /*ab10*/  IADD3 R0, R112, 0x40, RZ ;  /* 0x0000004070007810 */ /* 0x000fc80007ffe0ff */
[----:B------:R-:W-:-:S13]  /*ab20*/  ISETP.GE.AND P0, PT, R0, R30, PT ;  /* 0x0000001e0000720c */ /* 0x000fda0003f06270 */
[----:B------:R-:W-:Y:S05]  /*ab30*/  @P0 BRA `(.L_x_272) ;  /* 0x00003b5000000947 */ /* 0x000fea0003800000 */
        /* <DEDUP_REMOVED lines=10> */
[-C--:B------:R-:W-:Y:S01]  /*abe0*/  FMUL.FTZ R15, R0, R5.reuse ;  /* 0x00000005000f7220 */ /* 0x080fe20000410000 */
[----:B------:R-:W-:Y:S01]  /*abf0*/  LOP3.LUT R8, R17, 0xffff0000, RZ, 0xc0, !PT ;  /* 0xffff000011087812 */ /* 0x000fe200078ec0ff */
[----:B------:R-:W-:Y:S01]  /*ac00*/  FMUL.FTZ R14, R3, R5 ;  /* 0x00000005030e7220 */ /* 0x000fe20000410000 */
[----:B------:R-:W-:Y:S01]  /*ac10*/  SHF.L.U32 R13, R9, 0x10, RZ ;  /* 0x00000010090d7819 */ /* 0x000fe200000006ff */
[C---:B------:R-:W-:Y:S01]  /*ac20*/  IMAD.U32 R9, R11.reuse, 0x10000, RZ ;  /* 0x000100000b097824 */ /* 0x040fe200078e00ff */
[----:B------:R-:W-:Y:S01]  /*ac30*/  LOP3.LUT R5, R11, 0xffff0000, RZ, 0xc0, !PT ;  /* 0xffff00000b057812 */ /* 0x000fe200078ec0ff */
[----:B------:R-:W-:Y:S01]  /*ac40*/  FMUL.FTZ R11, R8, R4 ;  /* 0x00000004080b7220 */ /* 0x000fe20000410000 */
[C---:B------:R-:W-:Y:S01]  /*ac50*/  SHF.L.U32 R12, R10.reuse, 0x10, RZ ;  /* 0x000000100a0c7819 */ /* 0x040fe200000006ff */
[-C--:B------:R-:W-:Y:S01]  /*ac60*/  FFMA.FTZ R16, R3, R6.reuse, -R15 ;  /* 0x0000000603107223 */ /* 0x080fe2000001080f */
[----:B------:R-:W-:Y:S01]  /*ac70*/  LOP3.LUT R10, R10, 0xffff0000, RZ, 0xc0, !PT ;  /* 0xffff00000a0a7812 */ /* 0x000fe200078ec0ff */
[----:B------:R-:W-:Y:S01]  /*ac80*/  FFMA.FTZ R15, R0, R6, R14 ;  /* 0x00000006000f7223 */ /* 0x000fe2000001000e */
[----:B------:R-:W-:Y:S01]  /*ac90*/  LOP3.LUT R0, R18, 0xffff0000, RZ, 0xc0, !PT ;  /* 0xffff000012007812 */ /* 0x000fe200078ec0ff */
[C---:B------:R-:W-:Y:S01]  /*aca0*/  FMUL.FTZ R6, R2.reuse, R4 ;  /* 0x0000000402067220 */ /* 0x040fe20000410000 */
[C---:B------:R-:W-:Y:S01]  /*acb0*/  SHF.L.U32 R4, R49.reuse, 0x10, RZ ;  /* 0x0000001031047819 */ /* 0x040fe200000006ff */
[-C--:B------:R-:W-:Y:S01]  /*acc0*/  FFMA.FTZ R14, R2, R13.reuse, -R11 ;  /* 0x0000000d020e7223 */ /* 0x080fe2000001080b */
[----:B------:R-:W-:Y:S01]  /*acd0*/  SHF.L.U32 R2, R18, 0x10, RZ ;  /* 0x0000001012027819 */ /* 0x000fe200000006ff */
[----:B------:R-:W-:Y:S01]  /*ace0*/  FFMA.FTZ R13, R8, R13, R6 ;  /* 0x0000000d080d7223 */ /* 0x000fe20000010006 */
[----:B------:R-:W-:Y:S01]  /*acf0*/  LOP3.LUT R3, R49, 0xffff0000, RZ, 0xc0, !PT ;  /* 0xffff000031037812 */ /* 0x000fe200078ec0ff */
[----:B------:R-:W-:-:S02]  /*ad00*/  FMUL.FTZ R8, R0, R5 ;  /* 0x0000000500087220 */ /* 0x000fc40000410000 */
[-C--:B------:R-:W-:Y:S02]  /*ad10*/  FMUL.FTZ R11, R2, R10.reuse ;  /* 0x0000000a020b7220 */ /* 0x080fe40000410000 */
[C---:B------:R-:W-:Y:S02]  /*ad20*/  FMUL.FTZ R6, R4.reuse, R10 ;  /* 0x0000000a04067220 */ /* 0x040fe40000410000 */
[C---:B------:R-:W-:Y:S02]  /*ad30*/  FMUL.FTZ R5, R3.reuse, R5 ;  /* 0x0000000503057220 */ /* 0x040fe40000410000 */
[-C--:B------:R-:W-:Y:S02]  /*ad40*/  FFMA.FTZ R4, R4, R12.reuse, -R11 ;  /* 0x0000000c04047223 */ /* 0x080fe4000001080b */
[----:B------:R-:W-:Y:S02]  /*ad50*/  FFMA.FTZ R2, R2, R12, R6 ;  /* 0x0000000c02027223 */ /* 0x000fe40000010006 */
[-C--:B------:R-:W-:Y:S01]  /*ad60*/  FFMA.FTZ R3, R3, R9.reuse, -R8 ;  /* 0x0000000903037223 */ /* 0x080fe20000010808 */
[----:B------:R-:W-:Y:S01]  /*ad70*/  F2FP.BF16.PACK_AB R8, R15, R16 ;  /* 0x000000100f08723e */ /* 0x000fe200000010ff */
[----:B------:R-:W-:Y:S01]  /*ad80*/  FFMA.FTZ R0, R0, R9, R5 ;  /* 0x0000000900007223 */ /* 0x000fe20000010005 */
[----:B------:R-:W-:-:S02]  /*ad90*/  F2FP.BF16.PACK_AB R9, R13, R14 ;  /* 0x0000000e0d09723e */ /* 0x000fc400000010ff */
[----:B------:R-:W-:Y:S02]  /*ada0*/  F2FP.BF16.PACK_AB R10, R2, R4 ;  /* 0x00000004020a723e */ /* 0x000fe400000010ff */
[----:B------:R-:W-:-:S05]  /*adb0*/  F2FP.BF16.PACK_AB R11, R0, R3 ;  /* 0x00000003000b723e */ /* 0x000fca00000010ff */
[----:B------:R1:W-:Y:S02]  /*adc0*/  STS.128 [R242+0x5800], R8 ;  /* 0x00580008f2007388 */ /* 0x0003e40000000c00 */
.L_x_274:
[----:B------:R-:W-:Y:S05]  /*add0*/  BSYNC B0 ;  /* 0x0000000000007941 */ /* 0x000fea0003800000 */
.L_x_273:
        /* <DEDUP_REMOVED lines=23> */
[----:B------:R-:W-:Y:S01]  /*af50*/  SHF.L.U32 R4, R45, 0x10, RZ ;  /* 0x000000102d047819 */ /* 0x000fe200000006ff */
        /* <DEDUP_REMOVED lines=17> */
.L_x_276:
[----:B------:R-:W-:Y:S05]  /*b070*/  BSYNC B0 ;  /* 0x0000000000007941 */ /* 0x000fea0003800000 */
.L_x_275:
        /* <DEDUP_REMOVED lines=41> */
.L_x_278:
[----:B------:R-:W-:Y:S05]  /*b310*/  BSYNC B0 ;  /* 0x0000000000007941 */ /* 0x000fea0003800000 */
.L_x_277:
        /* <DEDUP_REMOVED lines=41> */
.L_x_280:
[----:B------:R-:W-:Y:S05]  /*b5b0*/  BSYNC B0 ;  /* 0x0000000000007941 */ /* 0x000fea0003800000 */
.L_x_279:
        /* <DEDUP_REMOVED lines=41> */
.L_x_282:
[----:B------:R-:W-:Y:S05]  /*b850*/  BSYNC B0 ;  /* 0x0000000000007941 */ /* 0x000fea0003800000 */
.L_x_281:
        /* <DEDUP_REMOVED lines=39> */
[----:B------:R1:W-:Y:S01]  /*bad0*/  STS.128 [R243+0x9800], R8 ;  /* 0x00980008f3007388 */ /* 0x0003e20000000c00 */
[----:B------:R-:W-:Y:S05]  /*bae0*/  BRA `(.L_x_272) ;  /* 0x00002ba000007947 */ /* 0x000fea0003800000 */
.L_x_257:
        /* <DEDUP_REMOVED lines=19> */
[----:B-123--:R-:W2:Y:S01]  /*bc20*/  LDL R37, [R1] ;  /* 0x0000000001257983 */ /* 0x00eea20000100800 */
[C---:B------:R-:W-:Y:S01]  /*bc30*/  ISETP.GE.AND P0, PT, R104.reuse, c[0x0][0x27c], PT ;  /* 0x00009f0068007a0c */ /* 0x040fe20003f06270 */
[----:B------:R-:W-:Y:S01]  /*bc40*/  CS2R R26, SRZ ;  /* 0x00000000001a7805 */ /* 0x000fe2000001ff00 */
[----:B------:R-:W-:Y:S01]  /*bc50*/  IADD3 R8, R104, 0x10, RZ ;  /* 0x0000001068087810 */ /* 0x000fe20007ffe0ff */
[----:B------:R-:W-:Y:S01]  /*bc60*/  CS2R R24, SRZ ;  /* 0x0000000000187805 */ /* 0x000fe2000001ff00 */
[----:B------:R-:W-:Y:S01]  /*bc70*/  CS2R R14, SRZ ;  /* 0x00000000000e7805 */ /* 0x000fe2000001ff00 */
[----:B------:R-:W-:Y:S01]  /*bc80*/  CS2R R12, SRZ ;  /* 0x00000000000c7805 */ /* 0x000fe2000001ff00 */
[----:B------:R-:W-:Y:S01]  /*bc90*/  ISETP.GE.AND P2, PT, R8, c[0x0][0x27c], PT ;  /* 0x00009f0008007a0c */ /* 0x000fe20003f46270 */
[----:B------:R-:W-:Y:S01]  /*bca0*/  CS2R R30, SRZ ;  /* 0x00000000001e7805 */ /* 0x000fe2000001ff00 */
[----:B------:R-:W-:-:S05]  /*bcb0*/  CS2R R28, SRZ ;  /* 0x00000000001c7805 */ /* 0x000fca000001ff00 */
[C---:B------:R-:W-:Y:S01]  /*bcc0*/  @!P0 IMAD.SHL.U32 R6, R104.reuse, 0x2, RZ ;  /* 0x0000000268068824 */ /* 0x040fe200078e00ff */
[----:B------:R-:W-:-:S04]  /*bcd0*/  @!P0 SHF.L.U64.HI R0, R104, 0x1, R105 ;  /* 0x0000000168008819 */ /* 0x000fc80000010269 */
[-C--:B------:R-:W-:Y:S02]  /*bce0*/  @!P0 IADD3 R34, P1, R4, R6.reuse, RZ ;  /* 0x0000000604228210 */ /* 0x080fe40007f3e0ff */
[----:B------:R-:W-:Y:S02]  /*bcf0*/  @!P0 IADD3 R32, P6, R2, R6, RZ ;  /* 0x0000000602208210 */ /* 0x000fe40007fde0ff */
[----:B------:R-:W-:Y:S01]  /*bd00*/  IADD3 R6, R104, 0x20, RZ ;  /* 0x0000002068067810 */ /* 0x000fe20007ffe0ff */
[----:B------:R-:W-:Y:S01]  /*bd10*/  @!P0 IMAD.X R35, R5, 0x1, R0, P1 ;  /* 0x0000000105238824 */ /* 0x000fe200008e0600 */
[----:B------:R-:W-:Y:S02]  /*bd20*/  @!P0 IADD3.X R33, R3, R0, RZ, P6, !PT ;  /* 0x0000000003218210 */ /* 0x000fe400037fe4ff */
[----:B------:R-:W-:Y:S01]  /*bd30*/  ISETP.GE.AND P1, PT, R6, c[0x0][0x27c], PT ;  /* 0x00009f0006007a0c */ /* 0x000fe20003f26270 */
[----:B------:R-:W-:Y:S01]  /*bd40*/  CS2R R18, SRZ ;  /* 0x0000000000127805 */ /* 0x000fe2000001ff00 */
[----:B------:R-:W-:Y:S01]  /*bd50*/  CS2R R16, SRZ ;  /* 0x0000000000107805 */ /* 0x000fe2000001ff00 */
[----:B------:R-:W-:Y:S01]  /*bd60*/  CS2R R22, SRZ ;  /* 0x0000000000167805 */ /* 0x000fe2000001ff00 */
[----:B------:R-:W-:-:S06]  /*bd70*/  CS2R R20, SRZ ;  /* 0x0000000000147805 */ /* 0x000fcc000001ff00 */
[----:B------:R1:W5:Y:S03]  /*bd80*/  @!P0 LD.E.128 R20, [R34.64] ;  /* 0x0000000822148980 */ /* 0x000366000c101d00 */
[----:B------:R-:W-:Y:S01]  /*bd90*/  @!P1 SHF.L.U32 R0, R252, 0x3, RZ ;  /* 0x00000003fc009819 */ /* 0x000fe200000006ff */
[----:B--2---:R-:W-:-:S04]  /*bda0*/  @!P2 IMAD.SHL.U32 R6, R37, 0x8, RZ ;  /* 0x000000082506a824 */ /* 0x004fc800078e00ff */
[----:B------:R-:W-:-:S04]  /*bdb0*/  @!P2 IMAD.WIDE R10, R6, 0x2, R4 ;  /* 0x00000002060aa825 */ /* 0x000fc800078e0204 */
[----:B------:R-:W-:Y:S01]  /*bdc0*/  @!P2 IMAD.WIDE R8, R6, 0x2, R2 ;  /* 0x000000020608a825 */ /* 0x000fe200078e0202 */
[----:B------:R2:W5:Y:S03]  /*bdd0*/  @!P2 LD.E.128 R24, [R10.64] ;  /* 0x000000080a18a980 */ /* 0x000566000c101d00 */
[C---:B------:R-:W-:Y:S01]  /*bde0*/  @!P1 IMAD.WIDE R4, R0.reuse, 0x2, R4 ;  /* 0x0000000200049825 */ /* 0x040fe200078e0204 */
[----:B------:R3:W5:Y:S03]  /*bdf0*/  @!P2 LD.E.128 R12, [R8.64] ;  /* 0x00000008080ca980 */ /* 0x000766000c101d00 */
[----:B------:R-:W-:Y:S01]  /*be00*/  @!P1 IMAD.WIDE R2, R0, 0x2, R2 ;  /* 0x0000000200029825 */ /* 0x000fe200078e0202 */
[----:B------:R1:W5:Y:S04]  /*be10*/  @!P1 LD.E.128 R28, [R4.64] ;  /* 0x00000008041c9980 */ /* 0x000368000c101d00 */
[----:B------:R1:W5:Y:S01]  /*be20*/  @!P1 LD.E.128 R16, [R2.64] ;  /* 0x0000000802109980 */ /* 0x000362000c101d00 */
[----:B--2---:R-:W-:Y:S01]  /*be30*/  CS2R R10, SRZ ;  /* 0x00000000000a7805 */ /* 0x004fe2000001ff00 */
[----:B---3--:R-:W-:-:S06]  /*be40*/  CS2R R8, SRZ ;  /* 0x0000000000087805 */ /* 0x008fcc000001ff00 */
[----:B------:R1:W5:Y:S02]  /*be50*/  @!P0 LD.E.128 R8, [R32.64] ;  /* 0x0000000820088980 */ /* 0x000364000c101d00 */
.L_x_284:
[----:B-123--:R-:W-:Y:S05]  /*be60*/  BSYNC B0 ;  /* 0x0000000000007941 */ /* 0x00efea0003800000 */
.L_x_283:
[--C-:B-----5:R-:W-:Y:S01]  /*be70*/  IMAD.MOV.U32 R43, RZ, RZ, R27.reuse ;  /* 0x000000ffff2b7224 */ /* 0x120fe200078e001b */
[----:B------:R-:W-:Y:S01]  /*be80*/  SHF.R.U32.HI R0, RZ, 0x10, R27 ;  /* 0x00000010ff007819 */ /* 0x000fe2000001161b */
[--C-:B------:R-:W-:Y:S01]  /*be90*/  IMAD.MOV.U32 R54, RZ, RZ, R21.reuse ;  /* 0x000000ffff367224 */ /* 0x100fe200078e0015 */
[----:B------:R-:W-:Y:S01]  /*bea0*/  SHF.R.U32.HI R49, RZ, 0x10, R21 ;  /* 0x00000010ff317819 */ /* 0x000fe20000011615 */
[----:B------:R-:W-:Y:S01]  /*beb0*/  IMAD.MOV.U32 R52, RZ, RZ, R22 ;  /* 0x000000ffff347224 */ /* 0x000fe200078e0016 */
[----:B------:R-:W-:Y:S01]  /*bec0*/  PRMT R43, R43, 0x5410, R0 ;  /* 0x000054102b2b7816 */ /* 0x000fe20000000000 */
[----:B------:R-:W-:Y:S01]  /*bed0*/  IMAD R0, R59, -0x80, R36 ;  /* 0xffffff803b007824 */ /* 0x000fe200078e0224 */
[----:B------:R-:W-:Y:S01]  /*bee0*/  PRMT R49, R54, 0x5410, R49 ;  /* 0x0000541036317816 */ /* 0x000fe20000000031 */
[----:B------:R-:W-:Y:S01]  /*bef0*/  IMAD.MOV.U32 R48, RZ, RZ, R24 ;  /* 0x000000ffff307224 */ /* 0x000fe200078e0018 */
[--C-:B------:R-:W-:Y:S01]  /*bf00*/  SHF.R.U64 R50, R22, 0x10, R23.reuse ;  /* 0x0000001016327819 */ /* 0x100fe20000001217 */
        /* <DEDUP_REMOVED lines=8> */
[----:B------:R-:W-:Y:S01]  /*bf90*/  IMAD.MOV.U32 R44, RZ, RZ, R26 ;  /* 0x000000ffff2c7224 */ /* 0x000fe200078e001a */
[--C-:B------:R-:W-:Y:S01]  /*bfa0*/  SHF.R.U64 R38, R28, 0x10, R29.reuse ;  /* 0x000000101c267819 */ /* 0x100fe2000000121d */
[----:B------:R-:W-:Y:S01]  /*bfb0*/  IMAD.MOV.U32 R39, RZ, RZ, R28 ;  /* 0x000000ffff277224 */ /* 0x000fe200078e001c */
[----:B------:R-:W-:Y:S01]  /*bfc0*/  SHF.R.U32.HI R33, RZ, 0x10, R29 ;  /* 0x00000010ff217819 */ /* 0x000fe2000001161d */
[----:B------:R-:W-:Y:S01]  /*bfd0*/  IMAD.MOV.U32 R37, RZ, RZ, R30 ;  /* 0x000000ffff257224 */ /* 0x000fe200078e001e */
[----:B------:R-:W-:Y:S01]  /*bfe0*/  SHF.R.U64 R22, R12, 0x10, R13 ;  /* 0x000000100c167819 */ /* 0x000fe2000000120d */
[----:B------:R-:W-:Y:S01]  /*bff0*/  IMAD.MOV.U32 R35, RZ, RZ, R31 ;  /* 0x000000ffff237224 */ /* 0x000fe200078e001f */
[----:B------:R-:W-:Y:S01]  /*c000*/  SHF.R.U64 R53, R20, 0x10, R21 ;  /* 0x0000001014357819 */ /* 0x000fe20000001215 */
[----:B------:R-:W-:Y:S01]  /*c010*/  IMAD.MOV.U32 R32, RZ, RZ, R8 ;  /* 0x000000ffff207224 */ /* 0x000fe200078e0008 */
[----:B------:R-:W-:Y:S01]  /*c020*/  SHF.R.U64 R42, R26, 0x10, R27 ;  /* 0x000000101a2a7819 */ /* 0x000fe2000000121b */
[----:B------:R-:W-:Y:S01]  /*c030*/  IMAD.MOV.U32 R23, RZ, RZ, R13 ;  /* 0x000000ffff177224 */ /* 0x000fe200078e000d */
[----:B------:R-:W-:Y:S01]  /*c040*/  SHF.R.U64 R34, R30, 0x10, R31 ;  /* 0x000000101e227819 */ /* 0x000fe2000000121f */
[----:B------:R-:W-:Y:S01]  /*c050*/  IMAD.MOV.U32 R47, RZ, RZ, R25 ;  /* 0x000000ffff2f7224 */ /* 0x000fe200078e0019 */
[----:B------:R-:W-:Y:S01]  /*c060*/  SHF.R.U32.HI R29, RZ, 0x10, R31 ;  /* 0x00000010ff1d7819 */ /* 0x000fe2000001161f */
[----:B------:R-:W-:Y:S01]  /*c070*/  IMAD.MOV.U32 R31, RZ, RZ, R9 ;  /* 0x000000ffff1f7224 */ /* 0x000fe200078e0009 */
[----:B------:R-:W-:Y:S01]  /*c080*/  SHF.R.U32.HI R12, RZ, 0x10, R13 ;  /* 0x00000010ff0c7819 */ /* 0x000fe2000001160d */
[----:B------:R-:W-:Y:S01]  /*c090*/  IMAD.MOV.U32 R28, RZ, RZ, R10 ;  /* 0x000000ffff1c7224 */ /* 0x000fe200078e000a */
[----:B------:R-:W-:Y:S01]  /*c0a0*/  SHF.R.U32.HI R41, RZ, 0x10, R25 ;  /* 0x00000010ff297819 */ /* 0x000fe20000011619 */
[----:B------:R-:W-:Y:S01]  /*c0b0*/  IMAD.MOV.U32 R27, RZ, RZ, R11 ;  /* 0x000000ffff1b7224 */ /* 0x000fe200078e000b */
[----:B------:R-:W-:Y:S01]  /*c0c0*/  SHF.R.U64 R30, R8, 0x10, R9 ;  /* 0x00000010081e7819 */ /* 0x000fe20000001209 */
[----:B------:R-:W-:Y:S01]  /*c0d0*/  IMAD.MOV.U32 R20, RZ, RZ, R14 ;  /* 0x000000ffff147224 */ /* 0x000fe200078e000e */
[----:B------:R-:W-:Y:S01]  /*c0e0*/  SHF.R.U64 R26, R10, 0x10, R11 ;  /* 0x000000100a1a7819 */ /* 0x000fe2000000120b */
[----:B------:R-:W-:Y:S01]  /*c0f0*/  IMAD.MOV.U32 R10, RZ, RZ, R17 ;  /* 0x000000ffff0a7224 */ /* 0x000fe200078e0011 */
[----:B------:R-:W-:Y:S01]  /*c100*/  SHF.R.U32.HI R21, RZ, 0x10, R11 ;  /* 0x00000010ff157819 */ /* 0x000fe2000001160b */
[----:B------:R-:W-:Y:S01]  /*c110*/  IMAD.MOV.U32 R11, RZ, RZ, R16 ;  /* 0x000000ffff0b7224 */ /* 0x000fe200078e0010 */
[--C-:B------:R-:W-:Y:S01]  /*c120*/  SHF.R.U64 R13, R14, 0x10, R15.reuse ;  /* 0x000000100e0d7819 */ /* 0x100fe2000000120f */
[----:B------:R-:W-:Y:S01]  /*c130*/  IMAD.MOV.U32 R14, RZ, RZ, R15 ;  /* 0x000000ffff0e7224 */ /* 0x000fe200078e000f */
[----:B------:R-:W-:Y:S01]  /*c140*/  SHF.R.U32.HI R25, RZ, 0x10, R9 ;  /* 0x00000010ff197819 */ /* 0x000fe20000011609 */
[----:B------:R-:W-:Y:S01]  /*c150*/  IMAD.MOV.U32 R6, RZ, RZ, R18 ;  /* 0x000000ffff067224 */ /* 0x000fe200078e0012 */
[----:B------:R-:W-:Y:S01]  /*c160*/  SHF.R.U32.HI R8, RZ, 0x10, R15 ;  /* 0x00000010ff087819 */ /* 0x000fe2000001160f */
[----:B------:R-:W-:Y:S01]  /*c170*/  IMAD.MOV.U32 R5, RZ, RZ, R19 ;  /* 0x000000ffff057224 */ /* 0x000fe200078e0013 */
[----:B------:R-:W-:Y:S01]  /*c180*/  SHF.R.U64 R9, R16, 0x10, R17 ;  /* 0x0000001010097819 */ /* 0x000fe20000001211 */
[----:B------:R-:W-:-:S04]  /*c190*/  DEPBAR.LE SB0, 0x1 ;  /* 0x000080400000791a */ /* 0x000fc80000000000 */
[----:B------:R-:W-:Y:S01]  /*c1a0*/  SHF.R.U32.HI R3, RZ, 0x10, R17 ;  /* 0x00000010ff037819 */ /* 0x000fe20000011611 */
[----:B------:R-:W-:Y:S01]  /*c1b0*/  BSSY B1, `(.L_x_285) ;  /* 0x0000132000017945 */ /* 0x000fe20003800000 */
[--C-:B------:R-:W-:Y:S02]  /*c1c0*/  SHF.R.U64 R4, R18, 0x10, R19.reuse ;  /* 0x0000001012047819 */ /* 0x100fe40000001213 */
[----:B------:R-:W-:Y:S02]  /*c1d0*/  SHF.R.U32.HI R2, RZ, 0x10, R19 ;  /* 0x00000010ff027819 */ /* 0x000fe40000011613 */
        /* <DEDUP_REMOVED lines=21> */
[----:B------:R-:W-:Y:S01]  /*c330*/  PRMT R47, R5, 0x5410, R2 ;  /* 0x00005410052f7816 */ /* 0x000fe20000000002 */
[----:B------:R-:W-:Y:S06]  /*c340*/  BAR.SYNC.DEFER_BLOCKING 0x0 ;  /* 0x0000000000007b1d */ /* 0x000fec0000010000 */
[----:B------:R-:W-:Y:S05]  /*c350*/  @P0 BRA `(.L_x_286) ;  /* 0x0000117000000947 */ /* 0x000fea0003800000 */
[----:B------:R1:W5:Y:S04]  /*c360*/  LDL R60, [R1+0x4] ;  /* 0x00000400013c7983 */ /* 0x0003680000100800 */
[----:B------:R1:W5:Y:S01]  /*c370*/  LDL R59, [R1+0x8] ;  /* 0x00000800013b7983 */ /* 0x0003620000100800 */
[----:B------:R-:W-:Y:S01]  /*c380*/  ISETP.GE.AND P0, PT, R104, c[0x0][0x27c], PT ;  /* 0x00009f0068007a0c */ /* 0x000fe20003f06270 */
[----:B------:R-:W-:-:S12]  /*c390*/  BSSY B0, `(.L_x_287) ;  /* 0x000005a000007945 */ /* 0x000fd80003800000 */
[----:B------:R-:W-:Y:S05]  /*c3a0*/  @P0 BRA `(.L_x_288) ;  /* 0x0000058000000947 */ /* 0x000fea0003800000 */
[----:B------:R-:W2:Y:S01]  /*c3b0*/  LDL R55, [R1+0xe4] ;  /* 0x0000e40001377983 */ /* 0x000ea20000100800 */
[----:B------:R-:W-:Y:S02]  /*c3c0*/  MOV R0, c[0x0][0x27c] ;  /* 0x00009f0000007a02 */ /* 0x000fe40000000f00 */
[----:B------:R-:W-:Y:S02]  /*c3d0*/  LOP3.LUT R4, R30, 0xffff0000, RZ, 0xc0, !PT ;  /* 0xffff00001e047812 */ /* 0x000fe400078ec0ff */
[----:B------:R-:W-:-:S04]  /*c3e0*/  LEA.HI R0, R0, R168, RZ, 0x1d ;  /* 0x000000a800007211 */ /* 0x000fc800078fe8ff */
[----:B------:R-:W-:Y:S01]  /*c3f0*/  SHF.R.S32.HI R3, RZ, 0x1f, R0 ;  /* 0x0000001fff037819 */ /* 0x000fe20000011400 */
[----:B------:R-:W-:-:S03]  /*c400*/  IMAD.SHL.U32 R2, R0, 0x8, RZ ;  /* 0x0000000800027824 */ /* 0x000fc600078e00ff */
[----:B------:R-:W-:Y:S02]  /*c410*/  LEA.HI R0, R3, R0, RZ, 0x2 ;  /* 0x0000000003007211 */ /* 0x000fe400078f10ff */
[----:B-----5:R-:W-:Y:S02]  /*c420*/  LOP3.LUT R2, R60, 0x18, R2, 0xf8, !PT ;  /* 0x000000183c027812 */ /* 0x020fe400078ef802 */
[----:B------:R-:W-:Y:S02]  /*c430*/  SHF.L.U32 R0, R0, 0xa, RZ ;  /* 0x0000000a00007819 */ /* 0x000fe400000006ff */
[----:B------:R-:W-:Y:S02]  /*c440*/  LOP3.LUT R2, R2, R59, RZ, 0x3c, !PT ;  /* 0x0000003b02027212 */ /* 0x000fe400078e3cff */
[----:B------:R-:W-:-:S04]  /*c450*/  LOP3.LUT R0, R0, 0x7ffff000, RZ, 0xc0, !PT ;  /* 0x7ffff00000007812 */ /* 0x000fc800078ec0ff */
[----:B------:R-:W-:Y:S02]  /*c460*/  IADD3 R0, R2, R0, R7 ;  /* 0x0000000002007210 */ /* 0x000fe40007ffe007 */
[----:B------:R-:W-:-:S03]  /*c470*/  SHF.L.U32 R2, R30, 0x10, RZ ;  /* 0x000000101e027819 */ /* 0x000fc600000006ff */
[----:B------:R-:W-:Y:S02]  /*c480*/  IMAD.SHL.U32 R23, R0, 0x2, RZ ;  /* 0x0000000200177824 */ /* 0x000fe400078e00ff */
[----:B------:R-:W-:-:S03]  /*c490*/  IMAD.U32 R0, R53, 0x10000, RZ ;  /* 0x0001000035007824 */ /* 0x000fc600078e00ff */
[----:B------:R-:W3:Y:S02]  /*c4a0*/  LDS.128 R8, [R23+0x6080] ;  /* 0x0060800017087984 */ /* 0x000ee40000000c00 */
[C---:B---3--:R-:W-:Y:S02]  /*c4b0*/  SHF.L.U32 R3, R8.reuse, 0x10, RZ ;  /* 0x0000001008037819 */ /* 0x048fe400000006ff */
[----:B------:R-:W-:Y:S01]  /*c4c0*/  LOP3.LUT R5, R8, 0xffff0000, RZ, 0xc0, !PT ;  /* 0xffff000008057812 */ /* 0x000fe200078ec0ff */
[----:B------:R-:W-:Y:S02]  /*c4d0*/  IMAD.U32 R8, R9, 0x10000, RZ ;  /* 0x0001000009087824 */ /* 0x000fe400078e00ff */
[C---:B------:R-:W-:Y:S02]  /*c4e0*/  FMUL.FTZ R19, R3.reuse, R2 ;  /* 0x0000000203137220 */ /* 0x040fe40000410000 */
[-C--:B------:R-:W-:Y:S01]  /*c4f0*/  FMUL.FTZ R18, R3, R0.reuse ;  /* 0x0000000003127220 */ /* 0x080fe20000410000 */
[----:B------:R-:W-:Y:S01]  /*c500*/  LOP3.LUT R3, R53, 0xffff0000, RZ, 0xc0, !PT ;  /* 0xffff000035037812 */ /* 0x000fe200078ec0ff */
[----:B--2---:R-:W2:Y:S02]  /*c510*/  LDS.128 R12, [R55] ;  /* 0x00000000370c7984 */ /* 0x004ea40000000c00 */
[C---:B--2---:R-:W-:Y:S01]  /*c520*/  SHF.L.U32 R6, R12.reuse, 0x10, RZ ;  /* 0x000000100c067819 */ /* 0x044fe200000006ff */
[----:B------:R-:W-:Y:S01]  /*c530*/  IMAD.U32 R20, R15, 0x10000, RZ ;  /* 0x000100000f147824 */ /* 0x000fe200078e00ff */
[----:B------:R-:W-:Y:S01]  /*c540*/  LOP3.LUT R12, R12, 0xffff0000, RZ, 0xc0, !PT ;  /* 0xffff00000c0c7812 */ /* 0x000fe200078ec0ff */
[----:B------:R-:W-:Y:S01]  /*c550*/  IMAD.U32 R16, R13, 0x10000, RZ ;  /* 0x000100000d107824 */ /* 0x000fe200078e00ff */
[----:B------:R-:W-:Y:S01]  /*c560*/  LOP3.LUT R21, R15, 0xffff0000, RZ, 0xc0, !PT ;  /* 0xffff00000f157812 */ /* 0x000fe200078ec0ff */
[----:B------:R-:W-:Y:S01]  /*c570*/  FFMA.FTZ R29, R6, R0, -R19 ;  /* 0x00000000061d7223 */ /* 0x000fe20000010813 */
[----:B------:R-:W-:Y:S01]  /*c580*/  SHF.L.U32 R0, R32, 0x10, RZ ;  /* 0x0000001020007819 */ /* 0x000fe200000006ff */
[----:B------:R-:W-:Y:S01]  /*c590*/  FMUL.FTZ R19, R5, R4 ;  /* 0x0000000405137220 */ /* 0x000fe20000410000 */
[----:B------:R-:W-:Y:S01]  /*c5a0*/  LOP3.LUT R15, R9, 0xffff0000, RZ, 0xc0, !PT ;  /* 0xffff0000090f7812 */ /* 0x000fe200078ec0ff */
[----:B------:R-:W-:Y:S01]  /*c5b0*/  FFMA.FTZ R28, R6, R2, R18 ;  /* 0x00000002061c7223 */ /* 0x000fe20000010012 */
[----:B------:R-:W-:Y:S01]  /*c5c0*/  SHF.L.U32 R9, R10, 0x10, RZ ;  /* 0x000000100a097819 */ /* 0x000fe200000006ff */
[----:B------:R-:W-:Y:S01]  /*c5d0*/  IMAD.U32 R2, R49, 0x10000, RZ ;  /* 0x0001000031027824 */ /* 0x000fe200078e00ff */
[----:B------:R-:W-:Y:S01]  /*c5e0*/  SHF.L.U32 R6, R31, 0x10, RZ ;  /* 0x000000101f067819 */ /* 0x000fe200000006ff */
[-C--:B------:R-:W-:Y:S01]  /*c5f0*/  FMUL.FTZ R18, R5, R3.reuse ;  /* 0x0000000305127220 */ /* 0x080fe20000410000 */
[----:B------:R-:W-:Y:S01]  /*c600*/  SHF.L.U32 R17, R14, 0x10, RZ ;  /* 0x000000100e117819 */ /* 0x000fe200000006ff */
[----:B------:R-:W-:Y:S01]  /*c610*/  FFMA.FTZ R27, R12, R3, -R19 ;  /* 0x000000030c1b7223 */ /* 0x000fe20000010813 */
[----:B------:R-:W-:Y:S01]  /*c620*/  LOP3.LUT R10, R10, 0xffff0000, RZ, 0xc0, !PT ;  /* 0xffff00000a0a7812 */ /* 0x000fe200078ec0ff */
[C---:B------:R-:W-:Y:S01]  /*c630*/  FMUL.FTZ R5, R8.reuse, R0 ;  /* 0x0000000008057220 */ /* 0x040fe20000410000 */
[----:B------:R-:W-:Y:S01]  /*c640*/  LOP3.LUT R22, R13, 0xffff0000, RZ, 0xc0, !PT ;  /* 0xffff00000d167812 */ /* 0x000fe200078ec0ff */
[----:B------:R-:W-:Y:S01]  /*c650*/  FMUL.FTZ R3, R8, R2 ;  /* 0x0000000208037220 */ /* 0x000fe20000410000 */
[----:B------:R-:W-:Y:S01]  /*c660*/  LOP3.LUT R14, R14, 0xffff0000, RZ, 0xc0, !PT ;  /* 0xffff00000e0e7812 */ /* 0x000fe200078ec0ff */
[----:B------:R-:W-:-:S02]  /*c670*/  FFMA.FTZ R26, R12, R4, R18 ;  /* 0x000000040c1a7223 */ /* 0x000fc40000010012 */
[C---:B------:R-:W-:Y:S01]  /*c680*/  FFMA.FTZ R25, R16.reuse, R2, -R5 ;  /* 0x0000000210197223 */ /* 0x040fe20000010805 */
[----:B------:R-:W-:Y:S01]  /*c690*/  SHF.L.U32 R5, R33, 0x10, RZ ;  /* 0x0000001021057819 */ /* 0x000fe200000006ff */
[----:B------:R-:W-:Y:S01]  /*c6a0*/  FFMA.FTZ R24, R16, R0, R3 ;  /* 0x0000000010187223 */ /* 0x000fe20000010003 */
[----:B------:R-:W-:Y:S01]  /*c6b0*/  LOP3.LUT R0, R31, 0xffff0000, RZ, 0xc0, !PT ;  /* 0xffff00001f007812 */ /* 0x000fe200078ec0ff */
[C---:B------:R-:W-:Y:S01]  /*c6c0*/  IMAD.U32 R2, R50.reuse, 0x10000, RZ ;  /* 0x0001000032027824 */ /* 0x040fe200078e00ff */
[----:B------:R-:W-:Y:S01]  /*c6d0*/  LOP3.LUT R3, R50, 0xffff0000, RZ, 0xc0, !PT ;  /* 0xffff000032037812 */ /* 0x000fe200078ec0ff */
[----:B------:R-:W-:Y:S02]  /*c6e0*/  FMUL.FTZ R4, R9, R6 ;  /* 0x0000000609047220 */ /* 0x000fe40000410000 */
[C---:B------:R-:W-:Y:S01]  /*c6f0*/  IMAD.U32 R13, R11.reuse, 0x10000, RZ ;  /* 0x000100000b0d7824 */ /* 0x040fe200078e00ff */
[----:B------:R-:W-:Y:S01]  /*c700*/  LOP3.LUT R11, R11, 0xffff0000, RZ, 0xc0, !PT ;  /* 0xffff00000b0b7812 */ /* 0x000fe200078ec0ff */
[----:B------:R-:W-:-:S02]  /*c710*/  FMUL.FTZ R9, R9, R2 ;  /* 0x0000000209097220 */ /* 0x000fc40000410000 */
[----:B------:R-:W-:Y:S01]  /*c720*/  FFMA.FTZ R19, R17, R2, -R4 ;  /* 0x0000000211137223 */ /* 0x000fe20000010804 */
[----:B------:R-:W-:Y:S01]  /*c730*/  SHF.L.U32 R2, R45, 0x10, RZ ;  /* 0x000000102d027819 */ /* 0x000fe200000006ff */
[C---:B------:R-:W-:Y:S02]  /*c740*/  FMUL.FTZ R8, R10.reuse, R0 ;  /* 0x000000000a087220 */ /* 0x040fe40000410000 */
[----:B------:R-:W-:Y:S02]  /*c750*/  FMUL.FTZ R10, R10, R3 ;  /* 0x000000030a0a7220 */ /* 0x000fe40000410000 */
[----:B------:R-:W-:Y:S02]  /*c760*/  FMUL.FTZ R4, R13, R5 ;  /* 0x000000050d047220 */ /* 0x000fe40000410000 */
[----:B------:R-:W-:Y:S02]  /*c770*/  FFMA.FTZ R18, R17, R6, R9 ;  /* 0x0000000611127223 */ /* 0x000fe40000010009 */
[----:B------:R-:W-:Y:S01]  /*c780*/  FFMA.FTZ R10, R14, R0, R10 ;  /* 0x000000000e0a7223 */ /* 0x000fe2000001000a */
[----:B------:R-:W-:Y:S01]  /*c790*/  LOP3.LUT R0, R33, 0xffff0000, RZ, 0xc0, !PT ;  /* 0xffff000021007812 */ /* 0x000fe200078ec0ff */
[----:B------:R-:W-:-:S02]  /*c7a0*/  FMUL.FTZ R6, R13, R2 ;  /* 0x000000020d067220 */ /* 0x000fc40000410000 */
[----:B------:R-:W-:Y:S01]  /*c7b0*/  FFMA.FTZ R17, R20, R2, -R4 ;  /* 0x0000000214117223 */ /* 0x000fe20000010804 */
[----:B------:R-:W-:Y:S01]  /*c7c0*/  LOP3.LUT R2, R32, 0xffff0000, RZ, 0xc0, !PT ;  /* 0xffff000020027812 */ /* 0x000fe200078ec0ff */
[----:B------:R-:W-:Y:S01]  /*c7d0*/  FFMA.FTZ R12, R14, R3, -R8 ;  /* 0x000000030e0c7223 */ /* 0x000fe20000010808 */
[----:B------:R-:W-:Y:S01]  /*c7e0*/  LOP3.LUT R4, R49, 0xffff0000, RZ, 0xc0, !PT ;  /* 0xffff000031047812 */ /* 0x000fe200078ec0ff */
[----:B------:R-:W-:Y:S01]  /*c7f0*/  FFMA.FTZ R16, R20, R5, R6 ;  /* 0x0000000514107223 */ /* 0x000fe20000010006 */
[----:B------:R-:W-:Y:S01]  /*c800*/  LOP3.LUT R3, R45, 0xffff0000, RZ, 0xc0, !PT ;  /* 0xffff00002d037812 */ /* 0x000fe200078ec0ff */
[----:B------:R-:W-:Y:S01]  /*c810*/  FMUL.FTZ R9, R15, R2 ;  /* 0x000000020f097220 */ /* 0x000fe20000410000 */
[----:B------:R-:W-:Y:S01]  /*c820*/  F2FP.BF16.PACK_AB R14, R12, R19 ;  /* 0x000000130c0e723e */ /* 0x000fe200000010ff */
[----:B------:R-:W-:Y:S01]  /*c830*/  FMUL.FTZ R6, R11, R0 ;  /* 0x000000000b067220 */ /* 0x000fe20000410000 */
[----:B------:R-:W-:Y:S01]  /*c840*/  F2FP.BF16.PACK_AB R12, R27, R29 ;  /* 0x0000001d1b0c723e */ /* 0x000fe200000010ff */
[----:B------:R-:W-:Y:S01]  /*c850*/  FMUL.FTZ R8, R15, R4 ;  /* 0x000000040f087220 */ /* 0x000fe20000410000 */
[----:B------:R-:W-:Y:S01]  /*c860*/  F2FP.BF16.PACK_AB R10, R10, R18 ;  /* 0x000000120a0a723e */ /* 0x000fe200000010ff */
[----:B------:R-:W-:-:S02]  /*c870*/  FMUL.FTZ R5, R11, R3 ;  /* 0x000000030b057220 */ /* 0x000fc40000410000 */
[C---:B------:R-:W-:Y:S02]  /*c880*/  FFMA.FTZ R4, R22.reuse, R4, -R9 ;  /* 0x0000000416047223 */ /* 0x040fe40000010809 */
[C---:B------:R-:W-:Y:S02]  /*c890*/  FFMA.FTZ R3, R21.reuse, R3, -R6 ;  /* 0x0000000315037223 */ /* 0x040fe40000010806 */
[----:B------:R-:W-:Y:S01]  /*c8a0*/  FFMA.FTZ R2, R22, R2, R8 ;  /* 0x0000000216027223 */ /* 0x000fe20000010008 */
[----:B------:R-:W-:Y:S01]  /*c8b0*/  F2FP.BF16.PACK_AB R13, R4, R25 ;  /* 0x00000019040d723e */ /* 0x000fe200000010ff */
[----:B------:R-:W-:Y:S01]  /*c8c0*/  FFMA.FTZ R0, R21, R0, R5 ;  /* 0x0000000015007223 */ /* 0x000fe20000010005 */
[----:B------:R-:W-:Y:S02]  /*c8d0*/  F2FP.BF16.PACK_AB R15, R3, R17 ;  /* 0x00000011030f723e */ /* 0x000fe400000010ff */
[----:B------:R-:W-:Y:S02]  /*c8e0*/  F2FP.BF16.PACK_AB R8, R26, R28 ;  /* 0x0000001c1a08723e */ /* 0x000fe400000010ff */
[----:B------:R-:W-:Y:S01]  /*c8f0*/  F2FP.BF16.PACK_AB R9, R2, R24 ;  /* 0x000000180209723e */ /* 0x000fe200000010ff */
[----:B------:R2:W-:Y:S01]  /*c900*/  STS.128 [R55], R12 ;  /* 0x0000000c37007388 */ /* 0x0005e20000000c00 */
[----:B------:R-:W-:-:S05]  /*c910*/  F2FP.BF16.PACK_AB R11, R0, R16 ;  /* 0x00000010000b723e */ /* 0x000fca00000010ff */
[----:B------:R2:W-:Y:S02]  /*c920*/  STS.128 [R23+0x6080], R8 ;  /* 0x0060800817007388 */ /* 0x0005e40000000c00 */
.L_x_288:
[----:B------:R-:W-:Y:S05]  /*c930*/  BSYNC B0 ;  /* 0x0000000000007941 */ /* 0x000fea0003800000 */
.L_x_287:
[----:B------:R-:W-:Y:S01]  /*c940*/  IADD3 R0, R104, 0x10, RZ ;  /* 0x0000001068007810 */ /* 0x000fe20007ffe0ff */
[----:B------:R-:W-:Y:S03]  /*c950*/  BSSY B0, `(.L_x_289) ;  /* 0x000005c000007945 */ /* 0x000fe60003800000 */
[----:B------:R-:W-:-:S13]  /*c960*/  ISETP.GE.AND P0, PT, R0, c[0x0][0x27c], PT ;  /* 0x00009f0000007a0c */ /* 0x000fda0003f06270 */
[----:B------:R-:W-:Y:S05]  /*c970*/  @P0 BRA `(.L_x_290) ;  /* 0x0000059000000947 */ /* 0x000fea0003800000 */
[----:B------:R-:W3:Y:S04]  /*c980*/  LDL R2, [R1] ;  /* 0x0000000001027983 */ /* 0x000ee80000100800 */
[----:B--2---:R-:W2:Y:S01]  /*c990*/  LDL R55, [R1+0xf4] ;  /* 0x0000f40001377983 */ /* 0x004ea20000100800 */
[----:B------:R-:W-:Y:S02]  /*c9a0*/  MOV R0, c[0x0][0x27c] ;  /* 0x00009f0000007a02 */ /* 0x000fe40000000f00 */
[----:B------:R-:W-:Y:S02]  /*c9b0*/  LOP3.LUT R4, R34, 0xffff0000, RZ, 0xc0, !PT ;  /* 0xffff000022047812 */ /* 0x000fe400078ec0ff */
[----:B---3--:R-:W-:-:S04]  /*c9c0*/  LEA.HI R0, R0, R2, RZ, 0x1d ;  /* 0x0000000200007211 */ /* 0x008fc800078fe8ff */
[----:B------:R-:W-:Y:S01]  /*c9d0*/  SHF.R.S32.HI R2, RZ, 0x1f, R0 ;  /* 0x0000001fff027819 */ /* 0x000fe20000011400 */
[----:B------:R-:W-:Y:S01]  /*c9e0*/  IMAD.SHL.U32 R3, R0, 0x8, RZ ;  /* 0x0000000800037824 */ /* 0x000fe200078e00ff */
[----:B--2---:R-:W2:Y:S02]  /*c9f0*/  LDS.128 R12, [R55] ;  /* 0x00000000370c7984 */ /* 0x004ea40000000c00 */
[----:B------:R-:W-:Y:S02]  /*ca00*/  LEA.HI R0, R2, R0, RZ, 0x2 ;  /* 0x0000000002007211 */ /* 0x000fe400078f10ff */
[----:B-----5:R-:W-:Y:S02]  /*ca10*/  LOP3.LUT R2, R60, 0x18, R3, 0xf8, !PT ;  /* 0x000000183c027812 */ /* 0x020fe400078ef803 */
[----:B------:R-:W-:Y:S02]  /*ca20*/  SHF.L.U32 R0, R0, 0xa, RZ ;  /* 0x0000000a00007819 */ /* 0x000fe400000006ff */
[----:B------:R-:W-:-:S02]  /*ca30*/  LOP3.LUT R2, R2, R59, RZ, 0x3c, !PT ;  /* 0x0000003b02027212 */ /* 0x000fc400078e3cff */
[----:B------:R-:W-:-:S04]  /*ca40*/  LOP3.LUT R0, R0, 0x7ffff000, RZ, 0xc0, !PT ;  /* 0x7ffff00000007812 */ /* 0x000fc800078ec0ff */
[----:B------:R-:W-:Y:S02]  /*ca50*/  IADD3 R0, R2, R0, R7 ;  /* 0x0000000002007210 */ /* 0x000fe40007ffe007 */
[----:B------:R-:W-:-:S03]  /*ca60*/  SHF.L.U32 R2, R34, 0x10, RZ ;  /* 0x0000001022027819 */ /* 0x000fc600000006ff */
[----:B------:R-:W-:Y:S02]  /*ca70*/  IMAD.SHL.U32 R23, R0, 0x2, RZ ;  /* 0x0000000200177824 */ /* 0x000fe400078e00ff */
[----:B------:R-:W-:-:S03]  /*ca80*/  IMAD.U32 R0, R46, 0x10000, RZ ;  /* 0x000100002e007824 */ /* 0x000fc600078e00ff */
[----:B------:R-:W3:Y:S01]  /*ca90*/  LDS.128 R8, [R23+0x6080] ;  /* 0x0060800017087984 */ /* 0x000ee20000000c00 */
[C---:B--2---:R-:W-:Y:S01]  /*caa0*/  SHF.L.U32 R6, R12.reuse, 0x10, RZ ;  /* 0x000000100c067819 */ /* 0x044fe200000006ff */
[----:B------:R-:W-:Y:S01]  /*cab0*/  IMAD.U32 R20, R15, 0x10000, RZ ;  /* 0x000100000f147824 */ /* 0x000fe200078e00ff */
[----:B------:R-:W-:Y:S01]  /*cac0*/  LOP3.LUT R12, R12, 0xffff0000, RZ, 0xc0, !PT ;  /* 0xffff00000c0c7812 */ /* 0x000fe200078ec0ff */
[----:B------:R-:W-:Y:S01]  /*cad0*/  IMAD.U32 R16, R13, 0x10000, RZ ;  /* 0x000100000d107824 */ /* 0x000fe200078e00ff */
[----:B------:R-:W-:Y:S02]  /*cae0*/  LOP3.LUT R21, R15, 0xffff0000, RZ, 0xc0, !PT ;  /* 0xffff00000f157812 */ /* 0x000fe400078ec0ff */
[C---:B------:R-:W-:Y:S02]  /*caf0*/  SHF.L.U32 R17, R14.reuse, 0x10, RZ ;  /* 0x000000100e117819 */ /* 0x040fe400000006ff */
[----:B------:R-:W-:Y:S02]  /*cb00*/  LOP3.LUT R22, R13, 0xffff0000, RZ, 0xc0, !PT ;  /* 0xffff00000d167812 */ /* 0x000fe400078ec0ff */
[----:B------:R-:W-:-:S02]  /*cb10*/  LOP3.LUT R14, R14, 0xffff0000, RZ, 0xc0, !PT ;  /* 0xffff00000e0e7812 */ /* 0x000fc400078ec0ff */
[C---:B---3--:R-:W-:Y:S01]  /*cb20*/  SHF.L.U32 R3, R8.reuse, 0x10, RZ ;  /* 0x0000001008037819 */ /* 0x048fe200000006ff */
[----:B------:R-:W-:Y:S01]  /*cb30*/  IMAD.U32 R13, R11, 0x10000, RZ ;  /* 0x000100000b0d7824 */ /* 0x000fe200078e00ff */
[----:B------:R-:W-:Y:S01]  /*cb40*/  LOP3.LUT R5, R8, 0xffff0000, RZ, 0xc0, !PT ;  /* 0xffff000008057812 */ /* 0x000fe200078ec0ff */
[C---:B------:R-:W-:Y:S01]  /*cb50*/  IMAD.U32 R8, R9.reuse, 0x10000, RZ ;  /* 0x0001000009087824 */ /* 0x040fe200078e00ff */
[----:B------:R-:W-:Y:S01]  /*cb60*/  LOP3.LUT R15, R9, 0xffff0000, RZ, 0xc0, !PT ;  /* 0xffff0000090f7812 */ /* 0x000fe200078ec0ff */
[C---:B------:R-:W-:Y:S01]  /*cb70*/  FMUL.FTZ R19, R3.reuse, R2 ;  /* 0x0000000203137220 */ /* 0x040fe20000410000 */
[----:B------:R-:W-:Y:S01]  /*cb80*/  SHF.L.U32 R9, R10, 0x10, RZ ;  /* 0x000000100a097819 */ /* 0x000fe200000006ff */
[-C--:B------:R-:W-:Y:S01]  /*cb90*/  FMUL.FTZ R18, R3, R0.reuse ;  /* 0x0000000003127220 */ /* 0x080fe20000410000 */
        /* <DEDUP_REMOVED lines=8> */
[----:B------:R-:W-:Y:S01]  /*cc20*/  LOP3.LUT R11, R11, 0xffff0000, RZ, 0xc0, !PT ;  /* 0xffff00000b0b7812 */ /* 0x000fe200078ec0ff */
[----:B------:R-:W-:-:S02]  /*cc30*/  FMUL.FTZ R18, R5, R3 ;  /* 0x0000000305127220 */ /* 0x000fc40000410000 */
[----:B------:R-:W-:Y:S02]  /*cc40*/  FFMA.FTZ R27, R12, R3, -R19 ;  /* 0x000000030c1b7223 */ /* 0x000fe40000010813 */
[C---:B------:R-:W-:Y:S02]  /*cc50*/  FMUL.FTZ R5, R8.reuse, R0 ;  /* 0x0000000008057220 */ /* 0x040fe40000410000 */
[----:B------:R-:W-:Y:S02]  /*cc60*/  FMUL.FTZ R3, R8, R2 ;  /* 0x0000000208037220 */ /* 0x000fe40000410000 */
[----:B------:R-:W-:Y:S02]  /*cc70*/  FFMA.FTZ R26, R12, R4, R18 ;  /* 0x000000040c1a7223 */ /* 0x000fe40000010012 */
[C---:B------:R-:W-:Y:S01]  /*cc80*/  FFMA.FTZ R25, R16.reuse, R2, -R5 ;  /* 0x0000000210197223 */ /* 0x040fe20000010805 */
[----:B------:R-:W-:Y:S01]  /*cc90*/  SHF.L.U32 R5, R37, 0x10, RZ ;  /* 0x0000001025057819 */ /* 0x000fe200000006ff */
[----:B------:R-:W-:Y:S01]  /*cca0*/  FFMA.FTZ R24, R16, R0, R3 ;  /* 0x0000000010187223 */ /* 0x000fe20000010003 */
[----:B------:R-:W-:Y:S01]  /*ccb0*/  LOP3.LUT R0, R35, 0xffff0000, RZ, 0xc0, !PT ;  /* 0xffff000023007812 */ /* 0x000fe200078ec0ff */
[C---:B------:R-:W-:Y:S01]  /*ccc0*/  IMAD.U32 R2, R42.reuse, 0x10000, RZ ;  /* 0x000100002a027824 */ /* 0x040fe200078e00ff */
[----:B------:R-:W-:Y:S01]  /*ccd0*/  LOP3.LUT R3, R42, 0xffff0000, RZ, 0xc0, !PT ;  /* 0xffff00002a037812 */ /* 0x000fe200078ec0ff */
[----:B------:R-:W-:-:S02]  /*cce0*/  FMUL.FTZ R4, R9, R6 ;  /* 0x0000000609047220 */ /* 0x000fc40000410000 */
[-C--:B------:R-:W-:Y:S02]  /*ccf0*/  FMUL.FTZ R9, R9, R2.reuse ;  /* 0x0000000209097220 */ /* 0x080fe40000410000 */
[----:B------:R-:W-:Y:S01]  /*cd00*/  FFMA.FTZ R19, R17, R2, -R4 ;  /* 0x0000000211137223 */ /* 0x000fe20000010804 */
[----:B------:R-:W-:Y:S01]  /*cd10*/  SHF.L.U32 R2, R43, 0x10, RZ ;  /* 0x000000102b027819 */ /* 0x000fe200000006ff */
[C---:B------:R-:W-:Y:S02]  /*cd20*/  FMUL.FTZ R8, R10.reuse, R0 ;  /* 0x000000000a087220 */ /* 0x040fe40000410000 */
[----:B------:R-:W-:Y:S02]  /*cd30*/  FMUL.FTZ R10, R10, R3 ;  /* 0x000000030a0a7220 */ /* 0x000fe40000410000 */
[----:B------:R-:W-:Y:S02]  /*cd40*/  FMUL.FTZ R4, R13, R5 ;  /* 0x000000050d047220 */ /* 0x000fe40000410000 */
[----:B------:R-:W-:-:S02]  /*cd50*/  FFMA.FTZ R18, R17, R6, R9 ;  /* 0x0000000611127223 */ /* 0x000fc40000010009 */
[----:B------:R-:W-:Y:S01]  /*cd60*/  FFMA.FTZ R10, R14, R0, R10 ;  /* 0x000000000e0a7223 */ /* 0x000fe2000001000a */
[----:B------:R-:W-:Y:S01]  /*cd70*/  LOP3.LUT R0, R37, 0xffff0000, RZ, 0xc0, !PT ;  /* 0xffff000025007812 */ /* 0x000fe200078ec0ff */
[-C--:B------:R-:W-:Y:S02]  /*cd80*/  FMUL.FTZ R6, R13, R2.reuse ;  /* 0x000000020d067220 */ /* 0x080fe40000410000 */
        /* <DEDUP_REMOVED lines=24> */
.L_x_290:
[----:B------:R-:W-:Y:S05]  /*cf10*/  BSYNC B0 ;  /* 0x0000000000007941 */ /* 0x000fea0003800000 */
.L_x_289:
[----:B------:R-:W-:-:S04]  /*cf20*/  IADD3 R0, R104, 0x20, RZ ;  /* 0x0000002068007810 */ /* 0x000fc80007ffe0ff */
[----:B------:R-:W-:-:S13]  /*cf30*/  ISETP.GE.AND P0, PT, R0, c[0x0][0x27c], PT ;  /* 0x00009f0000007a0c */ /* 0x000fda0003f06270 */
[----:B------:R-:W-:Y:S05]  /*cf40*/  @P0 BRA `(.L_x_286) ;  /* 0x0000058000000947 */ /* 0x000fea0003800000 */
[----:B--2---:R-:W2:Y:S01]  /*cf50*/  LDL R55, [R1+0xec] ;  /* 0x0000ec0001377983 */ /* 0x004ea20000100800 */
        /* <DEDUP_REMOVED lines=87> */
.L_x_286:
[----:B------:R-:W-:Y:S05]  /*d4d0*/  BSYNC B1 ;  /* 0x0000000000017941 */ /* 0x000fea0003800000 */
.L_x_285:
[----:B------:R-:W-:-:S04]  /*d4e0*/  IADD3 R0, R112, 0x40, RZ ;  /* 0x0000004070007810 */ /* 0x000fc80007ffe0ff */
[----:B------:R-:W-:-:S13]  /*d4f0*/  ISETP.GE.AND P0, PT, R0, R54, PT ;  /* 0x000000360000720c */ /* 0x000fda0003f06270 */
[----:B------:R-:W-:Y:S05]  /*d500*/  @P0 BRA `(.L_x_272) ;  /* 0x0000118000000947 */ /* 0x000fea0003800000 */
[----:B-----5:R3:W5:Y:S04]  /*d510*/  LDL R60, [R1+0xd8] ;  /* 0x0000d800013c7983 */ /* 0x0207680000100800 */
[----:B------:R3:W5:Y:S04]  /*d520*/  LDL R59, [R1+0xdc] ;  /* 0x0000dc00013b7983 */ /* 0x0007680000100800 */
[----:B--2---:R3:W5:Y:S01]  /*d530*/  LDL R55, [R1+0xe0] ;  /* 0x0000e00001377983 */ /* 0x0047620000100800 */
        /* <DEDUP_REMOVED lines=18> */
[----:B------:R-:W4:Y:S02]  /*d660*/  LDS.128 R8, [R23+0x6080] ;  /* 0x0060800017087984 */ /* 0x000f240000000c00 */
[C---:B----4-:R-:W-:Y:S02]  /*d670*/  SHF.L.U32 R3, R8.reuse, 0x10, RZ ;  /* 0x0000001008037819 */ /* 0x050fe400000006ff */
[----:B------:R-:W-:Y:S01]  /*d680*/  LOP3.LUT R5, R8, 0xffff0000, RZ, 0xc0, !PT ;  /* 0xffff000008057812 */ /* 0x000fe200078ec0ff */
[----:B------:R-:W-:Y:S02]  /*d690*/  IMAD.U32 R8, R9, 0x10000, RZ ;  /* 0x0001000009087824 */ /* 0x000fe400078e00ff */
[-C--:B------:R-:W-:Y:S02]  /*d6a0*/  FMUL.FTZ R19, R2, R3.reuse ;  /* 0x0000000302137220 */ /* 0x080fe40000410000 */
[----:B------:R-:W-:Y:S01]  /*d6b0*/  FMUL.FTZ R18, R0, R3 ;  /* 0x0000000300127220 */ /* 0x000fe20000410000 */
[----:B------:R-:W-:Y:S01]  /*d6c0*/  LOP3.LUT R3, R53, 0xffff0000, RZ, 0xc0, !PT ;  /* 0xffff000035037812 */ /* 0x000fe200078ec0ff */
[----:B--2---:R-:W2:Y:S02]  /*d6d0*/  LDS.128 R12, [R61] ;  /* 0x000000003d0c7984 */ /* 0x004ea40000000c00 */
[C---:B--2---:R-:W-:Y:S01]  /*d6e0*/  SHF.L.U32 R6, R12.reuse, 0x10, RZ ;  /* 0x000000100c067819 */ /* 0x044fe200000006ff */
[----:B------:R-:W-:Y:S01]  /*d6f0*/  IMAD.U32 R20, R15, 0x10000, RZ ;  /* 0x000100000f147824 */ /* 0x000fe200078e00ff */
[----:B------:R-:W-:Y:S01]  /*d700*/  LOP3.LUT R12, R12, 0xffff0000, RZ, 0xc0, !PT ;  /* 0xffff00000c0c7812 */ /* 0x000fe200078ec0ff */
[----:B------:R-:W-:Y:S01]  /*d710*/  IMAD.U32 R16, R13, 0x10000, RZ ;  /* 0x000100000d107824 */ /* 0x000fe200078e00ff */
[----:B------:R-:W-:Y:S01]  /*d720*/  LOP3.LUT R21, R15, 0xffff0000, RZ, 0xc0, !PT ;  /* 0xffff00000f157812 */ /* 0x000fe200078ec0ff */
[-C--:B------:R-:W-:Y:S01]  /*d730*/  FFMA.FTZ R29, R0, R6.reuse, -R19 ;  /* 0x00000006001d7223 */ /* 0x080fe20000010813 */
[----:B------:R-:W-:Y:S01]  /*d740*/  SHF.L.U32 R0, R32, 0x10, RZ ;  /* 0x0000001020007819 */ /* 0x000fe200000006ff */
[-C--:B------:R-:W-:Y:S01]  /*d750*/  FMUL.FTZ R19, R4, R5.reuse ;  /* 0x0000000504137220 */ /* 0x080fe20000410000 */
[----:B------:R-:W-:Y:S01]  /*d760*/  LOP3.LUT R15, R9, 0xffff0000, RZ, 0xc0, !PT ;  /* 0xffff0000090f7812 */ /* 0x000fe200078ec0ff */
[----:B------:R-:W-:Y:S01]  /*d770*/  FFMA.FTZ R28, R2, R6, R18 ;  /* 0x00000006021c7223 */ /* 0x000fe20000010012 */
[----:B------:R-:W-:Y:S01]  /*d780*/  SHF.L.U32 R9, R10, 0x10, RZ ;  /* 0x000000100a097819 */ /* 0x000fe200000006ff */
[----:B------:R-:W-:Y:S01]  /*d790*/  IMAD.U32 R2, R49, 0x10000, RZ ;  /* 0x0001000031027824 */ /* 0x000fe200078e00ff */
[----:B------:R-:W-:Y:S01]  /*d7a0*/  SHF.L.U32 R6, R31, 0x10, RZ ;  /* 0x000000101f067819 */ /* 0x000fe200000006ff */
[C---:B------:R-:W-:Y:S01]  /*d7b0*/  FMUL.FTZ R18, R3.reuse, R5 ;  /* 0x0000000503127220 */ /* 0x040fe20000410000 */
[----:B------:R-:W-:Y:S01]  /*d7c0*/  SHF.L.U32 R17, R14, 0x10, RZ ;  /* 0x000000100e117819 */ /* 0x000fe200000006ff */
[----:B------:R-:W-:Y:S01]  /*d7d0*/  FFMA.FTZ R27, R3, R12, -R19 ;  /* 0x0000000c031b7223 */ /* 0x000fe20000010813 */
[----:B------:R-:W-:Y:S01]  /*d7e0*/  LOP3.LUT R10, R10, 0xffff0000, RZ, 0xc0, !PT ;  /* 0xffff00000a0a7812 */ /* 0x000fe200078ec0ff */
[-C--:B------:R-:W-:Y:S01]  /*d7f0*/  FMUL.FTZ R5, R0, R8.reuse ;  /* 0x0000000800057220 */ /* 0x080fe20000410000 */
[----:B------:R-:W-:Y:S01]  /*d800*/  LOP3.LUT R22, R13, 0xffff0000, RZ, 0xc0, !PT ;  /* 0xffff00000d167812 */ /* 0x000fe200078ec0ff */
[----:B------:R-:W-:Y:S01]  /*d810*/  FMUL.FTZ R3, R2, R8 ;  /* 0x0000000802037220 */ /* 0x000fe20000410000 */
[----:B------:R-:W-:Y:S01]  /*d820*/  LOP3.LUT R14, R14, 0xffff0000, RZ, 0xc0, !PT ;  /* 0xffff00000e0e7812 */ /* 0x000fe200078ec0ff */
[----:B------:R-:W-:-:S02]  /*d830*/  FFMA.FTZ R26, R4, R12, R18 ;  /* 0x0000000c041a7223 */ /* 0x000fc40000010012 */
[-C--:B------:R-:W-:Y:S01]  /*d840*/  FFMA.FTZ R25, R2, R16.reuse, -R5 ;  /* 0x0000001002197223 */ /* 0x080fe20000010805 */
[----:B------:R-:W-:Y:S01]  /*d850*/  SHF.L.U32 R5, R33, 0x10, RZ ;  /* 0x0000001021057819 */ /* 0x000fe200000006ff */
[----:B------:R-:W-:Y:S01]  /*d860*/  FFMA.FTZ R24, R0, R16, R3 ;  /* 0x0000001000187223 */ /* 0x000fe20000010003 */
[----:B------:R-:W-:Y:S01]  /*d870*/  LOP3.LUT R0, R31, 0xffff0000, RZ, 0xc0, !PT ;  /* 0xffff00001f007812 */ /* 0x000fe200078ec0ff */
[C---:B------:R-:W-:Y:S01]  /*d880*/  IMAD.U32 R2, R50.reuse, 0x10000, RZ ;  /* 0x0001000032027824 */ /* 0x040fe200078e00ff */
[----:B------:R-:W-:Y:S01]  /*d890*/  LOP3.LUT R3, R50, 0xffff0000, RZ, 0xc0, !PT ;  /* 0xffff000032037812 */ /* 0x000fe200078ec0ff */
[-C--:B------:R-:W-:Y:S02]  /*d8a0*/  FMUL.FTZ R4, R6, R9.reuse ;  /* 0x0000000906047220 */ /* 0x080fe40000410000 */
[C---:B------:R-:W-:Y:S01]  /*d8b0*/  IMAD.U32 R13, R11.reuse, 0x10000, RZ ;  /* 0x000100000b0d7824 */ /* 0x040fe200078e00ff */
[----:B------:R-:W-:Y:S01]  /*d8c0*/  LOP3.LUT R11, R11, 0xffff0000, RZ, 0xc0, !PT ;  /* 0xffff00000b0b7812 */ /* 0x000fe200078ec0ff */
[----:B------:R-:W-:-:S02]  /*d8d0*/  FMUL.FTZ R9, R2, R9 ;  /* 0x0000000902097220 */ /* 0x000fc40000410000 */
[----:B------:R-:W-:Y:S01]  /*d8e0*/  FFMA.FTZ R19, R2, R17, -R4 ;  /* 0x0000001102137223 */ /* 0x000fe20000010804 */
[----:B------:R-:W-:Y:S01]  /*d8f0*/  SHF.L.U32 R2, R45, 0x10, RZ ;  /* 0x000000102d027819 */ /* 0x000fe200000006ff */
[-C--:B------:R-:W-:Y:S02]  /*d900*/  FMUL.FTZ R8, R0, R10.reuse ;  /* 0x0000000a00087220 */ /* 0x080fe40000410000 */
        /* <DEDUP_REMOVED lines=19> */
[-C--:B------:R-:W-:Y:S02]  /*da40*/  FFMA.FTZ R4, R4, R22.reuse, -R9 ;  /* 0x0000001604047223 */ /* 0x080fe40000010809 */
[----:B------:R-:W-:Y:S02]  /*da50*/  FFMA.FTZ R3, R3, R21, -R6 ;  /* 0x0000001503037223 */ /* 0x000fe40000010806 */
        /* <DEDUP_REMOVED lines=9> */
.L_x_292:
[----:B------:R-:W-:Y:S05]  /*daf0*/  BSYNC B0 ;  /* 0x0000000000007941 */ /* 0x000fea0003800000 */
.L_x_291:
[----:B------:R-:W-:Y:S01]  /*db00*/  IADD3 R0, R104, 0x10, RZ ;  /* 0x0000001068007810 */ /* 0x000fe20007ffe0ff */
[----:B------:R-:W-:Y:S03]  /*db10*/  BSSY B0, `(.L_x_293) ;  /* 0x000005c000007945 */ /* 0x000fe60003800000 */
[----:B------:R-:W-:-:S13]  /*db20*/  ISETP.GE.AND P0, PT, R0, c[0x0][0x27c], PT ;  /* 0x00009f0000007a0c */ /* 0x000fda0003f06270 */
[----:B------:R-:W-:Y:S05]  /*db30*/  @P0 BRA `(.L_x_294) ;  /* 0x0000059000000947 */ /* 0x000fea0003800000 */
[----:B------:R-:W4:Y:S04]  /*db40*/  LDL R2, [R1] ;  /* 0x0000000001027983 */ /* 0x000f280000100800 */
[----:B--2---:R-:W2:Y:S01]  /*db50*/  LDL R30, [R1+0xf0] ;  /* 0x0000f000011e7983 */ /* 0x004ea20000100800 */
[----:B------:R-:W-:Y:S02]  /*db60*/  MOV R0, c[0x0][0x27c] ;  /* 0x00009f0000007a02 */ /* 0x000fe40000000f00 */
[----:B------:R-:W-:Y:S02]  /*db70*/  LOP3.LUT R4, R34, 0xffff0000, RZ, 0xc0, !PT ;  /* 0xffff000022047812 */ /* 0x000fe400078ec0ff */
[----:B----4-:R-:W-:-:S04]  /*db80*/  LEA.HI R0, R0, R2, RZ, 0x1d ;  /* 0x0000000200007211 */ /* 0x010fc800078fe8ff */
        /* <DEDUP_REMOVED lines=12> */
[----:B------:R-:W4:Y:S01]  /*dc50*/  LDS.128 R8, [R23+0x6080] ;  /* 0x0060800017087984 */ /* 0x000f220000000c00 */
        /* <DEDUP_REMOVED lines=8> */
[C---:B----4-:R-:W-:Y:S01]  /*dce0*/  SHF.L.U32 R3, R8.reuse, 0x10, RZ ;  /* 0x0000001008037819 */ /* 0x050fe200000006ff */
[----:B------:R-:W-:Y:S01]  /*dcf0*/  IMAD.U32 R13, R11, 0x10000, RZ ;  /* 0x000100000b0d7824 */ /* 0x000fe200078e00ff */
[----:B------:R-:W-:Y:S01]  /*dd00*/  LOP3.LUT R5, R8, 0xffff0000, RZ, 0xc0, !PT ;  /* 0xffff000008057812 */ /* 0x000fe200078ec0ff */
[C---:B------:R-:W-:Y:S01]  /*dd10*/  IMAD.U32 R8, R9.reuse, 0x10000, RZ ;  /* 0x0001000009087824 */ /* 0x040fe200078e00ff */
[----:B------:R-:W-:Y:S01]  /*dd20*/  LOP3.LUT R15, R9, 0xffff0000, RZ, 0xc0, !PT ;  /* 0xffff0000090f7812 */ /* 0x000fe200078ec0ff */
[-C--:B------:R-:W-:Y:S01]  /*dd30*/  FMUL.FTZ R19, R2, R3.reuse ;  /* 0x0000000302137220 */ /* 0x080fe20000410000 */
[----:B------:R-:W-:Y:S01]  /*dd40*/  SHF.L.U32 R9, R10, 0x10, RZ ;  /* 0x000000100a097819 */ /* 0x000fe200000006ff */
[----:B------:R-:W-:Y:S01]  /*dd50*/  FMUL.FTZ R18, R0, R3 ;  /* 0x0000000300127220 */ /* 0x000fe20000410000 */
        /* <DEDUP_REMOVED lines=8> */
[----:B------:R-:W-:Y:S01]  /*dde0*/  LOP3.LUT R11, R11, 0xffff0000, RZ, 0xc0, !PT ;  /* 0xffff00000b0b7812 */ /* 0x000fe200078ec0ff */
[----:B------:R-:W-:-:S02]  /*ddf0*/  FMUL.FTZ R18, R3, R5 ;  /* 0x0000000503127220 */ /* 0x000fc40000410000 */
[----:B------:R-:W-:Y:S02]  /*de00*/  FFMA.FTZ R27, R3, R12, -R19 ;  /* 0x0000000c031b7223 */ /* 0x000fe40000010813 */
[-C--:B------:R-:W-:Y:S02]  /*de10*/  FMUL.FTZ R5, R0, R8.reuse ;  /* 0x0000000800057220 */ /* 0x080fe40000410000 */
[----:B------:R-:W-:Y:S02]  /*de20*/  FMUL.FTZ R3, R2, R8 ;  /* 0x0000000802037220 */ /* 0x000fe40000410000 */
[----:B------:R-:W-:Y:S02]  /*de30*/  FFMA.FTZ R26, R4, R12, R18 ;  /* 0x0000000c041a7223 */ /* 0x000fe40000010012 */
[-C--:B------:R-:W-:Y:S01]  /*de40*/  FFMA.FTZ R25, R2, R16.reuse, -R5 ;  /* 0x0000001002197223 */ /* 0x080fe20000010805 */
[----:B------:R-:W-:Y:S01]  /*de50*/  SHF.L.U32 R5, R37, 0x10, RZ ;  /* 0x0000001025057819 */ /* 0x000fe200000006ff */
[----:B------:R-:W-:Y:S01]  /*de60*/  FFMA.FTZ R24, R0, R16, R3 ;  /* 0x0000001000187223 */ /* 0x000fe20000010003 */
[----:B------:R-:W-:Y:S01]  /*de70*/  LOP3.LUT R0, R35, 0xffff0000, RZ, 0xc0, !PT ;  /* 0xffff000023007812 */ /* 0x000fe200078ec0ff */
[C---:B------:R-:W-:Y:S01]  /*de80*/  IMAD.U32 R2, R42.reuse, 0x10000, RZ ;  /* 0x000100002a027824 */ /* 0x040fe200078e00ff */
[----:B------:R-:W-:Y:S01]  /*de90*/  LOP3.LUT R3, R42, 0xffff0000, RZ, 0xc0, !PT ;  /* 0xffff00002a037812 */ /* 0x000fe200078ec0ff */
[----:B------:R-:W-:-:S02]  /*dea0*/  FMUL.FTZ R4, R6, R9 ;  /* 0x0000000906047220 */ /* 0x000fc40000410000 */
[C---:B------:R-:W-:Y:S02]  /*deb0*/  FMUL.FTZ R9, R2.reuse, R9 ;  /* 0x0000000902097220 */ /* 0x040fe40000410000 */
[----:B------:R-:W-:Y:S01]  /*dec0*/  FFMA.FTZ R19, R2, R17, -R4 ;  /* 0x0000001102137223 */ /* 0x000fe20000010804 */
[----:B------:R-:W-:Y:S01]  /*ded0*/  SHF.L.U32 R2, R43, 0x10, RZ ;  /* 0x000000102b027819 */ /* 0x000fe200000006ff */
[-C--:B------:R-:W-:Y:S02]  /*dee0*/  FMUL.FTZ R8, R0, R10.reuse ;  /* 0x0000000a00087220 */ /* 0x080fe40000410000 */
[----:B------:R-:W-:Y:S02]  /*def0*/  FMUL.FTZ R10, R3, R10 ;  /* 0x0000000a030a7220 */ /* 0x000fe40000410000 */
[----:B------:R-:W-:Y:S02]  /*df00*/  FMUL.FTZ R4, R5, R13 ;  /* 0x0000000d05047220 */ /* 0x000fe40000410000 */
[----:B------:R-:W-:-:S02]  /*df10*/  FFMA.FTZ R18, R6, R17, R9 ;  /* 0x0000001106127223 */ /* 0x000fc40000010009 */
[----:B------:R-:W-:Y:S01]  /*df20*/  FFMA.FTZ R10, R0, R14, R10 ;  /* 0x0000000e000a7223 */ /* 0x000fe2000001000a */
[----:B------:R-:W-:Y:S01]  /*df30*/  LOP3.LUT R0, R37, 0xffff0000, RZ, 0xc0, !PT ;  /* 0xffff000025007812 */ /* 0x000fe200078ec0ff */
[C---:B------:R-:W-:Y:S02]  /*df40*/  FMUL.FTZ R6, R2.reuse, R13 ;  /* 0x0000000d02067220 */ /* 0x040fe40000410000 */
        /* <DEDUP_REMOVED lines=24> */
.L_x_294:
[----:B------:R-:W-:Y:S05]  /*e0d0*/  BSYNC B0 ;  /* 0x0000000000007941 */ /* 0x000fea0003800000 */
.L_x_293:
        /* <DEDUP_REMOVED lines=91> */
.L_x_272:
[----:B------:R-:W-:Y:S05]  /*e690*/  BSYNC B2 ;  /* 0x0000000000027941 */ /* 0x000fea0003800000 */
.L_x_256:
[----:B--2---:R-:W-:Y:S01]  /*e6a0*/  IMAD R0, R57, c[0x0][0x208], RZ ;  /* 0x0000820039007a24 */ /* 0x004fe200078e02ff */
[----:B------:R-:W-:-:S04]  /*e6b0*/  DEPBAR.LE SB0, 0x0 ;  /* 0x000080000000791a */ /* 0x000fc80000000000 */
[C---:B------:R-:W-:Y:S01]  /*e6c0*/  IMAD.WIDE.U32 R2, R227.reuse, c[0x0][0x208], RZ ;  /* 0x00008200e3027a25 */ /* 0x040fe200078e00ff */
[----:B------:R-:W-:Y:S01]  /*e6d0*/  BAR.SYNC.DEFER_BLOCKING 0x0 ;  /* 0x0000000000007b1d */ /* 0x000fe20000010000 */
[----:B------:R-:W-:Y:S02]  /*e6e0*/  ISETP.GE.AND P6, PT, R228, c[0x0][0x1d4], PT ;  /* 0x00007500e4007a0c */ /* 0x000fe40003fc6270 */
[----:B------:R-:W-:Y:S01]  /*e6f0*/  IMAD R0, R227, c[0x0][0x20c], R0 ;  /* 0x00008300e3007a24 */ /* 0x000fe200078e0200 */
[----:B------:R-:W-:Y:S01]  /*e700*/  ISETP.GE.AND P2, PT, R238, c[0x0][0x1d4], PT ;  /* 0x00007500ee007a0c */ /* 0x000fe20003f46270 */
[----:B-1----:R-:W-:Y:S01]  /*e710*/  IMAD.WIDE.U32 R8, R56, c[0x0][0x210], RZ ;  /* 0x0000840038087a25 */ /* 0x002fe200078e00ff */
[----:B------:R-:W-:Y:S03]  /*e720*/  BSSY B0, `(.L_x_295) ;  /* 0x000003f000007945 */ /* 0x000fe60003800000 */
[----:B------:R-:W-:Y:S01]  /*e730*/  IMAD.IADD R3, R3, 0x1, R0 ;  /* 0x0000000103037824 */ /* 0x000fe200078e0200 */
[----:B------:R-:W-:Y:S01]  /*e740*/  STL.64 [R1+0x18], R8 ;  /* 0x0000180801007387 */ /* 0x000fe20000100a00 */
[----:B------:R-:W-:-:S02]  /*e750*/  IMAD R0, R58, c[0x0][0x218], RZ ;  /* 0x000086003a007a24 */ /* 0x000fc400078e02ff */
[----:B------:R-:W-:-:S04]  /*e760*/  IMAD.WIDE.U32 R2, R218, c[0x0][0x218], R2 ;  /* 0x00008600da027a25 */ /* 0x000fc800078e0002 */
[----:B------:R-:W-:Y:S01]  /*e770*/  IMAD R4, R218, c[0x0][0x21c], R0 ;  /* 0x00008700da047a24 */ /* 0x000fe200078e0200 */
[----:B------:R-:W-:Y:S01]  /*e780*/  IADD3 R0, P0, R2, R8, RZ ;  /* 0x0000000802007210 */ /* 0x000fe20007f1e0ff */
[----:B------:R-:W-:Y:S02]  /*e790*/  IMAD R5, R56, c[0x0][0x214], R9 ;  /* 0x0000850038057a24 */ /* 0x000fe400078e0209 */
[----:B------:R-:W-:-:S03]  /*e7a0*/  IMAD.SHL.U32 R207, R248, 0x2, RZ ;  /* 0x00000002f8cf7824 */ /* 0x000fc600078e00ff */
[----:B------:R-:W-:Y:S01]  /*e7b0*/  IADD3.X R2, R5, R3, R4, P0, !PT ;  /* 0x0000000305027210 */ /* 0x000fe200007fe404 */
[----:B------:R-:W-:Y:S01]  /*e7c0*/  IMAD.IADD R4, R140, 0x1, -R247 ;  /* 0x000000018c047824 */ /* 0x000fe200078e0af7 */
[C---:B------:R-:W-:Y:S01]  /*e7d0*/  LEA R6, P0, R0.reuse, c[0x0][0x1f8], 0x1 ;  /* 0x00007e0000067a11 */ /* 0x040fe200078008ff */
[----:B------:R1:W-:Y:S03]  /*e7e0*/  STL [R1+0x20], R5 ;  /* 0x0000200501007387 */ /* 0x0003e60000100800 */
[----:B------:R-:W-:Y:S01]  /*e7f0*/  LEA.HI.X R3, R0, c[0x0][0x1fc], R2, 0x1, P0 ;  /* 0x00007f0000037a11 */ /* 0x000fe200000f0c02 */
[----:B------:R-:W-:Y:S01]  /*e800*/  LDSM.16.M88.4 R16, [R196] ;  /* 0x00000000c410783b */ /* 0x000fe20000000200 */
[----:B------:R-:W-:-:S03]  /*e810*/  ISETP.LT.OR P1, PT, R4, 0x1, P6 ;  /* 0x000000010400780c */ /* 0x000fc60003721670 */
[----:B------:R-:W2:Y:S04]  /*e820*/  SHFL.IDX PT, R0, R6, RZ, 0x1c1f ;  /* 0x001c1fff06007589 */ /* 0x000ea800000e0000 */
[----:B------:R-:W4:Y:S04]  /*e830*/  SHFL.IDX PT, R2, R3, RZ, 0x1c1f ;  /* 0x001c1fff03027589 */ /* 0x000f2800000e0000 */
[----:B------:R3:W3:Y:S04]  /*e840*/  LDSM.16.M88.4 R12, [R196+0x1000] ;  /* 0x00100000c40c783b */ /* 0x0006e80000000200 */
[----:B------:R3:W3:Y:S04]  /*e850*/  LDSM.16.M88.4 R24, [R169] ;  /* 0x00000000a918783b */ /* 0x0006e80000000200 */
[----:B------:R3:W3:Y:S04]  /*e860*/  LDSM.16.M88.4 R28, [R169+0x400] ;  /* 0x00040000a91c783b */ /* 0x0006e80000000200 */
[----:B-1----:R-:W1:Y:S01]  /*e870*/  S2R R5, SR_TID.X ;  /* 0x0000000000057919 */ /* 0x002e620000002100 */
[----:B--2---:R-:W-:-:S03]  /*e880*/  LEA R22, P0, R228, R0, 0x1 ;  /* 0x00000000e4167211 */ /* 0x004fc600078008ff */
[----:B------:R2:W1:Y:S01]  /*e890*/  LDSM.16.M88.4 R44, [R169+0x800] ;  /* 0x00080000a92c783b */ /* 0x0004620000000200 */
[----:B----4-:R-:W-:-:S03]  /*e8a0*/  LEA.HI.X R23, R228, R2, R229, 0x1, P0 ;  /* 0x00000002e4177211 */ /* 0x010fc600000f0ce5 */
[----:B------:R2:W4:Y:S01]  /*e8b0*/  LDSM.16.M88.4 R40, [R197] ;  /* 0x00000000c528783b */ /* 0x0005220000000200 */
[----:B------:R-:W-:-:S03]  /*e8c0*/  LEA R20, P0, R238, R0, 0x1 ;  /* 0x00000000ee147211 */ /* 0x000fc600078008ff */
[----:B------:R2:W1:Y:S01]  /*e8d0*/  LDSM.16.M88.4 R8, [R197+0x1000] ;  /* 0x00100000c508783b */ /* 0x0004620000000200 */
[----:B------:R-:W-:Y:S02]  /*e8e0*/  LEA.HI.X R21, R238, R2, R250, 0x1, P0 ;  /* 0x00000002ee157211 */ /* 0x000fe400000f0cfa */
[----:B------:R-:W-:Y:S01]  /*e8f0*/  ISETP.LT.OR P0, PT, R4, 0x1, P2 ;  /* 0x000000010400780c */ /* 0x000fe20001701670 */
[----:B------:R2:W1:Y:S04]  /*e900*/  LDSM.16.M88.4 R48, [R198] ;  /* 0x00000000c630783b */ /* 0x0004680000000200 */
[----:B------:R2:W1:Y:S04]  /*e910*/  LDSM.16.M88.4 R80, [R206] ;  /* 0x00000000ce50783b */ /* 0x0004680000000200 */
[----:B------:R2:W1:Y:S04]  /*e920*/  LDSM.16.M88.4 R96, [R205] ;  /* 0x00000000cd60783b */ /* 0x0004680000000200 */
[----:B------:R-:W-:Y:S01]  /*e930*/  @!PT LDS RZ, [RZ] ;  /* 0x00000000fffff984 */ /* 0x000fe20000000800 */
[----:B------:R-:W-:Y:S01]  /*e940*/  @!PT LDS RZ, [RZ] ;  /* 0x00000000fffff984 */ /* 0x000fe20000000800 */
[----:B------:R-:W-:Y:S01]  /*e950*/  @!PT LDS RZ, [RZ] ;  /* 0x00000000fffff984 */ /* 0x000fe20000000800 */
[----:B------:R2:W-:Y:S01]  /*e960*/  LDGSTS.E.BYPASS.LTC128B.128 [R207+0x1880], [R22.64], !P1 ;  /* 0x0188000016cf7fae */ /* 0x0005e2000c901d48 */
[----:B------:R-:W-:-:S03]  /*e970*/  ISETP.GE.AND P1, PT, R230, c[0x0][0x1d4], PT ;  /* 0x00007500e6007a0c */ /* 0x000fc60003f26270 */
[----:B------:R2:W-:Y:S02]  /*e980*/  LDGSTS.E.BYPASS.LTC128B.128 [R207+0x2480], [R20.64], !P0 ;  /* 0x0248000014cf7fae */ /* 0x0005e4000c101d48 */
        /* <DEDUP_REMOVED lines=8> */
[----:B------:R1:W4:Y:S02]  /*ea10*/  SHFL.IDX PT, R0, R6, 0x1, 0x1c1f ;  /* 0x003c1f0006007f89 */ /* 0x00032400000e0000 */
.L_x_396:
[----:B----4-:R-:W-:Y:S02]  /*ea20*/  LEA R2, P0, R228, R0, 0x1 ;  /* 0x00000000e4027211 */ /* 0x010fe400078008ff */
[----:B------:R-:W-:Y:S02]  /*ea30*/  ISETP.LT.OR P2, PT, R4, 0x21, P2 ;  /* 0x000000210400780c */ /* 0x000fe40001741670 */
[----:B-1-3--:R-:W-:Y:S02]  /*ea40*/  LEA.HI.X R3, R228, R5, R229, 0x1, P0 ;  /* 0x00000005e4037211 */ /* 0x00afe400000f0ce5 */
[----:B------:R-:W-:-:S02]  /*ea50*/  ISETP.LT.OR P0, PT, R4, 0x21, P6 ;  /* 0x000000210400780c */ /* 0x000fc40003701670 */
[----:B------:R-:W-:-:S11]  /*ea60*/  ISETP.LT.OR P1, PT, R4, 0x21, P1 ;  /* 0x000000210400780c */ /* 0x000fd60000f21670 */
[----:B------:R-:W-:Y:S01]  /*ea70*/  @!PT LDS RZ, [RZ] ;  /* 0x00000000fffff984 */ /* 0x000fe20000000800 */
[----:B------:R-:W-:Y:S01]  /*ea80*/  @!PT LDS RZ, [RZ] ;  /* 0x00000000fffff984 */ /* 0x000fe20000000800 */
[----:B------:R-:W-:Y:S01]  /*ea90*/  @!PT LDS RZ, [RZ] ;  /* 0x00000000fffff984 */ /* 0x000fe20000000800 */
[----:B------:R1:W-:Y:S01]  /*eaa0*/  LDGSTS.E.BYPASS.LTC128B.128 [R207+0x2080], [R2.64], !P0 ;  /* 0x0208000002cf7fae */ /* 0x0003e2000c101d48 */
[----:B--2---:R-:W-:-:S04]  /*eab0*/  LEA R20, P0, R238, R0, 0x1 ;  /* 0x00000000ee147211 */ /* 0x004fc800078008ff */
[----:B------:R-:W-:-:S05]  /*eac0*/  LEA.HI.X R21, R238, R5, R250, 0x1, P0 ;  /* 0x00000005ee157211 */ /* 0x000fca00000f0cfa */
[----:B------:R2:W-:Y:S01]  /*ead0*/  LDGSTS.E.BYPASS.LTC128B.128 [R207+0x2c80], [R20.64], !P2 ;  /* 0x02c8000014cf7fae */ /* 0x0005e2000d101d48 */
[----:B-1----:R-:W-:-:S04]  /*eae0*/  LEA R2, P0, R230, R0, 0x1 ;  /* 0x00000000e6027211 */ /* 0x002fc800078008ff */
[----:B------:R-:W-:-:S05]  /*eaf0*/  LEA.HI.X R3, R230, R5, R249, 0x1, P0 ;  /* 0x00000005e6037211 */ /* 0x000fca00000f0cf9 */
[----:B------:R2:W-:Y:S04]  /*eb00*/  LDGSTS.E.BYPASS.LTC128B.128 [R207+0x3880], [R2.64], !P1 ;  /* 0x0388000002cf7fae */ /* 0x0005e8000c901d48 */
.L_x_296:
[----:B---34-:R-:W-:Y:S05]  /*eb10*/  BSYNC B0 ;  /* 0x0000000000007941 */ /* 0x018fea0003800000 */
.L_x_295:
[----:B------:R-:W0:Y:S01]  /*eb20*/  LDGDEPBAR ;  /* 0x00000000000079af */ /* 0x000e220000000000 */
[----:B------:R-:W-:Y:S01]  /*eb30*/  WARPSYNC 0xffffffff ;  /* 0xffffffff00007948 */ /* 0x000fe20003800000 */
[-C--:B--2---:R-:W-:Y:S01]  /*eb40*/  HMMA.16816.F32.BF16 R20, R16, R24.reuse, RZ ;  /* 0x000000181014723c */ /* 0x084fe200000418ff */
[----:B------:R-:W-:Y:S01]  /*eb50*/  ISETP.GT.AND P0, PT, R143, R251, PT ;  /* 0x000000fb8f00720c */ /* 0x000fe20003f04270 */
[----:B-----5:R-:W-:Y:S01]  /*eb60*/  LDSM.16.M88.4 R60, [R169+0xc00] ;  /* 0x000c0000a93c783b */ /* 0x020fe20000000200 */
[----:B------:R-:W-:Y:S03]  /*eb70*/  BSSY B1, `(.L_x_298) ;  /* 0x000010f000017945 */ /* 0x000fe60003800000 */
[----:B------:R-:W1:Y:S02]  /*eb80*/  LDSM.16.M88.4 R36, [R196+0x2000] ;  /* 0x00200000c424783b */ /* 0x000e640000000200 */
[C---:B------:R-:W-:Y:S02]  /*eb90*/  HMMA.16816.F32.BF16 R56, R12.reuse, R24, RZ ;  /* 0x000000180c38723c */ /* 0x040fe400000418ff */
[----:B------:R-:W2:Y:S04]  /*eba0*/  LDSM.16.M88.4 R32, [R196+0x3000] ;  /* 0x00300000c420783b */ /* 0x000ea80000000200 */
[----:B------:R-:W-:Y:S02]  /*ebb0*/  LDSM.16.M88.4 R52, [R204] ;  /* 0x00000000cc34783b */ /* 0x000fe40000000200 */
[C---:B------:R-:W-:Y:S08]  /*ebc0*/  HMMA.16816.F32.BF16 R88, R12.reuse, R28, RZ ;  /* 0x0000001c0c58723c */ /* 0x040ff000000418ff */
[C---:B------:R-:W-:Y:S08]  /*ebd0*/  HMMA.16816.F32.BF16 R72, R12.reuse, R44, RZ ;  /* 0x0000002c0c48723c */ /* 0x040ff000000418ff */
[C---:B------:R-:W-:Y:S08]  /*ebe0*/  HMMA.16816.F32.BF16 R92, R12.reuse, R26, RZ ;  /* 0x0000001a0c5c723c */ /* 0x040ff000000418ff */
[C---:B------:R-:W-:Y:S08]  /*ebf0*/  HMMA.16816.F32.BF16 R84, R12.reuse, R30, RZ ;  /* 0x0000001e0c54723c */ /* 0x040ff000000418ff */
[----:B------:R-:W-:Y:S08]  /*ec00*/  HMMA.16816.F32.BF16 R68, R12, R46, RZ ;  /* 0x0000002e0c44723c */ /* 0x000ff000000418ff */
[----:B------:R-:W-:Y:S01]  /*ec10*/  HMMA.16816.F32.BF16 R12, R40, R48, R20 ;  /* 0x00000030280c723c */ /* 0x000fe20000041814 */
[----:B------:R-:W-:Y:S07]  /*ec20*/  LDSM.16.M88.4 R20, [R196+0x4000] ;  /* 0x00400000c414783b */ /* 0x000fee0000000200 */
[C---:B------:R-:W-:Y:S08]  /*ec30*/  HMMA.16816.F32.BF16 R64, R16.reuse, R28, RZ ;  /* 0x0000001c1040723c */ /* 0x040ff000000418ff */
[----:B------:R-:W-:Y:S01]  /*ec40*/  HMMA.16816.F32.BF16 R116, R16, R30, RZ ;  /* 0x0000001e1074723c */ /* 0x000fe200000418ff */
[----:B------:R-:W3:Y:S07]  /*ec50*/  LDSM.16.M88.4 R28, [R197+0x2000] ;  /* 0x00200000c51c783b */ /* 0x000eee0000000200 */
[----:B------:R-:W-:Y:S08]  /*ec60*/  HMMA.16816.F32.BF16 R56, R8, R48, R56 ;  /* 0x000000300838723c */ /* 0x000ff00000041838 */
[----:B------:R-:W-:Y:S01]  /*ec70*/  HMMA.16816.F32.BF16 R76, R16, R26, RZ ;  /* 0x0000001a104c723c */ /* 0x000fe200000418ff */
[----:B------:R-:W4:Y:S07]  /*ec80*/  LDSM.16.M88.4 R24, [R197+0x3000] ;  /* 0x00300000c518783b */ /* 0x000f2e0000000200 */
[C---:B------:R-:W-:Y:S08]  /*ec90*/  HMMA.16816.F32.BF16 R124, R8.reuse, R80, R88 ;  /* 0x00000050087c723c */ /* 0x040ff00000041858 */
[C---:B------:R-:W-:Y:S08]  /*eca0*/  HMMA.16816.F32.BF16 R132, R8.reuse, R96, R72 ;  /* 0x000000600884723c */ /* 0x040ff00000041848 */
[C---:B------:R-:W-:Y:S08]  /*ecb0*/  HMMA.16816.F32.BF16 R92, R8.reuse, R50, R92 ;  /* 0x00000032085c723c */ /* 0x040ff0000004185c */
[C---:B------:R-:W-:Y:S08]  /*ecc0*/  HMMA.16816.F32.BF16 R128, R8.reuse, R82, R84 ;  /* 0x000000520880723c */ /* 0x040ff00000041854 */
[----:B------:R-:W-:Y:S08]  /*ecd0*/  HMMA.16816.F32.BF16 R136, R8, R98, R68 ;  /* 0x000000620888723c */ /* 0x000ff00000041844 */
[----:B-1----:R-:W-:Y:S01]  /*ece0*/  HMMA.16816.F32.BF16 R8, R36, R60, R12 ;  /* 0x0000003c2408723c */ /* 0x002fe2000004180c */
[----:B------:R-:W-:Y:S07]  /*ecf0*/  LDSM.16.M88.4 R12, [R197+0x4000] ;  /* 0x00400000c50c783b */ /* 0x000fee0000000200 */
[C---:B------:R-:W-:Y:S08]  /*ed00*/  HMMA.16816.F32.BF16 R100, R16.reuse, R44, RZ ;  /* 0x0000002c1064723c */ /* 0x040ff000000418ff */
[----:B------:R-:W-:Y:S01]  /*ed10*/  HMMA.16816.F32.BF16 R120, R16, R46, RZ ;  /* 0x0000002e1078723c */ /* 0x000fe200000418ff */
[----:B------:R-:W1:Y:S04]  /*ed20*/  LDSM.16.M88.4 R44, [R169+0x1800] ;  /* 0x00180000a92c783b */ /* 0x000e680000000200 */
[----:B------:R-:W1:Y:S03]  /*ed30*/  LDSM.16.M88.4 R16, [R196+0x5000] ;  /* 0x00500000c410783b */ /* 0x000e660000000200 */
[----:B--2---:R-:W-:Y:S08]  /*ed40*/  HMMA.16816.F32.BF16 R56, R32, R60, R56 ;  /* 0x0000003c2038723c */ /* 0x004ff00000041838 */
[----:B------:R-:W-:Y:S01]  /*ed50*/  HMMA.16816.F32.BF16 R76, R40, R50, R76 ;  /* 0x00000032284c723c */ /* 0x000fe2000004184c */
[----:B------:R-:W2:Y:S07]  /*ed60*/  LDSM.16.M88.4 R48, [R201] ;  /* 0x00000000c930783b */ /* 0x000eae0000000200 */
[----:B---3--:R-:W-:Y:S01]  /*ed70*/  HMMA.16816.F32.BF16 R68, R28, R52, R8 ;  /* 0x000000341c44723c */ /* 0x008fe20000041808 */
[----:B------:R-:W-:Y:S07]  /*ed80*/  LDSM.16.M88.4 R8, [R197+0x5000] ;  /* 0x00500000c508783b */ /* 0x000fee0000000200 */
[----:B------:R-:W-:Y:S08]  /*ed90*/  HMMA.16816.F32.BF16 R108, R40, R80, R64 ;  /* 0x00000050286c723c */ /* 0x000ff00000041840 */
[----:B----4-:R-:W-:Y:S01]  /*eda0*/  HMMA.16816.F32.BF16 R64, R24, R52, R56 ;  /* 0x000000341840723c */ /* 0x010fe20000041838 */
[----:B------:R-:W3:Y:S07]  /*edb0*/  LDSM.16.M88.4 R56, [R169+0x1000] ;  /* 0x00100000a938783b */ /* 0x000eee0000000200 */
[----:B------:R-:W-:Y:S08]  /*edc0*/  HMMA.16816.F32.BF16 R76, R36, R62, R76 ;  /* 0x0000003e244c723c */ /* 0x000ff0000004184c */
[----:B------:R-:W-:Y:S08]  /*edd0*/  HMMA.16816.F32.BF16 R88, R40, R82, R116 ;  /* 0x000000522858723c */ /* 0x000ff00000041874 */
[----:B------:R-:W-:Y:S01]  /*ede0*/  HMMA.16816.F32.BF16 R80, R32, R62, R92 ;  /* 0x0000003e2050723c */ /* 0x000fe2000004185c */
[----:B------:R-:W4:Y:S07]  /*edf0*/  LDSM.16.M88.4 R60, [R203] ;  /* 0x00000000cb3c783b */ /* 0x000f2e0000000200 */
[-C--:B-1----:R-:W-:Y:S08]  /*ee00*/  HMMA.16816.F32.BF16 R72, R20, R44.reuse, R68 ;  /* 0x0000002c1448723c */ /* 0x082ff00000041844 */
[----:B------:R-:W-:Y:S08]  /*ee10*/  HMMA.16816.F32.BF16 R64, R16, R44, R64 ;  /* 0x0000002c1040723c */ /* 0x000ff00000041840 */
[-C--:B------:R-:W-:Y:S08]  /*ee20*/  HMMA.16816.F32.BF16 R68, R28, R54.reuse, R76 ;  /* 0x000000361c44723c */ /* 0x080ff0000004184c */
[----:B------:R-:W-:Y:S01]  /*ee30*/  HMMA.16816.F32.BF16 R76, R24, R54, R80 ;  /* 0x00000036184c723c */ /* 0x000fe20000041850 */
[----:B------:R-:W1:Y:S07]  /*ee40*/  LDSM.16.M88.4 R52, [R169+0x1c00] ;  /* 0x001c0000a934783b */ /* 0x000e6e0000000200 */
[----:B--2---:R-:W-:Y:S08]  /*ee50*/  HMMA.16816.F32.BF16 R84, R12, R48, R72 ;  /* 0x000000300c54723c */ /* 0x004ff00000041848 */
[----:B---3--:R-:W-:Y:S08]  /*ee60*/  HMMA.16816.F32.BF16 R72, R36, R56, R108 ;  /* 0x000000382448723c */ /* 0x008ff0000004186c */
[C---:B------:R-:W-:Y:S08]  /*ee70*/  HMMA.16816.F32.BF16 R100, R40.reuse, R96, R100 ;  /* 0x000000602864723c */ /* 0x040ff00000041864 */
[----:B------:R-:W-:Y:S01]  /*ee80*/  HMMA.16816.F32.BF16 R120, R40, R98, R120 ;  /* 0x000000622878723c */ /* 0x000fe20000041878 */
[----:B------:R-:W-:-:S04]  /*ee90*/  FMUL.FTZ R0, R84, c[0x0][0x320] ;  /* 0x0000c80054007a20 */ /* 0x000fc80000410000 */
[----:B------:R2:W3:Y:S03]  /*eea0*/  MUFU.TANH R109, R0 ;  /* 0x00000000006d7308 */ /* 0x0004e60000002400 */
[----:B------:R-:W-:Y:S08]  /*eeb0*/  HMMA.16816.F32.BF16 R80, R8, R48, R64 ;  /* 0x000000300850723c */ /* 0x000ff00000041840 */
[----:B------:R-:W-:Y:S01]  /*eec0*/  HMMA.16816.F32.BF16 R40, R32, R56, R124 ;  /* 0x000000382028723c */ /* 0x000fe2000004187c */
[----:B--2---:R-:W-:-:S07]  /*eed0*/  FMUL.FTZ R0, R85, c[0x0][0x320] ;  /* 0x0000c80055007a20 */ /* 0x004fce0000410000 */
[-C--:B------:R-:W-:Y:S01]  /*eee0*/  HMMA.16816.F32.BF16 R64, R20, R46.reuse, R68 ;  /* 0x0000002e1440723c */ /* 0x080fe20000041844 */
[----:B------:R2:W1:Y:S07]  /*eef0*/  MUFU.TANH R108, R0 ;  /* 0x00000000006c7308 */ /* 0x00046e0000002400 */
[----:B------:R-:W-:Y:S08]  /*ef00*/  HMMA.16816.F32.BF16 R68, R16, R46, R76 ;  /* 0x0000002e1044723c */ /* 0x000ff0000004184c */
[----:B----4-:R-:W-:Y:S01]  /*ef10*/  HMMA.16816.F32.BF16 R72, R28, R60, R72 ;  /* 0x0000003c1c48723c */ /* 0x010fe20000041848 */
[----:B--2---:R-:W-:-:S04]  /*ef20*/  FMUL.FTZ R0, R86, c[0x0][0x320] ;  /* 0x0000c80056007a20 */ /* 0x004fc80000410000 */
[----:B------:R2:W4:Y:S03]  /*ef30*/  MUFU.TANH R107, R0 ;  /* 0x00000000006b7308 */ /* 0x0005260000002400 */
[----:B------:R-:W-:Y:S01]  /*ef40*/  HMMA.16816.F32.BF16 R44, R24, R60, R40 ;  /* 0x0000003c182c723c */ /* 0x000fe20000041828 */
[----:B------:R-:W-:Y:S07]  /*ef50*/  LDSM.16.M88.4 R40, [R200] ;  /* 0x00000000c828783b */ /* 0x000fee0000000200 */
[----:B------:R-:W-:Y:S01]  /*ef60*/  HMMA.16816.F32.BF16 R76, R12, R50, R64 ;  /* 0x000000320c4c723c */ /* 0x000fe20000041840 */
[----:B--2---:R-:W-:-:S07]  /*ef70*/  FMUL.FTZ R0, R87, c[0x0][0x320] ;  /* 0x0000c80057007a20 */ /* 0x004fce0000410000 */
[----:B------:R-:W-:Y:S01]  /*ef80*/  HMMA.16816.F32.BF16 R64, R36, R58, R88 ;  /* 0x0000003a2440723c */ /* 0x000fe20000041858 */
[----:B------:R2:W2:Y:S07]  /*ef90*/  MUFU.TANH R106, R0 ;  /* 0x00000000006a7308 */ /* 0x0004ae0000002400 */
[----:B------:R-:W-:Y:S01]  /*efa0*/  HMMA.16816.F32.BF16 R84, R8, R50, R68 ;  /* 0x000000320854723c */ /* 0x000fe20000041844 */
[----:B------:R-:W3:Y:S07]  /*efb0*/  LDSM.16.M88.4 R48, [R169+0x1400] ;  /* 0x00140000a930783b */ /* 0x000eee0000000200 */
[----:B-1----:R-:W-:Y:S01]  /*efc0*/  HMMA.16816.F32.BF16 R68, R20, R52, R72 ;  /* 0x000000341444723c */ /* 0x002fe20000041848 */
[----:B--2---:R-:W-:-:S04]  /*efd0*/  FMUL.FTZ R0, R80, c[0x0][0x320] ;  /* 0x0000c80050007a20 */ /* 0x004fc80000410000 */
[----:B------:R1:W2:Y:S03]  /*efe0*/  MUFU.TANH R99, R0 ;  /* 0x0000000000637308 */ /* 0x0002a60000002400 */
[----:B------:R-:W-:Y:S01]  /*eff0*/  HMMA.16816.F32.BF16 R72, R32, R58, R128 ;  /* 0x0000003a2048723c */ /* 0x000fe20000041880 */
[----:B------:R-:W2:Y:S07]  /*f000*/  LDSM.16.M88.4 R56, [R202] ;  /* 0x00000000ca38783b */ /* 0x000eae0000000200 */
        /* <DEDUP_REMOVED lines=8> */
[----:B---3--:R-:W-:Y:S08]  /*f090*/  HMMA.16816.F32.BF16 R64, R32, R48, R132 ;  /* 0x000000302040723c */ /* 0x008ff00000041884 */
[----:B------:R-:W-:Y:S01]  /*f0a0*/  HMMA.16816.F32.BF16 R72, R16, R54, R72 ;  /* 0x000000361048723c */ /* 0x000fe20000041848 */
[----:B-1----:R-:W-:-:S07]  /*f0b0*/  FMUL.FTZ R0, R83, c[0x0][0x320] ;  /* 0x0000c80053007a20 */ /* 0x002fce0000410000 */
[----:B------:R-:W-:Y:S01]  /*f0c0*/  HMMA.16816.F32.BF16 R80, R8, R40, R44 ;  /* 0x000000280850723c */ /* 0x000fe2000004182c */
[----:B------:R1:W3:Y:S01]  /*f0d0*/  MUFU.TANH R95, R0 ;  /* 0x00000000005f7308 */ /* 0x0002e20000002400 */
[----:B------:R-:W3:Y:S06]  /*f0e0*/  LDSM.16.M88.4 R44, [R169+0x2000] ;  /* 0x00200000a92c783b */ /* 0x000eec0000000200 */
[----:B--2---:R-:W-:Y:S08]  /*f0f0*/  HMMA.16816.F32.BF16 R64, R24, R56, R64 ;  /* 0x000000381840723c */ /* 0x004ff00000041840 */
[----:B------:R-:W-:Y:S01]  /*f100*/  HMMA.16816.F32.BF16 R72, R8, R42, R72 ;  /* 0x0000002a0848723c */ /* 0x000fe20000041848 */
[----:B-1----:R-:W-:-:S04]  /*f110*/  FMUL.FTZ R0, R76, c[0x0][0x320] ;  /* 0x0000c8004c007a20 */ /* 0x002fc80000410000 */
[----:B------:R1:W2:Y:S03]  /*f120*/  MUFU.TANH R96, R0 ;  /* 0x0000000000607308 */ /* 0x0002a60000002400 */
        /* <DEDUP_REMOVED lines=9> */
[----:B-1----:R-:W-:-:S04]  /*f1c0*/  FMUL.FTZ R0, R84, c[0x0][0x320] ;  /* 0x0000c80054007a20 */ /* 0x002fc80000410000 */
[----:B------:R1:W1:Y:S11]  /*f1d0*/  MUFU.TANH R91, R0 ;  /* 0x00000000005b7308 */ /* 0x0002760000002400 */
[----:B------:R-:W-:Y:S08]  /*f1e0*/  @!UPT UIADD3 URZ, URZ, URZ, URZ ;  /* 0x0000003f3f3ff290 */ /* 0x000ff0000fffe03f */
[----:B------:R-:W-:Y:S01]  /*f1f0*/  HMMA.16816.F32.BF16 R52, R28, R56, R68 ;  /* 0x000000381c34723c */ /* 0x000fe20000041844 */
[----:B-1----:R-:W-:-:S07]  /*f200*/  FMUL.FTZ R0, R85, c[0x0][0x320] ;  /* 0x0000c80055007a20 */ /* 0x002fce0000410000 */
[----:B------:R-:W-:Y:S01]  /*f210*/  HMMA.16816.F32.BF16 R68, R12, R42, R60 ;  /* 0x0000002a0c44723c */ /* 0x000fe2000004183c */
[----:B------:R1:W1:Y:S07]  /*f220*/  MUFU.TANH R90, R0 ;  /* 0x00000000005a7308 */ /* 0x00026e0000002400 */
[----:B------:R-:W-:Y:S01]  /*f230*/  HMMA.16816.F32.BF16 R60, R36, R50, R120 ;  /* 0x00000032243c723c */ /* 0x000fe20000041878 */
[----:B------:R-:W2:Y:S01]  /*f240*/  LDSM.16.M88.4 R36, [R199] ;  /* 0x00000000c724783b */ /* 0x000ea20000000200 */
[----:B------:R-:W-:-:S06]  /*f250*/  DEPBAR.LE SB0, 0x0 ;  /* 0x000080000000791a */ /* 0x000fcc0000000000 */
[----:B---3--:R-:W-:Y:S01]  /*f260*/  HMMA.16816.F32.BF16 R52, R20, R44, R52 ;  /* 0x0000002c1434723c */ /* 0x008fe20000041834 */
[----:B-1----:R-:W-:-:S04]  /*f270*/  FMUL.FTZ R0, R86, c[0x0][0x320] ;  /* 0x0000c80056007a20 */ /* 0x002fc80000410000 */
[----:B------:R1:W3:Y:S03]  /*f280*/  MUFU.TANH R89, R0 ;  /* 0x0000000000597308 */ /* 0x0002e60000002400 */
[----:B------:R-:W-:Y:S08]  /*f290*/  HMMA.16816.F32.BF16 R40, R16, R44, R64 ;  /* 0x0000002c1028723c */ /* 0x000ff00000041840 */
[----:B------:R-:W-:Y:S01]  /*f2a0*/  HMMA.16816.F32.BF16 R28, R28, R58, R60 ;  /* 0x0000003a1c1c723c */ /* 0x000fe2000004183c */
[----:B-1----:R-:W-:-:S07]  /*f2b0*/  FMUL.FTZ R0, R87, c[0x0][0x320] ;  /* 0x0000c80057007a20 */ /* 0x002fce0000410000 */
[----:B------:R-:W-:Y:S01]  /*f2c0*/  HMMA.16816.F32.BF16 R56, R24, R58, R32 ;  /* 0x0000003a1838723c */ /* 0x000fe20000041820 */
[----:B------:R1:W1:Y:S07]  /*f2d0*/  MUFU.TANH R86, R0 ;  /* 0x0000000000567308 */ /* 0x00026e0000002400 */
[----:B--2---:R-:W-:Y:S08]  /*f2e0*/  HMMA.16816.F32.BF16 R52, R12, R36, R52 ;  /* 0x000000240c34723c */ /* 0x004ff00000041834 */
[----:B------:R-:W-:Y:S01]  /*f2f0*/  HMMA.16816.F32.BF16 R20, R20, R46, R28 ;  /* 0x0000002e1414723c */ /* 0x000fe2000004181c */
[----:B-1----:R-:W-:-:S04]  /*f300*/  FMUL.FTZ R0, R76, c[0x0][0x320] ;  /* 0x0000c8004c007a20 */ /* 0x002fc80000410000 */
[----:B------:R1:W2:Y:S03]  /*f310*/  MUFU.TANH R88, R0 ;  /* 0x0000000000587308 */ /* 0x0002a60000002400 */
[----:B------:R-:W-:Y:S08]  /*f320*/  HMMA.16816.F32.BF16 R24, R8, R36, R40 ;  /* 0x000000240818723c */ /* 0x000ff00000041828 */
[----:B------:R-:W-:Y:S01]  /*f330*/  HMMA.16816.F32.BF16 R16, R16, R46, R56 ;  /* 0x0000002e1010723c */ /* 0x000fe20000041838 */
[----:B-1----:R-:W-:-:S07]  /*f340*/  FMUL.FTZ R0, R77, c[0x0][0x320] ;  /* 0x0000c8004d007a20 */ /* 0x002fce0000410000 */
[-C--:B------:R-:W-:Y:S01]  /*f350*/  HMMA.16816.F32.BF16 R12, R12, R38.reuse, R20 ;  /* 0x000000260c0c723c */ /* 0x080fe20000041814 */
[----:B------:R1:W1:Y:S11]  /*f360*/  MUFU.TANH R87, R0 ;  /* 0x0000000000577308 */ /* 0x0002760000002400 */
[----:B------:R-:W-:Y:S04]  /*f370*/  @!UPT UIADD3 URZ, URZ, URZ, URZ ;  /* 0x0000003f3f3ff290 */ /* 0x000fe8000fffe03f */
        /* <DEDUP_REMOVED lines=63> */
[----:B--234-:R-:W2:Y:S04]  /*f770*/  LDL R3, [R1+0x40] ;  /* 0x0000400001037983 */ /* 0x01cea80000100800 */
[----:B------:R-:W3:Y:S04]  /*f780*/  LDL.64 R148, [R1+0x30] ;  /* 0x0000300001947983 */ /* 0x000ee80000100a00 */
[----:B------:R-:W4:Y:S04]  /*f790*/  LDL R4, [R1+0x3c] ;  /* 0x00003c0001047983 */ /* 0x000f280000100800 */
[----:B------:R-:W5:Y:S01]  /*f7a0*/  S2R R5, SR_TID.X ;  /* 0x0000000000057919 */ /* 0x000f620000002100 */
[----:B-1----:R-:W-:-:S03]  /*f7b0*/  IMAD.MOV.U32 R0, RZ, RZ, 0x1 ;  /* 0x00000001ff007424 */ /* 0x002fc600078e00ff */
[----:B------:R-:W3:Y:S02]  /*f7c0*/  LDL.64 R146, [R1+0x28] ;  /* 0x0000280001927983 */ /* 0x000ee40000100a00 */
[----:B------:R-:W-:Y:S02]  /*f7d0*/  ISETP.NE.AND P0, PT, R0, c[0x0][0x2b8], PT ;  /* 0x0000ae0000007a0c */ /* 0x000fe40003f05270 */
[----:B------:R-:W4:Y:S01]  /*f7e0*/  LDL R144, [R1+0x38] ;  /* 0x0000380001907983 */ /* 0x000f220000100800 */
[----:B-----5:R-:W-:-:S04]  /*f7f0*/  SHF.R.S32.HI R2, RZ, 0x1f, R5 ;  /* 0x0000001fff027819 */ /* 0x020fc80000011405 */
[----:B------:R-:W-:-:S04]  /*f800*/  LEA.HI R2, R2, R5, RZ, 0x2 ;  /* 0x0000000502027211 */ /* 0x000fc800078f10ff */
[----:B------:R-:W-:-:S05]  /*f810*/  LOP3.LUT R2, R2, 0xfffffffc, RZ, 0xc0, !PT ;  /* 0xfffffffc02027812 */ /* 0x000fca00078ec0ff */
[----:B------:R-:W-:-:S04]  /*f820*/  IMAD.IADD R2, R5, 0x1, -R2 ;  /* 0x0000000105027824 */ /* 0x000fc800078e0a02 */
[----:B------:R-:W-:Y:S02]  /*f830*/  IMAD R2, R2, 0x20, R247 ;  /* 0x0000002002027824 */ /* 0x000fe400078e02f7 */
[----:B------:R-:W-:-:S03]  /*f840*/  IMAD.MOV.U32 R218, RZ, RZ, RZ ;  /* 0x000000ffffda7224 */ /* 0x000fc600078e00ff */
[----:B--2---:R-:W-:-:S04]  /*f850*/  IADD3 R2, R2, R142, R3 ;  /* 0x0000008e02027210 */ /* 0x004fc80007ffe003 */
[----:B------:R-:W-:-:S05]  /*f860*/  IADD3 R2, R2, -0x30, RZ ;  /* 0xffffffd002027810 */ /* 0x000fca0007ffe0ff */
[----:B------:R-:W-:-:S04]  /*f870*/  @P0 IMAD.HI.U32 R3, R2, c[0x0][0x2bc], RZ ;  /* 0x0000af0002030a27 */ /* 0x000fc800078e00ff */
[----:B------:R-:W-:Y:S01]  /*f880*/  IMAD.MOV.U32 R0, RZ, RZ, R2 ;  /* 0x000000ffff007224 */ /* 0x000fe200078e0002 */
[----:B------:R-:W-:-:S04]  /*f890*/  @P0 SHF.R.U32.HI R0, RZ, c[0x0][0x2c0], R3 ;  /* 0x0000b000ff000a19 */ /* 0x000fc80000011603 */
[----:B---3--:R-:W-:-:S04]  /*f8a0*/  @!P3 IADD3 R3, P0, R0, R148, RZ ;  /* 0x000000940003b210 */ /* 0x008fc80007f1e0ff */
[----:B----4-:R-:W-:Y:S02]  /*f8b0*/  @!P3 LEA.HI.X.SX32 R5, R0, R4, 0x1, P0 ;  /* 0x000000040005b211 */ /* 0x010fe400000f0eff */
[----:B------:R-:W-:-:S04]  /*f8c0*/  @!P3 LEA R4, P0, R3, c[0x0][0x2a0], 0x2 ;  /* 0x0000a8000304ba11 */ /* 0x000fc800078010ff */
[----:B------:R-:W-:-:S05]  /*f8d0*/  @!P3 LEA.HI.X R5, R3, c[0x0][0x2a4], R5, 0x2, P0 ;  /* 0x0000a9000305ba11 */ /* 0x000fca00000f1405 */
[----:B------:R-:W2:Y:S01]  /*f8e0*/  @!P3 LDG.E R218, [R4.64] ;  /* 0x0000000804dab981 */ /* 0x000ea2000c1e1900 */
[----:B------:R-:W-:-:S04]  /*f8f0*/  IMAD.MOV R0, RZ, RZ, -R0 ;  /* 0x000000ffff007224 */ /* 0x000fc800078e0a00 */
[----:B------:R-:W-:-:S05]  /*f900*/  IMAD R227, R0, c[0x0][0x2b8], R2 ;  /* 0x0000ae0000e37a24 */ /* 0x000fca00078e0202 */
[----:B------:R-:W-:Y:S01]  /*f910*/  SHF.R.S32.HI R0, RZ, 0x1f, R227 ;  /* 0x0000001fff007819 */ /* 0x000fe200000114e3 */
[----:B------:R-:W-:-:S04]  /*f920*/  IMAD.WIDE.U32 R2, R227, c[0x0][0x1e0], RZ ;  /* 0x00007800e3027a25 */ /* 0x000fc800078e00ff */
[----:B------:R-:W-:-:S04]  /*f930*/  IMAD R0, R0, c[0x0][0x1e0], RZ ;  /* 0x0000780000007a24 */ /* 0x000fc800078e02ff */
[----:B------:R-:W-:-:S04]  /*f940*/  IMAD R0, R227, c[0x0][0x1e4], R0 ;  /* 0x00007900e3007a24 */ /* 0x000fc800078e0200 */
[----:B------:R-:W-:Y:S01]  /*f950*/  IMAD.IADD R3, R3, 0x1, R0 ;  /* 0x0000000103037824 */ /* 0x000fe200078e0200 */
[----:B------:R-:W-:-:S04]  /*f960*/  IADD3 R12, -R247, 0x30, RZ ;  /* 0x00000030f70c7810 */ /* 0x000fc80007ffe1ff */
[----:B------:R-:W-:Y:S02]  /*f970*/  ISETP.GE.AND P0, PT, R12, 0x1, PT ;  /* 0x000000010c00780c */ /* 0x000fe40003f06270 */
[----:B--2---:R-:W-:Y:S01]  /*f980*/  SHF.R.S32.HI R0, RZ, 0x1f, R218 ;  /* 0x0000001fff007819 */ /* 0x004fe200000114da */
        /* <DEDUP_REMOVED lines=9> */
.L_x_397:
[----:B------:R-:W-:Y:S05]  /*fa20*/  BRA.DIV ~URZ, `(.L_x_301) ;  /* 0x0000a3f27f007947 */ /* 0x000fea000b800000 */
[----:B------:R3:W4:Y:S02]  /*fa30*/  SHFL.IDX PT, R0, R6, RZ, 0x1c1f ;  /* 0x001c1fff06007589 */ /* 0x00072400000e0000 */
.L_x_398:
[----:B------:R-:W-:Y:S01]  /*fa40*/  BSSY B0, `(.L_x_302) ;  /* 0x000000f000007945 */ /* 0x000fe20003800000 */
[----:B------:R-:W-:Y:S05]  /*fa50*/  @!P0 BRA `(.L_x_303) ;  /* 0x000000d000008947 */ /* 0x000fea0003800000 */
[----:B------:R-:W-:Y:S02]  /*fa60*/  ISETP.NE.AND P6, PT, R141, RZ, PT ;  /* 0x000000ff8d00720c */ /* 0x000fe40003fc5270 */
[-C--:B----4-:R-:W-:Y:S02]  /*fa70*/  LEA R10, P2, R228, R0.reuse, 0x1 ;  /* 0x00000000e40a7211 */ /* 0x090fe400078408ff */
[-C--:B------:R-:W-:Y:S02]  /*fa80*/  LEA R8, P1, R238, R0.reuse, 0x1 ;  /* 0x00000000ee087211 */ /* 0x080fe400078208ff */
[----:B------:R-:W-:Y:S02]  /*fa90*/  LEA R2, P0, R230, R0, 0x1 ;  /* 0x00000000e6027211 */ /* 0x000fe400078008ff */
[----:B--2---:R-:W-:-:S02]  /*faa0*/  LEA.HI.X R11, R228, R4, R229, 0x1, P2 ;  /* 0x00000004e40b7211 */ /* 0x004fc400010f0ce5 */
        /* <DEDUP_REMOVED lines=8> */
.L_x_303:
[----:B------:R-:W-:Y:S05]  /*fb30*/  BSYNC B0 ;  /* 0x0000000000007941 */ /* 0x000fea0003800000 */
.L_x_302:
[----:B------:R-:W-:Y:S01]  /*fb40*/  ISETP.GE.AND P0, PT, R12, 0x21, PT ;  /* 0x000000210c00780c */ /* 0x000fe20003f06270 */
[----:B------:R-:W-:Y:S06]  /*fb50*/  BRA.DIV ~URZ, `(.L_x_304) ;  /* 0x0000a3227f007947 */ /* 0x000fec000b800000 */
[----:B--2---:R2:W1:Y:S04]  /*fb60*/  SHFL.IDX PT, R4, R5, 0x1, 0x1c1f ;  /* 0x003c1f0005047f89 */ /* 0x00446800000e0000 */
[----:B----4-:R2:W4:Y:S02]  /*fb70*/  SHFL.IDX PT, R0, R6, 0x1, 0x1c1f ;  /* 0x003c1f0006007f89 */ /* 0x01052400000e0000 */
.L_x_399:
[----:B------:R-:W-:Y:S05]  /*fb80*/  @!P0 BRA `(.L_x_299) ;  /* 0x000000d000008947 */ /* 0x000fea0003800000 */
[----:B------:R-:W-:Y:S02]  /*fb90*/  ISETP.NE.AND P6, PT, R141, RZ, PT ;  /* 0x000000ff8d00720c */ /* 0x000fe40003fc5270 */
[----:B----4-:R-:W-:-:S02]  /*fba0*/  LEA R10, P2, R228, R0, 0x1 ;  /* 0x00000000e40a7211 */ /* 0x010fc400078408ff */
[-C--:B------:R-:W-:Y:S02]  /*fbb0*/  LEA R8, P1, R238, R0.reuse, 0x1 ;  /* 0x00000000ee087211 */ /* 0x080fe400078208ff */
[----:B------:R-:W-:Y:S02]  /*fbc0*/  LEA R2, P0, R230, R0, 0x1 ;  /* 0x00000000e6027211 */ /* 0x000fe400078008ff */
        /* <DEDUP_REMOVED lines=9> */
.L_x_299:
[----:B--234-:R-:W-:Y:S05]  /*fc60*/  BSYNC B1 ;  /* 0x0000000000017941 */ /* 0x01cfea0003800000 */
.L_x_298:
[----:B-1----:R-:W2:Y:S04]  /*fc70*/  LDL R0, [R1+0x9c] ;  /* 0x00009c0001007983 */ /* 0x002ea80000100800 */
[----:B------:R-:W0:Y:S01]  /*fc80*/  LDGDEPBAR ;  /* 0x00000000000079af */ /* 0x000e220000000000 */
[----:B--2---:R-:W-:-:S05]  /*fc90*/  IMAD.IADD R0, R140, 0x1, -R0 ;  /* 0x000000018c007824 */ /* 0x004fca00078e0a00 */
[C---:B------:R-:W-:Y:S02]  /*fca0*/  ISETP.GT.AND P1, PT, R0.reuse, RZ, PT ;  /* 0x000000ff0000720c */ /* 0x040fe40003f24270 */
[----:B------:R-:W-:Y:S02]  /*fcb0*/  ISETP.GT.AND P0, PT, R0, 0x1, PT ;  /* 0x000000010000780c */ /* 0x000fe40003f04270 */
        /* <DEDUP_REMOVED lines=10> */
[----:B------:R-:W-:Y:S02]  /*fd60*/  ISETP.GT.AND P6, PT, R0, 0x8, PT ;  /* 0x000000080000780c */ /* 0x000fe40003fc4270 */
        /* <DEDUP_REMOVED lines=93> */
.L_x_400:
[----:B-12---:R-:W-:Y:S01]  /*10340*/  FMNMX.FTZ R4, R4, R0, !PT ;  /* 0x0000000004047209 */ /* 0x006fe20007810000 */
[----:B------:R-:W-:Y:S05]  /*10350*/  BRA.DIV ~URZ, `(.L_x_306) ;  /* 0x00009c227f007947 */ /* 0x000fea000b800000 */
[----:B------:R-:W1:Y:S04]  /*10360*/  SHFL.BFLY PT, R0, R5, 0x2, 0x1f ;  /* 0x0c401f0005007f89 */ /* 0x000e6800000e0000 */
        /* <DEDUP_REMOVED lines=12> */
.L_x_401:
        /* <DEDUP_REMOVED lines=14> */
[----:B------:R-:W2:Y:S01]  /*10510*/  LDSM.16.MT88.4 R52, [R170] ;  /* 0x00000000aa34783b */ /* 0x000ea20000004200 */
[--C-:B------:R-:W-:Y:S02]  /*10520*/  FFMA.FTZ R5, R25, c[0x0][0x2d0], -R3.reuse ;  /* 0x0000b40019057a23 */ /* 0x100fe40000010803 */
[--C-:B------:R-:W-:Y:S01]  /*10530*/  FFMA.FTZ R61, R61, c[0x0][0x2d0], -R3.reuse ;  /* 0x0000b4003d3d7a23 */ /* 0x100fe20000010803 */
[----:B------:R-:W-:Y:S01]  /*10540*/  LDSM.16.MT88.4 R88, [R170+0xc00] ;  /* 0x000c0000aa58783b */ /* 0x000fe20000004200 */
[----:B------:R-:W-:-:S02]  /*10550*/  FFMA.FTZ R60, R60, c[0x0][0x2d0], -R3 ;  /* 0x0000b4003c3c7a23 */ /* 0x000fc40000010803 */
[----:B------:R4:W-:Y:S01]  /*10560*/  MUFU.EX2 R147, R2 ;  /* 0x0000000200937308 */ /* 0x0009e20000000800 */
[----:B------:R-:W-:Y:S01]  /*10570*/  LDSM.16.MT88.4 R76, [R171+0x400] ;  /* 0x00040000ab4c783b */ /* 0x000fe20000004200 */
[--C-:B------:R-:W-:Y:S02]  /*10580*/  FFMA.FTZ R63, R47, c[0x0][0x2d0], -R4.reuse ;  /* 0x0000b4002f3f7a23 */ /* 0x100fe40000010804 */
[--C-:B------:R-:W-:Y:S01]  /*10590*/  FFMA.FTZ R62, R46, c[0x0][0x2d0], -R4.reuse ;  /* 0x0000b4002e3e7a23 */ /* 0x100fe20000010804 */
[----:B------:R-:W5:Y:S01]  /*105a0*/  LDSM.16.MT88.4 R64, [R170+0x400] ;  /* 0x00040000aa40783b */ /* 0x000f620000004200 */
[----:B-1----:R-:W-:Y:S02]  /*105b0*/  FFMA.FTZ R0, R11, c[0x0][0x2d0], -R4 ;  /* 0x0000b4000b007a23 */ /* 0x002fe40000010804 */
[----:B------:R1:W-:Y:S01]  /*105c0*/  MUFU.EX2 R145, R5 ;  /* 0x0000000500917308 */ /* 0x0003e20000000800 */
[----:B------:R-:W3:Y:S04]  /*105d0*/  LDSM.16.MT88.4 R80, [R170+0x1000] ;  /* 0x00100000aa50783b */ /* 0x000ee80000004200 */
[----:B------:R-:W2:Y:S01]  /*105e0*/  LDSM.16.MT88.4 R68, [R171+0xc00] ;  /* 0x000c0000ab44783b */ /* 0x000ea20000004200 */
[----:B----4-:R-:W-:-:S02]  /*105f0*/  FMUL.FTZ R2, R106, c[0x0][0x2d0] ;  /* 0x0000b4006a027a20 */ /* 0x010fc40000410000 */
[----:B------:R4:W-:Y:S03]  /*10600*/  MUFU.EX2 R110, R0 ;  /* 0x00000000006e7308 */ /* 0x0009e60000000800 */
[----:B------:R-:W-:Y:S02]  /*10610*/  FSEL R2, R2, RZ, P0 ;  /* 0x000000ff02027208 */ /* 0x000fe40000000000 */
[----:B------:R-:W-:-:S03]  /*10620*/  FSETP.NEU.FTZ.AND P0, PT, R6, -INF , PT ;  /* 0xff8000000600780b */ /* 0x000fc60003f1d000 */
[----:B------:R-:W-:Y:S01]  /*10630*/  MUFU.EX2 R63, R63 ;  /* 0x0000003f003f7308 */ /* 0x000fe20000000800 */
[----:B-1----:R-:W-:Y:S02]  /*10640*/  FFMA.FTZ R5, R32, c[0x0][0x2d0], -R2 ;  /* 0x0000b40020057a23 */ /* 0x002fe40000010802 */
[----:B----4-:R-:W-:-:S05]  /*10650*/  FFMA.FTZ R0, R12, c[0x0][0x2d0], -R4 ;  /* 0x0000b4000c007a23 */ /* 0x010fca0000010804 */
[----:B------:R1:W-:Y:S08]  /*10660*/  MUFU.EX2 R134, R5 ;  /* 0x0000000500867308 */ /* 0x0003f00000000800 */
[----:B------:R4:W-:Y:S01]  /*10670*/  MUFU.EX2 R117, R0 ;  /* 0x0000000000757308 */ /* 0x0009e20000000800 */
[----:B-1----:R-:W-:-:S07]  /*10680*/  FFMA.FTZ R5, R35, c[0x0][0x2d0], -R2 ;  /* 0x0000b40023057a23 */ /* 0x002fce0000010802 */
[----:B------:R-:W-:Y:S01]  /*10690*/  MUFU.EX2 R62, R62 ;  /* 0x0000003e003e7308 */ /* 0x000fe20000000800 */
[----:B----4-:R-:W-:-:S07]  /*106a0*/  FFMA.FTZ R0, R13, c[0x0][0x2d0], -R4 ;  /* 0x0000b4000d007a23 */ /* 0x010fce0000010804 */
[----:B------:R-:W-:Y:S08]  /*106b0*/  MUFU.EX2 R135, R5 ;  /* 0x0000000500877308 */ /* 0x000ff00000000800 */
[----:B------:R1:W-:Y:S02]  /*106c0*/  MUFU.EX2 R132, R0 ;  /* 0x0000000000847308 */ /* 0x0003e40000000800 */
[----:B-1----:R-:W-:-:S06]  /*106d0*/  FFMA.FTZ R0, R14, c[0x0][0x2d0], -R4 ;  /* 0x0000b4000e007a23 */ /* 0x002fcc0000010804 */
[----:B------:R1:W-:Y:S02]  /*106e0*/  MUFU.EX2 R133, R0 ;  /* 0x0000000000857308 */ /* 0x0003e40000000800 */
[----:B-1----:R-:W-:-:S06]  /*106f0*/  FFMA.FTZ R0, R15, c[0x0][0x2d0], -R4 ;  /* 0x0000b4000f007a23 */ /* 0x002fcc0000010804 */
[----:B------:R1:W4:Y:S02]  /*10700*/  MUFU.EX2 R144, R0 ;  /* 0x0000000000907308 */ /* 0x0003240000000800 */
[----:B-1----:R-:W-:Y:S01]  /*10710*/  FFMA.FTZ R0, R19, c[0x0][0x2d0], -R4 ;  /* 0x0000b40013007a23 */ /* 0x002fe20000010804 */
[----:B----4-:R-:W-:-:S05]  /*10720*/  F2FP.BF16.PACK_AB R12, R144, R133 ;  /* 0x00000085900c723e */ /* 0x010fca00000010ff */
[----:B------:R1:W4:Y:S02]  /*10730*/  MUFU.EX2 R152, R0 ;  /* 0x0000000000987308 */ /* 0x0003240000000800 */
[----:B-1----:R-:W-:Y:S01]  /*10740*/  FFMA.FTZ R0, R17, c[0x0][0x2d0], -R3 ;  /* 0x0000b40011007a23 */ /* 0x002fe20000010803 */
[----:B----4-:R-:W-:-:S05]  /*10750*/  F2FP.BF16.PACK_AB R14, R152, R147 ;  /* 0x00000093980e723e */ /* 0x010fca00000010ff */
[----:B------:R1:W-:Y:S02]  /*10760*/  MUFU.EX2 R102, R0 ;  /* 0x0000000000667308 */ /* 0x0003e40000000800 */
[----:B-1----:R-:W-:-:S06]  /*10770*/  FFMA.FTZ R0, R18, c[0x0][0x2d0], -R3 ;  /* 0x0000b40012007a23 */ /* 0x002fcc0000010803 */
[----:B------:R1:W4:Y:S02]  /*10780*/  MUFU.EX2 R101, R0 ;  /* 0x0000000000657308 */ /* 0x0003240000000800 */
[----:B-1----:R-:W-:Y:S01]  /*10790*/  FFMA.FTZ R0, R20, c[0x0][0x2d0], -R3 ;  /* 0x0000b40014007a23 */ /* 0x002fe20000010803 */
[----:B------:R-:W-:-:S05]  /*107a0*/  F2FP.BF16.PACK_AB R20, R110, R111 ;  /* 0x0000006f6e14723e */ /* 0x000fca00000010ff */
[----:B------:R1:W-:Y:S02]  /*107b0*/  MUFU.EX2 R103, R0 ;  /* 0x0000000000677308 */ /* 0x0003e40000000800 */
[----:B-1----:R-:W-:Y:S01]  /*107c0*/  FFMA.FTZ R0, R21, c[0x0][0x2d0], -R3 ;  /* 0x0000b40015007a23 */ /* 0x002fe20000010803 */
[----:B----4-:R-:W-:-:S05]  /*107d0*/  F2FP.BF16.PACK_AB R21, R101, R102 ;  /* 0x000000666515723e */ /* 0x010fca00000010ff */
[----:B------:R1:W4:Y:S02]  /*107e0*/  MUFU.EX2 R118, R0 ;  /* 0x0000000000767308 */ /* 0x0003240000000800 */
[----:B-1----:R-:W-:Y:S01]  /*107f0*/  FFMA.FTZ R0, R22, c[0x0][0x2d0], -R3 ;  /* 0x0000b40016007a23 */ /* 0x002fe20000010803 */
[----:B------:R-:W-:-:S05]  /*10800*/  F2FP.BF16.PACK_AB R22, R132, R117 ;  /* 0x000000758416723e */ /* 0x000fca00000010ff */
[----:B------:R1:W-:Y:S02]  /*10810*/  MUFU.EX2 R119, R0 ;  /* 0x0000000000777308 */ /* 0x0003e40000000800 */
[----:B-1----:R-:W-:Y:S01]  /*10820*/  FFMA.FTZ R0, R23, c[0x0][0x2d0], -R3 ;  /* 0x0000b40017007a23 */ /* 0x002fe20000010803 */
[----:B----4-:R-:W-:-:S05]  /*10830*/  F2FP.BF16.PACK_AB R23, R118, R103 ;  /* 0x000000677617723e */ /* 0x010fca00000010ff */
[----:B------:R1:W4:Y:S02]  /*10840*/  MUFU.EX2 R127, R0 ;  /* 0x00000000007f7308 */ /* 0x0003240000000800 */
[----:B--23--:R-:W-:Y:S01]  /*10850*/  HMMA.16816.F32.BF16 R8, R20, R52, RZ ;  /* 0x000000341408723c */ /* 0x00cfe200000418ff */
[----:B-1----:R-:W-:Y:S01]  /*10860*/  FFMA.FTZ R0, R27, c[0x0][0x2d0], -R3 ;  /* 0x0000b4001b007a23 */ /* 0x002fe20000010803 */
[----:B----4-:R-:W-:-:S04]  /*10870*/  F2FP.BF16.PACK_AB R13, R127, R119 ;  /* 0x000000777f0d723e */ /* 0x010fc800000010ff */
[----:B------:R1:W2:Y:S02]  /*10880*/  MUFU.EX2 R146, R0 ;  /* 0x0000000000927308 */ /* 0x0002a40000000800 */
[----:B-1----:R-:W-:Y:S01]  /*10890*/  FFMA.FTZ R0, R24, c[0x0][0x2d0], -R2 ;  /* 0x0000b40018007a23 */ /* 0x002fe20000010802 */
[----:B--2---:R-:W-:-:S05]  /*108a0*/  F2FP.BF16.PACK_AB R15, R146, R145 ;  /* 0x00000091920f723e */ /* 0x004fca00000010ff */
[----:B------:R1:W-:Y:S10]  /*108b0*/  MUFU.EX2 R96, R0 ;  /* 0x0000000000607308 */ /* 0x0003f40000000800 */
[----:B-----5:R-:W-:Y:S07]  /*108c0*/  HMMA.16816.F32.BF16 R140, R12, R64, R8 ;  /* 0x000000400c8c723c */ /* 0x020fee0000041808 */
[----:B------:R-:W-:Y:S01]  /*108d0*/  F2FP.BF16.PACK_AB R10, R135, R134 ;  /* 0x00000086870a723e */ /* 0x000fe200000010ff */
[----:B-1----:R-:W-:-:S04]  /*108e0*/  FFMA.FTZ R0, R26, c[0x0][0x2d0], -R2 ;  /* 0x0000b4001a007a23 */ /* 0x002fc80000010802 */
        /* <DEDUP_REMOVED lines=11> */
[----:B-1----:R-:W-:Y:S01]  /*109a0*/  FMUL.FTZ R0, R6, c[0x0][0x2d0] ;  /* 0x0000b40006007a20 */ /* 0x002fe20000410000 */
[----:B--2---:R-:W-:-:S04]  /*109b0*/  F2FP.BF16.PACK_AB R8, R116, R109 ;  /* 0x0000006d7408723e */ /* 0x004fc800000010ff */
[----:B------:R-:W-:Y:S02]  /*109c0*/  FSEL R0, R0, RZ, P0 ;  /* 0x000000ff00007208 */ /* 0x000fe40000000000 */
[----:B------:R-:W-:-:S03]  /*109d0*/  ISETP.GE.AND P0, PT, R219, R251, PT ;  /* 0x000000fbdb00720c */ /* 0x000fc60003f06270 */
[----:B------:R-:W-:-:S04]  /*109e0*/  FFMA.FTZ R5, R33, c[0x0][0x2d0], -R0 ;  /* 0x0000b40021057a23 */ /* 0x000fc80000010800 */
[----:B------:R1:W-:Y:S02]  /*109f0*/  MUFU.EX2 R93, R5 ;  /* 0x00000005005d7308 */ /* 0x0003e40000000800 */
[----:B-1----:R-:W-:-:S06]  /*10a00*/  FFMA.FTZ R5, R34, c[0x0][0x2d0], -R0 ;  /* 0x0000b40022057a23 */ /* 0x002fcc0000010800 */
[----:B------:R1:W2:Y:S02]  /*10a10*/  MUFU.EX2 R92, R5 ;  /* 0x00000005005c7308 */ /* 0x0002a40000000800 */
[----:B-1----:R-:W-:Y:S01]  /*10a20*/  FFMA.FTZ R5, R37, c[0x0][0x2d0], -R0 ;  /* 0x0000b40025057a23 */ /* 0x002fe20000010800 */
[----:B--2---:R-:W-:-:S05]  /*10a30*/  F2FP.BF16.PACK_AB R17, R92, R93 ;  /* 0x0000005d5c11723e */ /* 0x004fca00000010ff */
[----:B------:R1:W-:Y:S02]  /*10a40*/  MUFU.EX2 R94, R5 ;  /* 0x00000005005e7308 */ /* 0x0003e40000000800 */
[--C-:B-1----:R-:W-:Y:S02]  /*10a50*/  FFMA.FTZ R5, R39, c[0x0][0x2d0], -R0.reuse ;  /* 0x0000b40027057a23 */ /* 0x102fe40000010800 */
[----:B------:R-:W-:Y:S04]  /*10a60*/  HMMA.16816.F32.BF16 R36, R20, R88, RZ ;  /* 0x000000581424723c */ /* 0x000fe800000418ff */
[----:B------:R1:W2:Y:S02]  /*10a70*/  MUFU.EX2 R97, R5 ;  /* 0x0000000500617308 */ /* 0x0002a40000000800 */
[----:B-1----:R-:W-:Y:S01]  /*10a80*/  FFMA.FTZ R5, R41, c[0x0][0x2d0], -R0 ;  /* 0x0000b40029057a23 */ /* 0x002fe20000010800 */
[----:B--2---:R-:W-:-:S05]  /*10a90*/  F2FP.BF16.PACK_AB R19, R97, R94 ;  /* 0x0000005e6113723e */ /* 0x004fca00000010ff */
[----:B------:R1:W-:Y:S11]  /*10aa0*/  MUFU.EX2 R99, R5 ;  /* 0x0000000500637308 */ /* 0x0003f60000000800 */
[----:B------:R-:W-:Y:S01]  /*10ab0*/  @!UPT UIADD3 URZ, URZ, URZ, URZ ;  /* 0x0000003f3f3ff290 */ /* 0x000fe2000fffe03f */
[----:B------:R-:W-:Y:S01]  /*10ac0*/  HMMA.16816.F32.BF16 R156, R12, R80, R36 ;  /* 0x000000500c9c723c */ /* 0x000fe20000041824 */
[----:B------:R-:W-:Y:S07]  /*10ad0*/  LDSM.16.MT88.4 R36, [R170+0x1800] ;  /* 0x00180000aa24783b */ /* 0x000fee0000004200 */
[----:B------:R-:W-:Y:S01]  /*10ae0*/  HMMA.16816.F32.BF16 R28, R16, R56, RZ ;  /* 0x00000038101c723c */ /* 0x000fe200000418ff */
[----:B-1----:R-:W-:-:S07]  /*10af0*/  FFMA.FTZ R5, R43, c[0x0][0x2d0], -R0 ;  /* 0x0000b4002b057a23 */ /* 0x002fce0000010800 */
[----:B------:R-:W-:Y:S01]  /*10b00*/  HMMA.16816.F32.BF16 R40, R20, R56, RZ ;  /* 0x000000381428723c */ /* 0x000fe200000418ff */
[----:B------:R1:W2:Y:S06]  /*10b10*/  MUFU.EX2 R125, R5 ;  /* 0x00000005007d7308 */ /* 0x0002ac0000000800 */
[--C-:B------:R-:W-:Y:S01]  /*10b20*/  FFMA.FTZ R57, R45, c[0x0][0x2d0], -R3.reuse ;  /* 0x0000b4002d397a23 */ /* 0x100fe20000010803 */
[----:B------:R-:W-:Y:S01]  /*10b30*/  HMMA.16816.F32.BF16 R24, R16, R88, RZ ;  /* 0x000000581018723c */ /* 0x000fe200000418ff */
[----:B------:R-:W-:Y:S02]  /*10b40*/  FFMA.FTZ R56, R44, c[0x0][0x2d0], -R3 ;  /* 0x0000b4002c387a23 */ /* 0x000fe40000010803 */
[----:B------:R-:W-:-:S02]  /*10b50*/  FADD.FTZ R3, R111, R110 ;  /* 0x0000006e6f037221 */ /* 0x000fc40000010000 */
[----:B------:R-:W-:Y:S02]  /*10b60*/  MUFU.EX2 R57, R57 ;  /* 0x0000003900397308 */ /* 0x000fe40000000800 */
[----:B------:R-:W-:Y:S01]  /*10b70*/  FADD.FTZ R3, R117, R3 ;  /* 0x0000000375037221 */ /* 0x000fe20000010000 */
[----:B------:R-:W-:Y:S01]  /*10b80*/  HMMA.16816.F32.BF16 R32, R16, R52, RZ ;  /* 0x000000341020723c */ /* 0x000fe200000418ff */
[----:B-1----:R-:W-:Y:S01]  /*10b90*/  FFMA.FTZ R5, R49, c[0x0][0x2d0], -R0 ;  /* 0x0000b40031057a23 */ /* 0x002fe20000010800 */
[----:B--2---:R-:W-:Y:S01]  /*10ba0*/  F2FP.BF16.PACK_AB R9, R125, R99 ;  /* 0x000000637d09723e */ /* 0x004fe200000010ff */
[----:B------:R-:W-:Y:S02]  /*10bb0*/  FADD.FTZ R3, R132, R3 ;  /* 0x0000000384037221 */ /* 0x000fe40000010000 */
[----:B------:R-:W-:Y:S02]  /*10bc0*/  MUFU.EX2 R56, R56 ;  /* 0x0000003800387308 */ /* 0x000fe40000000800 */
[--C-:B------:R-:W-:Y:S01]  /*10bd0*/  FFMA.FTZ R53, R75, c[0x0][0x2d0], -R2.reuse ;  /* 0x0000b4004b357a23 */ /* 0x100fe20000010802 */
[----:B------:R-:W-:Y:S01]  /*10be0*/  HMMA.16816.F32.BF16 R148, R12, R76, R40 ;  /* 0x0000004c0c94723c */ /* 0x000fe20000041828 */
[----:B------:R-:W1:Y:S01]  /*10bf0*/  LDSM.16.MT88.4 R40, [R171+0x1000] ;  /* 0x00100000ab28783b */ /* 0x000e620000004200 */
[----:B------:R-:W-:-:S02]  /*10c00*/  FFMA.FTZ R52, R74, c[0x0][0x2d0], -R2 ;  /* 0x0000b4004a347a23 */ /* 0x000fc40000010802 */
[----:B------:R-:W-:Y:S01]  /*10c10*/  FADD.FTZ R3, R133, R3 ;  /* 0x0000000385037221 */ /* 0x000fe20000010000 */
[----:B------:R2:W-:Y:S08]  /*10c20*/  MUFU.EX2 R124, R5 ;  /* 0x00000005007c7308 */ /* 0x0005f00000000800 */
[----:B------:R-:W-:Y:S01]  /*10c30*/  MUFU.EX2 R53, R53 ;  /* 0x0000003500357308 */ /* 0x000fe20000000800 */
[----:B--2---:R-:W-:-:S07]  /*10c40*/  FFMA.FTZ R5, R50, c[0x0][0x2d0], -R0 ;  /* 0x0000b40032057a23 */ /* 0x004fce0000010800 */
[----:B------:R-:W-:Y:S08]  /*10c50*/  MUFU.EX2 R52, R52 ;  /* 0x0000003400347308 */ /* 0x000ff00000000800 */
[----:B------:R-:W2:Y:S02]  /*10c60*/  MUFU.EX2 R126, R5 ;  /* 0x00000005007e7308 */ /* 0x000ea40000000800 */
[----:B--2---:R-:W-:Y:S01]  /*10c70*/  F2FP.BF16.PACK_AB R11, R126, R124 ;  /* 0x0000007c7e0b723e */ /* 0x004fe200000010ff */
[----:B------:R-:W-:-:S06]  /*10c80*/  FADD.FTZ R5, R144, R3 ;  /* 0x0000000390057221 */ /* 0x000fcc0000010000 */
[----:B------:R-:W-:Y:S08]  /*10c90*/  HMMA.16816.F32.BF16 R128, R8, R76, R28 ;  /* 0x0000004c0880723c */ /* 0x000ff0000004181c */
[----:B------:R-:W-:Y:S08]  /*10ca0*/  HMMA.16816.F32.BF16 R28, R20, R68, RZ ;  /* 0x00000044141c723c */ /* 0x000ff000000418ff */
[C---:B------:R-:W-:Y:S08]  /*10cb0*/  HMMA.16816.F32.BF16 R120, R8.reuse, R80, R24 ;  /* 0x000000500878723c */ /* 0x040ff00000041818 */
[----:B------:R-:W-:Y:S07]  /*10cc0*/  HMMA.16816.F32.BF16 R136, R8, R64, R32 ;  /* 0x000000400888723c */ /* 0x000fee0000041820 */
[--C-:B------:R-:W-:Y:S01]  /*10cd0*/  FFMA.FTZ R65, R51, c[0x0][0x2d0], -R4.reuse ;  /* 0x0000b40033417a23 */ /* 0x100fe20000010804 */
[----:B-1----:R-:W-:Y:S01]  /*10ce0*/  HMMA.16816.F32.BF16 R188, R12, R40, R28 ;  /* 0x000000280cbc723c */ /* 0x002fe2000004181c */
[----:B------:R-:W1:Y:S01]  /*10cf0*/  LDSM.16.MT88.4 R28, [R170+0x1c00] ;  /* 0x001c0000aa1c783b */ /* 0x000e620000004200 */
[----:B------:R-:W-:-:S02]  /*10d00*/  FFMA.FTZ R64, R48, c[0x0][0x2d0], -R4 ;  /* 0x0000b40030407a23 */ /* 0x000fc40000010804 */
[----:B------:R-:W-:-:S04]  /*10d10*/  FADD.FTZ R4, R93, R92 ;  /* 0x0000005c5d047221 */ /* 0x000fc80000010000 */
[----:B------:R-:W-:Y:S01]  /*10d20*/  HMMA.16816.F32.BF16 R24, R16, R68, RZ ;  /* 0x000000441018723c */ /* 0x000fe200000418ff */
[----:B------:R-:W-:-:S06]  /*10d30*/  FADD.FTZ R4, R94, R4 ;  /* 0x000000045e047221 */ /* 0x000fcc0000010000 */
[--C-:B------:R-:W-:Y:S01]  /*10d40*/  FFMA.FTZ R68, R87, c[0x0][0x2d0], -R0.reuse ;  /* 0x0000b40057447a23 */ /* 0x100fe20000010800 */
[----:B------:R-:W-:Y:S01]  /*10d50*/  HMMA.16816.F32.BF16 R32, R20, R36, RZ ;  /* 0x000000241420723c */ /* 0x000fe200000418ff */
[----:B------:R-:W-:Y:S11]  /*10d60*/  FFMA.FTZ R69, R86, c[0x0][0x2d0], -R0 ;  /* 0x0000b40056457a23 */ /* 0x000ff60000010800 */
[----:B------:R-:W-:Y:S04]  /*10d70*/  @!UPT UIADD3 URZ, URZ, URZ, URZ ;  /* 0x0000003f3f3ff290 */ /* 0x000fe8000fffe03f */
[----:B------:R-:W-:Y:S07]  /*10d80*/  HMMA.16816.F32.BF16 R184, R8, R40, R24 ;  /* 0x0000002808b8723c */ /* 0x000fee0000041818 */
[--C-:B------:R-:W-:Y:S01]  /*10d90*/  FFMA.FTZ R41, R73, c[0x0][0x2d0], -R2.reuse ;  /* 0x0000b40049297a23 */ /* 0x100fe20000010802 */
[----:B------:R-:W-:Y:S01]  /*10da0*/  HMMA.16816.F32.BF16 R24, R16, R36, RZ ;  /* 0x000000241018723c */ /* 0x000fe200000418ff */
[----:B------:R-:W-:Y:S01]  /*10db0*/  FFMA.FTZ R40, R72, c[0x0][0x2d0], -R2 ;  /* 0x0000b40048287a23 */ /* 0x000fe20000010802 */
[----:B------:R-:W-:Y:S01]  /*10dc0*/  MUFU.EX2 R37, R65 ;  /* 0x0000004100257308 */ /* 0x000fe20000000800 */
[----:B------:R-:W-:-:S02]  /*10dd0*/  FFMA.FTZ R72, R85, c[0x0][0x2d0], -R0 ;  /* 0x0000b40055487a23 */ /* 0x000fc40000010800 */
[----:B------:R-:W-:Y:S02]  /*10de0*/  FFMA.FTZ R73, R84, c[0x0][0x2d0], -R0 ;  /* 0x0000b40054497a23 */ /* 0x000fe40000010800 */
[----:B------:R-:W-:Y:S01]  /*10df0*/  FADD.FTZ R0, R96, R95 ;  /* 0x0000005f60007221 */ /* 0x000fe20000010000 */
[----:B-1----:R-:W-:Y:S01]  /*10e00*/  HMMA.16816.F32.BF16 R176, R12, R28, R32 ;  /* 0x0000001c0cb0723c */ /* 0x002fe20000041820 */
[----:B------:R-:W1:Y:S01]  /*10e10*/  LDSM.16.MT88.4 R32, [R171+0x1800] ;  /* 0x00180000ab20783b */ /* 0x000e620000004200 */
[----:B------:R-:W-:Y:S01]  /*10e20*/  FADD.FTZ R2, R102, R101 ;  /* 0x0000006566027221 */ /* 0x000fe20000010000 */
[----:B------:R-:W2:Y:S01]  /*10e30*/  MUFU.EX2 R36, R64 ;  /* 0x0000004000247308 */ /* 0x000ea20000000800 */
[----:B------:R-:W-:Y:S01]  /*10e40*/  FADD.FTZ R0, R98, R0 ;  /* 0x0000000062007221 */ /* 0x000fe20000010000 */
[----:B------:R-:W-:Y:S01]  /*10e50*/  F2FP.BF16.PACK_AB R102, R62, R63 ;  /* 0x0000003f3e66723e */ /* 0x000fe200000010ff */
[----:B------:R-:W-:Y:S01]  /*10e60*/  FADD.FTZ R2, R103, R2 ;  /* 0x0000000267027221 */ /* 0x000fe20000010000 */
[----:B------:R-:W-:Y:S01]  /*10e70*/  F2FP.BF16.PACK_AB R103, R56, R57 ;  /* 0x000000393867723e */ /* 0x000fe200000010ff */
[----:B------:R-:W-:Y:S01]  /*10e80*/  FADD.FTZ R0, R100, R0 ;  /* 0x0000000064007221 */ /* 0x000fe20000010000 */
[----:B------:R-:W-:Y:S01]  /*10e90*/  HMMA.16816.F32.BF16 R84, R16, R54, RZ ;  /* 0x000000361054723c */ /* 0x000fe200000418ff */
[----:B------:R-:W-:Y:S01]  /*10ea0*/  FADD.FTZ R2, R118, R2 ;  /* 0x0000000276027221 */ /* 0x000fe20000010000 */
[----:B------:R-:W-:Y:S01]  /*10eb0*/  MUFU.EX2 R41, R41 ;  /* 0x0000002900297308 */ /* 0x000fe20000000800 */
[----:B------:R-:W-:Y:S01]  /*10ec0*/  FADD.FTZ R0, R109, R0 ;  /* 0x000000006d007221 */ /* 0x000fe20000010000 */
[----:B------:R-:W-:Y:S01]  /*10ed0*/  F2FP.BF16.PACK_AB R96, R52, R53 ;  /* 0x000000353460723e */ /* 0x000fe200000010ff */
[----:B------:R-:W-:-:S02]  /*10ee0*/  FADD.FTZ R2, R119, R2 ;  /* 0x0000000277027221 */ /* 0x000fc40000010000 */
[----:B------:R-:W-:Y:S01]  /*10ef0*/  FADD.FTZ R3, R116, R0 ;  /* 0x0000000074037221 */ /* 0x000fe20000010000 */
[----:B------:R-:W-:Y:S01]  /*10f00*/  HMMA.16816.F32.BF16 R180, R8, R28, R24 ;  /* 0x0000001c08b4723c */ /* 0x000fe20000041818 */
[----:B------:R-:W3:Y:S01]  /*10f10*/  LDSM.16.MT88.4 R24, [R171+0x1c00] ;  /* 0x001c0000ab18783b */ /* 0x000ee20000004200 */
[----:B------:R-:W-:Y:S01]  /*10f20*/  FADD.FTZ R0, R147, R5 ;  /* 0x0000000593007221 */ /* 0x000fe20000010000 */
[----:B--2---:R-:W-:Y:S01]  /*10f30*/  F2FP.BF16.PACK_AB R100, R36, R37 ;  /* 0x000000252464723e */ /* 0x004fe200000010ff */
[----:B------:R-:W-:Y:S01]  /*10f40*/  FADD.FTZ R5, R134, R3 ;  /* 0x0000000386057221 */ /* 0x000fe20000010000 */
[----:B------:R-:W-:Y:S01]  /*10f50*/  LDSM.16.MT88.4 R116, [R170+0x1400] ;  /* 0x00140000aa74783b */ /* 0x000fe20000004200 */
[----:B------:R-:W-:Y:S01]  /*10f60*/  FADD.FTZ R0, R152, R0 ;  /* 0x0000000098007221 */ /* 0x000fe20000010000 */
[----:B------:R-:W2:Y:S01]  /*10f70*/  MUFU.EX2 R29, R40 ;  /* 0x00000028001d7308 */ /* 0x000ea20000000800 */
[----:B------:R-:W-:Y:S02]  /*10f80*/  FADD.FTZ R28, R97, R4 ;  /* 0x00000004611c7221 */ /* 0x000fe40000010000 */
[----:B------:R-:W-:-:S02]  /*10f90*/  FADD.FTZ R0, R37, R0 ;  /* 0x0000000025007221 */ /* 0x000fc40000010000 */
[----:B------:R-:W-:Y:S02]  /*10fa0*/  FADD.FTZ R4, R127, R2 ;  /* 0x000000027f047221 */ /* 0x000fe40000010000 */
[----:B------:R-:W-:Y:S02]  /*10fb0*/  FADD.FTZ R2, R99, R28 ;  /* 0x0000001c63027221 */ /* 0x000fe40000010000 */
[----:B------:R-:W-:Y:S01]  /*10fc0*/  FADD.FTZ R0, R36, R0 ;  /* 0x0000000024007221 */ /* 0x000fe20000010000 */
[----:B------:R-:W-:Y:S01]  /*10fd0*/  HMMA.16816.F32.BF16 R84, R8, R66, R84 ;  /* 0x000000420854723c */ /* 0x000fe20000041854 */
[----:B------:R-:W-:Y:S01]  /*10fe0*/  FADD.FTZ R2, R125, R2 ;  /* 0x000000027d027221 */ /* 0x000fe20000010000 */
[----:B------:R-:W-:Y:S01]  /*10ff0*/  MUFU.EX2 R28, R68 ;  /* 0x00000044001c7308 */ /* 0x000fe20000000800 */
[----:B------:R-:W-:Y:S02]  /*11000*/  FADD.FTZ R4, R145, R4 ;  /* 0x0000000491047221 */ /* 0x000fe40000010000 */
[----:B------:R-:W-:Y:S01]  /*11010*/  FADD.FTZ R0, R63, R0 ;  /* 0x000000003f007221 */ /* 0x000fe20000010000 */
[----:B--2---:R-:W-:Y:S01]  /*11020*/  F2FP.BF16.PACK_AB R98, R29, R41 ;  /* 0x000000291d62723e */ /* 0x004fe200000010ff */
[----:B------:R-:W-:Y:S01]  /*11030*/  FADD.FTZ R3, R124, R2 ;  /* 0x000000027c037221 */ /* 0x000fe20000010000 */
[----:B-1----:R-:W-:Y:S01]  /*11040*/  HMMA.16816.F32.BF16 R48, R20, R32, RZ ;  /* 0x000000201430723c */ /* 0x002fe200000418ff */
[----:B------:R-:W-:-:S02]  /*11050*/  FADD.FTZ R2, R146, R4 ;  /* 0x0000000492027221 */ /* 0x000fc40000010000 */
[----:B------:R-:W-:Y:S01]  /*11060*/  FADD.FTZ R220, R62, R0 ;  /* 0x000000003edc7221 */ /* 0x000fe20000010000 */
[----:B------:R-:W-:Y:S01]  /*11070*/  MUFU.EX2 R4, R73 ;  /* 0x0000004900047308 */ /* 0x000fe20000000800 */
[----:B------:R-:W-:Y:S02]  /*11080*/  FADD.FTZ R5, R135, R5 ;  /* 0x0000000587057221 */ /* 0x000fe40000010000 */
[----:B------:R-:W-:Y:S01]  /*11090*/  FADD.FTZ R3, R126, R3 ;  /* 0x000000037e037221 */ /* 0x000fe20000010000 */
[----:B------:R-:W-:Y:S01]  /*110a0*/  HMMA.16816.F32.BF16 R44, R16, R32, RZ ;  /* 0x00000020102c723c */ /* 0x000fe200000418ff */
[----:B------:R-:W1:Y:S01]  /*110b0*/  LDSM.16.MT88.4 R132, [R170+0x800] ;  /* 0x00080000aa84783b */ /* 0x000e620000004200 */
[----:B------:R-:W-:Y:S02]  /*110c0*/  FADD.FTZ R0, R53, R5 ;  /* 0x0000000535007221 */ /* 0x000fe40000010000 */
[----:B------:R-:W2:Y:S01]  /*110d0*/  MUFU.EX2 R33, R61 ;  /* 0x0000003d00217308 */ /* 0x000ea20000000800 */
[----:B------:R-:W4:Y:S01]  /*110e0*/  LDSM.16.MT88.4 R124, [R171+0x800] ;  /* 0x00080000ab7c783b */ /* 0x000f220000004200 */
[----:B------:R-:W-:-:S04]  /*110f0*/  FADD.FTZ R0, R52, R0 ;  /* 0x0000000034007221 */ /* 0x000fc80000010000 */
[----:B------:R-:W-:Y:S02]  /*11100*/  FADD.FTZ R0, R41, R0 ;  /* 0x0000000029007221 */ /* 0x000fe40000010000 */
[----:B------:R-:W5:Y:S02]  /*11110*/  MUFU.EX2 R32, R60 ;  /* 0x0000003c00207308 */ /* 0x000f640000000800 */
[----:B------:R-:W-:Y:S02]  /*11120*/  FADD.FTZ R232, R29, R0 ;  /* 0x000000001de87221 */ /* 0x000fe40000010000 */
[----:B---3--:R-:W-:Y:S01]  /*11130*/  HMMA.16816.F32.BF16 R92, R12, R24, R48 ;  /* 0x000000180c5c723c */ /* 0x008fe20000041830 */
[----:B--2---:R-:W-:-:S07]  /*11140*/  FADD.FTZ R2, R33, R2 ;  /* 0x0000000221027221 */ /* 0x004fce0000010000 */
[----:B------:R-:W-:Y:S01]  /*11150*/  HMMA.16816.F32.BF16 R172, R8, R24, R44 ;  /* 0x0000001808ac723c */ /* 0x000fe2000004182c */
[----:B------:R-:W2:Y:S01]  /*11160*/  MUFU.EX2 R24, R72 ;  /* 0x0000004800187308 */ /* 0x000ea20000000800 */
[C---:B-----5:R-:W-:Y:S01]  /*11170*/  F2FP.BF16.PACK_AB R101, R32.reuse, R33 ;  /* 0x000000212065723e */ /* 0x060fe200000010ff */
[----:B------:R-:W-:-:S05]  /*11180*/  FADD.FTZ R2, R32, R2 ;  /* 0x0000000220027221 */ /* 0x000fca0000010000 */
[----:B------:R-:W-:Y:S01]  /*11190*/  HMMA.16816.F32.BF16 R60, R16, R90, RZ ;  /* 0x0000005a103c723c */ /* 0x000fe200000418ff */
[----:B------:R-:W3:Y:S01]  /*111a0*/  MUFU.EX2 R25, R69 ;  /* 0x0000004500197308 */ /* 0x000ee20000000800 */
[----:B------:R-:W-:-:S04]  /*111b0*/  FADD.FTZ R2, R57, R2 ;  /* 0x0000000239027221 */ /* 0x000fc80000010000 */
[----:B------:R-:W-:Y:S02]  /*111c0*/  FADD.FTZ R231, R56, R2 ;  /* 0x0000000238e77221 */ /* 0x000fe40000010000 */
[----:B------:R-:W-:Y:S01]  /*111d0*/  HMMA.16816.F32.BF16 R48, R16, R70, RZ ;  /* 0x000000461030723c */ /* 0x000fe200000418ff */
[----:B--2---:R-:W-:Y:S01]  /*111e0*/  F2FP.BF16.PACK_AB R99, R4, R24 ;  /* 0x000000180463723e */ /* 0x004fe200000010ff */
[----:B------:R-:W-:-:S06]  /*111f0*/  FADD.FTZ R2, R28, R3 ;  /* 0x000000031c027221 */ /* 0x000fcc0000010000 */
[----:B------:R-:W-:Y:S01]  /*11200*/  HMMA.16816.F32.BF16 R72, R16, R58, RZ ;  /* 0x0000003a1048723c */ /* 0x000fe200000418ff */
[C---:B---3--:R-:W-:Y:S01]  /*11210*/  F2FP.BF16.PACK_AB R97, R25.reuse, R28 ;  /* 0x0000001c1961723e */ /* 0x048fe200000010ff */
[----:B------:R-:W-:-:S04]  /*11220*/  FADD.FTZ R2, R25, R2 ;  /* 0x0000000219027221 */ /* 0x000fc80000010000 */
[----:B------:R-:W-:Y:S02]  /*11230*/  FADD.FTZ R0, R24, R2 ;  /* 0x0000000218007221 */ /* 0x000fe40000010000 */
[----:B------:R-:W-:Y:S02]  /*11240*/  HMMA.16816.F32.BF16 R44, R16, R38, RZ ;  /* 0x00000026102c723c */ /* 0x000fe400000418ff */
[----:B------:R-:W-:-:S06]  /*11250*/  FADD.FTZ R233, R4, R0 ;  /* 0x0000000004e97221 */ /* 0x000fcc0000010000 */
[----:B------:R-:W-:Y:S08]  /*11260*/  HMMA.16816.F32.BF16 R16, R16, R34, RZ ;  /* 0x000000221010723c */ /* 0x000ff000000418ff */
[C---:B------:R-:W-:Y:S08]  /*11270*/  HMMA.16816.F32.BF16 R72, R8.reuse, R78, R72 ;  /* 0x0000004e0848723c */ /* 0x040ff00000041848 */
[C---:B------:R-:W-:Y:S08]  /*11280*/  HMMA.16816.F32.BF16 R60, R8.reuse, R82, R60 ;  /* 0x00000052083c723c */ /* 0x040ff0000004183c */
[C---:B------:R-:W-:Y:S08]  /*11290*/  HMMA.16816.F32.BF16 R48, R8.reuse, R42, R48 ;  /* 0x0000002a0830723c */ /* 0x040ff00000041830 */
[C---:B------:R-:W-:Y:S08]  /*112a0*/  HMMA.16816.F32.BF16 R44, R8.reuse, R30, R44 ;  /* 0x0000001e082c723c */ /* 0x040ff0000004182c */
[----:B------:R-:W-:Y:S08]  /*112b0*/  HMMA.16816.F32.BF16 R16, R8, R26, R16 ;  /* 0x0000001a0810723c */ /* 0x000ff00000041810 */
[C---:B------:R-:W-:Y:S08]  /*112c0*/  HMMA.16816.F32.BF16 R8, R20.reuse, R54, RZ ;  /* 0x000000361408723c */ /* 0x040ff000000418ff */
[----:B------:R-:W-:Y:S08]  /*112d0*/  HMMA.16816.F32.BF16 R36, R20, R38, RZ ;  /* 0x000000261424723c */ /* 0x000ff000000418ff */
[----:B-1----:R-:W-:Y:S08]  /*112e0*/  HMMA.16816.F32.BF16 R140, R100, R132, R140 ;  /* 0x00000084648c723c */ /* 0x002ff0000004188c */
[----:B------:R-:W-:Y:S01]  /*112f0*/  HMMA.16816.F32.BF16 R144, R12, R66, R8 ;  /* 0x000000420c90723c */ /* 0x000fe20000041808 */
[----:B------:R-:W1:Y:S07]  /*11300*/  LDSM.16.MT88.4 R64, [R171+0x1400] ;  /* 0x00140000ab40783b */ /* 0x000e6e0000004200 */
[----:B------:R-:W-:Y:S08]  /*11310*/  HMMA.16816.F32.BF16 R8, R20, R58, RZ ;  /* 0x0000003a1408723c */ /* 0x000ff000000418ff */
[----:B------:R-:W-:Y:S08]  /*11320*/  HMMA.16816.F32.BF16 R36, R12, R30, R36 ;  /* 0x0000001e0c24723c */ /* 0x000ff00000041824 */
[----:B------:R-:W-:Y:S08]  /*11330*/  HMMA.16816.F32.BF16 R136, R96, R132, R136 ;  /* 0x000000846088723c */ /* 0x000ff00000041888 */
[----:B------:R-:W-:Y:S08]  /*11340*/  HMMA.16816.F32.BF16 R152, R12, R78, R8 ;  /* 0x0000004e0c98723c */ /* 0x000ff00000041808 */
[----:B------:R-:W-:Y:S08]  /*11350*/  HMMA.16816.F32.BF16 R8, R20, R90, RZ ;  /* 0x0000005a1408723c */ /* 0x000ff000000418ff */
[C---:B------:R-:W-:Y:S08]  /*11360*/  HMMA.16816.F32.BF16 R144, R100.reuse, R134, R144 ;  /* 0x000000866490723c */ /* 0x040ff00000041890 */
[----:B----4-:R-:W-:Y:S08]  /*11370*/  HMMA.16816.F32.BF16 R148, R100, R124, R148 ;  /* 0x0000007c6494723c */ /* 0x010ff00000041894 */
[----:B------:R-:W-:Y:S01]  /*11380*/  HMMA.16816.F32.BF16 R160, R12, R82, R8 ;  /* 0x000000520ca0723c */ /* 0x000fe20000041808 */
[----:B------:R-:W2:Y:S07]  /*11390*/  LDSM.16.MT88.4 R80, [R170+0x2000] ;  /* 0x00200000aa50783b */ /* 0x000eae0000004200 */
[C---:B------:R-:W-:Y:S08]  /*113a0*/  HMMA.16816.F32.BF16 R8, R20.reuse, R70, RZ ;  /* 0x000000461408723c */ /* 0x040ff000000418ff */
[----:B------:R-:W-:Y:S08]  /*113b0*/  HMMA.16816.F32.BF16 R20, R20, R34, RZ ;  /* 0x000000221414723c */ /* 0x000ff000000418ff */
[----:B------:R-:W-:Y:S08]  /*113c0*/  HMMA.16816.F32.BF16 R128, R96, R124, R128 ;  /* 0x0000007c6080723c */ /* 0x000ff00000041880 */
[C---:B------:R-:W-:Y:S08]  /*113d0*/  HMMA.16816.F32.BF16 R8, R12.reuse, R42, R8 ;  /* 0x0000002a0c08723c */ /* 0x040ff00000041808 */
[----:B------:R-:W-:Y:S08]  /*113e0*/  HMMA.16816.F32.BF16 R20, R12, R26, R20 ;  /* 0x0000001a0c14723c */ /* 0x000ff00000041814 */
[C---:B------:R-:W-:Y:S08]  /*113f0*/  HMMA.16816.F32.BF16 R152, R100.reuse, R126, R152 ;  /* 0x0000007e6498723c */ /* 0x040ff00000041898 */
[C---:B-1----:R-:W-:Y:S01]  /*11400*/  HMMA.16816.F32.BF16 R68, R100.reuse, R66, R8 ;  /* 0x000000426444723c */ /* 0x042fe20000041808 */
[----:B------:R-:W1:Y:S07]  /*11410*/  LDSM.16.MT88.4 R8, [R171+0x2000] ;  /* 0x00200000ab08783b */ /* 0x000e6e0000004200 */
[-C--:B------:R-:W-:Y:S08]  /*11420*/  HMMA.16816.F32.BF16 R156, R100, R116.reuse, R156 ;  /* 0x00000074649c723c */ /* 0x080ff0000004189c */
[----:B------:R-:W-:Y:S08]  /*11430*/  HMMA.16816.F32.BF16 R120, R96, R116, R120 ;  /* 0x000000746078723c */ /* 0x000ff00000041878 */
[----:B------:R-:W-:Y:S08]  /*11440*/  HMMA.16816.F32.BF16 R160, R100, R118, R160 ;  /* 0x0000007664a0723c */ /* 0x000ff000000418a0 */
[C---:B------:R-:W-:Y:S08]  /*11450*/  HMMA.16816.F32.BF16 R132, R96.reuse, R134, R84 ;  /* 0x000000866084723c */ /* 0x040ff00000041854 */
[C---:B------:R-:W-:Y:S08]  /*11460*/  HMMA.16816.F32.BF16 R124, R96.reuse, R126, R72 ;  /* 0x0000007e607c723c */ /* 0x040ff00000041848 */
[----:B------:R-:W-:Y:S08]  /*11470*/  HMMA.16816.F32.BF16 R116, R96, R118, R60 ;  /* 0x000000766074723c */ /* 0x000ff0000004183c */
[-C--:B------:R-:W-:Y:S08]  /*11480*/  HMMA.16816.F32.BF16 R56, R100, R64.reuse, R188 ;  /* 0x000000406438723c */ /* 0x080ff000000418bc */
[----:B------:R-:W-:Y:S08]  /*11490*/  HMMA.16816.F32.BF16 R60, R96, R64, R184 ;  /* 0x00000040603c723c */ /* 0x000ff000000418b8 */
[C---:B--2---:R-:W-:Y:S08]  /*114a0*/  HMMA.16816.F32.BF16 R72, R100.reuse, R80, R176 ;  /* 0x000000506448723c */ /* 0x044ff000000418b0 */
[C---:B-1----:R-:W-:Y:S08]  /*114b0*/  HMMA.16816.F32.BF16 R88, R100.reuse, R8, R92 ;  /* 0x000000086458723c */ /* 0x042ff0000004185c */
[----:B------:R-:W-:Y:S08]  /*114c0*/  HMMA.16816.F32.BF16 R84, R100, R82, R36 ;  /* 0x000000526454723c */ /* 0x000ff00000041824 */
[C---:B------:R-:W-:Y:S08]  /*114d0*/  HMMA.16816.F32.BF16 R76, R96.reuse, R80, R180 ;  /* 0x00000050604c723c */ /* 0x040ff000000418b4 */
[C---:B------:R-:W-:Y:S08]  /*114e0*/  HMMA.16816.F32.BF16 R64, R96.reuse, R66, R48 ;  /* 0x000000426040723c */ /* 0x040ff00000041830 */
[C---:B------:R-:W-:Y:S08]  /*114f0*/  HMMA.16816.F32.BF16 R80, R96.reuse, R82, R44 ;  /* 0x000000526050723c */ /* 0x040ff0000004182c */
[----:B------:R-:W-:Y:S08]  /*11500*/  HMMA.16816.F32.BF16 R92, R96, R8, R172 ;  /* 0x00000008605c723c */ /* 0x000ff000000418ac */
[-C--:B------:R-:W-:Y:S08]  /*11510*/  HMMA.16816.F32.BF16 R100, R100, R10.reuse, R20 ;  /* 0x0000000a6464723c */ /* 0x080ff00000041814 */
[----:B------:R-:W-:Y:S01]  /*11520*/  HMMA.16816.F32.BF16 R96, R96, R10, R16 ;  /* 0x0000000a6060723c */ /* 0x000fe20000041810 */
[----:B------:R-:W-:Y:S07]  /*11530*/  @!UPT UIADD3 URZ, URZ, URZ, URZ ;  /* 0x0000003f3f3ff290 */ /* 0x000fee000fffe03f */
[----:B------:R-:W-:Y:S11]  /*11540*/  @!P0 BRA `(.L_x_307) ;  /* 0x000030e000008947 */ /* 0x000ff60003800000 */
.L_x_319:
[----:B------:R-:W2:Y:S01]  /*11550*/  LDL.64 R8, [R1+0x18] ;  /* 0x0000180001087983 */ /* 0x000ea20000100a00 */
[----:B------:R-:W-:Y:S04]  /*11560*/  DEPBAR.LE SB0, 0x0 ;  /* 0x000080000000791a */ /* 0x000fe80000000000 */
[----:B------:R-:W3:Y:S01]  /*11570*/  LDL R5, [R1+0x20] ;  /* 0x0000200001057983 */ /* 0x000ee20000100800 */
[----:B------:R-:W-:Y:S01]  /*11580*/  WARPSYNC 0xffffffff ;  /* 0xffffffff00007948 */ /* 0x000fe20003800000 */
[----:B------:R-:W-:Y:S01]  /*11590*/  SHF.R.S32.HI R0, RZ, 0x1f, R227 ;  /* 0x0000001fff007819 */ /* 0x000fe200000114e3 */
[C---:B------:R-:W-:Y:S01]  /*115a0*/  IMAD.WIDE.U32 R2, R227.reuse, c[0x0][0x208], RZ ;  /* 0x00008200e3027a25 */ /* 0x040fe200078e00ff */
[----:B------:R-:W-:Y:S01]  /*115b0*/  BAR.SYNC.DEFER_BLOCKING 0x0 ;  /* 0x0000000000007b1d */ /* 0x000fe20000010000 */
[----:B------:R-:W-:Y:S02]  /*115c0*/  SHF.R.S32.HI R4, RZ, 0x1f, R218 ;  /* 0x0000001fff047819 */ /* 0x000fe400000114da */
[----:B------:R-:W-:Y:S01]  /*115d0*/  IMAD R0, R0, c[0x0][0x208], RZ ;  /* 0x0000820000007a24 */ /* 0x000fe200078e02ff */
[----:B------:R-:W-:Y:S01]  /*115e0*/  ISETP.GE.AND P2, PT, R230, c[0x0][0x1d4], PT ;  /* 0x00007500e6007a0c */ /* 0x000fe20003f46270 */
[----:B------:R-:W-:Y:S01]  /*115f0*/  IMAD.MOV.U32 R109, RZ, RZ, R108 ;  /* 0x000000ffff6d7224 */ /* 0x000fe200078e006c */
[----:B------:R-:W-:Y:S01]  /*11600*/  MOV R110, R107 ;  /* 0x0000006b006e7202 */ /* 0x000fe20000000f00 */
[----:B------:R-:W-:Y:S01]  /*11610*/  IMAD R0, R227, c[0x0][0x20c], R0 ;  /* 0x00008300e3007a24 */ /* 0x000fe200078e0200 */
[----:B------:R-:W-:Y:S01]  /*11620*/  MOV R111, R106 ;  /* 0x0000006a006f7202 */ /* 0x000fe20000000f00 */
[----:B------:R-:W-:Y:S02]  /*11630*/  IMAD R4, R4, c[0x0][0x218], RZ ;  /* 0x0000860004047a24 */ /* 0x000fe400078e02ff */
[----:B------:R-:W-:Y:S02]  /*11640*/  IMAD.IADD R3, R3, 0x1, R0 ;  /* 0x0000000103037824 */ /* 0x000fe400078e0200 */
[C---:B------:R-:W-:Y:S02]  /*11650*/  IMAD R4, R218.reuse, c[0x0][0x21c], R4 ;  /* 0x00008700da047a24 */ /* 0x040fe400078e0204 */
[----:B------:R-:W-:Y:S01]  /*11660*/  IMAD.WIDE.U32 R2, R218, c[0x0][0x218], R2 ;  /* 0x00008600da027a25 */ /* 0x000fe200078e0002 */
[----:B------:R1:W4:Y:S04]  /*11670*/  LDSM.16.M88.4 R52, [R196] ;  /* 0x00000000c434783b */ /* 0x0003280000000200 */
[----:B------:R1:W1:Y:S04]  /*11680*/  LDSM.16.M88.4 R48, [R196+0x1000] ;  /* 0x00100000c430783b */ /* 0x0002680000000200 */
[----:B------:R1:W1:Y:S04]  /*11690*/  LDSM.16.M88.4 R20, [R169] ;  /* 0x00000000a914783b */ /* 0x0002680000000200 */
[----:B------:R1:W1:Y:S04]  /*116a0*/  LDSM.16.M88.4 R36, [R169+0x400] ;  /* 0x00040000a924783b */ /* 0x0002680000000200 */
[----:B------:R1:W1:Y:S04]  /*116b0*/  LDSM.16.M88.4 R172, [R169+0x800] ;  /* 0x00080000a9ac783b */ /* 0x0002680000000200 */
[----:B------:R1:W1:Y:S04]  /*116c0*/  LDSM.16.M88.4 R176, [R197] ;  /* 0x00000000c5b0783b */ /* 0x0002680000000200 */
[----:B------:R1:W1:Y:S04]  /*116d0*/  LDSM.16.M88.4 R184, [R197+0x1000] ;  /* 0x00100000c5b8783b */ /* 0x0002680000000200 */
[----:B------:R1:W1:Y:S04]  /*116e0*/  LDSM.16.M88.4 R180, [R198] ;  /* 0x00000000c6b4783b */ /* 0x0002680000000200 */
[----:B------:R1:W1:Y:S04]  /*116f0*/  LDSM.16.M88.4 R188, [R206] ;  /* 0x00000000cebc783b */ /* 0x0002680000000200 */
[----:B------:R1:W1:Y:S01]  /*11700*/  LDSM.16.M88.4 R192, [R205] ;  /* 0x00000000cdc0783b */ /* 0x0002620000000200 */
[----:B--2---:R-:W-:Y:S04]  /*11710*/  IADD3 R0, P0, R8, R2, RZ ;  /* 0x0000000208007210 */ /* 0x004fe80007f1e0ff */
[----:B---3--:R-:W-:Y:S02]  /*11720*/  IADD3.X R2, R5, R3, R4, P0, !PT ;  /* 0x0000000305027210 */ /* 0x008fe400007fe404 */
[C---:B------:R-:W-:Y:S04]  /*11730*/  LEA R9, P0, R0.reuse, c[0x0][0x1f8], 0x1 ;  /* 0x00007e0000097a11 */ /* 0x040fe800078008ff */
[----:B------:R-:W-:Y:S01]  /*11740*/  LEA.HI.X R8, R0, c[0x0][0x1fc], R2, 0x1, P0 ;  /* 0x00007f0000087a11 */ /* 0x000fe200000f0c02 */
[----:B------:R-:W-:-:S06]  /*11750*/  BRA.DIV ~URZ, `(.L_x_308) ;  /* 0x00008a527f007947 */ /* 0x000fcc000b800000 */
[----:B-1--4-:R1:W2:Y:S02]  /*11760*/  SHFL.IDX PT, R0, R8, RZ, 0x1c1f ;  /* 0x001c1fff08007589 */ /* 0x0122a400000e0000 */
.L_x_402:
[----:B------:R-:W3:Y:S01]  /*11770*/  SHFL.IDX PT, R2, R9, RZ, 0x1c1f ;  /* 0x001c1fff09027589 */ /* 0x000ee200000e0000 */
[----:B------:R-:W-:Y:S03]  /*11780*/  BSSY B0, `(.L_x_309) ;  /* 0x000001e000007945 */ /* 0x000fe60003800000 */
[----:B------:R-:W4:Y:S01]  /*11790*/  S2R R10, SR_TID.X ;  /* 0x00000000000a7919 */ /* 0x000f220000002100 */
[C---:B---3--:R-:W-:Y:S04]  /*117a0*/  LEA R4, P0, R228.reuse, R2, 0x1 ;  /* 0x00000002e4047211 */ /* 0x048fe800078008ff */
[----:B--2---:R-:W-:Y:S05]  /*117b0*/  LEA.HI.X R5, R228, R0, R229, 0x1, P0 ;  /* 0x00000000e4057211 */ /* 0x004fea00000f0ce5 */
[----:B------:R-:W-:Y:S01]  /*117c0*/  @!PT LDS RZ, [RZ] ;  /* 0x00000000fffff984 */ /* 0x000fe20000000800 */
[----:B------:R-:W-:Y:S01]  /*117d0*/  @!PT LDS RZ, [RZ] ;  /* 0x00000000fffff984 */ /* 0x000fe20000000800 */
[----:B------:R2:W-:Y:S02]  /*117e0*/  LDGSTS.E.BYPASS.LTC128B.128 [R207+0x1880], [R4.64], !P5 ;  /* 0x0188000004cf7fae */ /* 0x0005e4000e901d48 */
[C---:B--2---:R-:W-:Y:S04]  /*117f0*/  LEA R4, P0, R238.reuse, R2, 0x1 ;  /* 0x00000002ee047211 */ /* 0x044fe800078008ff */
[----:B------:R-:W-:Y:S02]  /*11800*/  LEA.HI.X R5, R238, R0, R250, 0x1, P0 ;  /* 0x00000000ee057211 */ /* 0x000fe400000f0cfa */
[C---:B------:R-:W-:Y:S03]  /*11810*/  LEA R2, P0, R230.reuse, R2, 0x1 ;  /* 0x00000002e6027211 */ /* 0x040fe600078008ff */
[----:B------:R2:W-:Y:S01]  /*11820*/  LDGSTS.E.BYPASS.LTC128B.128 [R207+0x2480], [R4.64], !P4 ;  /* 0x0248000004cf7fae */ /* 0x0005e2000e101d48 */
[----:B------:R-:W-:Y:S02]  /*11830*/  LEA.HI.X R3, R230, R0, R249, 0x1, P0 ;  /* 0x00000000e6037211 */ /* 0x000fe400000f0cf9 */
[----:B----4-:R-:W-:Y:S03]  /*11840*/  ISETP.GT.AND P0, PT, R10, 0x3f, PT ;  /* 0x0000003f0a00780c */ /* 0x010fe60003f04270 */
[----:B------:R2:W-:Y:S10]  /*11850*/  LDGSTS.E.BYPASS.LTC128B.128 [R207+0x3080], [R2.64], !P2 ;  /* 0x0308000002cf7fae */ /* 0x0005f4000d101d48 */
[----:B------:R-:W-:-:S05]  /*11860*/  @P0 BRA `(.L_x_310) ;  /* 0x000000f000000947 */ /* 0x000fca0003800000 */
[----:B------:R-:W-:-:S05]  /*11870*/  BRA.DIV ~URZ, `(.L_x_311) ;  /* 0x000089927f007947 */ /* 0x000fca000b800000 */
[----:B--2---:R2:W3:Y:S04]  /*11880*/  SHFL.IDX PT, R4, R8, 0x1, 0x1c1f ;  /* 0x003c1f0008047f89 */ /* 0x0044e800000e0000 */
[----:B------:R2:W4:Y:S02]  /*11890*/  SHFL.IDX PT, R0, R9, 0x1, 0x1c1f ;  /* 0x003c1f0009007f89 */ /* 0x00052400000e0000 */
.L_x_403:
[C---:B----4-:R-:W-:Y:S04]  /*118a0*/  LEA R2, P0, R228.reuse, R0, 0x1 ;  /* 0x00000000e4027211 */ /* 0x050fe800078008ff */
[----:B---3--:R-:W-:Y:S02]  /*118b0*/  LEA.HI.X R3, R228, R4, R229, 0x1, P0 ;  /* 0x00000004e4037211 */ /* 0x008fe400000f0ce5 */
[C---:B-12---:R-:W-:Y:S03]  /*118c0*/  LEA R8, P0, R238.reuse, R0, 0x1 ;  /* 0x00000000ee087211 */ /* 0x046fe600078008ff */
[----:B------:R-:W-:Y:S01]  /*118d0*/  @!PT LDS RZ, [RZ] ;  /* 0x00000000fffff984 */ /* 0x000fe20000000800 */
[----:B------:R-:W-:Y:S01]  /*118e0*/  @!PT LDS RZ, [RZ] ;  /* 0x00000000fffff984 */ /* 0x000fe20000000800 */
[----:B------:R-:W-:Y:S01]  /*118f0*/  @!PT LDS RZ, [RZ] ;  /* 0x00000000fffff984 */ /* 0x000fe20000000800 */
[----:B------:R1:W-:Y:S01]  /*11900*/  LDGSTS.E.BYPASS.LTC128B.128 [R207+0x2080], [R2.64], !P5 ;  /* 0x0208000002cf7fae */ /* 0x0003e2000e901d48 */
[----:B------:R-:W-:Y:S05]  /*11910*/  LEA.HI.X R9, R238, R4, R250, 0x1, P0 ;  /* 0x00000004ee097211 */ /* 0x000fea00000f0cfa */
[----:B------:R2:W-:Y:S01]  /*11920*/  LDGSTS.E.BYPASS.LTC128B.128 [R207+0x2c80], [R8.64], !P4 ;  /* 0x02c8000008cf7fae */ /* 0x0005e2000e101d48 */
[C---:B-1----:R-:W-:Y:S04]  /*11930*/  LEA R2, P0, R230.reuse, R0, 0x1 ;  /* 0x00000000e6027211 */ /* 0x042fe800078008ff */
[----:B------:R-:W-:Y:S05]  /*11940*/  LEA.HI.X R3, R230, R4, R249, 0x1, P0 ;  /* 0x00000004e6037211 */ /* 0x000fea00000f0cf9 */
[----:B------:R2:W-:Y:S04]  /*11950*/  LDGSTS.E.BYPASS.LTC128B.128 [R207+0x3880], [R2.64], !P2 ;  /* 0x0388000002cf7fae */ /* 0x0005e8000d101d48 */
.L_x_310:
[----:B------:R-:W-:Y:S05]  /*11960*/  BSYNC B0 ;  /* 0x0000000000007941 */ /* 0x000fea0003800000 */
.L_x_309:
[----:B------:R-:W0:Y:S01]  /*11970*/  LDGDEPBAR ;  /* 0x00000000000079af */ /* 0x000e220000000000 */
[----:B------:R-:W-:Y:S01]  /*11980*/  WARPSYNC 0xffffffff ;  /* 0xffffffff00007948 */ /* 0x000fe20003800000 */
[-C--:B-12---:R-:W-:Y:S01]  /*11990*/  HMMA.16816.F32.BF16 R8, R52, R20.reuse, RZ ;  /* 0x000000143408723c */ /* 0x086fe200000418ff */
[----:B------:R-:W-:Y:S02]  /*119a0*/  BSSY B0, `(.L_x_312) ;  /* 0x000010c000007945 */ /* 0x000fe40003800000 */
[----:B------:R-:W-:Y:S05]  /*119b0*/  ISETP.GT.AND P0, PT, R219, R251, PT ;  /* 0x000000fbdb00720c */ /* 0x000fea0003f04270 */
        /* <DEDUP_REMOVED lines=89> */
[----:B------:R1:W1:Y:S02]  /*11f50*/  MUFU.TANH R193, R0 ;  /* 0x0000000000c17308 */ /* 0x0002640000002400 */
[----:B------:R-:W-:Y:S08]  /*11f60*/  FMUL.FTZ R4, R21, c[0x0][0x320] ;  /* 0x0000c80015047a20 */ /* 0x000ff00000410000 */
[----:B------:R5:W2:Y:S01]  /*11f70*/  MUFU.TANH R216, R2 ;  /* 0x0000000200d87308 */ /* 0x000aa20000002400 */
[----:B---3--:R-:W-:Y:S09]  /*11f80*/  FMUL.FTZ R3, R22, c[0x0][0x320] ;  /* 0x0000c80016037a20 */ /* 0x008ff20000410000 */
[----:B------:R-:W3:Y:S01]  /*11f90*/  MUFU.TANH R188, R3 ;  /* 0x0000000300bc7308 */ /* 0x000ee20000002400 */
[----:B-1----:R-:W-:Y:S09]  /*11fa0*/  FMUL.FTZ R0, R10, c[0x0][0x320] ;  /* 0x0000c8000a007a20 */ /* 0x002ff20000410000 */
[----:B------:R1:W1:Y:S01]  /*11fb0*/  MUFU.TANH R210, R0 ;  /* 0x0000000000d27308 */ /* 0x0002620000002400 */
[----:B-----5:R-:W-:Y:S09]  /*11fc0*/  FMUL.FTZ R2, R23, c[0x0][0x320] ;  /* 0x0000c80017027a20 */ /* 0x020ff20000410000 */
[----:B------:R-:W2:Y:S10]  /*11fd0*/  MUFU.TANH R189, R2 ;  /* 0x0000000200bd7308 */ /* 0x000eb40000002400 */
[----:B------:R-:W2:Y:S01]  /*11fe0*/  MUFU.TANH R181, R4 ;  /* 0x0000000400b57308 */ /* 0x000ea20000002400 */
[----:B-1----:R-:W-:Y:S02]  /*11ff0*/  FMUL.FTZ R0, R11, c[0x0][0x320] ;  /* 0x0000c8000b007a20 */ /* 0x002fe40000410000 */
[----:B------:R-:W1:Y:S07]  /*12000*/  LDSM.16.M88.4 R8, [R200] ;  /* 0x00000000c808783b */ /* 0x000e6e0000000200 */
[----:B------:R5:W1:Y:S02]  /*12010*/  MUFU.TANH R209, R0 ;  /* 0x0000000000d17308 */ /* 0x000a640000002400 */
[----:B-----5:R-:W-:Y:S08]  /*12020*/  FMUL.FTZ R0, R12, c[0x0][0x320] ;  /* 0x0000c8000c007a20 */ /* 0x020ff00000410000 */
[----:B------:R5:W2:Y:S01]  /*12030*/  MUFU.TANH R215, R0 ;  /* 0x0000000000d77308 */ /* 0x000aa20000002400 */
[-C--:B-1----:R-:W-:Y:S08]  /*12040*/  HMMA.16816.F32.BF16 R24, R176, R8.reuse, R24 ;  /* 0x00000008b018723c */ /* 0x082ff00000041818 */
[C---:B------:R-:W-:Y:S04]  /*12050*/  HMMA.16816.F32.BF16 R28, R184.reuse, R8, R28 ;  /* 0x00000008b81c723c */ /* 0x040fe8000004181c */
[----:B-----5:R-:W-:Y:S04]  /*12060*/  FMUL.FTZ R0, R13, c[0x0][0x320] ;  /* 0x0000c8000d007a20 */ /* 0x020fe80000410000 */
[-C--:B------:R-:W-:Y:S01]  /*12070*/  HMMA.16816.F32.BF16 R32, R184, R10.reuse, R32 ;  /* 0x0000000ab820723c */ /* 0x080fe20000041820 */
[----:B------:R-:W1:Y:S01]  /*12080*/  LDSM.16.M88.4 R12, [R199] ;  /* 0x00000000c70c783b */ /* 0x000e620000000200 */
[----:B------:R-:W-:Y:S04]  /*12090*/  DEPBAR.LE SB0, 0x0 ;  /* 0x000080000000791a */ /* 0x000fe80000000000 */
[----:B------:R5:W1:Y:S02]  /*120a0*/  MUFU.TANH R214, R0 ;  /* 0x0000000000d67308 */ /* 0x000a640000002400 */
[C---:B------:R-:W-:Y:S01]  /*120b0*/  HMMA.16816.F32.BF16 R36, R176.reuse, R10, R36 ;  /* 0x0000000ab024723c */ /* 0x040fe20000041824 */
[----:B------:R-:W-:Y:S07]  /*120c0*/  BAR.SYNC.DEFER_BLOCKING 0x0 ;  /* 0x0000000000007b1d */ /* 0x000fee0000010000 */
[----:B------:R-:W-:Y:S04]  /*120d0*/  FMUL.FTZ R3, R30, c[0x0][0x320] ;  /* 0x0000c8001e037a20 */ /* 0x000fe80000410000 */
[----:B------:R-:W-:Y:S01]  /*120e0*/  FMUL.FTZ R2, R31, c[0x0][0x320] ;  /* 0x0000c8001f027a20 */ /* 0x000fe20000410000 */
[----:B------:R2:W2:Y:S10]  /*120f0*/  MUFU.TANH R192, R3 ;  /* 0x0000000300c07308 */ /* 0x0004b40000002400 */
[----:B------:R3:W3:Y:S01]  /*12100*/  MUFU.TANH R190, R2 ;  /* 0x0000000200be7308 */ /* 0x0006e20000002400 */
[----:B-----5:R-:W-:Y:S02]  /*12110*/  FMUL.FTZ R0, R16, c[0x0][0x320] ;  /* 0x0000c80010007a20 */ /* 0x020fe40000410000 */
[----:B------:R-:W-:Y:S07]  /*12120*/  FMUL.FTZ R4, R37, c[0x0][0x320] ;  /* 0x0000c80025047a20 */ /* 0x000fee0000410000 */
[----:B------:R5:W4:Y:S01]  /*12130*/  MUFU.TANH R195, R0 ;  /* 0x0000000000c37308 */ /* 0x000b220000002400 */
[-C--:B-1----:R-:W-:Y:S03]  /*12140*/  HMMA.16816.F32.BF16 R40, R176, R12.reuse, R40 ;  /* 0x0000000cb028723c */ /* 0x082fe60000041828 */
[----:B--2---:R-:W-:Y:S06]  /*12150*/  FMUL.FTZ R3, R38, c[0x0][0x320] ;  /* 0x0000c80026037a20 */ /* 0x004fec0000410000 */
[----:B------:R1:W2:Y:S01]  /*12160*/  MUFU.TANH R31, R3 ;  /* 0x00000003001f7308 */ /* 0x0002a20000002400 */
[C---:B------:R-:W-:Y:S04]  /*12170*/  HMMA.16816.F32.BF16 R44, R184.reuse, R12, R44 ;  /* 0x0000000cb82c723c */ /* 0x040fe8000004182c */
[----:B---3--:R-:W-:Y:S04]  /*12180*/  FMUL.FTZ R2, R39, c[0x0][0x320] ;  /* 0x0000c80027027a20 */ /* 0x008fe80000410000 */
[-C--:B------:R-:W-:Y:S01]  /*12190*/  HMMA.16816.F32.BF16 R48, R184, R14.reuse, R48 ;  /* 0x0000000eb830723c */ /* 0x080fe20000041830 */
[----:B------:R3:W1:Y:S03]  /*121a0*/  MUFU.TANH R30, R2 ;  /* 0x00000002001e7308 */ /* 0x0006660000002400 */
[----:B-----5:R-:W-:Y:S04]  /*121b0*/  FMUL.FTZ R0, R17, c[0x0][0x320] ;  /* 0x0000c80011007a20 */ /* 0x020fe80000410000 */
[----:B------:R-:W-:Y:S03]  /*121c0*/  HMMA.16816.F32.BF16 R52, R176, R14, R52 ;  /* 0x0000000eb034723c */ /* 0x000fe60000041834 */
[----:B------:R5:W2:Y:S11]  /*121d0*/  MUFU.TANH R208, R0 ;  /* 0x0000000000d07308 */ /* 0x000ab60000002400 */
[----:B------:R-:W-:Y:S10]  /*121e0*/  @!UPT UIADD3 URZ, URZ, URZ, URZ ;  /* 0x0000003f3f3ff290 */ /* 0x000ff4000fffe03f */
[----:B-1----:R-:W-:Y:S02]  /*121f0*/  FMUL.FTZ R3, R52, c[0x0][0x320] ;  /* 0x0000c80034037a20 */ /* 0x002fe40000410000 */
[----:B---3--:R-:W-:Y:S02]  /*12200*/  FMUL.FTZ R2, R53, c[0x0][0x320] ;  /* 0x0000c80035027a20 */ /* 0x008fe40000410000 */
[----:B------:R-:W1:Y:S01]  /*12210*/  MUFU.TANH R13, R3 ;  /* 0x00000003000d7308 */ /* 0x000e620000002400 */
[----:B-----5:R-:W-:Y:S09]  /*12220*/  FMUL.FTZ R0, R18, c[0x0][0x320] ;  /* 0x0000c80012007a20 */ /* 0x020ff20000410000 */
[----:B------:R3:W1:Y:S10]  /*12230*/  MUFU.TANH R213, R0 ;  /* 0x0000000000d57308 */ /* 0x0006740000002400 */
[----:B------:R-:W1:Y:S01]  /*12240*/  MUFU.TANH R12, R2 ;  /* 0x00000002000c7308 */ /* 0x000e620000002400 */
[----:B---3--:R-:W-:Y:S09]  /*12250*/  FMUL.FTZ R0, R19, c[0x0][0x320] ;  /* 0x0000c80013007a20 */ /* 0x008ff20000410000 */
[----:B------:R3:W1:Y:S02]  /*12260*/  MUFU.TANH R212, R0 ;  /* 0x0000000000d47308 */ /* 0x0006640000002400 */
[----:B---3--:R-:W-:Y:S08]  /*12270*/  FMUL.FTZ R0, R20, c[0x0][0x320] ;  /* 0x0000c80014007a20 */ /* 0x008ff00000410000 */
        /* <DEDUP_REMOVED lines=8> */
[----:B------:R-:W3:Y:S10]  /*12300*/  MUFU.TANH R27, R4 ;  /* 0x00000004001b7308 */ /* 0x000ef40000002400 */
[----:B------:R5:W1:Y:S02]  /*12310*/  MUFU.TANH R175, R0 ;  /* 0x0000000000af7308 */ /* 0x000a640000002400 */
[----:B-----5:R-:W-:Y:S08]  /*12320*/  FMUL.FTZ R0, R28, c[0x0][0x320] ;  /* 0x0000c8001c007a20 */ /* 0x020ff00000410000 */
        /* <DEDUP_REMOVED lines=40> */
[----:B------:R1:W1:Y:S01]  /*125b0*/  MUFU.TANH R14, R0 ;  /* 0x00000000000e7308 */ /* 0x0002620000002400 */
[----:B------:R-:W-:-:S05]  /*125c0*/  @!P0 BRA `(.L_x_313) ;  /* 0x0000049000008947 */ /* 0x000fca0003800000 */
[----:B-1234-:R-:W-:Y:S01]  /*125d0*/  IMAD.MOV.U32 R0, RZ, RZ, 0x1 ;  /* 0x00000001ff007424 */ /* 0x01efe200078e00ff */
[----:B------:R-:W2:Y:S01]  /*125e0*/  LDL R226, [R1+0x40] ;  /* 0x0000400001e27983 */ /* 0x000ea20000100800 */
[----:B------:R-:W-:Y:S03]  /*125f0*/  IMAD.MOV.U32 R218, RZ, RZ, RZ ;  /* 0x000000ffffda7224 */ /* 0x000fe600078e00ff */
[----:B------:R-:W-:Y:S01]  /*12600*/  ISETP.NE.AND P0, PT, R0, c[0x0][0x2b8], PT ;  /* 0x0000ae0000007a0c */ /* 0x000fe20003f05270 */
[----:B------:R-:W3:Y:S04]  /*12610*/  LDL.64 R224, [R1+0x30] ;  /* 0x0000300001e07983 */ /* 0x000ee80000100a00 */
[----:B------:R-:W4:Y:S04]  /*12620*/  LDL R217, [R1+0x3c] ;  /* 0x00003c0001d97983 */ /* 0x000f280000100800 */
[----:B------:R-:W1:Y:S04]  /*12630*/  S2R R234, SR_TID.X ;  /* 0x0000000000ea7919 */ /* 0x000e680000002100 */
[----:B------:R-:W5:Y:S04]  /*12640*/  LDL.64 R222, [R1+0x28] ;  /* 0x0000280001de7983 */ /* 0x000f680000100a00 */
[----:B------:R-:W4:Y:S01]  /*12650*/  LDL R5, [R1+0x38] ;  /* 0x0000380001057983 */ /* 0x000f220000100800 */
[----:B-1----:R-:W-:Y:S04]  /*12660*/  SHF.R.S32.HI R221, RZ, 0x1f, R234 ;  /* 0x0000001fffdd7819 */ /* 0x002fe800000114ea */
[----:B------:R-:W-:Y:S04]  /*12670*/  LEA.HI R221, R221, R234, RZ, 0x2 ;  /* 0x000000eadddd7211 */ /* 0x000fe800078f10ff */
[----:B------:R-:W-:Y:S05]  /*12680*/  LOP3.LUT R221, R221, 0xfffffffc, RZ, 0xc0, !PT ;  /* 0xfffffffcdddd7812 */ /* 0x000fea00078ec0ff */
[----:B------:R-:W-:Y:S04]  /*12690*/  IMAD.IADD R221, R234, 0x1, -R221 ;  /* 0x00000001eadd7824 */ /* 0x000fe800078e0add */
[----:B------:R-:W-:Y:S02]  /*126a0*/  IMAD R0, R221, 0x20, R247 ;  /* 0x00000020dd007824 */ /* 0x000fe400078e02f7 */
[----:B--2---:R-:W-:Y:S05]  /*126b0*/  IMAD R2, R219, 0x30, R226 ;  /* 0x00000030db027824 */ /* 0x004fea00078e02e2 */
[----:B------:R-:W-:Y:S05]  /*126c0*/  IADD3 R2, R2, -0x30, R0 ;  /* 0xffffffd002027810 */ /* 0x000fea0007ffe000 */
[----:B------:R-:W-:Y:S04]  /*126d0*/  @P0 IMAD.HI.U32 R3, R2, c[0x0][0x2bc], RZ ;  /* 0x0000af0002030a27 */ /* 0x000fe800078e00ff */
[----:B------:R-:W-:Y:S01]  /*126e0*/  IMAD.MOV.U32 R0, RZ, RZ, R2 ;  /* 0x000000ffff007224 */ /* 0x000fe200078e0002 */
[----:B------:R-:W-:Y:S04]  /*126f0*/  @P0 SHF.R.U32.HI R0, RZ, c[0x0][0x2c0], R3 ;  /* 0x0000b000ff000a19 */ /* 0x000fe80000011603 */
[C---:B---3--:R-:W-:Y:S01]  /*12700*/  @!P3 IADD3 R3, P0, R0.reuse, R224, RZ ;  /* 0x000000e00003b210 */ /* 0x048fe20007f1e0ff */
[----:B------:R-:W-:Y:S03]  /*12710*/  IMAD.MOV R4, RZ, RZ, -R0 ;  /* 0x000000ffff047224 */ /* 0x000fe600078e0a00 */
[----:B----4-:R-:W-:Y:S01]  /*12720*/  @!P3 LEA.HI.X.SX32 R0, R0, R217, 0x1, P0 ;  /* 0x000000d90000b211 */ /* 0x010fe200000f0eff */
[----:B------:R-:W-:Y:S01]  /*12730*/  IMAD R227, R4, c[0x0][0x2b8], R2 ;  /* 0x0000ae0004e37a24 */ /* 0x000fe200078e0202 */
[C---:B------:R-:W-:Y:S04]  /*12740*/  @!P3 LEA R2, P0, R3.reuse, c[0x0][0x2a0], 0x2 ;  /* 0x0000a8000302ba11 */ /* 0x040fe800078010ff */
[----:B------:R-:W-:Y:S02]  /*12750*/  @!P3 LEA.HI.X R3, R3, c[0x0][0x2a4], R0, 0x2, P0 ;  /* 0x0000a9000303ba11 */ /* 0x000fe400000f1400 */
[----:B------:R-:W-:Y:S03]  /*12760*/  SHF.R.S32.HI R0, RZ, 0x1f, R227 ;  /* 0x0000001fff007819 */ /* 0x000fe600000114e3 */
[----:B------:R1:W2:Y:S02]  /*12770*/  @!P3 LDG.E R218, [R2.64] ;  /* 0x0000000802dab981 */ /* 0x0002a4000c1e1900 */
[----:B------:R-:W-:Y:S04]  /*12780*/  IMAD R0, R0, c[0x0][0x1e0], RZ ;  /* 0x0000780000007a24 */ /* 0x000fe800078e02ff */
[C---:B------:R-:W-:Y:S02]  /*12790*/  IMAD R0, R227.reuse, c[0x0][0x1e4], R0 ;  /* 0x00007900e3007a24 */ /* 0x040fe400078e0200 */
[----:B-1----:R-:W-:Y:S04]  /*127a0*/  IMAD.WIDE.U32 R2, R227, c[0x0][0x1e0], RZ ;  /* 0x00007800e3027a25 */ /* 0x002fe800078e00ff */
[----:B------:R-:W-:Y:S01]  /*127b0*/  IMAD.IADD R3, R3, 0x1, R0 ;  /* 0x0000000103037824 */ /* 0x000fe200078e0200 */
[----:B--2---:R-:W-:Y:S03]  /*127c0*/  SHF.R.S32.HI R0, RZ, 0x1f, R218 ;  /* 0x0000001fff007819 */ /* 0x004fe600000114da */
[----:B------:R-:W-:Y:S04]  /*127d0*/  IMAD.WIDE.U32 R2, R218, c[0x0][0x1f0], R2 ;  /* 0x00007c00da027a25 */ /* 0x000fe800078e0002 */
[----:B------:R-:W-:Y:S01]  /*127e0*/  IMAD R4, R0, c[0x0][0x1f0], RZ ;  /* 0x00007c0000047a24 */ /* 0x000fe200078e02ff */
[----:B-----5:R-:W-:Y:S03]  /*127f0*/  IADD3 R0, P0, R222, R2, RZ ;  /* 0x00000002de007210 */ /* 0x020fe60007f1e0ff */
[----:B------:R-:W-:Y:S05]  /*12800*/  IMAD R4, R218, c[0x0][0x1f4], R4 ;  /* 0x00007d00da047a24 */ /* 0x000fea00078e0204 */
[----:B------:R-:W-:Y:S02]  /*12810*/  IADD3.X R2, R5, R3, R4, P0, !PT ;  /* 0x0000000305027210 */ /* 0x000fe400007fe404 */
[C---:B------:R-:W-:Y:S02]  /*12820*/  LEA R11, P0, R0.reuse, c[0x0][0x1c8], 0x1 ;  /* 0x00007200000b7a11 */ /* 0x040fe400078008ff */
[----:B------:R-:W-:Y:S02]  /*12830*/  IADD3 R5, -R247, 0x30, RZ ;  /* 0x00000030f7057810 */ /* 0x000fe40007ffe1ff */
[----:B------:R-:W-:Y:S02]  /*12840*/  LEA.HI.X R10, R0, c[0x0][0x1cc], R2, 0x1, P0 ;  /* 0x00007300000a7a11 */ /* 0x000fe400000f0c02 */
[----:B------:R-:W-:Y:S01]  /*12850*/  ISETP.GE.AND P0, PT, R5, 0x1, PT ;  /* 0x000000010500780c */ /* 0x000fe20003f06270 */
[----:B------:R-:W-:-:S10]  /*12860*/  BRA.DIV ~URZ, `(.L_x_314) ;  /* 0x00007a627f007947 */ /* 0x000fd4000b800000 */
[----:B------:R1:W2:Y:S02]  /*12870*/  SHFL.IDX PT, R4, R10, RZ, 0x1c1f ;  /* 0x001c1fff0a047589 */ /* 0x0002a400000e0000 */
.L_x_404:
[----:B------:R-:W-:-:S05]  /*12880*/  BRA.DIV ~URZ, `(.L_x_315) ;  /* 0x00007ab27f007947 */ /* 0x000fca000b800000 */
[----:B------:R3:W4:Y:S02]  /*12890*/  SHFL.IDX PT, R0, R11, RZ, 0x1c1f ;  /* 0x001c1fff0b007589 */ /* 0x00072400000e0000 */
.L_x_405:
[C---:B----4-:R-:W-:Y:S04]  /*128a0*/  @P0 LEA R2, P1, R228.reuse, R0, 0x1 ;  /* 0x00000000e4020211 */ /* 0x050fe800078208ff */
[----:B--2---:R-:W-:Y:S02]  /*128b0*/  @P0 LEA.HI.X R3, R228, R4, R229, 0x1, P1 ;  /* 0x00000004e4030211 */ /* 0x004fe400008f0ce5 */
[C---:B------:R-:W-:Y:S03]  /*128c0*/  @P0 LEA R8, P1, R238.reuse, R0, 0x1 ;  /* 0x00000000ee080211 */ /* 0x040fe600078208ff */
[----:B------:R-:W-:Y:S01]  /*128d0*/  @!PT LDS RZ, [RZ] ;  /* 0x00000000fffff984 */ /* 0x000fe20000000800 */
[----:B------:R-:W-:Y:S01]  /*128e0*/  @!PT LDS RZ, [RZ] ;  /* 0x00000000fffff984 */ /* 0x000fe20000000800 */
[----:B------:R-:W-:Y:S01]  /*128f0*/  @!PT LDS RZ, [RZ] ;  /* 0x00000000fffff984 */ /* 0x000fe20000000800 */
[----:B------:R2:W-:Y:S01]  /*12900*/  @P0 LDGSTS.E.BYPASS.LTC128B.128 [R207+0x3c80], [R2.64], !P5 ;  /* 0x03c8000002cf0fae */ /* 0x0005e2000e901d48 */
[----:B------:R-:W-:Y:S05]  /*12910*/  @P0 LEA.HI.X R9, R238, R4, R250, 0x1, P1 ;  /* 0x00000004ee090211 */ /* 0x000fea00008f0cfa */
[----:B------:R4:W-:Y:S01]  /*12920*/  @P0 LDGSTS.E.BYPASS.LTC128B.128 [R207+0x4880], [R8.64], !P4 ;  /* 0x0488000008cf0fae */ /* 0x0009e2000e101d48 */
[C---:B--2---:R-:W-:Y:S04]  /*12930*/  @P0 LEA R2, P1, R230.reuse, R0, 0x1 ;  /* 0x00000000e6020211 */ /* 0x044fe800078208ff */
[----:B------:R-:W-:Y:S05]  /*12940*/  @P0 LEA.HI.X R3, R230, R4, R249, 0x1, P1 ;  /* 0x00000004e6030211 */ /* 0x000fea00008f0cf9 */
[----:B------:R4:W-:Y:S01]  /*12950*/  @P0 LDGSTS.E.BYPASS.LTC128B.128 [R207+0x5480], [R2.64], !P2 ;  /* 0x0548000002cf0fae */ /* 0x0009e2000d101d48 */
[----:B------:R-:W-:Y:S01]  /*12960*/  ISETP.GE.AND P0, PT, R5, 0x21, PT ;  /* 0x000000210500780c */ /* 0x000fe20003f06270 */
[----:B------:R-:W-:-:S06]  /*12970*/  BRA.DIV ~URZ, `(.L_x_316) ;  /* 0x00007a227f007947 */ /* 0x000fcc000b800000 */
[----:B------:R2:W1:Y:S04]  /*12980*/  SHFL.IDX PT, R4, R10, 0x1, 0x1c1f ;  /* 0x003c1f000a047f89 */ /* 0x00046800000e0000 */
[----:B------:R2:W3:Y:S02]  /*12990*/  SHFL.IDX PT, R0, R11, 0x1, 0x1c1f ;  /* 0x003c1f000b007f89 */ /* 0x0004e400000e0000 */
.L_x_406:
[C---:B---34-:R-:W-:Y:S04]  /*129a0*/  @P0 LEA R2, P1, R228.reuse, R0, 0x1 ;  /* 0x00000000e4020211 */ /* 0x058fe800078208ff */
[----:B-1----:R-:W-:Y:S02]  /*129b0*/  @P0 LEA.HI.X R3, R228, R4, R229, 0x1, P1 ;  /* 0x00000004e4030211 */ /* 0x002fe400008f0ce5 */
[C---:B------:R-:W-:Y:S03]  /*129c0*/  @P0 LEA R8, P1, R238.reuse, R0, 0x1 ;  /* 0x00000000ee080211 */ /* 0x040fe600078208ff */
[----:B------:R-:W-:Y:S01]  /*129d0*/  @!PT LDS RZ, [RZ] ;  /* 0x00000000fffff984 */ /* 0x000fe20000000800 */
[----:B------:R-:W-:Y:S01]  /*129e0*/  @!PT LDS RZ, [RZ] ;  /* 0x00000000fffff984 */ /* 0x000fe20000000800 */
[----:B------:R-:W-:Y:S01]  /*129f0*/  @!PT LDS RZ, [RZ] ;  /* 0x00000000fffff984 */ /* 0x000fe20000000800 */
[----:B------:R1:W-:Y:S01]  /*12a00*/  @P0 LDGSTS.E.BYPASS.LTC128B.128 [R207+0x4480], [R2.64], !P5 ;  /* 0x0448000002cf0fae */ /* 0x0003e2000e901d48 */
[----:B------:R-:W-:Y:S05]  /*12a10*/  @P0 LEA.HI.X R9, R238, R4, R250, 0x1, P1 ;  /* 0x00000004ee090211 */ /* 0x000fea00008f0cfa */
[----:B------:R3:W-:Y:S01]  /*12a20*/  @P0 LDGSTS.E.BYPASS.LTC128B.128 [R207+0x5080], [R8.64], !P4 ;  /* 0x0508000008cf0fae */ /* 0x0007e2000e101d48 */
[C---:B-1----:R-:W-:Y:S04]  /*12a30*/  @P0 LEA R2, P1, R230.reuse, R0, 0x1 ;  /* 0x00000000e6020211 */ /* 0x042fe800078208ff */
[----:B------:R-:W-:Y:S05]  /*12a40*/  @P0 LEA.HI.X R3, R230, R4, R249, 0x1, P1 ;  /* 0x00000004e6030211 */ /* 0x000fea00008f0cf9 */
[----:B------:R3:W-:Y:S04]  /*12a50*/  @P0 LDGSTS.E.BYPASS.LTC128B.128 [R207+0x5c80], [R2.64], !P2 ;  /* 0x05c8000002cf0fae */ /* 0x0007e8000d101d48 */
.L_x_313:
[----:B--234-:R-:W-:Y:S05]  /*12a60*/  BSYNC B0 ;  /* 0x0000000000007941 */ /* 0x01cfea0003800000 */
.L_x_312:
[----:B------:R-:W-:Y:S01]  /*12a70*/  FMNMX.FTZ R4, R194, R108, !PT ;  /* 0x0000006cc2047209 */ /* 0x000fe20007810000 */
[----:B------:R-:W0:Y:S01]  /*12a80*/  LDGDEPBAR ;  /* 0x00000000000079af */ /* 0x000e220000000000 */
[----:B------:R-:W-:Y:S02]  /*12a90*/  FMNMX.FTZ R3, R210, R107, !PT ;  /* 0x0000006bd2037209 */ /* 0x000fe40007810000 */
        /* <DEDUP_REMOVED lines=48> */
.L_x_407:
[----:B-12---:R-:W-:Y:S01]  /*12da0*/  FMNMX.FTZ R4, R4, R0, !PT ;  /* 0x0000000004047209 */ /* 0x006fe20007810000 */
[----:B------:R-:W-:-:S05]  /*12db0*/  BRA.DIV ~URZ, `(.L_x_318) ;  /* 0x000076e27f007947 */ /* 0x000fca000b800000 */
[----:B------:R-:W1:Y:S02]  /*12dc0*/  SHFL.BFLY PT, R0, R4, 0x1, 0x1f ;  /* 0x0c201f0004007f89 */ /* 0x000e6400000e0000 */
[----:B-1----:R-:W-:Y:S02]  /*12dd0*/  FMNMX.FTZ R108, R4, R0, !PT ;  /* 0x00000000046c7209 */ /* 0x002fe40007810000 */
[----:B------:R-:W1:Y:S02]  /*12de0*/  SHFL.BFLY PT, R0, R5, 0x2, 0x1f ;  /* 0x0c401f0005007f89 */ /* 0x000e6400000e0000 */
[----:B-1----:R-:W-:Y:S05]  /*12df0*/  FMNMX.FTZ R0, R5, R0, !PT ;  /* 0x0000000005007209 */ /* 0x002fea0007810000 */
        /* <DEDUP_REMOVED lines=8> */
[----:B------:R1:W2:Y:S02]  /*12e80*/  SHFL.BFLY PT, R0, R4, 0x1, 0x1f ;  /* 0x0c201f0004007f89 */ /* 0x0002a400000e0000 */
.L_x_408:
[----:B--2---:R-:W-:Y:S01]  /*12e90*/  FMNMX.FTZ R5, R0, R4, !PT ;  /* 0x0000000400057209 */ /* 0x004fe20007810000 */
[C---:B------:R-:W-:Y:S01]  /*12ea0*/  FMUL.FTZ R2, R108.reuse, c[0x0][0x2d0] ;  /* 0x0000b4006c027a20 */ /* 0x040fe20000410000 */
[----:B------:R-:W-:Y:S01]  /*12eb0*/  WARPSYNC 0xffffffff ;  /* 0xffffffff00007948 */ /* 0x000fe20003800000 */
[----:B------:R-:W-:Y:S01]  /*12ec0*/  FADD.FTZ R0, -R108, R109 ;  /* 0x0000006d6c007221 */ /* 0x000fe20000010100 */
[----:B------:R-:W-:Y:S01]  /*12ed0*/  LDSM.16.MT88.4 R40, [R171] ;  /* 0x00000000ab28783b */ /* 0x000fe20000004200 */
[--C-:B------:R-:W-:Y:S01]  /*12ee0*/  FFMA.FTZ R8, R194, c[0x0][0x2d0], -R2.reuse ;  /* 0x0000b400c2087a23 */ /* 0x100fe20000010802 */
[----:B------:R-:W-:Y:S01]  /*12ef0*/  ISETP.GT.AND P0, PT, R219, R251, PT ;  /* 0x000000fbdb00720c */ /* 0x000fe20003f04270 */
[----:B------:R-:W-:Y:S02]  /*12f00*/  FMUL.FTZ R0, R0, c[0x0][0x2d0] ;  /* 0x0000b40000007a20 */ /* 0x000fe40000410000 */
[--C-:B------:R-:W-:Y:S02]  /*12f10*/  FFMA.FTZ R3, R193, c[0x0][0x2d0], -R2.reuse ;  /* 0x0000b400c1037a23 */ /* 0x100fe40000010802 */
[--C-:B------:R-:W-:Y:S01]  /*12f20*/  FFMA.FTZ R194, R29, c[0x0][0x2d0], -R2.reuse ;  /* 0x0000b4001dc27a23 */ /* 0x100fe20000010802 */
[----:B-1----:R-:W1:Y:S01]  /*12f30*/  MUFU.EX2 R4, R0 ;  /* 0x0000000000047308 */ /* 0x002e620000000800 */
[--C-:B------:R-:W-:Y:S02]  /*12f40*/  FFMA.FTZ R193, R27, c[0x0][0x2d0], -R2.reuse ;  /* 0x0000b4001bc17a23 */ /* 0x100fe40000010802 */
[--C-:B------:R-:W-:Y:S02]  /*12f50*/  FFMA.FTZ R11, R182, c[0x0][0x2d0], -R2.reuse ;  /* 0x0000b400b60b7a23 */ /* 0x100fe40000010802 */
[--C-:B------:R-:W-:Y:S02]  /*12f60*/  FFMA.FTZ R10, R181, c[0x0][0x2d0], -R2.reuse ;  /* 0x0000b400b50a7a23 */ /* 0x100fe40000010802 */
[--C-:B------:R-:W-:Y:S02]  /*12f70*/  FFMA.FTZ R109, R173, c[0x0][0x2d0], -R2.reuse ;  /* 0x0000b400ad6d7a23 */ /* 0x100fe40000010802 */
[--C-:B------:R-:W-:Y:S01]  /*12f80*/  FFMA.FTZ R217, R172, c[0x0][0x2d0], -R2.reuse ;  /* 0x0000b400acd97a23 */ /* 0x100fe20000010802 */
[----:B------:R-:W-:Y:S01]  /*12f90*/  MUFU.EX2 R3, R3 ;  /* 0x0000000300037308 */ /* 0x000fe20000000800 */
[--C-:B------:R-:W-:Y:S02]  /*12fa0*/  FFMA.FTZ R226, R21, c[0x0][0x2d0], -R2.reuse ;  /* 0x0000b40015e27a23 */ /* 0x100fe40000010802 */
[--C-:B------:R-:W-:Y:S02]  /*12fb0*/  FFMA.FTZ R225, R20, c[0x0][0x2d0], -R2.reuse ;  /* 0x0000b40014e17a23 */ /* 0x100fe40000010802 */
[--C-:B------:R-:W-:Y:S02]  /*12fc0*/  FFMA.FTZ R224, R13, c[0x0][0x2d0], -R2.reuse ;  /* 0x0000b4000de07a23 */ /* 0x100fe40000010802 */
[----:B------:R-:W-:Y:S03]  /*12fd0*/  FFMA.FTZ R223, R12, c[0x0][0x2d0], -R2 ;  /* 0x0000b4000cdf7a23 */ /* 0x000fe60000010802 */
[----:B------:R-:W2:Y:S10]  /*12fe0*/  MUFU.EX2 R2, R8 ;  /* 0x0000000800027308 */ /* 0x000eb40000000800 */
[----:B------:R-:W-:Y:S10]  /*12ff0*/  MUFU.EX2 R13, R10 ;  /* 0x0000000a000d7308 */ /* 0x000ff40000000800 */
[----:B------:R-:W-:Y:S01]  /*13000*/  MUFU.EX2 R109, R109 ;  /* 0x0000006d006d7308 */ /* 0x000fe20000000800 */
[C---:B-1----:R-:W-:Y:S02]  /*13010*/  FMUL.FTZ R52, R4.reuse, R160 ;  /* 0x000000a004347220 */ /* 0x042fe40000410000 */
[C---:B------:R-:W-:Y:S01]  /*13020*/  FMUL.FTZ R53, R4.reuse, R161 ;  /* 0x000000a104357220 */ /* 0x040fe20000410000 */
[----:B--2---:R-:W-:Y:S01]  /*13030*/  F2FP.BF16.PACK_AB R172, R3, R2 ;  /* 0x0000000203ac723e */ /* 0x004fe200000010ff */
[----:B------:R-:W-:Y:S02]  /*13040*/  FFMA.FTZ R0, R4, R220, R2 ;  /* 0x000000dc04007223 */ /* 0x000fe40000010002 */
[----:B------:R-:W-:Y:S02]  /*13050*/  FMUL.FTZ R2, R107, c[0x0][0x2d0] ;  /* 0x0000b4006b027a20 */ /* 0x000fe40000410000 */
[----:B------:R-:W-:Y:S02]  /*13060*/  FADD.FTZ R12, R3, R0 ;  /* 0x00000000030c7221 */ /* 0x000fe40000010000 */
[----:B------:R-:W-:Y:S02]  /*13070*/  FADD.FTZ R0, -R107, R110 ;  /* 0x0000006e6b007221 */ /* 0x000fe40000010100 */
[--C-:B------:R-:W-:Y:S01]  /*13080*/  FFMA.FTZ R9, R210, c[0x0][0x2d0], -R2.reuse ;  /* 0x0000b400d2097a23 */ /* 0x100fe20000010802 */
[----:B------:R-:W-:Y:S01]  /*13090*/  MUFU.EX2 R110, R193 ;  /* 0x000000c1006e7308 */ /* 0x000fe20000000800 */
[----:B------:R-:W-:Y:S02]  /*130a0*/  FMUL.FTZ R0, R0, c[0x0][0x2d0] ;  /* 0x0000b40000007a20 */ /* 0x000fe40000410000 */
[--C-:B------:R-:W-:Y:S02]  /*130b0*/  FFMA.FTZ R8, R209, c[0x0][0x2d0], -R2.reuse ;  /* 0x0000b400d1087a23 */ /* 0x100fe40000010802 */
[--C-:B------:R-:W-:Y:S02]  /*130c0*/  FFMA.FTZ R27, R188, c[0x0][0x2d0], -R2.reuse ;  /* 0x0000b400bc1b7a23 */ /* 0x100fe40000010802 */
[--C-:B------:R-:W-:Y:S02]  /*130d0*/  FFMA.FTZ R36, R189, c[0x0][0x2d0], -R2.reuse ;  /* 0x0000b400bd247a23 */ /* 0x100fe40000010802 */
[--C-:B------:R-:W-:Y:S01]  /*130e0*/  FFMA.FTZ R185, R31, c[0x0][0x2d0], -R2.reuse ;  /* 0x0000b4001fb97a23 */ /* 0x100fe20000010802 */
[----:B------:R-:W1:Y:S01]  /*130f0*/  MUFU.EX2 R3, R0 ;  /* 0x0000000000037308 */ /* 0x000e620000000800 */
[--C-:B------:R-:W-:Y:S02]  /*13100*/  FFMA.FTZ R184, R30, c[0x0][0x2d0], -R2.reuse ;  /* 0x0000b4001eb87a23 */ /* 0x100fe40000010802 */
[--C-:B------:R-:W-:Y:S02]  /*13110*/  FFMA.FTZ R222, R24, c[0x0][0x2d0], -R2.reuse ;  /* 0x0000b40018de7a23 */ /* 0x100fe40000010802 */
[--C-:B------:R-:W-:Y:S02]  /*13120*/  FFMA.FTZ R187, R180, c[0x0][0x2d0], -R2.reuse ;  /* 0x0000b400b4bb7a23 */ /* 0x100fe40000010802 */
[--C-:B------:R-:W-:Y:S02]  /*13130*/  FFMA.FTZ R186, R175, c[0x0][0x2d0], -R2.reuse ;  /* 0x0000b400afba7a23 */ /* 0x100fe40000010802 */
[--C-:B------:R-:W-:Y:S01]  /*13140*/  FFMA.FTZ R221, R23, c[0x0][0x2d0], -R2.reuse ;  /* 0x0000b40017dd7a23 */ /* 0x100fe20000010802 */
[----:B------:R-:W2:Y:S01]  /*13150*/  MUFU.EX2 R9, R9 ;  /* 0x0000000900097308 */ /* 0x000ea20000000800 */
[--C-:B------:R-:W-:Y:S02]  /*13160*/  FFMA.FTZ R220, R15, c[0x0][0x2d0], -R2.reuse ;  /* 0x0000b4000fdc7a23 */ /* 0x100fe40000010802 */
[----:B------:R-:W-:Y:S02]  /*13170*/  FFMA.FTZ R210, R14, c[0x0][0x2d0], -R2 ;  /* 0x0000b4000ed27a23 */ /* 0x000fe40000010802 */
[C---:B------:R-:W-:Y:S02]  /*13180*/  FMUL.FTZ R56, R4.reuse, R56 ;  /* 0x0000003804387220 */ /* 0x040fe40000410000 */
[C---:B------:R-:W-:Y:S02]  /*13190*/  FMUL.FTZ R57, R4.reuse, R57 ;  /* 0x0000003904397220 */ /* 0x040fe40000410000 */
[C---:B------:R-:W-:Y:S01]  /*131a0*/  FMUL.FTZ R68, R4.reuse, R68 ;  /* 0x0000004404447220 */ /* 0x040fe20000410000 */
[----:B------:R-:W3:Y:S01]  /*131b0*/  MUFU.EX2 R2, R8 ;  /* 0x0000000800027308 */ /* 0x000ee20000000800 */
[C---:B------:R-:W-:Y:S02]  /*131c0*/  FMUL.FTZ R69, R4.reuse, R69 ;  /* 0x0000004504457220 */ /* 0x040fe40000410000 */
[----:B------:R-:W-:Y:S02]  /*131d0*/  FMUL.FTZ R72, R4, R72 ;  /* 0x0000004804487220 */ /* 0x000fe40000410000 */
[C---:B-1----:R-:W-:Y:S02]  /*131e0*/  FMUL.FTZ R38, R3.reuse, R154 ;  /* 0x0000009a03267220 */ /* 0x042fe40000410000 */
[C---:B------:R-:W-:Y:S02]  /*131f0*/  FMUL.FTZ R39, R3.reuse, R155 ;  /* 0x0000009b03277220 */ /* 0x040fe40000410000 */
[C---:B------:R-:W-:Y:S01]  /*13200*/  FMUL.FTZ R54, R3.reuse, R162 ;  /* 0x000000a203367220 */ /* 0x040fe20000410000 */
[----:B------:R-:W1:Y:S01]  /*13210*/  MUFU.EX2 R14, R11 ;  /* 0x0000000b000e7308 */ /* 0x000e620000000800 */
[C---:B------:R-:W-:Y:S02]  /*13220*/  FMUL.FTZ R55, R3.reuse, R163 ;  /* 0x000000a303377220 */ /* 0x040fe40000410000 */
[----:B------:R-:W-:Y:S01]  /*13230*/  LDSM.16.MT88.4 R160, [R170+0x1400] ;  /* 0x00140000aaa0783b */ /* 0x000fe20000004200 */
[C---:B--2---:R-:W-:Y:S02]  /*13240*/  FFMA.FTZ R0, R3.reuse, R231, R9 ;  /* 0x000000e703007223 */ /* 0x044fe40000010009 */
[C---:B------:R-:W-:Y:S02]  /*13250*/  FMUL.FTZ R58, R3.reuse, R58 ;  /* 0x0000003a033a7220 */ /* 0x040fe40000410000 */
[C---:B------:R-:W-:Y:S02]  /*13260*/  FMUL.FTZ R59, R3.reuse, R59 ;  /* 0x0000003b033b7220 */ /* 0x040fe40000410000 */
[C---:B------:R-:W-:Y:S01]  /*13270*/  FMUL.FTZ R70, R3.reuse, R70 ;  /* 0x0000004603467220 */ /* 0x040fe20000410000 */
[----:B------:R-:W-:Y:S01]  /*13280*/  MUFU.EX2 R234, R185 ;  /* 0x000000b900ea7308 */ /* 0x000fe20000000800 */
[----:B------:R-:W-:Y:S02]  /*13290*/  FMUL.FTZ R71, R3, R71 ;  /* 0x0000004703477220 */ /* 0x000fe40000410000 */
[C---:B---3--:R-:W-:Y:S01]  /*132a0*/  FADD.FTZ R37, R2.reuse, R0 ;  /* 0x0000000002257221 */ /* 0x048fe20000010000 */
[----:B------:R-:W-:Y:S01]  /*132b0*/  F2FP.BF16.PACK_AB R173, R2, R9 ;  /* 0x0000000902ad723e */ /* 0x000fe200000010ff */
[C---:B------:R-:W-:Y:S02]  /*132c0*/  FADD.FTZ R0, -R106.reuse, R111 ;  /* 0x0000006f6a007221 */ /* 0x040fe40000010100 */
[----:B------:R-:W-:Y:S02]  /*132d0*/  FMUL.FTZ R8, R106, c[0x0][0x2d0] ;  /* 0x0000b4006a087a20 */ /* 0x000fe40000410000 */
[----:B------:R-:W-:Y:S01]  /*132e0*/  FMUL.FTZ R0, R0, c[0x0][0x2d0] ;  /* 0x0000b40000007a20 */ /* 0x000fe20000410000 */
[----:B------:R-:W-:Y:S01]  /*132f0*/  MUFU.EX2 R111, R194 ;  /* 0x000000c2006f7308 */ /* 0x000fe20000000800 */
[--C-:B------:R-:W-:Y:S02]  /*13300*/  FFMA.FTZ R9, R215, c[0x0][0x2d0], -R8.reuse ;  /* 0x0000b400d7097a23 */ /* 0x100fe40000010808 */
[--C-:B------:R-:W-:Y:S02]  /*13310*/  FFMA.FTZ R23, R195, c[0x0][0x2d0], -R8.reuse ;  /* 0x0000b400c3177a23 */ /* 0x100fe40000010808 */
[--C-:B------:R-:W-:Y:S02]  /*13320*/  FFMA.FTZ R21, R208, c[0x0][0x2d0], -R8.reuse ;  /* 0x0000b400d0157a23 */ /* 0x100fe40000010808 */
[--C-:B------:R-:W-:Y:S02]  /*13330*/  FFMA.FTZ R177, R32, c[0x0][0x2d0], -R8.reuse ;  /* 0x0000b40020b17a23 */ /* 0x100fe40000010808 */
[--C-:B------:R-:W-:Y:S01]  /*13340*/  FFMA.FTZ R195, R28, c[0x0][0x2d0], -R8.reuse ;  /* 0x0000b4001cc37a23 */ /* 0x100fe20000010808 */
[----:B------:R2:W3:Y:S01]  /*13350*/  MUFU.EX2 R2, R0 ;  /* 0x0000000000027308 */ /* 0x0004e20000000800 */
[--C-:B------:R-:W-:Y:S02]  /*13360*/  FFMA.FTZ R189, R17, c[0x0][0x2d0], -R8.reuse ;  /* 0x0000b40011bd7a23 */ /* 0x100fe40000010808 */
[--C-:B------:R-:W-:Y:S02]  /*13370*/  FFMA.FTZ R208, R16, c[0x0][0x2d0], -R8.reuse ;  /* 0x0000b40010d07a23 */ /* 0x100fe40000010808 */
[--C-:B------:R-:W-:Y:S02]  /*13380*/  FFMA.FTZ R10, R214, c[0x0][0x2d0], -R8.reuse ;  /* 0x0000b400d60a7a23 */ /* 0x100fe40000010808 */
[--C-:B------:R-:W-:Y:S02]  /*13390*/  FFMA.FTZ R180, R191, c[0x0][0x2d0], -R8.reuse ;  /* 0x0000b400bfb47a23 */ /* 0x100fe40000010808 */
[--C-:B------:R-:W-:Y:S01]  /*133a0*/  FFMA.FTZ R179, R183, c[0x0][0x2d0], -R8.reuse ;  /* 0x0000b400b7b37a23 */ /* 0x100fe20000010808 */
[----:B------:R4:W5:Y:S01]  /*133b0*/  MUFU.EX2 R24, R9 ;  /* 0x0000000900187308 */ /* 0x0009620000000800 */
[--C-:B------:R-:W-:Y:S01]  /*133c0*/  FFMA.FTZ R178, R174, c[0x0][0x2d0], -R8.reuse ;  /* 0x0000b400aeb27a23 */ /* 0x100fe20000010808 */
[C---:B-1----:R-:W-:Y:S01]  /*133d0*/  F2FP.BF16.PACK_AB R174, R13.reuse, R14 ;  /* 0x0000000e0dae723e */ /* 0x042fe200000010ff */
[----:B------:R-:W-:Y:S02]  /*133e0*/  FFMA.FTZ R191, R22, c[0x0][0x2d0], -R8 ;  /* 0x0000b40016bf7a23 */ /* 0x000fe40000010808 */
[----:B------:R-:W-:Y:S02]  /*133f0*/  FADD.FTZ R8, R14, R12 ;  /* 0x0000000c0e087221 */ /* 0x000fe40000010000 */
[----:B------:R-:W-:Y:S02]  /*13400*/  FMUL.FTZ R73, R4, R73 ;  /* 0x0000004904497220 */ /* 0x000fe40000410000 */
[----:B------:R-:W-:Y:S01]  /*13410*/  FADD.FTZ R188, R13, R8 ;  /* 0x000000080dbc7221 */ /* 0x000fe20000010000 */
[----:B------:R-:W1:Y:S01]  /*13420*/  MUFU.EX2 R22, R10 ;  /* 0x0000000a00167308 */ /* 0x000e620000000800 */
[C---:B------:R-:W-:Y:S02]  /*13430*/  FMUL.FTZ R74, R3.reuse, R74 ;  /* 0x0000004a034a7220 */ /* 0x040fe40000410000 */
[----:B------:R-:W-:Y:S02]  /*13440*/  FMUL.FTZ R75, R3, R75 ;  /* 0x0000004b034b7220 */ /* 0x000fe40000410000 */
[C---:B--2---:R-:W-:Y:S02]  /*13450*/  FADD.FTZ R0, -R5.reuse, R6 ;  /* 0x0000000605007221 */ /* 0x044fe40000010100 */
[----:B------:R-:W-:Y:S02]  /*13460*/  FMUL.FTZ R6, R5, c[0x0][0x2d0] ;  /* 0x0000b40005067a20 */ /* 0x000fe40000410000 */
[----:B------:R-:W-:Y:S01]  /*13470*/  FMUL.FTZ R0, R0, c[0x0][0x2d0] ;  /* 0x0000b40000007a20 */ /* 0x000fe20000410000 */
[----:B------:R-:W-:Y:S01]  /*13480*/  MUFU.EX2 R214, R36 ;  /* 0x0000002400d67308 */ /* 0x000fe20000000800 */
[C---:B---3--:R-:W-:Y:S02]  /*13490*/  FMUL.FTZ R16, R2.reuse, R132 ;  /* 0x0000008402107220 */ /* 0x048fe40000410000 */
[C---:B------:R-:W-:Y:S02]  /*134a0*/  FMUL.FTZ R17, R2.reuse, R133 ;  /* 0x0000008502117220 */ /* 0x040fe40000410000 */
[----:B----4-:R-:W-:Y:S02]  /*134b0*/  FFMA.FTZ R9, R211, c[0x0][0x2d0], -R6 ;  /* 0x0000b400d3097a23 */ /* 0x010fe40000010806 */
[C---:B-----5:R-:W-:Y:S02]  /*134c0*/  FFMA.FTZ R8, R2.reuse, R232, R24 ;  /* 0x000000e802087223 */ /* 0x060fe40000010018 */
[C---:B------:R-:W-:Y:S01]  /*134d0*/  FMUL.FTZ R28, R2.reuse, R128 ;  /* 0x00000080021c7220 */ /* 0x040fe20000410000 */
[----:B------:R-:W2:Y:S01]  /*134e0*/  MUFU.EX2 R0, R0 ;  /* 0x0000000000007308 */ /* 0x000ea20000000800 */
[C---:B------:R-:W-:Y:S02]  /*134f0*/  FMUL.FTZ R29, R2.reuse, R129 ;  /* 0x00000081021d7220 */ /* 0x040fe40000410000 */
[C---:B------:R-:W-:Y:S02]  /*13500*/  FMUL.FTZ R32, R2.reuse, R124 ;  /* 0x0000007c02207220 */ /* 0x040fe40000410000 */
[C---:B------:R-:W-:Y:S02]  /*13510*/  FMUL.FTZ R44, R2.reuse, R120 ;  /* 0x00000078022c7220 */ /* 0x040fe40000410000 */
[C---:B------:R-:W-:Y:S02]  /*13520*/  FMUL.FTZ R45, R2.reuse, R121 ;  /* 0x00000079022d7220 */ /* 0x040fe40000410000 */
[--C-:B------:R-:W-:Y:S01]  /*13530*/  FFMA.FTZ R183, R33, c[0x0][0x2d0], -R6.reuse ;  /* 0x0000b40021b77a23 */ /* 0x100fe20000010806 */
[----:B------:R-:W-:Y:S01]  /*13540*/  MUFU.EX2 R239, R21 ;  /* 0x0000001500ef7308 */ /* 0x000fe20000000800 */
[C---:B------:R-:W-:Y:S02]  /*13550*/  FMUL.FTZ R33, R2.reuse, R125 ;  /* 0x0000007d02217220 */ /* 0x040fe40000410000 */
[----:B------:R-:W-:Y:S01]  /*13560*/  FMUL.FTZ R48, R2, R116 ;  /* 0x0000007402307220 */ /* 0x000fe20000410000 */
[----:B-1----:R-:W-:Y:S01]  /*13570*/  F2FP.BF16.PACK_AB R116, R22, R24 ;  /* 0x000000181674723e */ /* 0x002fe200000010ff */
[C---:B------:R-:W-:Y:S02]  /*13580*/  FMUL.FTZ R49, R2.reuse, R117 ;  /* 0x0000007502317220 */ /* 0x040fe40000410000 */
[C---:B------:R-:W-:Y:S02]  /*13590*/  FMUL.FTZ R60, R2.reuse, R60 ;  /* 0x0000003c023c7220 */ /* 0x040fe40000410000 */
[C---:B------:R-:W-:Y:S01]  /*135a0*/  FMUL.FTZ R61, R2.reuse, R61 ;  /* 0x0000003d023d7220 */ /* 0x040fe20000410000 */
[----:B------:R-:W-:Y:S01]  /*135b0*/  MUFU.EX2 R237, R184 ;  /* 0x000000b800ed7308 */ /* 0x000fe20000000800 */
[C---:B------:R-:W-:Y:S02]  /*135c0*/  FMUL.FTZ R64, R2.reuse, R64 ;  /* 0x0000004002407220 */ /* 0x040fe40000410000 */
[C---:B------:R-:W-:Y:S02]  /*135d0*/  FMUL.FTZ R65, R2.reuse, R65 ;  /* 0x0000004102417220 */ /* 0x040fe40000410000 */
        /* <DEDUP_REMOVED lines=11> */
[----:B------:R-:W-:Y:S02]  /*13690*/  FMUL.FTZ R97, R2, R97 ;  /* 0x0000006102617220 */ /* 0x000fe40000410000 */
[C---:B--2---:R-:W-:Y:S02]  /*136a0*/  FMUL.FTZ R30, R0.reuse, R130 ;  /* 0x00000082001e7220 */ /* 0x044fe40000410000 */
[C---:B------:R-:W-:Y:S02]  /*136b0*/  FMUL.FTZ R31, R0.reuse, R131 ;  /* 0x00000083001f7220 */ /* 0x040fe40000410000 */
[C---:B------:R-:W-:Y:S01]  /*136c0*/  FMUL.FTZ R35, R0.reuse, R127 ;  /* 0x0000007f00237220 */ /* 0x040fe20000410000 */
[----:B------:R-:W-:Y:S01]  /*136d0*/  MUFU.EX2 R2, R9 ;  /* 0x0000000900027308 */ /* 0x000fe20000000800 */
[C---:B------:R-:W-:Y:S01]  /*136e0*/  FMUL.FTZ R46, R0.reuse, R122 ;  /* 0x0000007a002e7220 */ /* 0x040fe20000410000 */
[----:B------:R-:W-:Y:S01]  /*136f0*/  LDSM.16.MT88.4 R128, [R171+0x400] ;  /* 0x00040000ab80783b */ /* 0x000fe20000004200 */
[----:B------:R-:W-:Y:S02]  /*13700*/  FMUL.FTZ R47, R0, R123 ;  /* 0x0000007b002f7220 */ /* 0x000fe40000410000 */
[--C-:B------:R-:W-:Y:S02]  /*13710*/  FFMA.FTZ R20, R216, c[0x0][0x2d0], -R6.reuse ;  /* 0x0000b400d8147a23 */ /* 0x100fe40000010806 */
[--C-:B------:R-:W-:Y:S02]  /*13720*/  FFMA.FTZ R176, R192, c[0x0][0x2d0], -R6.reuse ;  /* 0x0000b400c0b07a23 */ /* 0x100fe40000010806 */
[--C-:B------:R-:W-:Y:S01]  /*13730*/  FFMA.FTZ R192, R25, c[0x0][0x2d0], -R6.reuse ;  /* 0x0000b40019c07a23 */ /* 0x100fe20000010806 */
[----:B------:R-:W1:Y:S01]  /*13740*/  MUFU.EX2 R211, R20 ;  /* 0x0000001400d37308 */ /* 0x000e620000000800 */
[--C-:B------:R-:W-:Y:S01]  /*13750*/  FFMA.FTZ R181, R190, c[0x0][0x2d0], -R6.reuse ;  /* 0x0000b400beb57a23 */ /* 0x100fe20000010806 */
[----:B------:R-:W-:Y:S01]  /*13760*/  LDSM.16.MT88.4 R120, [R170+0xc00] ;  /* 0x000c0000aa78783b */ /* 0x000fe20000004200 */
[--C-:B------:R-:W-:Y:S02]  /*13770*/  FFMA.FTZ R190, R26, c[0x0][0x2d0], -R6.reuse ;  /* 0x0000b4001abe7a23 */ /* 0x100fe40000010806 */
[--C-:B------:R-:W-:Y:S02]  /*13780*/  FFMA.FTZ R182, R34, c[0x0][0x2d0], -R6.reuse ;  /* 0x0000b40022b67a23 */ /* 0x100fe40000010806 */
[C---:B------:R-:W-:Y:S02]  /*13790*/  FMUL.FTZ R34, R0.reuse, R126 ;  /* 0x0000007e00227220 */ /* 0x040fe40000410000 */
[----:B------:R-:W-:Y:S01]  /*137a0*/  FFMA.FTZ R209, R19, c[0x0][0x2d0], -R6 ;  /* 0x0000b40013d17a23 */ /* 0x000fe20000010806 */
[----:B------:R-:W-:Y:S01]  /*137b0*/  LDSM.16.MT88.4 R124, [R170+0x400] ;  /* 0x00040000aa7c783b */ /* 0x000fe20000004200 */
        /* <DEDUP_REMOVED lines=8> */
[C---:B------:R-:W-:Y:S01]  /*13840*/  FMUL.FTZ R63, R0.reuse, R63 ;  /* 0x0000003f003f7220 */ /* 0x040fe20000410000 */
[----:B-1----:R-:W-:Y:S01]  /*13850*/  F2FP.BF16.PACK_AB R117, R211, R2 ;  /* 0x00000002d375723e */ /* 0x002fe200000010ff */
        /* <DEDUP_REMOVED lines=12> */
[----:B------:R-:W-:Y:S02]  /*13920*/  FFMA.FTZ R136, R0, R233, R2 ;  /* 0x000000e900887223 */ /* 0x000fe40000010002 */
[--C-:B------:R-:W-:Y:S02]  /*13930*/  FFMA.FTZ R11, R213, c[0x0][0x2d0], -R6.reuse ;  /* 0x0000b400d50b7a23 */ /* 0x100fe40000010806 */
[--C-:B------:R-:W-:Y:S02]  /*13940*/  FFMA.FTZ R10, R212, c[0x0][0x2d0], -R6.reuse ;  /* 0x0000b400d40a7a23 */ /* 0x100fe40000010806 */
[----:B------:R-:W-:Y:S01]  /*13950*/  FFMA.FTZ R6, R18, c[0x0][0x2d0], -R6 ;  /* 0x0000b40012067a23 */ /* 0x000fe20000010806 */
[----:B------:R1:W-:Y:S01]  /*13960*/  MUFU.EX2 R212, R11 ;  /* 0x0000000b00d47308 */ /* 0x0003e20000000800 */
[----:B------:R-:W-:Y:S02]  /*13970*/  FMUL.FTZ R18, R0, R134 ;  /* 0x0000008600127220 */ /* 0x000fe40000410000 */
[----:B------:R-:W-:Y:S01]  /*13980*/  FADD.FTZ R138, R22, R8 ;  /* 0x00000008168a7221 */ /* 0x000fe20000010000 */
[----:B------:R-:W-:Y:S01]  /*13990*/  LDSM.16.MT88.4 R132, [R170+0x1000] ;  /* 0x00100000aa84783b */ /* 0x000fe20000004200 */
[C---:B------:R-:W-:Y:S02]  /*139a0*/  FMUL.FTZ R9, R4.reuse, R141 ;  /* 0x0000008d04097220 */ /* 0x040fe40000410000 */
[C---:B------:R-:W-:Y:S02]  /*139b0*/  FMUL.FTZ R8, R4.reuse, R140 ;  /* 0x0000008c04087220 */ /* 0x040fe40000410000 */
[C---:B------:R-:W-:Y:S01]  /*139c0*/  FMUL.FTZ R20, R4.reuse, R144 ;  /* 0x0000009004147220 */ /* 0x040fe20000410000 */
[----:B------:R2:W3:Y:S01]  /*139d0*/  MUFU.EX2 R0, R27 ;  /* 0x0000001b00007308 */ /* 0x0004e20000000800 */
[C---:B------:R-:W-:Y:S02]  /*139e0*/  FMUL.FTZ R21, R4.reuse, R145 ;  /* 0x0000009104157220 */ /* 0x040fe40000410000 */
[C---:B------:R-:W-:Y:S02]  /*139f0*/  FMUL.FTZ R22, R3.reuse, R146 ;  /* 0x0000009203167220 */ /* 0x040fe40000410000 */
[C---:B------:R-:W-:Y:S02]  /*13a00*/  FMUL.FTZ R36, R4.reuse, R152 ;  /* 0x0000009804247220 */ /* 0x040fe40000410000 */
[C---:B------:R-:W-:Y:S02]  /*13a10*/  FMUL.FTZ R84, R4.reuse, R84 ;  /* 0x0000005404547220 */ /* 0x040fe40000410000 */
[C---:B------:R-:W-:Y:S01]  /*13a20*/  FMUL.FTZ R85, R4.reuse, R85 ;  /* 0x0000005504557220 */ /* 0x040fe20000410000 */
[----:B------:R-:W4:Y:S01]  /*13a30*/  MUFU.EX2 R240, R10 ;  /* 0x0000000a00f07308 */ /* 0x000f220000000800 */
[C---:B------:R-:W-:Y:S02]  /*13a40*/  FMUL.FTZ R86, R3.reuse, R86 ;  /* 0x0000005603567220 */ /* 0x040fe40000410000 */
[C---:B------:R-:W-:Y:S02]  /*13a50*/  FMUL.FTZ R87, R3.reuse, R87 ;  /* 0x0000005703577220 */ /* 0x040fe40000410000 */
[C---:B-1----:R-:W-:Y:S02]  /*13a60*/  FMUL.FTZ R11, R3.reuse, R143 ;  /* 0x0000008f030b7220 */ /* 0x042fe40000410000 */
[C---:B------:R-:W-:Y:S02]  /*13a70*/  FMUL.FTZ R100, R4.reuse, R100 ;  /* 0x0000006404647220 */ /* 0x040fe40000410000 */
[----:B------:R-:W-:Y:S01]  /*13a80*/  FMUL.FTZ R101, R4, R101 ;  /* 0x0000006504657220 */ /* 0x000fe20000410000 */
[----:B------:R1:W5:Y:S01]  /*13a90*/  MUFU.EX2 R213, R23 ;  /* 0x0000001700d57308 */ /* 0x0003620000000800 */
[C---:B------:R-:W-:Y:S02]  /*13aa0*/  FMUL.FTZ R102, R3.reuse, R102 ;  /* 0x0000006603667220 */ /* 0x040fe40000410000 */
[----:B------:R-:W-:Y:S01]  /*13ab0*/  FMUL.FTZ R103, R3, R103 ;  /* 0x0000006703677220 */ /* 0x000fe20000410000 */
[----:B--2---:R-:W2:Y:S01]  /*13ac0*/  LDSM.16.MT88.4 R24, [R170] ;  /* 0x00000000aa18783b */ /* 0x004ea20000004200 */
[----:B---3--:R-:W-:Y:S01]  /*13ad0*/  F2FP.BF16.PACK_AB R175, R214, R0 ;  /* 0x00000000d6af723e */ /* 0x008fe200000010ff */
[----:B------:R-:W-:Y:S02]  /*13ae0*/  FADD.FTZ R137, R0, R37 ;  /* 0x0000002500897221 */ /* 0x000fe40000010000 */
[C---:B------:R-:W-:Y:S02]  /*13af0*/  FMUL.FTZ R37, R4.reuse, R153 ;  /* 0x0000009904257220 */ /* 0x040fe40000410000 */
[----:B------:R-:W-:Y:S01]  /*13b00*/  MUFU.EX2 R140, R187 ;  /* 0x000000bb008c7308 */ /* 0x000fe20000000800 */
[----:B------:R-:W-:Y:S01]  /*13b10*/  FADD.FTZ R0, R109, R188 ;  /* 0x000000bc6d007221 */ /* 0x000fe20000010000 */
[----:B------:R-:W-:Y:S01]  /*13b20*/  LDSM.16.MT88.4 R152, [R171+0x800] ;  /* 0x00080000ab98783b */ /* 0x000fe20000004200 */
[----:B------:R-:W-:Y:S01]  /*13b30*/  FMUL.FTZ R88, R4, R88 ;  /* 0x0000005804587220 */ /* 0x000fe20000410000 */
[----:B----4-:R-:W-:Y:S01]  /*13b40*/  F2FP.BF16.PACK_AB R119, R240, R212 ;  /* 0x000000d4f077723e */ /* 0x010fe200000010ff */
[C---:B------:R-:W-:Y:S02]  /*13b50*/  FMUL.FTZ R10, R3.reuse, R142 ;  /* 0x0000008e030a7220 */ /* 0x040fe40000410000 */
[----:B------:R-:W-:Y:S02]  /*13b60*/  FMUL.FTZ R89, R4, R89 ;  /* 0x0000005904597220 */ /* 0x000fe40000410000 */
[C---:B------:R-:W-:Y:S01]  /*13b70*/  FMUL.FTZ R90, R3.reuse, R90 ;  /* 0x0000005a035a7220 */ /* 0x040fe20000410000 */
[----:B------:R-:W3:Y:S01]  /*13b80*/  MUFU.EX2 R2, R217 ;  /* 0x000000d900027308 */ /* 0x000ee20000000800 */
[C---:B------:R-:W-:Y:S02]  /*13b90*/  FMUL.FTZ R91, R3.reuse, R91 ;  /* 0x0000005b035b7220 */ /* 0x040fe40000410000 */
[----:B-1----:R-:W-:Y:S01]  /*13ba0*/  FMUL.FTZ R23, R3, R147 ;  /* 0x0000009303177220 */ /* 0x002fe20000410000 */
[----:B-----5:R-:W-:Y:S01]  /*13bb0*/  F2FP.BF16.PACK_AB R118, R239, R213 ;  /* 0x000000d5ef76723e */ /* 0x020fe200000010ff */
[----:B------:R-:W-:Y:S05]  /*13bc0*/  LDSM.16.MT88.4 R144, [R170+0x800] ;  /* 0x00080000aa90783b */ /* 0x000fea0000004200 */
[----:B------:R-:W-:Y:S10]  /*13bd0*/  MUFU.EX2 R233, R186 ;  /* 0x000000ba00e97308 */ /* 0x000ff40000000800 */
[----:B------:R-:W-:Y:S01]  /*13be0*/  MUFU.EX2 R217, R181 ;  /* 0x000000b500d97308 */ /* 0x000fe20000000800 */
[-C--:B--2---:R-:W-:Y:S05]  /*13bf0*/  HMMA.16816.F32.BF16 R8, R172, R24.reuse, R8 ;  /* 0x00000018ac08723c */ /* 0x084fea0000041808 */
[----:B---3--:R-:W-:Y:S04]  /*13c00*/  FADD.FTZ R0, R2, R0 ;  /* 0x0000000002007221 */ /* 0x008fe80000010000 */
[----:B------:R-:W-:Y:S01]  /*13c10*/  MUFU.EX2 R215, R183 ;  /* 0x000000b700d77308 */ /* 0x000fe20000000800 */
[C---:B------:R-:W-:Y:S04]  /*13c20*/  HMMA.16816.F32.BF16 R12, R116.reuse, R24, R12 ;  /* 0x00000018740c723c */ /* 0x040fe8000004180c */
[----:B------:R-:W-:Y:S03]  /*13c30*/  FADD.FTZ R0, R111, R0 ;  /* 0x000000006f007221 */ /* 0x000fe60000010000 */
[C---:B------:R-:W-:Y:S01]  /*13c40*/  FMUL.FTZ R24, R4.reuse, R148 ;  /* 0x0000009404187220 */ /* 0x040fe20000410000 */
[-C--:B------:R-:W-:Y:S01]  /*13c50*/  HMMA.16816.F32.BF16 R16, R116, R26.reuse, R16 ;  /* 0x0000001a7410723c */ /* 0x080fe20000041810 */
[----:B------:R-:W-:Y:S03]  /*13c60*/  MUFU.EX2 R184, R222 ;  /* 0x000000de00b87308 */ /* 0x000fe60000000800 */
[C---:B------:R-:W-:Y:S04]  /*13c70*/  FMUL.FTZ R25, R4.reuse, R149 ;  /* 0x0000009504197220 */ /* 0x040fe80000410000 */
[C---:B------:R-:W-:Y:S03]  /*13c80*/  HMMA.16816.F32.BF16 R20, R172.reuse, R26, R20 ;  /* 0x0000001aac14723c */ /* 0x040fe60000041814 */
[----:B------:R-:W-:Y:S04]  /*13c90*/  MUFU.EX2 R188, R221 ;  /* 0x000000dd00bc7308 */ /* 0x000fe80000000800 */
[C---:B------:R-:W-:Y:S02]  /*13ca0*/  FMUL.FTZ R26, R3.reuse, R150 ;  /* 0x00000096031a7220 */ /* 0x040fe40000410000 */
[C---:B------:R-:W-:Y:S04]  /*13cb0*/  FMUL.FTZ R27, R3.reuse, R151 ;  /* 0x00000097031b7220 */ /* 0x040fe80000410000 */
[----:B------:R-:W-:Y:S03]  /*13cc0*/  MUFU.EX2 R193, R220 ;  /* 0x000000dc00c17308 */ /* 0x000fe60000000800 */
[-C--:B------:R-:W-:Y:S07]  /*13cd0*/  HMMA.16816.F32.BF16 R24, R172, R40.reuse, R24 ;  /* 0x00000028ac18723c */ /* 0x080fee0000041818 */
[----:B------:R-:W-:Y:S01]  /*13ce0*/  MUFU.EX2 R194, R210 ;  /* 0x000000d200c27308 */ /* 0x000fe20000000800 */
[C---:B------:R-:W-:Y:S07]  /*13cf0*/  HMMA.16816.F32.BF16 R28, R116.reuse, R40, R28 ;  /* 0x00000028741c723c */ /* 0x040fee000004181c */
[C---:B------:R-:W-:Y:S01]  /*13d00*/  FMUL.FTZ R40, R4.reuse, R156 ;  /* 0x0000009c04287220 */ /* 0x040fe20000410000 */
[-C--:B------:R-:W-:Y:S01]  /*13d10*/  HMMA.16816.F32.BF16 R32, R116, R42.reuse, R32 ;  /* 0x0000002a7420723c */ /* 0x080fe20000041820 */
[----:B------:R-:W-:Y:S03]  /*13d20*/  MUFU.EX2 R185, R195 ;  /* 0x000000c300b97308 */ /* 0x000fe60000000800 */
[----:B------:R-:W-:Y:S04]  /*13d30*/  FMUL.FTZ R41, R4, R157 ;  /* 0x0000009d04297220 */ /* 0x000fe80000410000 */
[C---:B------:R-:W-:Y:S03]  /*13d40*/  HMMA.16816.F32.BF16 R36, R172.reuse, R42, R36 ;  /* 0x0000002aac24723c */ /* 0x040fe60000041824 */
[----:B------:R-:W1:Y:S04]  /*13d50*/  MUFU.EX2 R186, R191 ;  /* 0x000000bf00ba7308 */ /* 0x000e680000000800 */
[C---:B------:R-:W-:Y:S02]  /*13d60*/  FMUL.FTZ R42, R3.reuse, R158 ;  /* 0x0000009e032a7220 */ /* 0x040fe40000410000 */
[----:B------:R-:W-:Y:S03]  /*13d70*/  FMUL.FTZ R43, R3, R159 ;  /* 0x0000009f032b7220 */ /* 0x000fe60000410000 */
[----:B------:R-:W-:Y:S01]  /*13d80*/  FADD.FTZ R3, R214, R137 ;  /* 0x00000089d6037221 */ /* 0x000fe20000010000 */
[----:B------:R-:W-:Y:S03]  /*13d90*/  MUFU.EX2 R187, R189 ;  /* 0x000000bd00bb7308 */ /* 0x000fe60000000800 */
[-C--:B------:R-:W-:Y:S07]  /*13da0*/  HMMA.16816.F32.BF16 R40, R172, R120.reuse, R40 ;  /* 0x00000078ac28723c */ /* 0x080fee0000041828 */
[----:B------:R-:W-:Y:S01]  /*13db0*/  MUFU.EX2 R137, R224 ;  /* 0x000000e000897308 */ /* 0x000fe20000000800 */
[C---:B------:R-:W-:Y:S04]  /*13dc0*/  HMMA.16816.F32.BF16 R44, R116.reuse, R120, R44 ;  /* 0x00000078742c723c */ /* 0x040fe8000004182c */
[----:B-1----:R-:W-:Y:S04]  /*13dd0*/  F2FP.BF16.PACK_AB R176, R186, R185 ;  /* 0x000000b9bab0723e */ /* 0x002fe800000010ff */
[-C--:B------:R-:W-:Y:S01]  /*13de0*/  HMMA.16816.F32.BF16 R48, R116, R122.reuse, R48 ;  /* 0x0000007a7430723c */ /* 0x080fe20000041830 */
[----:B------:R-:W1:Y:S07]  /*13df0*/  MUFU.EX2 R183, R208 ;  /* 0x000000d000b77308 */ /* 0x000e6e0000000800 */
[C---:B------:R-:W-:Y:S01]  /*13e00*/  HMMA.16816.F32.BF16 R52, R172.reuse, R122, R52 ;  /* 0x0000007aac34723c */ /* 0x040fe20000041834 */
[----:B------:R-:W2:Y:S02]  /*13e10*/  LDSM.16.MT88.4 R120, [R171+0xc00] ;  /* 0x000c0000ab78783b */ /* 0x000ea40000004200 */
[----:B------:R-:W-:Y:S10]  /*13e20*/  MUFU.EX2 R182, R190 ;  /* 0x000000be00b67308 */ /* 0x000ff40000000800 */
[----:B------:R-:W3:Y:S01]  /*13e30*/  MUFU.EX2 R181, R192 ;  /* 0x000000c000b57308 */ /* 0x000ee20000000800 */
[----:B-1----:R-:W-:Y:S09]  /*13e40*/  F2FP.BF16.PACK_AB R178, R183, R187 ;  /* 0x000000bbb7b2723e */ /* 0x002ff200000010ff */
[----:B------:R-:W-:Y:S10]  /*13e50*/  MUFU.EX2 R180, R209 ;  /* 0x000000d100b47308 */ /* 0x000ff40000000800 */
[----:B------:R-:W1:Y:S01]  /*13e60*/  MUFU.EX2 R6, R6 ;  /* 0x0000000600067308 */ /* 0x000e620000000800 */
[----:B---3--:R-:W-:Y:S01]  /*13e70*/  F2FP.BF16.PACK_AB R177, R181, R182 ;  /* 0x000000b6b5b1723e */ /* 0x008fe200000010ff */
[-C--:B--2---:R-:W-:Y:S08]  /*13e80*/  HMMA.16816.F32.BF16 R56, R172, R120.reuse, R56 ;  /* 0x00000078ac38723c */ /* 0x084ff00000041838 */
[C---:B------:R-:W-:Y:S08]  /*13e90*/  HMMA.16816.F32.BF16 R60, R116.reuse, R120, R60 ;  /* 0x00000078743c723c */ /* 0x040ff0000004183c */
[-C--:B------:R-:W-:Y:S04]  /*13ea0*/  HMMA.16816.F32.BF16 R64, R116, R122.reuse, R64 ;  /* 0x0000007a7440723c */ /* 0x080fe80000041840 */
[----:B-1----:R-:W-:Y:S04]  /*13eb0*/  F2FP.BF16.PACK_AB R179, R6, R180 ;  /* 0x000000b406b3723e */ /* 0x002fe800000010ff */
[C---:B------:R-:W-:Y:S01]  /*13ec0*/  HMMA.16816.F32.BF16 R68, R172.reuse, R122, R68 ;  /* 0x0000007aac44723c */ /* 0x040fe20000041844 */
[----:B------:R-:W1:Y:S07]  /*13ed0*/  LDSM.16.MT88.4 R120, [R170+0x1800] ;  /* 0x00180000aa78783b */ /* 0x000e6e0000004200 */
[-C--:B-1----:R-:W-:Y:S08]  /*13ee0*/  HMMA.16816.F32.BF16 R72, R172, R120.reuse, R72 ;  /* 0x00000078ac48723c */ /* 0x082ff00000041848 */
[C---:B------:R-:W-:Y:S08]  /*13ef0*/  HMMA.16816.F32.BF16 R76, R116.reuse, R120, R76 ;  /* 0x00000078744c723c */ /* 0x040ff0000004184c */
[-C--:B------:R-:W-:Y:S08]  /*13f00*/  HMMA.16816.F32.BF16 R80, R116, R122.reuse, R80 ;  /* 0x0000007a7450723c */ /* 0x080ff00000041850 */
[C---:B------:R-:W-:Y:S01]  /*13f10*/  HMMA.16816.F32.BF16 R84, R172.reuse, R122, R84 ;  /* 0x0000007aac54723c */ /* 0x040fe20000041854 */
[----:B------:R-:W1:Y:S07]  /*13f20*/  LDSM.16.MT88.4 R120, [R171+0x1800] ;  /* 0x00180000ab78783b */ /* 0x000e6e0000004200 */
[-C--:B-1----:R-:W-:Y:S08]  /*13f30*/  HMMA.16816.F32.BF16 R88, R172, R120.reuse, R88 ;  /* 0x00000078ac58723c */ /* 0x082ff00000041858 */
[C---:B------:R-:W-:Y:S07]  /*13f40*/  HMMA.16816.F32.BF16 R92, R116.reuse, R120, R92 ;  /* 0x00000078745c723c */ /* 0x040fee000004185c */
[----:B------:R-:W-:Y:S01]  /*13f50*/  F2FP.BF16.PACK_AB R120, R232, R139 ;  /* 0x0000008be878723e */ /* 0x000fe200000010ff */
[-C--:B------:R-:W-:Y:S04]  /*13f60*/  HMMA.16816.F32.BF16 R96, R116, R122.reuse, R96 ;  /* 0x0000007a7460723c */ /* 0x080fe80000041860 */
[----:B------:R-:W-:Y:S03]  /*13f70*/  F2FP.BF16.PACK_AB R121, R217, R231 ;  /* 0x000000e7d979723e */ /* 0x000fe600000010ff */
[----:B------:R-:W-:Y:S01]  /*13f80*/  F2FP.BF16.PACK_AB R116, R2, R109 ;  /* 0x0000006d0274723e */ /* 0x000fe200000010ff */
[----:B------:R-:W-:Y:S04]  /*13f90*/  HMMA.16816.F32.BF16 R100, R172, R122, R100 ;  /* 0x0000007aac64723c */ /* 0x000fe80000041864 */
[C---:B------:R-:W-:Y:S01]  /*13fa0*/  F2FP.BF16.PACK_AB R118, R110.reuse, R111 ;  /* 0x0000006f6e76723e */ /* 0x040fe200000010ff */
[----:B------:R-:W-:Y:S01]  /*13fb0*/  FADD.FTZ R109, R213, R138 ;  /* 0x0000008ad56d7221 */ /* 0x000fe20000010000 */
[----:B------:R-:W-:Y:S01]  /*13fc0*/  F2FP.BF16.PACK_AB R117, R233, R140 ;  /* 0x0000008ce975723e */ /* 0x000fe200000010ff */
[----:B------:R-:W1:Y:S01]  /*13fd0*/  MUFU.EX2 R111, R226 ;  /* 0x000000e2006f7308 */ /* 0x000e620000000800 */
[----:B------:R-:W-:Y:S01]  /*13fe0*/  F2FP.BF16.PACK_AB R119, R237, R234 ;  /* 0x000000eaed77723e */ /* 0x000fe200000010ff */
[----:B------:R-:W-:Y:S03]  /*13ff0*/  FADD.FTZ R2, R110, R0 ;  /* 0x000000006e027221 */ /* 0x000fe60000010000 */
[----:B------:R-:W-:Y:S01]  /*14000*/  F2FP.BF16.PACK_AB R122, R236, R235 ;  /* 0x000000ebec7a723e */ /* 0x000fe200000010ff */
[----:B------:R-:W-:Y:S01]  /*14010*/  FADD.FTZ R0, R211, R136 ;  /* 0x00000088d3007221 */ /* 0x000fe20000010000 */
[----:B------:R-:W-:Y:S01]  /*14020*/  F2FP.BF16.PACK_AB R123, R215, R216 ;  /* 0x000000d8d77b723e */ /* 0x000fe200000010ff */
[-C--:B------:R-:W-:Y:S02]  /*14030*/  HMMA.16816.F32.BF16 R8, R116, R124.reuse, R8 ;  /* 0x0000007c7408723c */ /* 0x080fe40000041808 */
[----:B------:R-:W2:Y:S03]  /*14040*/  MUFU.EX2 R136, R223 ;  /* 0x000000df00887308 */ /* 0x000ea60000000800 */
[----:B------:R-:W-:Y:S01]  /*14050*/  F2FP.BF16.PACK_AB R173, R188, R184 ;  /* 0x000000b8bcad723e */ /* 0x000fe200000010ff */
[----:B------:R-:W-:Y:S01]  /*14060*/  FADD.FTZ R4, R212, R0 ;  /* 0x00000000d4047221 */ /* 0x000fe20000010000 */
[----:B------:R-:W-:Y:S01]  /*14070*/  F2FP.BF16.PACK_AB R175, R194, R193 ;  /* 0x000000c1c2af723e */ /* 0x000fe200000010ff */
[C---:B------:R-:W-:Y:S04]  /*14080*/  HMMA.16816.F32.BF16 R12, R120.reuse, R124, R12 ;  /* 0x0000007c780c723c */ /* 0x040fe8000004180c */
[----:B------:R-:W3:Y:S04]  /*14090*/  MUFU.EX2 R110, R225 ;  /* 0x000000e1006e7308 */ /* 0x000ee80000000800 */
[-C--:B------:R-:W-:Y:S04]  /*140a0*/  HMMA.16816.F32.BF16 R16, R120, R126.reuse, R16 ;  /* 0x0000007e7810723c */ /* 0x080fe80000041810 */
[----:B-1----:R-:W-:Y:S02]  /*140b0*/  FADD.FTZ R0, R111, R2 ;  /* 0x000000026f007221 */ /* 0x002fe40000010000 */
[----:B------:R-:W-:Y:S02]  /*140c0*/  FADD.FTZ R2, R240, R4 ;  /* 0x00000004f0027221 */ /* 0x000fe40000010000 */
[C---:B------:R-:W-:Y:S01]  /*140d0*/  HMMA.16816.F32.BF16 R20, R116.reuse, R126, R20 ;  /* 0x0000007e7414723c */ /* 0x040fe20000041814 */
[----:B------:R-:W1:Y:S03]  /*140e0*/  LDSM.16.MT88.4 R124, [R171+0x1000] ;  /* 0x00100000ab7c783b */ /* 0x000e660000004200 */
[----:B--2---:R-:W-:Y:S01]  /*140f0*/  F2FP.BF16.PACK_AB R174, R136, R137 ;  /* 0x0000008988ae723e */ /* 0x004fe200000010ff */
[----:B------:R-:W-:Y:S02]  /*14100*/  FADD.FTZ R4, R140, R3 ;  /* 0x000000038c047221 */ /* 0x000fe40000010000 */
[----:B------:R-:W-:Y:S01]  /*14110*/  FADD.FTZ R2, R231, R2 ;  /* 0x00000002e7027221 */ /* 0x000fe20000010000 */
[-C--:B------:R-:W-:Y:S04]  /*14120*/  HMMA.16816.F32.BF16 R24, R116, R128.reuse, R24 ;  /* 0x000000807418723c */ /* 0x080fe80000041818 */
[C---:B---3--:R-:W-:Y:S01]  /*14130*/  F2FP.BF16.PACK_AB R172, R110.reuse, R111 ;  /* 0x0000006f6eac723e */ /* 0x048fe200000010ff */
[----:B------:R-:W-:Y:S02]  /*14140*/  FADD.FTZ R0, R110, R0 ;  /* 0x000000006e007221 */ /* 0x000fe40000010000 */
[----:B------:R-:W-:Y:S01]  /*14150*/  FADD.FTZ R2, R217, R2 ;  /* 0x00000002d9027221 */ /* 0x000fe20000010000 */
[C---:B------:R-:W-:Y:S04]  /*14160*/  HMMA.16816.F32.BF16 R28, R120.reuse, R128, R28 ;  /* 0x00000080781c723c */ /* 0x040fe8000004181c */
[----:B------:R-:W-:Y:S02]  /*14170*/  FADD.FTZ R0, R137, R0 ;  /* 0x0000000089007221 */ /* 0x000fe40000010000 */
[----:B------:R-:W-:Y:S02]  /*14180*/  FADD.FTZ R2, R216, R2 ;  /* 0x00000002d8027221 */ /* 0x000fe40000010000 */
[-C--:B------:R-:W-:Y:S04]  /*14190*/  HMMA.16816.F32.BF16 R32, R120, R130.reuse, R32 ;  /* 0x000000827820723c */ /* 0x080fe80000041820 */
[----:B------:R-:W-:Y:S02]  /*141a0*/  FADD.FTZ R220, R136, R0 ;  /* 0x0000000088dc7221 */ /* 0x000fe40000010000 */
[----:B------:R-:W-:Y:S02]  /*141b0*/  FADD.FTZ R0, R239, R109 ;  /* 0x0000006def007221 */ /* 0x000fe40000010000 */
[C---:B------:R-:W-:Y:S01]  /*141c0*/  HMMA.16816.F32.BF16 R36, R116.reuse, R130, R36 ;  /* 0x000000827424723c */ /* 0x040fe20000041824 */
[----:B------:R-:W2:Y:S03]  /*141d0*/  LDSM.16.MT88.4 R128, [R170+0x1c00] ;  /* 0x001c0000aa80783b */ /* 0x000ea60000004200 */
[----:B------:R-:W-:Y:S02]  /*141e0*/  FADD.FTZ R3, R139, R0 ;  /* 0x000000008b037221 */ /* 0x000fe40000010000 */
[----:B------:R-:W-:Y:S02]  /*141f0*/  FADD.FTZ R0, R233, R4 ;  /* 0x00000004e9007221 */ /* 0x000fe40000010000 */
[-C--:B------:R-:W-:Y:S04]  /*14200*/  HMMA.16816.F32.BF16 R40, R116, R132.reuse, R40 ;  /* 0x000000847428723c */ /* 0x080fe80000041828 */
[----:B------:R-:W-:Y:S02]  /*14210*/  FADD.FTZ R3, R232, R3 ;  /* 0x00000003e8037221 */ /* 0x000fe40000010000 */
[----:B------:R-:W-:Y:S02]  /*14220*/  FADD.FTZ R0, R234, R0 ;  /* 0x00000000ea007221 */ /* 0x000fe40000010000 */
[C---:B------:R-:W-:Y:S04]  /*14230*/  HMMA.16816.F32.BF16 R44, R120.reuse, R132, R44 ;  /* 0x00000084782c723c */ /* 0x040fe8000004182c */
[----:B------:R-:W-:Y:S02]  /*14240*/  FADD.FTZ R3, R235, R3 ;  /* 0x00000003eb037221 */ /* 0x000fe40000010000 */
[----:B------:R-:W-:Y:S02]  /*14250*/  FADD.FTZ R0, R237, R0 ;  /* 0x00000000ed007221 */ /* 0x000fe40000010000 */
[-C--:B------:R-:W-:Y:S04]  /*14260*/  HMMA.16816.F32.BF16 R48, R120, R134.reuse, R48 ;  /* 0x000000867830723c */ /* 0x080fe80000041830 */
[----:B------:R-:W-:Y:S02]  /*14270*/  FADD.FTZ R4, R236, R3 ;  /* 0x00000003ec047221 */ /* 0x000fe40000010000 */
[----:B------:R-:W-:Y:S02]  /*14280*/  FADD.FTZ R3, R215, R2 ;  /* 0x00000002d7037221 */ /* 0x000fe40000010000 */
[C---:B------:R-:W-:Y:S01]  /*14290*/  HMMA.16816.F32.BF16 R52, R116.reuse, R134, R52 ;  /* 0x000000867434723c */ /* 0x040fe20000041834 */
[----:B------:R-:W3:Y:S03]  /*142a0*/  LDSM.16.MT88.4 R132, [R171+0x1c00] ;  /* 0x001c0000ab84783b */ /* 0x000ee60000004200 */
[----:B------:R-:W-:Y:S02]  /*142b0*/  FADD.FTZ R2, R184, R0 ;  /* 0x00000000b8027221 */ /* 0x000fe40000010000 */
[----:B------:R-:W-:Y:S02]  /*142c0*/  FADD.FTZ R0, R185, R4 ;  /* 0x00000004b9007221 */ /* 0x000fe40000010000 */
[-C--:B-1----:R-:W-:Y:S04]  /*142d0*/  HMMA.16816.F32.BF16 R56, R116, R124.reuse, R56 ;  /* 0x0000007c7438723c */ /* 0x082fe80000041838 */
        /* <DEDUP_REMOVED lines=8> */
[C---:B------:R-:W-:Y:S04]  /*14360*/  HMMA.16816.F32.BF16 R68, R116.reuse, R126, R68 ;  /* 0x0000007e7444723c */ /* 0x040fe80000041844 */
[----:B------:R-:W-:Y:S01]  /*14370*/  FADD.FTZ R2, R180, R0 ;  /* 0x00000000b4027221 */ /* 0x000fe20000010000 */
[----:B------:R-:W-:Y:S01]  /*14380*/  IADD3 R0, R219, -0x1, RZ ;  /* 0xffffffffdb007810 */ /* 0x000fe20007ffe0ff */
[----:B------:R-:W-:Y:S02]  /*14390*/  FADD.FTZ R231, R194, R4 ;  /* 0x00000004c2e77221 */ /* 0x000fe40000010000 */
[-C--:B--2---:R-:W-:Y:S04]  /*143a0*/  HMMA.16816.F32.BF16 R72, R116, R128.reuse, R72 ;  /* 0x000000807448723c */ /* 0x084fe80000041848 */
[----:B------:R-:W-:Y:S01]  /*143b0*/  FADD.FTZ R232, R183, R3 ;  /* 0x00000003b7e87221 */ /* 0x000fe20000010000 */
[----:B------:R-:W-:Y:S01]  /*143c0*/  MOV R219, R0 ;  /* 0x0000000000db7202 */ /* 0x000fe20000000f00 */
[----:B------:R-:W-:Y:S01]  /*143d0*/  FADD.FTZ R233, R6, R2 ;  /* 0x0000000206e97221 */ /* 0x000fe20000010000 */
[----:B------:R-:W-:Y:S01]  /*143e0*/  MOV R6, R5 ;  /* 0x0000000500067202 */ /* 0x000fe20000000f00 */
[C---:B------:R-:W-:Y:S08]  /*143f0*/  HMMA.16816.F32.BF16 R76, R120.reuse, R128, R76 ;  /* 0x00000080784c723c */ /* 0x040ff0000004184c */
[-C--:B------:R-:W-:Y:S08]  /*14400*/  HMMA.16816.F32.BF16 R80, R120, R130.reuse, R80 ;  /* 0x000000827850723c */ /* 0x080ff00000041850 */
[C---:B------:R-:W-:Y:S08]  /*14410*/  HMMA.16816.F32.BF16 R84, R116.reuse, R130, R84 ;  /* 0x000000827454723c */ /* 0x040ff00000041854 */
[-C--:B---3--:R-:W-:Y:S08]  /*14420*/  HMMA.16816.F32.BF16 R88, R116, R132.reuse, R88 ;  /* 0x000000847458723c */ /* 0x088ff00000041858 */
[C---:B------:R-:W-:Y:S08]  /*14430*/  HMMA.16816.F32.BF16 R92, R120.reuse, R132, R92 ;  /* 0x00000084785c723c */ /* 0x040ff0000004185c */
[-C--:B------:R-:W-:Y:S08]  /*14440*/  HMMA.16816.F32.BF16 R96, R120, R134.reuse, R96 ;  /* 0x000000867860723c */ /* 0x080ff00000041860 */
[----:B------:R-:W-:Y:S08]  /*14450*/  HMMA.16816.F32.BF16 R100, R116, R134, R100 ;  /* 0x000000867464723c */ /* 0x000ff00000041864 */
[-C--:B------:R-:W-:Y:S01]  /*14460*/  HMMA.16816.F32.BF16 R140, R172, R144.reuse, R8 ;  /* 0x00000090ac8c723c */ /* 0x080fe20000041808 */
[----:B------:R-:W1:Y:S07]  /*14470*/  LDSM.16.MT88.4 R8, [R171+0x1400] ;  /* 0x00140000ab08783b */ /* 0x000e6e0000004200 */
[C---:B------:R-:W-:Y:S01]  /*14480*/  HMMA.16816.F32.BF16 R136, R176.reuse, R144, R12 ;  /* 0x00000090b088723c */ /* 0x040fe2000004180c */
[----:B------:R-:W2:Y:S07]  /*14490*/  LDSM.16.MT88.4 R12, [R170+0x2000] ;  /* 0x00200000aa0c783b */ /* 0x000eae0000004200 */
[-C--:B------:R-:W-:Y:S01]  /*144a0*/  HMMA.16816.F32.BF16 R132, R176, R146.reuse, R16 ;  /* 0x00000092b084723c */ /* 0x080fe20000041810 */
[----:B------:R-:W3:Y:S07]  /*144b0*/  LDSM.16.MT88.4 R16, [R171+0x2000] ;  /* 0x00200000ab10783b */ /* 0x000eee0000004200 */
        /* <DEDUP_REMOVED lines=20> */
[----:B------:R-:W-:Y:S01]  /*14600*/  HMMA.16816.F32.BF16 R100, R172, R18, R100 ;  /* 0x00000012ac64723c */ /* 0x000fe20000041864 */
[----:B------:R-:W-:Y:S07]  /*14610*/  @!UPT UIADD3 URZ, URZ, URZ, URZ ;  /* 0x0000003f3f3ff290 */ /* 0x000fee000fffe03f */
[----:B------:R-:W-:-:S11]  /*14620*/  @P0 BRA `(.L_x_319) ;  /* 0xffffcf2000000947 */ /* 0x000fd6000383ffff */
.L_x_307:
        /* <DEDUP_REMOVED lines=16> */
.L_x_409:
        /* <DEDUP_REMOVED lines=13> */
[----:B------:R-:W-:Y:S01]  /*14800*/  @P2 MUFU.RCP R3, R8 ;  /* 0x0000000800032308 */ /* 0x000fe20000001000 */
[----:B-1----:R-:W-:-:S07]  /*14810*/  FMUL.FTZ R110, R0, R72 ;  /* 0x00000048006e7220 */ /* 0x002fce0000410000 */
[----:B------:R-:W1:Y:S01]  /*14820*/  @P2 MUFU.LG2 R8, R8 ;  /* 0x0000000800082308 */ /* 0x000e620000000c00 */
[C---:B------:R-:W-:Y:S02]  /*14830*/  FMUL.FTZ R111, R0.reuse, R73 ;  /* 0x00000049006f7220 */ /* 0x040fe40000410000 */
[C---:B------:R-:W-:Y:S02]  /*14840*/  FMUL.FTZ R182, R0.reuse, R84 ;  /* 0x0000005400b67220 */ /* 0x040fe40000410000 */
[C---:B------:R-:W-:Y:S02]  /*14850*/  FMUL.FTZ R183, R0.reuse, R85 ;  /* 0x0000005500b77220 */ /* 0x040fe40000410000 */
[C---:B------:R-:W-:Y:S01]  /*14860*/  FMUL.FTZ R140, R0.reuse, R140 ;  /* 0x0000008c008c7220 */ /* 0x040fe20000410000 */
[----:B------:R-:W-:Y:S01]  /*14870*/  @P1 MUFU.RCP R2, R5 ;  /* 0x0000000500021308 */ /* 0x000fe20000001000 */
        /* <DEDUP_REMOVED lines=20> */
[----:B------:R2:W3:Y:S01]  /*149c0*/  @P1 MUFU.LG2 R0, R5 ;  /* 0x0000000500001308 */ /* 0x0004e20000000c00 */
[----:B-1----:R-:W-:-:S02]  /*149d0*/  @P2 FMUL.FTZ R10, R8, 0.69314718246459960938 ;  /* 0x3f317218080a2820 */ /* 0x002fc40000410000 */
[C---:B------:R-:W-:Y:S02]  /*149e0*/  FMUL.FTZ R180, R3.reuse, R150 ;  /* 0x0000009603b47220 */ /* 0x040fe40000410000 */
[C---:B------:R-:W-:Y:S02]  /*149f0*/  FMUL.FTZ R181, R3.reuse, R151 ;  /* 0x0000009703b57220 */ /* 0x040fe40000410000 */
[C---:B------:R-:W-:Y:S02]  /*14a00*/  FMUL.FTZ R88, R3.reuse, R154 ;  /* 0x0000009a03587220 */ /* 0x040fe40000410000 */
[C---:B------:R-:W-:Y:S02]  /*14a10*/  FMUL.FTZ R89, R3.reuse, R155 ;  /* 0x0000009b03597220 */ /* 0x040fe40000410000 */
[C---:B------:R-:W-:Y:S02]  /*14a20*/  FMUL.FTZ R176, R3.reuse, R142 ;  /* 0x0000008e03b07220 */ /* 0x040fe40000410000 */
[----:B------:R-:W-:-:S02]  /*14a30*/  FMUL.FTZ R177, R3, R143 ;  /* 0x0000008f03b17220 */ /* 0x000fc40000410000 */
[C---:B------:R-:W-:Y:S01]  /*14a40*/  FMUL.FTZ R178, R3.reuse, R146 ;  /* 0x0000009203b27220 */ /* 0x040fe20000410000 */
[----:B--2---:R-:W-:Y:S01]  /*14a50*/  @P2 MOV R5, 0x3f317218 ;  /* 0x3f31721800052802 */ /* 0x004fe20000000f00 */
[----:B---3--:R-:W-:Y:S01]  /*14a60*/  @P1 FMUL.FTZ R8, R0, 0.69314718246459960938 ;  /* 0x3f31721800081820 */ /* 0x008fe20000410000 */
[----:B------:R-:W-:Y:S01]  /*14a70*/  MOV R0, RZ ;  /* 0x000000ff00007202 */ /* 0x000fe20000000f00 */
[C---:B------:R-:W-:Y:S02]  /*14a80*/  FMUL.FTZ R179, R3.reuse, R147 ;  /* 0x0000009303b37220 */ /* 0x040fe40000410000 */
[C---:B------:R-:W-:Y:S02]  /*14a90*/  FMUL.FTZ R100, R3.reuse, R158 ;  /* 0x0000009e03647220 */ /* 0x040fe40000410000 */
        /* <DEDUP_REMOVED lines=16> */
[----:B------:R-:W-:Y:S01]  /*14ba0*/  @P3 MOV R3, 0x3f317218 ;  /* 0x3f31721800033802 */ /* 0x000fe20000000f00 */
        /* <DEDUP_REMOVED lines=23> */
[----:B------:R-:W-:Y:S02]  /*14d20*/  FMUL.FTZ R27, R2, R97 ;  /* 0x00000061021b7220 */ /* 0x000fe40000410000 */
[----:B------:R2:W3:Y:S01]  /*14d30*/  @P0 MUFU.LG2 R2, R4 ;  /* 0x0000000400020308 */ /* 0x0004e20000000c00 */
[----:B------:R-:W-:Y:S02]  /*14d40*/  @P3 FMUL.FTZ R11, R9, 0.69314718246459960938 ;  /* 0x3f317218090b3820 */ /* 0x000fe40000410000 */
[----:B------:R-:W-:Y:S02]  /*14d50*/  @P3 FMUL.FTZ R9, R3, c[0x0][0x2d0] ;  /* 0x0000b40003093a20 */ /* 0x000fe40000410000 */
[----:B------:R-:W-:Y:S02]  /*14d60*/  @P1 FMUL.FTZ R3, R12, c[0x0][0x2d0] ;  /* 0x0000b4000c031a20 */ /* 0x000fe40000410000 */
[----:B------:R-:W-:Y:S02]  /*14d70*/  @P2 FMUL.FTZ R5, R5, c[0x0][0x2d0] ;  /* 0x0000b40005052a20 */ /* 0x000fe40000410000 */
[----:B------:R-:W-:Y:S01]  /*14d80*/  @P1 FFMA.FTZ R25, R3, R106, R8 ;  /* 0x0000006a03191223 */ /* 0x000fe20000010008 */
[----:B------:R-:W-:Y:S01]  /*14d90*/  @P0 MOV R3, 0x3f317218 ;  /* 0x3f31721800030802 */ /* 0x000fe20000000f00 */
[----:B-1----:R-:W-:-:S02]  /*14da0*/  FMUL.FTZ R76, R0, R66 ;  /* 0x00000042004c7220 */ /* 0x002fc40000410000 */
[----:B------:R-:W-:Y:S02]  /*14db0*/  FMUL.FTZ R77, R0, R67 ;  /* 0x00000043004d7220 */ /* 0x000fe40000410000 */
[----:B------:R-:W-:Y:S01]  /*14dc0*/  @P0 FMUL.FTZ R3, R3, c[0x0][0x2d0] ;  /* 0x0000b40003030a20 */ /* 0x000fe20000410000 */
[----:B--2---:R-:W-:Y:S01]  /*14dd0*/  MOV R4, 0x1 ;  /* 0x0000000100047802 */ /* 0x004fe20000000f00 */
[----:B---3--:R-:W-:Y:S02]  /*14de0*/  @P0 FMUL.FTZ R2, R2, 0.69314718246459960938 ;  /* 0x3f31721802020820 */ /* 0x008fe40000410000 */
        /* <DEDUP_REMOVED lines=26> */
.L_x_242:
[----:B-1----:R1:W5:Y:S04]  /*14f90*/  LDL R6, [R1+0x50] ;  /* 0x0000500001067983 */ /* 0x0023680000100800 */
[----:B------:R-:W4:Y:S01]  /*14fa0*/  S2R R2, SR_TID.X ;  /* 0x0000000000027919 */ /* 0x000f220000002100 */
[----:B------:R-:W-:Y:S01]  /*14fb0*/  BSSY B0, `(.L_x_321) ;  /* 0x0000011000007945 */ /* 0x000fe20003800000 */
[----:B----4-:R-:W-:-:S13]  /*14fc0*/  LOP3.LUT P0, RZ, R2, 0x7f, RZ, 0xc0, !PT ;  /* 0x0000007f02ff7812 */ /* 0x010fda000780c0ff */
[----:B------:R-:W-:Y:S05]  /*14fd0*/  @P0 BRA `(.L_x_322) ;  /* 0x000000e000000947 */ /* 0x000fea0003800000 */
[----:B-12---:R-:W1:Y:S01]  /*14fe0*/  S2R R4, SR_LANEID ;  /* 0x0000000000047919 */ /* 0x006e620000000000 */
[----:B------:R-:W-:Y:S01]  /*14ff0*/  VOTEU.ANY UR4, UPT, PT ;  /* 0x0000000000047886 */ /* 0x000fe200038e0100 */
[----:B---3--:R-:W-:Y:S01]  /*15000*/  IMAD.MOV.U32 R5, RZ, RZ, c[0x0][0x564] ;  /* 0x00015900ff057624 */ /* 0x008fe200078e00ff */
[----:B------:R-:W1:Y:S08]  /*15010*/  FLO.U32 R3, UR4 ;  /* 0x0000000400037d00 */ /* 0x000e7000080e0000 */
[----:B------:R-:W2:Y:S01]  /*15020*/  POPC R2, UR4 ;  /* 0x0000000400027d09 */ /* 0x000ea20008000000 */
[----:B-1----:R-:W-:Y:S01]  /*15030*/  ISETP.EQ.U32.AND P0, PT, R3, R4, PT ;  /* 0x000000040300720c */ /* 0x002fe20003f02070 */
[----:B------:R-:W-:-:S12]  /*15040*/  IMAD.MOV.U32 R4, RZ, RZ, c[0x0][0x560] ;  /* 0x00015800ff047624 */ /* 0x000fd800078e00ff */
[----:B--2---:R1:W2:Y:S04]  /*15050*/  @P0 ATOMG.E.ADD.STRONG.GPU PT, R2, [R4.64], R2 ;  /* 0x00000002040209a8 */ /* 0x0042a800081ee1c8 */
[----:B-1----:R-:W1:Y:S04]  /*15060*/  S2R R4, SR_LTMASK ;  /* 0x0000000000047919 */ /* 0x002e680000003900 */
[----:B--2---:R1:W2:Y:S02]  /*15070*/  SHFL.IDX PT, R3, R2, R3, 0x1f ;  /* 0x00001f0302037589 */ /* 0x0042a400000e0000 */
[----:B-1----:R-:W-:-:S06]  /*15080*/  LOP3.LUT R2, R4, UR4, RZ, 0xc0, !PT ;  /* 0x0000000404027c12 */ /* 0x002fcc000f8ec0ff */
[----:B------:R-:W2:Y:S02]  /*15090*/  POPC R2, R2 ;  /* 0x0000000200027309 */ /* 0x000ea40000000000 */
[----:B--2--5:R-:W-:-:S05]  /*150a0*/  IADD3 R6, R3, c[0x0][0xc], R2 ;  /* 0x0000030003067a10 */ /* 0x024fca0007ffe002 */
[----:B------:R1:W-:Y:S02]  /*150b0*/  STL [R1+0x50], R6 ;  /* 0x0000500601007387 */ /* 0x0003e40000100800 */
.L_x_322:
[----:B-1----:R-:W-:Y:S05]  /*150c0*/  BSYNC B0 ;  /* 0x0000000000007941 */ /* 0x002fea0003800000 */
.L_x_321:
[----:B------:R-:W-:Y:S01]  /*150d0*/  PRMT R0, R0, 0x9910, RZ ;  /* 0x0000991000007816 */ /* 0x000fe200000000ff */
[----:B------:R-:W-:Y:S01]  /*150e0*/  BSSY B1, `(.L_x_323) ;  /* 0x000038b000017945 */ /* 0x000fe20003800000 */
[----:B-----5:R-:W-:Y:S02]  /*150f0*/  IMAD.MOV.U32 R34, RZ, RZ, R6 ;  /* 0x000000ffff227224 */ /* 0x020fe400078e0006 */
[----:B------:R-:W-:-:S13]  /*15100*/  ISETP.NE.AND P0, PT, R0, RZ, PT ;  /* 0x000000ff0000720c */ /* 0x000fda0003f05270 */
[----:B------:R-:W-:Y:S05]  /*15110*/  @!P0 BRA `(.L_x_324) ;  /* 0x00002bb000008947 */ /* 0x000fea0003800000 */
[----:B------:R-:W4:Y:S04]  /*15120*/  LDL R6, [R1+0x60] ;  /* 0x0000600001067983 */ /* 0x000f280000100800 */
[----:B---3--:R-:W3:Y:S04]  /*15130*/  LDL R8, [R1+0x64] ;  /* 0x0000640001087983 */ /* 0x008ee80000100800 */
[----:B--2---:R-:W2:Y:S04]  /*15140*/  LDL R13, [R1+0x98] ;  /* 0x00009800010d7983 */ /* 0x004ea80000100800 */
[----:B------:R-:W2:Y:S04]  /*15150*/  LDL.LU R12, [R1+0x44] ;  /* 0x00004400010c7983 */ /* 0x000ea80000300800 */
[----:B------:R-:W2:Y:S04]  /*15160*/  LDL R11, [R1+0x94] ;  /* 0x00009400010b7983 */ /* 0x000ea80000100800 */
[----:B------:R-:W2:Y:S01]  /*15170*/  LDL.LU R10, [R1+0x48] ;  /* 0x00004800010a7983 */ /* 0x000ea20000300800 */
[----:B------:R-:W-:Y:S01]  /*15180*/  WARPSYNC 0xffffffff ;  /* 0xffffffff00007948 */ /* 0x000fe20003800000 */
[----:B------:R-:W-:-:S02]  /*15190*/  F2FP.BF16.PACK_AB R0, R141, R140 ;  /* 0x0000008c8d00723e */ /* 0x000fc400000010ff */
[----:B------:R-:W-:Y:S01]  /*151a0*/  BAR.SYNC.DEFER_BLOCKING 0x1, 0x80 ;  /* 0x0042000000007b1d */ /* 0x000fe20000010000 */
[----:B------:R-:W-:Y:S02]  /*151b0*/  F2FP.BF16.PACK_AB R3, R177, R176 ;  /* 0x000000b0b103723e */ /* 0x000fe400000010ff */
[----:B------:R-:W-:Y:S02]  /*151c0*/  F2FP.BF16.PACK_AB R2, R145, R144 ;  /* 0x000000909102723e */ /* 0x000fe400000010ff */
[----:B------:R-:W-:Y:S02]  /*151d0*/  F2FP.BF16.PACK_AB R4, R47, R46 ;  /* 0x0000002e2f04723e */ /* 0x000fe400000010ff */
[----:B------:R-:W-:Y:S02]  /*151e0*/  F2FP.BF16.PACK_AB R5, R77, R76 ;  /* 0x0000004c4d05723e */ /* 0x000fe400000010ff */
[----:B------:R-:W-:-:S04]  /*151f0*/  ISETP.NE.U32.AND P0, PT, RZ, c[0x0][0x508], PT ;  /* 0x00014200ff007a0c */ /* 0x000fc80003f05070 */
[----:B------:R-:W-:Y:S02]  /*15200*/  ISETP.NE.AND.EX P2, PT, RZ, c[0x0][0x50c], PT, P0 ;  /* 0x00014300ff007a0c */ /* 0x000fe40003f45300 */
[----:B------:R-:W-:-:S04]  /*15210*/  ISETP.NE.U32.AND P3, PT, RZ, c[0x0][0x500], PT ;  /* 0x00014000ff007a0c */ /* 0x000fc80003f65070 */
[----:B------:R-:W-:Y:S01]  /*15220*/  ISETP.NE.AND.EX P3, PT, RZ, c[0x0][0x504], PT, P3 ;  /* 0x00014100ff007a0c */ /* 0x000fe20003f65330 */
[----:B----4-:R1:W-:Y:S04]  /*15230*/  STS [R6+0x80], R0 ;  /* 0x0000800006007388 */ /* 0x0103e80000000800 */
[----:B------:R4:W-:Y:S04]  /*15240*/  STS [R6+0x280], R3 ;  /* 0x0002800306007388 */ /* 0x0009e80000000800 */
[----:B---3--:R3:W-:Y:S01]  /*15250*/  STS [R8], R2 ;  /* 0x0000000208007388 */ /* 0x0087e20000000800 */
[----:B-1----:R-:W-:-:S02]  /*15260*/  F2FP.BF16.PACK_AB R0, R179, R178 ;  /* 0x000000b2b300723e */ /* 0x002fc400000010ff */
[----:B----4-:R-:W-:-:S03]  /*15270*/  F2FP.BF16.PACK_AB R3, R29, R28 ;  /* 0x0000001c1d03723e */ /* 0x010fc600000010ff */
[----:B------:R1:W-:Y:S01]  /*15280*/  STS [R8+0x200], R0 ;  /* 0x0002000008007388 */ /* 0x0003e20000000800 */
[----:B---3--:R-:W-:-:S03]  /*15290*/  F2FP.BF16.PACK_AB R2, R59, R58 ;  /* 0x0000003a3b02723e */ /* 0x008fc600000010ff */
[----:B------:R3:W-:Y:S04]  /*152a0*/  STS [R6+0x1080], R3 ;  /* 0x0010800306007388 */ /* 0x0007e80000000800 */
[----:B------:R4:W-:Y:S01]  /*152b0*/  STS [R6+0x1280], R2 ;  /* 0x0012800206007388 */ /* 0x0009e20000000800 */
[----:B-1----:R-:W-:Y:S02]  /*152c0*/  F2FP.BF16.PACK_AB R0, R31, R30 ;  /* 0x0000001e1f00723e */ /* 0x002fe400000010ff */
[----:B---3--:R-:W-:-:S03]  /*152d0*/  F2FP.BF16.PACK_AB R3, R149, R148 ;  /* 0x000000949503723e */ /* 0x008fc600000010ff */
[----:B------:R1:W-:Y:S01]  /*152e0*/  STS [R8+0x1000], R0 ;  /* 0x0010000008007388 */ /* 0x0003e20000000800 */
[----:B----4-:R-:W-:-:S03]  /*152f0*/  F2FP.BF16.PACK_AB R2, R181, R180 ;  /* 0x000000b4b502723e */ /* 0x010fc600000010ff */
[----:B------:R3:W-:Y:S04]  /*15300*/  STS [R8+0x1200], R4 ;  /* 0x0012000408007388 */ /* 0x0007e80000000800 */
[----:B--2---:R2:W-:Y:S04]  /*15310*/  STS [R13+0x80], R3 ;  /* 0x000080030d007388 */ /* 0x0045e80000000800 */
[----:B------:R4:W-:Y:S01]  /*15320*/  STS [R13+0x280], R2 ;  /* 0x000280020d007388 */ /* 0x0009e20000000800 */
[----:B-1----:R-:W-:Y:S02]  /*15330*/  F2FP.BF16.PACK_AB R0, R153, R152 ;  /* 0x000000989900723e */ /* 0x002fe400000010ff */
[----:B---3--:R-:W-:-:S03]  /*15340*/  F2FP.BF16.PACK_AB R4, R33, R32 ;  /* 0x000000202104723e */ /* 0x008fc600000010ff */
[----:B------:R1:W-:Y:S01]  /*15350*/  STS [R11], R0 ;  /* 0x000000000b007388 */ /* 0x0003e20000000800 */
[----:B--2---:R-:W-:Y:S02]  /*15360*/  F2FP.BF16.PACK_AB R3, R89, R88 ;  /* 0x000000585903723e */ /* 0x004fe400000010ff */
[----:B----4-:R-:W-:-:S03]  /*15370*/  F2FP.BF16.PACK_AB R2, R75, R74 ;  /* 0x0000004a4b02723e */ /* 0x010fc600000010ff */
[----:B------:R2:W-:Y:S04]  /*15380*/  STS [R11+0x200], R3 ;  /* 0x000200030b007388 */ /* 0x0005e80000000800 */
[----:B------:R3:W-:Y:S04]  /*15390*/  STS [R13+0x1080], R4 ;  /* 0x001080040d007388 */ /* 0x0007e80000000800 */
[----:B------:R4:W-:Y:S01]  /*153a0*/  STS [R13+0x1280], R2 ;  /* 0x001280020d007388 */ /* 0x0009e20000000800 */
[----:B-1----:R-:W-:-:S05]  /*153b0*/  F2FP.BF16.PACK_AB R0, R37, R36 ;  /* 0x000000242500723e */ /* 0x002fca00000010ff */
[----:B------:R1:W-:Y:S01]  /*153c0*/  STS [R11+0x1000], R0 ;  /* 0x001000000b007388 */ /* 0x0003e20000000800 */
[----:B--2---:R-:W-:Y:S02]  /*153d0*/  F2FP.BF16.PACK_AB R3, R157, R156 ;  /* 0x0000009c9d03723e */ /* 0x004fe400000010ff */
[----:B---3--:R-:W-:Y:S02]  /*153e0*/  F2FP.BF16.PACK_AB R4, R65, R64 ;  /* 0x000000404104723e */ /* 0x008fe400000010ff */
        /* <DEDUP_REMOVED lines=18> */
[----:B------:R3:W-:Y:S01]  /*15510*/  STS [R13+0x2080], R3 ;  /* 0x002080030d007388 */ /* 0x0007e20000000800 */
[----:B-1----:R-:W-:-:S03]  /*15520*/  F2FP.BF16.PACK_AB R0, R175, R174 ;  /* 0x000000aeaf00723e */ /* 0x002fc600000010ff */
[----:B------:R1:W-:Y:S04]  /*15530*/  STS [R13+0x2280], R2 ;  /* 0x002280020d007388 */ /* 0x0003e80000000800 */
[----:B------:R4:W-:Y:S01]  /*15540*/  STS [R11+0x2000], R0 ;  /* 0x002000000b007388 */ /* 0x0009e20000000800 */
[----:B--2---:R-:W-:Y:S02]  /*15550*/  F2FP.BF16.PACK_AB R4, R41, R40 ;  /* 0x000000282904723e */ /* 0x004fe400000010ff */
[----:B---3--:R-:W-:Y:S02]  /*15560*/  F2FP.BF16.PACK_AB R3, R151, R150 ;  /* 0x000000969703723e */ /* 0x008fe400000010ff */
[----:B-1----:R-:W-:-:S03]  /*15570*/  F2FP.BF16.PACK_AB R2, R63, R62 ;  /* 0x0000003e3f02723e */ /* 0x002fc600000010ff */
[----:B------:R1:W-:Y:S01]  /*15580*/  STS [R11+0x2200], R3 ;  /* 0x002200030b007388 */ /* 0x0003e20000000800 */
[----:B----4-:R-:W-:-:S03]  /*15590*/  F2FP.BF16.PACK_AB R0, R43, R42 ;  /* 0x0000002a2b00723e */ /* 0x010fc600000010ff */
[----:B------:R2:W-:Y:S04]  /*155a0*/  STS [R13+0x3080], R4 ;  /* 0x003080040d007388 */ /* 0x0005e80000000800 */
[----:B------:R3:W-:Y:S04]  /*155b0*/  STS [R13+0x3280], R2 ;  /* 0x003280020d007388 */ /* 0x0007e80000000800 */
[----:B------:R4:W-:Y:S04]  /*155c0*/  STS [R11+0x3000], R0 ;  /* 0x003000000b007388 */ /* 0x0009e80000000800 */
[----:B------:R-:W-:Y:S01]  /*155d0*/  STS [R11+0x3200], R5 ;  /* 0x003200050b007388 */ /* 0x000fe20000000800 */
[----:B-1----:R-:W-:-:S02]  /*155e0*/  F2FP.BF16.PACK_AB R3, R159, R158 ;  /* 0x0000009e9f03723e */ /* 0x002fc400000010ff */
[----:B--2---:R-:W-:Y:S02]  /*155f0*/  F2FP.BF16.PACK_AB R4, R111, R110 ;  /* 0x0000006e6f04723e */ /* 0x004fe400000010ff */
[----:B---3--:R-:W-:-:S03]  /*15600*/  F2FP.BF16.PACK_AB R2, R183, R182 ;  /* 0x000000b6b702723e */ /* 0x008fc600000010ff */
[----:B------:R1:W-:Y:S01]  /*15610*/  STS [R6+0x4080], R4 ;  /* 0x0040800406007388 */ /* 0x0003e20000000800 */
[----:B----4-:R-:W-:-:S03]  /*15620*/  F2FP.BF16.PACK_AB R0, R155, R154 ;  /* 0x0000009a9b00723e */ /* 0x010fc600000010ff */
[----:B------:R2:W-:Y:S04]  /*15630*/  STS [R6+0x4280], R3 ;  /* 0x0042800306007388 */ /* 0x0005e80000000800 */
        /* <DEDUP_REMOVED lines=11> */
[----:B--2---:R-:W-:Y:S01]  /*156f0*/  F2FP.BF16.PACK_AB R3, R73, R72 ;  /* 0x000000484903723e */ /* 0x004fe200000010ff */
[----:B------:R-:W2:Y:S01]  /*15700*/  LDL.LU R6, [R1+0xa4] ;  /* 0x0000a40001067983 */ /* 0x000ea20000300800 */
[----:B---3--:R-:W-:Y:S02]  /*15710*/  F2FP.BF16.PACK_AB R2, R71, R70 ;  /* 0x000000464702723e */ /* 0x008fe400000010ff */
[----:B----4-:R-:W-:-:S02]  /*15720*/  F2FP.BF16.PACK_AB R0, R85, R84 ;  /* 0x000000545500723e */ /* 0x010fc400000010ff */
[----:B------:R-:W-:-:S03]  /*15730*/  @P2 IADD3 R8, P0, R12, c[0x0][0x508], RZ ;  /* 0x000142000c082a10 */ /* 0x000fc60007f1e0ff */
[----:B------:R1:W-:Y:S01]  /*15740*/  STS [R13+0x4080], R0 ;  /* 0x004080000d007388 */ /* 0x0003e20000000800 */
[----:B------:R-:W-:-:S03]  /*15750*/  @P2 IADD3.X R9, R10, c[0x0][0x50c], RZ, P0, !PT ;  /* 0x000143000a092a10 */ /* 0x000fc600007fe4ff */
[----:B------:R3:W-:Y:S04]  /*15760*/  STS [R13+0x4280], R4 ;  /* 0x004280040d007388 */ /* 0x0007e80000000800 */
[----:B------:R4:W-:Y:S04]  /*15770*/  STS [R11+0x4000], R3 ;  /* 0x004000030b007388 */ /* 0x0009e80000000800 */
[----:B------:R4:W-:Y:S01]  /*15780*/  STS [R11+0x4200], R2 ;  /* 0x004200020b007388 */ /* 0x0009e20000000800 */
[----:B-1----:R-:W-:Y:S02]  /*15790*/  F2FP.BF16.PACK_AB R0, R45, R44 ;  /* 0x0000002c2d00723e */ /* 0x002fe400000010ff */
[----:B---3--:R-:W-:-:S03]  /*157a0*/  IADD3 R4, P1, R12, c[0x0][0x500], RZ ;  /* 0x000140000c047a10 */ /* 0x008fc60007f3e0ff */
[----:B------:R1:W-:Y:S01]  /*157b0*/  STS [R13+0x5080], R0 ;  /* 0x005080000d007388 */ /* 0x0003e20000000800 */
[----:B------:R-:W-:Y:S01]  /*157c0*/  IMAD.MOV.U32 R12, RZ, RZ, c[0x0][0x388] ;  /* 0x0000e200ff0c7624 */ /* 0x000fe200078e00ff */
[----:B----4-:R-:W-:Y:S02]  /*157d0*/  F2FP.BF16.PACK_AB R3, R51, R50 ;  /* 0x000000323303723e */ /* 0x010fe400000010ff */
[----:B------:R-:W-:Y:S02]  /*157e0*/  IADD3.X R5, R10, c[0x0][0x504], RZ, P1, !PT ;  /* 0x000141000a057a10 */ /* 0x000fe40000ffe4ff */
[----:B------:R-:W-:-:S05]  /*157f0*/  F2FP.BF16.PACK_AB R2, R57, R56 ;  /* 0x000000383902723e */ /* 0x000fca00000010ff */
[----:B------:R3:W-:Y:S01]  /*15800*/  STS [R13+0x5280], R2 ;  /* 0x005280020d007388 */ /* 0x0007e20000000800 */
[----:B-1----:R-:W-:-:S05]  /*15810*/  F2FP.BF16.PACK_AB R0, R27, R26 ;  /* 0x0000001a1b00723e */ /* 0x002fca00000010ff */
[----:B------:R1:W-:Y:S04]  /*15820*/  STS [R11+0x5000], R0 ;  /* 0x005000000b007388 */ /* 0x0003e80000000800 */
[----:B------:R4:W-:Y:S01]  /*15830*/  STS [R11+0x5200], R3 ;  /* 0x005200030b007388 */ /* 0x0009e20000000800 */
[----:B---3--:R-:W-:-:S03]  /*15840*/  IMAD.MOV.U32 R2, RZ, RZ, RZ ;  /* 0x000000ffff027224 */ /* 0x008fc600078e00ff */
[----:B------:R-:W-:Y:S06]  /*15850*/  BAR.SYNC.DEFER_BLOCKING 0x1, 0x80 ;  /* 0x0042000000007b1d */ /* 0x000fec0000010000 */
[----:B------:R4:W5:Y:S04]  /*15860*/  @P2 LDG.E R12, [R8.64] ;  /* 0x00000008080c2981 */ /* 0x000968000c1e1900 */
[----:B------:R4:W5:Y:S01]  /*15870*/  @P3 LDG.E R2, [R4.64] ;  /* 0x0000000804023981 */ /* 0x000962000c1e1900 */
[----:B--2---:R-:W-:-:S04]  /*15880*/  ISETP.NE.AND P0, PT, R6, RZ, PT ;  /* 0x000000ff0600720c */ /* 0x004fc80003f05270 */
[----:B-1----:R-:W-:Y:S01]  /*15890*/  SEL R0, R6, c[0x0][0x3d4], P0 ;  /* 0x0000f50006007a07 */ /* 0x002fe20000000000 */
[----:B------:R-:W-:Y:S05]  /*158a0*/  @P2 BRA `(.L_x_325) ;  /* 0x0000004000002947 */ /* 0x000fea0003800000 */
[----:B----4-:R-:W-:Y:S05]  /*158b0*/  @!P3 BRA `(.L_x_325) ;  /* 0x000000300000b947 */ /* 0x010fea0003800000 */
[----:B-----5:R1:W2:Y:S04]  /*158c0*/  LDG.E R12, [R4.64] ;  /* 0x00000008040c7981 */ /* 0x0202a8000c1e1900 */
[----:B-1----:R-:W2:Y:S02]  /*158d0*/  LDG.E R4, [R4.64+0x4] ;  /* 0x0000040804047981 */ /* 0x002ea4000c1e1900 */
[----:B--2---:R-:W-:Y:S02]  /*158e0*/  IADD3 R12, -R12, R4, RZ ;  /* 0x000000040c0c7210 */ /* 0x004fe40007ffe1ff */
.L_x_325:
[----:B----4-:R-:W2:Y:S04]  /*158f0*/  LDL.LU R6, [R1+0x4c] ;  /* 0x00004c0001067983 */ /* 0x010ea80000300800 */
[----:B------:R-:W3:Y:S04]  /*15900*/  LDL R3, [R1+0x12c] ;  /* 0x00012c0001037983 */ /* 0x000ee80000100800 */
[----:B------:R-:W4:Y:S04]  /*15910*/  LDL.LU R4, [R1+0xa0] ;  /* 0x0000a00001047983 */ /* 0x000f280000300800 */
[----:B------:R-:W3:Y:S04]  /*15920*/  LDL.LU R5, [R1+0x58] ;  /* 0x0000580001057983 */ /* 0x000ee80000300800 */
[----:B------:R-:W3:Y:S04]  /*15930*/  LDL R35, [R1+0x54] ;  /* 0x0000540001237983 */ /* 0x000ee80000100800 */
[----:B------:R-:W3:Y:S04]  /*15940*/  LDL R15, [R1+0xa8] ;  /* 0x0000a800010f7983 */ /* 0x000ee80000100800 */
[----:B------:R-:W3:Y:S01]  /*15950*/  LDL R80, [R1+0x128] ;  /* 0x0001280001507983 */ /* 0x000ee20000100800 */
[----:B------:R-:W-:Y:S01]  /*15960*/  IMAD.MOV.U32 R13, RZ, RZ, 0x368 ;  /* 0x00000368ff0d7424 */ /* 0x000fe200078e00ff */
[----:B------:R-:W-:-:S04]  /*15970*/  ISETP.GT.AND P2, PT, R0, 0x1, PT ;  /* 0x000000010000780c */ /* 0x000fc80003f44270 */
[----:B------:R-:W-:-:S04]  /*15980*/  SEL R13, R13, 0x328, P2 ;  /* 0x000003280d0d7807 */ /* 0x000fc80001000000 */
[----:B------:R-:W1:Y:S08]  /*15990*/  LDC.64 R8, c[0x0][R13+0x170] ;  /* 0x00005c000d087b82 */ /* 0x000e700000000a00 */
[----:B------:R-:W1:Y:S08]  /*159a0*/  LDC.64 R16, c[0x0][R13+0x168] ;  /* 0x00005a000d107b82 */ /* 0x000e700000000a00 */
[----:B------:R1:W1:Y:S08]  /*159b0*/  LDC.64 R20, c[0x0][R13+0x178] ;  /* 0x00005e000d147b82 */ /* 0x0002700000000a00 */
[----:B------:R1:W1:Y:S01]  /*159c0*/  LDC.64 R18, c[0x0][R13+0x160] ;  /* 0x000058000d127b82 */ /* 0x0002620000000a00 */
[----:B------:R-:W-:Y:S01]  /*159d0*/  ISETP.NE.U32.AND P0, PT, RZ, c[0x0][0x500], PT ;  /* 0x00014000ff007a0c */ /* 0x000fe20003f05070 */
[----:B------:R-:W-:-:S03]  /*159e0*/  IMAD.MOV.U32 R0, RZ, RZ, c[0x0][0x4e8] ;  /* 0x00013a00ff007624 */ /* 0x000fc600078e00ff */
[----:B------:R-:W-:Y:S02]  /*159f0*/  ISETP.NE.AND.EX P0, PT, RZ, c[0x0][0x504], PT, P0 ;  /* 0x00014100ff007a0c */ /* 0x000fe40003f05300 */
[----:B------:R-:W-:Y:S01]  /*15a00*/  ISETP.NE.AND P5, PT, R0, 0x1, PT ;  /* 0x000000010000780c */ /* 0x000fe20003fa5270 */
[----:B------:R-:W1:Y:S01]  /*15a10*/  S2R R81, SR_TID.X ;  /* 0x0000000000517919 */ /* 0x000e620000002100 */
[----:B------:R-:W-:-:S04]  /*15a20*/  LOP3.LUT R241, R241, 0xfffffffd, RZ, 0xc0, !PT ;  /* 0xfffffffdf1f17812 */ /* 0x000fc800078ec0ff */
[----:B------:R-:W-:Y:S02]  /*15a30*/  LOP3.LUT R241, R241, 0xfffffffe, RZ, 0xc0, !PT ;  /* 0xfffffffef1f17812 */ /* 0x000fe400078ec0ff */
[----:B--2---:R-:W-:Y:S02]  /*15a40*/  SEL R0, R6, RZ, !P0 ;  /* 0x000000ff06007207 */ /* 0x004fe40004000000 */
[----:B----4-:R-:W-:-:S03]  /*15a50*/  SEL R6, R4, RZ, !P0 ;  /* 0x000000ff04067207 */ /* 0x010fc60004000000 */
[----:B-1----:R-:W-:Y:S01]  /*15a60*/  IMAD R4, R9, R0, RZ ;  /* 0x0000000009047224 */ /* 0x002fe200078e02ff */
[----:B---3--:R-:W-:-:S03]  /*15a70*/  LOP3.LUT R5, R5, 0xffff, RZ, 0xc0, !PT ;  /* 0x0000ffff05057812 */ /* 0x008fc600078ec0ff */
[C---:B------:R-:W-:Y:S02]  /*15a80*/  IMAD R14, R8.reuse, R6, R4 ;  /* 0x00000006080e7224 */ /* 0x040fe400078e0204 */
[----:B------:R-:W-:Y:S02]  /*15a90*/  IMAD R3, R35, 0x80, R3 ;  /* 0x0000008023037824 */ /* 0x000fe400078e0203 */
[----:B------:R-:W-:-:S04]  /*15aa0*/  IMAD.WIDE.U32 R8, R8, R0, RZ ;  /* 0x0000000008087225 */ /* 0x000fc800078e00ff */
[----:B------:R-:W-:-:S04]  /*15ab0*/  @P5 IMAD.HI.U32 R6, R3, c[0x0][0x4ec], RZ ;  /* 0x00013b0003065a27 */ /* 0x000fc800078e00ff */
[----:B------:R-:W-:-:S04]  /*15ac0*/  IMAD.WIDE.U32 R10, R16, R5, RZ ;  /* 0x00000005100a7225 */ /* 0x000fc800078e00ff */
[----:B------:R-:W-:Y:S01]  /*15ad0*/  IMAD.MOV.U32 R4, RZ, RZ, R3 ;  /* 0x000000ffff047224 */ /* 0x000fe200078e0003 */
[----:B------:R-:W-:Y:S01]  /*15ae0*/  @P5 SHF.R.U32.HI R4, RZ, c[0x0][0x4f0], R6 ;  /* 0x00013c00ff045a19 */ /* 0x000fe20000011606 */
[----:B------:R-:W-:Y:S01]  /*15af0*/  IMAD R13, R17, R5, RZ ;  /* 0x00000005110d7224 */ /* 0x000fe200078e02ff */
[----:B------:R-:W-:Y:S01]  /*15b00*/  SEL R6, R15, RZ, P2 ;  /* 0x000000ff0f067207 */ /* 0x000fe20001000000 */
[----:B------:R-:W-:Y:S01]  /*15b10*/  IMAD.IADD R14, R9, 0x1, R14 ;  /* 0x00000001090e7824 */ /* 0x000fe200078e020e */
[--C-:B-----5:R-:W-:Y:S01]  /*15b20*/  IADD3 R15, P1, P0, R8, R10, R2.reuse ;  /* 0x0000000a080f7210 */ /* 0x120fe2000783e002 */
[----:B------:R-:W-:Y:S01]  /*15b30*/  IMAD.IADD R10, R11, 0x1, R13 ;  /* 0x000000010b0a7824 */ /* 0x000fe200078e020d */
[----:B------:R-:W-:Y:S01]  /*15b40*/  SHF.R.S32.HI R16, RZ, 0x1f, R2 ;  /* 0x0000001fff107819 */ /* 0x000fe20000011402 */
[----:B------:R-:W-:Y:S02]  /*15b50*/  IMAD.MOV R11, RZ, RZ, -R4 ;  /* 0x000000ffff0b7224 */ /* 0x000fe400078e0a04 */
[----:B------:R-:W-:-:S02]  /*15b60*/  IMAD R13, R21, R6, RZ ;  /* 0x00000006150d7224 */ /* 0x000fc400078e02ff */
        /* <DEDUP_REMOVED lines=14> */
[----:B------:R-:W-:Y:S01]  /*15c50*/  SHF.R.S32.HI R17, RZ, 0x1f, R81 ;  /* 0x0000001fff117819 */ /* 0x000fe20000011451 */
[----:B------:R-:W-:Y:S01]  /*15c60*/  IMAD.IADD R6, R11, 0x1, R4 ;  /* 0x000000010b067824 */ /* 0x000fe200078e0204 */
[C---:B------:R-:W-:Y:S02]  /*15c70*/  LEA R8, P0, R10.reuse, R8, 0x2 ;  /* 0x000000080a087211 */ /* 0x040fe400078010ff */
[----:B------:R-:W-:Y:S02]  /*15c80*/  SEL R9, R9, c[0x0][0x454], P2 ;  /* 0x0001150009097a07 */ /* 0x000fe40001000000 */
[----:B------:R-:W-:Y:S02]  /*15c90*/  LEA.HI R17, R17, R81, RZ, 0x5 ;  /* 0x0000005111117211 */ /* 0x000fe400078f28ff */
[----:B------:R-:W-:Y:S02]  /*15ca0*/  LEA.HI.X R6, R10, R9, R6, 0x2, P0 ;  /* 0x000000090a067211 */ /* 0x000fe400000f1406 */
[----:B------:R-:W-:Y:S01]  /*15cb0*/  LOP3.LUT R17, R17, 0xffffffe0, RZ, 0xc0, !PT ;  /* 0xffffffe011117812 */ /* 0x000fe200078ec0ff */
[----:B------:R-:W-:Y:S01]  /*15cc0*/  IMAD R4, R12, c[0x0][0x4e8], RZ ;  /* 0x00013a000c047a24 */ /* 0x000fe200078e02ff */
[----:B------:R-:W-:Y:S04]  /*15cd0*/  SHFL.IDX PT, R14, R8, RZ, 0x1c1f ;  /* 0x001c1fff080e7589 */ /* 0x000fe800000e0000 */
[----:B------:R-:W1:Y:S01]  /*15ce0*/  SHFL.IDX PT, R15, R6, RZ, 0x1c1f ;  /* 0x001c1fff060f7589 */ /* 0x000e6200000e0000 */
[----:B------:R-:W-:-:S03]  /*15cf0*/  IMAD.IADD R17, R81, 0x1, -R17 ;  /* 0x0000000151117824 */ /* 0x000fc600078e0a11 */
[----:B------:R-:W-:Y:S04]  /*15d00*/  SHFL.IDX PT, R12, R8, 0x1, 0x1c1f ;  /* 0x003c1f00080c7f89 */ /* 0x000fe800000e0000 */
[----:B------:R-:W2:Y:S04]  /*15d10*/  SHFL.IDX PT, R13, R6, 0x1, 0x1c1f ;  /* 0x003c1f00060d7f89 */ /* 0x000ea800000e0000 */
[----:B------:R-:W-:Y:S04]  /*15d20*/  SHFL.IDX PT, R11, R6, 0x2, 0x1c1f ;  /* 0x005c1f00060b7f89 */ /* 0x000fe800000e0000 */
[----:B------:R3:W-:Y:S01]  /*15d30*/  SHFL.IDX PT, R9, R6, 0x3, 0x1c1f ;  /* 0x007c1f0006097f89 */ /* 0x0007e200000e0000 */
[----:B------:R-:W-:-:S03]  /*15d40*/  LOP3.LUT P0, RZ, R17, 0x3, RZ, 0xc0, !PT ;  /* 0x0000000311ff7812 */ /* 0x000fc6000780c0ff */
[----:B------:R-:W4:Y:S04]  /*15d50*/  SHFL.IDX PT, R10, R8, 0x2, 0x1c1f ;  /* 0x005c1f00080a7f89 */ /* 0x000f2800000e0000 */
[----:B------:R-:W1:Y:S01]  /*15d60*/  SHFL.IDX PT, R8, R8, 0x3, 0x1c1f ;  /* 0x007c1f0008087f89 */ /* 0x000e6200000e0000 */
[----:B---3--:R-:W-:-:S05]  /*15d70*/  IMAD R6, R35, 0x80, R80 ;  /* 0x0000008023067824 */ /* 0x008fca00078e0250 */
[C---:B------:R-:W-:Y:S02]  /*15d80*/  IADD3 R19, R6.reuse, 0x8, RZ ;  /* 0x0000000806137810 */ /* 0x040fe40007ffe0ff */
[CC--:B------:R-:W-:Y:S02]  /*15d90*/  ISETP.GE.OR P4, PT, R6.reuse, R4.reuse, P0 ;  /* 0x000000040600720c */ /* 0x0c0fe40000786670 */
[----:B------:R-:W-:Y:S02]  /*15da0*/  IADD3 R18, R6, 0x40, RZ ;  /* 0x0000004006127810 */ /* 0x000fe40007ffe0ff */
[-C--:B------:R-:W-:Y:S02]  /*15db0*/  ISETP.GE.OR P3, PT, R19, R4.reuse, P0 ;  /* 0x000000041300720c */ /* 0x080fe40000766670 */
[----:B------:R-:W-:Y:S02]  /*15dc0*/  ISETP.GE.OR P1, PT, R18, R4, P0 ;  /* 0x000000041200720c */ /* 0x000fe40000726670 */
[----:B------:R-:W-:-:S05]  /*15dd0*/  IADD3 R17, R6, 0x48, RZ ;  /* 0x0000004806117810 */ /* 0x000fca0007ffe0ff */
[----:B-1----:R1:W-:Y:S04]  /*15de0*/  @!P4 ST.E [R14.64], R23 ;  /* 0x000000170e00c985 */ /* 0x0023e8000c101908 */
[----:B--2---:R1:W-:Y:S01]  /*15df0*/  @!P3 ST.E [R12.64], R24 ;  /* 0x000000180c00b985 */ /* 0x0043e2000c101908 */
[-C--:B------:R-:W-:Y:S02]  /*15e00*/  ISETP.GE.AND P3, PT, R18, R4.reuse, PT ;  /* 0x000000041200720c */ /* 0x080fe40003f66270 */
[CC--:B------:R-:W-:Y:S01]  /*15e10*/  ISETP.GE.OR P0, PT, R17.reuse, R4.reuse, P0 ;  /* 0x000000041100720c */ /* 0x0c0fe20000706670 */
[----:B----4-:R1:W-:Y:S01]  /*15e20*/  @!P1 ST.E [R10.64], R25 ;  /* 0x000000190a009985 */ /* 0x0103e2000c101908 */
[-C--:B------:R-:W-:Y:S02]  /*15e30*/  ISETP.GE.AND P1, PT, R17, R4.reuse, PT ;  /* 0x000000041100720c */ /* 0x080fe40003f26270 */
[----:B------:R-:W-:-:S07]  /*15e40*/  ISETP.GE.AND P6, PT, R19, R4, PT ;  /* 0x000000041300720c */ /* 0x000fce0003fc6270 */
[----:B------:R-:W-:Y:S02]  /*15e50*/  @P3 LOP3.LUT R241, R241, 0x1, RZ, 0xfc, !PT ;  /* 0x00000001f1f13812 */ /* 0x000fe400078efcff */
[----:B------:R1:W-:Y:S01]  /*15e60*/  @!P0 ST.E [R8.64], R22 ;  /* 0x0000001608008985 */ /* 0x0003e2000c101908 */
[----:B------:R-:W-:Y:S02]  /*15e70*/  ISETP.GE.AND P0, PT, R6, R4, PT ;  /* 0x000000040600720c */ /* 0x000fe40003f06270 */
[----:B------:R-:W-:Y:S01]  /*15e80*/  @P1 LOP3.LUT R241, R241, 0x2, RZ, 0xfc, !PT ;  /* 0x00000002f1f11812 */ /* 0x000fe200078efcff */
[----:B------:R-:W-:Y:S05]  /*15e90*/  @P2 BRA `(.L_x_326) ;  /* 0x0000083000002947 */ /* 0x000fea0003800000 */
[----:B------:R-:W2:Y:S01]  /*15ea0*/  S2R R81, SR_TID.X ;  /* 0x0000000000517919 */ /* 0x000ea20000002100 */
[----:B------:R-:W-:Y:S01]  /*15eb0*/  IMAD R16, R16, c[0x0][0x3a0], RZ ;  /* 0x0000e80010107a24 */ /* 0x000fe200078e02ff */
[----:B-1----:R-:W-:Y:S01]  /*15ec0*/  LEA R12, R35, R247, 0x7 ;  /* 0x000000f7230c7211 */ /* 0x002fe200078e38ff */
[----:B------:R-:W-:-:S04]  /*15ed0*/  IMAD.WIDE.U32 R8, R2, c[0x0][0x3a0], RZ ;  /* 0x0000e80002087a25 */ /* 0x000fc800078e00ff */
[----:B------:R-:W-:-:S05]  /*15ee0*/  IMAD R2, R2, c[0x0][0x3a4], R16 ;  /* 0x0000e90002027a24 */ /* 0x000fca00078e0210 */
[----:B------:R-:W-:Y:S02]  /*15ef0*/  IADD3 R3, R9, R2, RZ ;  /* 0x0000000209037210 */ /* 0x000fe40007ffe0ff */
[----:B------:R-:W-:-:S05]  /*15f00*/  MOV R2, R8 ;  /* 0x0000000800027202 */ /* 0x000fca0000000f00 */
[----:B------:R-:W-:Y:S01]  /*15f10*/  IMAD.WIDE.U32 R8, R5, c[0x0][0x3e8], R2 ;  /* 0x0000fa0005087a25 */ /* 0x000fe200078e0002 */
[----:B------:R-:W-:-:S03]  /*15f20*/  SHF.R.S32.HI R3, RZ, 0x1f, R0 ;  /* 0x0000001fff037819 */ /* 0x000fc60000011400 */
[----:B------:R-:W-:Y:S01]  /*15f30*/  IMAD R9, R5, c[0x0][0x3ec], R9 ;  /* 0x0000fb0005097a24 */ /* 0x000fe200078e0209 */
[----:B--2---:R-:W-:Y:S01]  /*15f40*/  SHF.R.S32.HI R80, RZ, 0x1f, R81 ;  /* 0x0000001fff507819 */ /* 0x004fe20000011451 */
[----:B------:R-:W-:Y:S01]  /*15f50*/  IMAD R5, R3, c[0x0][0x3f0], RZ ;  /* 0x0000fc0003057a24 */ /* 0x000fe200078e02ff */
[----:B------:R-:W-:Y:S01]  /*15f60*/  SHF.L.U32 R3, R248, 0x1, RZ ;  /* 0x00000001f8037819 */ /* 0x000fe200000006ff */
[----:B------:R-:W-:Y:S01]  /*15f70*/  IMAD.WIDE.U32 R8, R0, c[0x0][0x3f0], R8 ;  /* 0x0000fc0000087a25 */ /* 0x000fe200078e0008 */
[----:B------:R-:W-:-:S03]  /*15f80*/  LEA.HI R80, R80, R81, RZ, 0x2 ;  /* 0x0000005150507211 */ /* 0x000fc600078f10ff */
[----:B------:R-:W1:Y:S01]  /*15f90*/  LDS.128 R24, [R3+0x80] ;  /* 0x0000800003187984 */ /* 0x000e620000000c00 */
[----:B------:R-:W-:-:S03]  /*15fa0*/  LOP3.LUT R80, R80, 0xfffffffc, RZ, 0xc0, !PT ;  /* 0xfffffffc50507812 */ /* 0x000fc600078ec0ff */
[----:B------:R-:W2:Y:S01]  /*15fb0*/  LDS.128 R40, [R3+0x880] ;  /* 0x0008800003287984 */ /* 0x000ea20000000c00 */
[----:B------:R-:W-:-:S03]  /*15fc0*/  IADD3 R80, -R80, R81, RZ ;  /* 0x0000005150507210 */ /* 0x000fc60007ffe1ff */
[----:B------:R-:W3:Y:S01]  /*15fd0*/  LDS.128 R52, [R3+0x1080] ;  /* 0x0010800003347984 */ /* 0x000ee20000000c00 */
[----:B------:R-:W-:-:S03]  /*15fe0*/  LEA R6, R80, R247, 0x5 ;  /* 0x000000f750067211 */ /* 0x000fc600078e28ff */
[----:B------:R-:W4:Y:S01]  /*15ff0*/  LDS.128 R64, [R3+0x1880] ;  /* 0x0018800003407984 */ /* 0x000f220000000c00 */
[----:B------:R-:W-:-:S03]  /*16000*/  LEA R6, R35, R6, 0x7 ;  /* 0x0000000623067211 */ /* 0x000fc600078e38ff */
[----:B------:R-:W1:Y:S02]  /*16010*/  LDS.128 R20, [R3+0x2080] ;  /* 0x0020800003147984 */ /* 0x000e640000000c00 */
[----:B------:R-:W-:Y:S02]  /*16020*/  @P5 IMAD.HI.U32 R10, R6, c[0x0][0x4ec], RZ ;  /* 0x00013b00060a5a27 */ /* 0x000fe400078e00ff */
[----:B------:R-:W1:Y:S02]  /*16030*/  LDS.128 R36, [R3+0x2880] ;  /* 0x0028800003247984 */ /* 0x000e640000000c00 */
[----:B------:R-:W-:Y:S01]  /*16040*/  IMAD.MOV.U32 R2, RZ, RZ, R6 ;  /* 0x000000ffff027224 */ /* 0x000fe200078e0006 */
[----:B------:R-:W-:Y:S01]  /*16050*/  @P5 SHF.R.U32.HI R2, RZ, c[0x0][0x4f0], R10 ;  /* 0x00013c00ff025a19 */ /* 0x000fe2000001160a */
[----:B------:R-:W-:Y:S01]  /*16060*/  IMAD R10, R0, c[0x0][0x3f4], R5 ;  /* 0x0000fd00000a7a24 */ /* 0x000fe200078e0205 */
[----:B------:R-:W1:Y:S02]  /*16070*/  LDS.128 R48, [R3+0x3080] ;  /* 0x0030800003307984 */ /* 0x000e640000000c00 */
[----:B------:R-:W-:Y:S01]  /*16080*/  SHF.R.S32.HI R5, RZ, 0x1f, R2 ;  /* 0x0000001fff057819 */ /* 0x000fe20000011402 */
[----:B------:R-:W-:Y:S01]  /*16090*/  IMAD.IADD R9, R9, 0x1, R10 ;  /* 0x0000000109097824 */ /* 0x000fe200078e020a */
[----:B------:R-:W-:Y:S01]  /*160a0*/  IADD3 R0, -R2, RZ, RZ ;  /* 0x000000ff02007210 */ /* 0x000fe20007ffe1ff */
[----:B------:R-:W1:Y:S04]  /*160b0*/  LDS.128 R60, [R3+0x3880] ;  /* 0x00388000033c7984 */ /* 0x000e680000000c00 */
[----:B------:R-:W1:Y:S01]  /*160c0*/  LDS.128 R16, [R3+0x4080] ;  /* 0x0040800003107984 */ /* 0x000e620000000c00 */
[----:B------:R-:W-:-:S03]  /*160d0*/  IMAD R0, R0, c[0x0][0x4e8], R6 ;  /* 0x00013a0000007a24 */ /* 0x000fc600078e0206 */
[----:B------:R-:W1:Y:S04]  /*160e0*/  LDS.128 R28, [R3+0x4880] ;  /* 0x00488000031c7984 */ /* 0x000e680000000c00 */
[----:B------:R-:W1:Y:S04]  /*160f0*/  LDS.128 R44, [R3+0x5080] ;  /* 0x00508000032c7984 */ /* 0x000e680000000c00 */
[----:B------:R5:W1:Y:S02]  /*16100*/  LDS.128 R56, [R3+0x5880] ;  /* 0x0058800003387984 */ /* 0x000a640000000c00 */
[----:B-----5:R-:W-:Y:S01]  /*16110*/  IMAD R3, R5, c[0x0][0x3e0], RZ ;  /* 0x0000f80005037a24 */ /* 0x020fe200078e02ff */
[----:B------:R-:W-:-:S03]  /*16120*/  SHF.R.S32.HI R5, RZ, 0x1f, R0 ;  /* 0x0000001fff057819 */ /* 0x000fc60000011400 */
[C---:B------:R-:W-:Y:S02]  /*16130*/  IMAD R6, R2.reuse, c[0x0][0x3e4], R3 ;  /* 0x0000f90002067a24 */ /* 0x040fe400078e0203 */
[----:B------:R-:W-:-:S04]  /*16140*/  IMAD.WIDE.U32 R2, R2, c[0x0][0x3e0], R8 ;  /* 0x0000f80002027a25 */ /* 0x000fc800078e0008 */
[----:B------:R-:W-:Y:S01]  /*16150*/  IMAD R5, R5, c[0x0][0x3d8], RZ ;  /* 0x0000f60005057a24 */ /* 0x000fe200078e02ff */
[----:B------:R-:W-:-:S05]  /*16160*/  IADD3 R3, R3, R6, RZ ;  /* 0x0000000603037210 */ /* 0x000fca0007ffe0ff */
[----:B------:R-:W-:-:S04]  /*16170*/  IMAD.WIDE.U32 R2, R0, c[0x0][0x3d8], R2 ;  /* 0x0000f60000027a25 */ /* 0x000fc800078e0002 */
[----:B------:R-:W-:Y:S01]  /*16180*/  IMAD R0, R0, c[0x0][0x3dc], R5 ;  /* 0x0000f70000007a24 */ /* 0x000fe200078e0205 */
[----:B------:R-:W-:-:S04]  /*16190*/  LEA R13, P0, R2, c[0x0][0x380], 0x1 ;  /* 0x0000e000020d7a11 */ /* 0x000fc800078008ff */
[----:B------:R-:W-:-:S04]  /*161a0*/  IADD3 R0, R3, R0, RZ ;  /* 0x0000000003007210 */ /* 0x000fc80007ffe0ff */
[----:B------:R-:W-:Y:S01]  /*161b0*/  LEA.HI.X R6, R2, c[0x0][0x384], R0, 0x1, P0 ;  /* 0x0000e10002067a11 */ /* 0x000fe200000f0c00 */
[----:B------:R-:W-:Y:S05]  /*161c0*/  BRA.DIV ~URZ, `(.L_x_327) ;  /* 0x000047327f007947 */ /* 0x000fea000b800000 */
[----:B-1234-:R1:W2:Y:S02]  /*161d0*/  SHFL.IDX PT, R5, R6, RZ, 0x1c1f ;  /* 0x001c1fff06057589 */ /* 0x01e2a400000e0000 */
.L_x_410:
[----:B------:R-:W-:Y:S05]  /*161e0*/  BRA.DIV ~URZ, `(.L_x_328) ;  /* 0x000047827f007947 */ /* 0x000fea000b800000 */
[----:B------:R3:W4:Y:S02]  /*161f0*/  SHFL.IDX PT, R0, R13, RZ, 0x1c1f ;  /* 0x001c1fff0d007589 */ /* 0x00072400000e0000 */
.L_x_411:
[----:B------:R-:W-:Y:S01]  /*16200*/  ISETP.GE.AND P0, PT, R12, R4, PT ;  /* 0x000000040c00720c */ /* 0x000fe20003f06270 */
[----:B------:R-:W-:-:S12]  /*16210*/  BSSY B0, `(.L_x_329) ;  /* 0x000000e000007945 */ /* 0x000fd80003800000 */
[----:B------:R-:W-:Y:S05]  /*16220*/  @P0 BRA `(.L_x_330) ;  /* 0x000000c000000947 */ /* 0x000fea0003800000 */
[----:B------:R-:W-:Y:S02]  /*16230*/  ISETP.GE.AND P2, PT, R228, c[0x0][0x3c8], PT ;  /* 0x0000f200e4007a0c */ /* 0x000fe40003f46270 */
[----:B------:R-:W-:Y:S02]  /*16240*/  ISETP.GE.AND P1, PT, R238, c[0x0][0x3c8], PT ;  /* 0x0000f200ee007a0c */ /* 0x000fe40003f26270 */
[----:B------:R-:W-:-:S09]  /*16250*/  ISETP.GE.AND P0, PT, R230, c[0x0][0x3c8], PT ;  /* 0x0000f200e6007a0c */ /* 0x000fd20003f06270 */
[-C--:B----4-:R-:W-:Y:S02]  /*16260*/  @!P2 LEA R10, P5, R228, R0.reuse, 0x1 ;  /* 0x00000000e40aa211 */ /* 0x090fe400078a08ff */
[-C--:B------:R-:W-:Y:S02]  /*16270*/  @!P1 LEA R8, P4, R238, R0.reuse, 0x1 ;  /* 0x00000000ee089211 */ /* 0x080fe400078808ff */
[----:B------:R-:W-:Y:S02]  /*16280*/  @!P0 LEA R2, P3, R230, R0, 0x1 ;  /* 0x00000000e6028211 */ /* 0x000fe400078608ff */
[-C--:B--2---:R-:W-:Y:S02]  /*16290*/  @!P2 LEA.HI.X R11, R228, R5.reuse, R229, 0x1, P5 ;  /* 0x00000005e40ba211 */ /* 0x084fe400028f0ce5 */
[-C--:B------:R-:W-:Y:S02]  /*162a0*/  @!P1 LEA.HI.X R9, R238, R5.reuse, R250, 0x1, P4 ;  /* 0x00000005ee099211 */ /* 0x080fe400020f0cfa */
[----:B------:R-:W-:Y:S01]  /*162b0*/  @!P0 LEA.HI.X R3, R230, R5, R249, 0x1, P3 ;  /* 0x00000005e6038211 */ /* 0x000fe200018f0cf9 */
[----:B------:R2:W-:Y:S04]  /*162c0*/  @!P2 ST.E.128 [R10.64], R24 ;  /* 0x000000180a00a985 */ /* 0x0005e8000c101d08 */
[----:B------:R2:W-:Y:S04]  /*162d0*/  @!P1 ST.E.128 [R8.64], R20 ;  /* 0x0000001408009985 */ /* 0x0005e8000c101d08 */
[----:B------:R2:W-:Y:S02]  /*162e0*/  @!P0 ST.E.128 [R2.64], R16 ;  /* 0x0000001002008985 */ /* 0x0005e4000c101d08 */
.L_x_330:
[----:B------:R-:W-:Y:S05]  /*162f0*/  BSYNC B0 ;  /* 0x0000000000007941 */ /* 0x000fea0003800000 */
.L_x_329:
[----:B------:R-:W-:Y:S05]  /*16300*/  BRA.DIV ~URZ, `(.L_x_331) ;  /* 0x000046c27f007947 */ /* 0x000fea000b800000 */
[----:B--2---:R2:W1:Y:S04]  /*16310*/  SHFL.IDX PT, R5, R6, 0x1, 0x1c1f ;  /* 0x003c1f0006057f89 */ /* 0x00446800000e0000 */
[----:B----4-:R2:W4:Y:S02]  /*16320*/  SHFL.IDX PT, R0, R13, 0x1, 0x1c1f ;  /* 0x003c1f000d007f89 */ /* 0x01052400000e0000 */
.L_x_412:
[----:B------:R-:W-:Y:S01]  /*16330*/  IADD3 R2, R12, 0x20, RZ ;  /* 0x000000200c027810 */ /* 0x000fe20007ffe0ff */
[----:B------:R-:W-:Y:S03]  /*16340*/  BSSY B0, `(.L_x_332) ;  /* 0x000000f000007945 */ /* 0x000fe60003800000 */
[----:B------:R-:W-:-:S13]  /*16350*/  ISETP.GE.AND P0, PT, R2, R4, PT ;  /* 0x000000040200720c */ /* 0x000fda0003f06270 */
[----:B------:R-:W-:Y:S05]  /*16360*/  @P0 BRA `(.L_x_333) ;  /* 0x000000c000000947 */ /* 0x000fea0003800000 */
[----:B------:R-:W-:Y:S02]  /*16370*/  ISETP.GE.AND P2, PT, R228, c[0x0][0x3c8], PT ;  /* 0x0000f200e4007a0c */ /* 0x000fe40003f46270 */
[----:B------:R-:W-:Y:S02]  /*16380*/  ISETP.GE.AND P1, PT, R238, c[0x0][0x3c8], PT ;  /* 0x0000f200ee007a0c */ /* 0x000fe40003f26270 */
[----:B------:R-:W-:-:S09]  /*16390*/  ISETP.GE.AND P0, PT, R230, c[0x0][0x3c8], PT ;  /* 0x0000f200e6007a0c */ /* 0x000fd20003f06270 */
[-C--:B----4-:R-:W-:Y:S02]  /*163a0*/  @!P2 LEA R10, P5, R228, R0.reuse, 0x1 ;  /* 0x00000000e40aa211 */ /* 0x090fe400078a08ff */
[-C--:B------:R-:W-:Y:S02]  /*163b0*/  @!P1 LEA R8, P4, R238, R0.reuse, 0x1 ;  /* 0x00000000ee089211 */ /* 0x080fe400078808ff */
[----:B------:R-:W-:Y:S02]  /*163c0*/  @!P0 LEA R2, P3, R230, R0, 0x1 ;  /* 0x00000000e6028211 */ /* 0x000fe400078608ff */
[-C--:B-1----:R-:W-:Y:S02]  /*163d0*/  @!P2 LEA.HI.X R11, R228, R5.reuse, R229, 0x1, P5 ;  /* 0x00000005e40ba211 */ /* 0x082fe400028f0ce5 */
[-C--:B------:R-:W-:Y:S02]  /*163e0*/  @!P1 LEA.HI.X R9, R238, R5.reuse, R250, 0x1, P4 ;  /* 0x00000005ee099211 */ /* 0x080fe400020f0cfa */
[----:B------:R-:W-:Y:S01]  /*163f0*/  @!P0 LEA.HI.X R3, R230, R5, R249, 0x1, P3 ;  /* 0x00000005e6038211 */ /* 0x000fe200018f0cf9 */
[----:B------:R1:W-:Y:S04]  /*16400*/  @!P2 ST.E.128 [R10.64], R40 ;  /* 0x000000280a00a985 */ /* 0x0003e8000c101d08 */
[----:B------:R1:W-:Y:S04]  /*16410*/  @!P1 ST.E.128 [R8.64], R36 ;  /* 0x0000002408009985 */ /* 0x0003e8000c101d08 */
[----:B------:R1:W-:Y:S02]  /*16420*/  @!P0 ST.E.128 [R2.64], R28 ;  /* 0x0000001c02008985 */ /* 0x0003e4000c101d08 */
.L_x_333:
[----:B------:R-:W-:Y:S05]  /*16430*/  BSYNC B0 ;  /* 0x0000000000007941 */ /* 0x000fea0003800000 */
.L_x_332:
[----:B------:R-:W-:Y:S05]  /*16440*/  BRA.DIV ~URZ, `(.L_x_334) ;  /* 0x000046427f007947 */ /* 0x000fea000b800000 */
[----:B-1----:R1:W2:Y:S02]  /*16450*/  SHFL.IDX PT, R5, R6, 0x2, 0x1c1f ;  /* 0x005c1f0006057f89 */ /* 0x0022a400000e0000 */
.L_x_413:
[----:B------:R-:W-:Y:S05]  /*16460*/  BRA.DIV ~URZ, `(.L_x_335) ;  /* 0x000046927f007947 */ /* 0x000fea000b800000 */
[----:B----4-:R4:W1:Y:S02]  /*16470*/  SHFL.IDX PT, R0, R13, 0x2, 0x1c1f ;  /* 0x005c1f000d007f89 */ /* 0x01086400000e0000 */
.L_x_414:
[----:B------:R-:W-:Y:S01]  /*16480*/  IADD3 R2, R12, 0x40, RZ ;  /* 0x000000400c027810 */ /* 0x000fe20007ffe0ff */
[----:B------:R-:W-:Y:S03]  /*16490*/  BSSY B0, `(.L_x_336) ;  /* 0x000000f000007945 */ /* 0x000fe60003800000 */
[----:B------:R-:W-:-:S13]  /*164a0*/  ISETP.GE.AND P0, PT, R2, R4, PT ;  /* 0x000000040200720c */ /* 0x000fda0003f06270 */
[----:B------:R-:W-:Y:S05]  /*164b0*/  @P0 BRA `(.L_x_337) ;  /* 0x000000c000000947 */ /* 0x000fea0003800000 */
[----:B------:R-:W-:Y:S02]  /*164c0*/  ISETP.GE.AND P2, PT, R228, c[0x0][0x3c8], PT ;  /* 0x0000f200e4007a0c */ /* 0x000fe40003f46270 */
[----:B------:R-:W-:Y:S02]  /*164d0*/  ISETP.GE.AND P1, PT, R238, c[0x0][0x3c8], PT ;  /* 0x0000f200ee007a0c */ /* 0x000fe40003f26270 */
[----:B------:R-:W-:-:S09]  /*164e0*/  ISETP.GE.AND P0, PT, R230, c[0x0][0x3c8], PT ;  /* 0x0000f200e6007a0c */ /* 0x000fd20003f06270 */
[-C--:B-1----:R-:W-:Y:S02]  /*164f0*/  @!P2 LEA R10, P5, R228, R0.reuse, 0x1 ;  /* 0x00000000e40aa211 */ /* 0x082fe400078a08ff */
        /* <DEDUP_REMOVED lines=8> */
.L_x_337:
[----:B------:R-:W-:Y:S05]  /*16580*/  BSYNC B0 ;  /* 0x0000000000007941 */ /* 0x000fea0003800000 */
.L_x_336:
[----:B------:R-:W-:Y:S05]  /*16590*/  BRA.DIV ~URZ, `(.L_x_338) ;  /* 0x000045c27f007947 */ /* 0x000fea000b800000 */
[----:B-12---:R-:W1:Y:S04]  /*165a0*/  SHFL.IDX PT, R6, R6, 0x3, 0x1c1f ;  /* 0x007c1f0006067f89 */ /* 0x006e6800000e0000 */
[----:B------:R2:W3:Y:S02]  /*165b0*/  SHFL.IDX PT, R0, R13, 0x3, 0x1c1f ;  /* 0x007c1f000d007f89 */ /* 0x0004e400000e0000 */
.L_x_415:
[----:B------:R-:W-:-:S04]  /*165c0*/  IADD3 R2, R12, 0x60, RZ ;  /* 0x000000600c027810 */ /* 0x000fc80007ffe0ff */
[----:B------:R-:W-:-:S13]  /*165d0*/  ISETP.GE.AND P0, PT, R2, R4, PT ;  /* 0x000000040200720c */ /* 0x000fda0003f06270 */
[----:B------:R-:W-:Y:S05]  /*165e0*/  @P0 BRA `(.L_x_339) ;  /* 0x000023a000000947 */ /* 0x000fea0003800000 */
[----:B------:R-:W-:Y:S02]  /*165f0*/  ISETP.GE.AND P1, PT, R228, c[0x0][0x3c8], PT ;  /* 0x0000f200e4007a0c */ /* 0x000fe40003f26270 */
[----:B------:R-:W-:-:S11]  /*16600*/  ISETP.GE.AND P0, PT, R238, c[0x0][0x3c8], PT ;  /* 0x0000f200ee007a0c */ /* 0x000fd60003f06270 */
[-C--:B---3--:R-:W-:Y:S02]  /*16610*/  @!P1 LEA R4, P3, R228, R0.reuse, 0x1 ;  /* 0x00000000e4049211 */ /* 0x088fe400078608ff */
[----:B------:R-:W-:Y:S02]  /*16620*/  @!P0 LEA R2, P2, R238, R0, 0x1 ;  /* 0x00000000ee028211 */ /* 0x000fe400078408ff */
[-C--:B-1----:R-:W-:Y:S02]  /*16630*/  @!P1 LEA.HI.X R5, R228, R6.reuse, R229, 0x1, P3 ;  /* 0x00000006e4059211 */ /* 0x082fe400018f0ce5 */
[----:B------:R-:W-:-:S03]  /*16640*/  @!P0 LEA.HI.X R3, R238, R6, R250, 0x1, P2 ;  /* 0x00000006ee038211 */ /* 0x000fc600010f0cfa */
[----:B------:R1:W-:Y:S04]  /*16650*/  @!P1 ST.E.128 [R4.64], R64 ;  /* 0x0000004004009985 */ /* 0x0003e8000c101d08 */
[----:B------:R1:W-:Y:S01]  /*16660*/  @!P0 ST.E.128 [R2.64], R60 ;  /* 0x0000003c02008985 */ /* 0x0003e2000c101d08 */
[----:B------:R-:W-:-:S13]  /*16670*/  ISETP.GE.AND P0, PT, R230, c[0x0][0x3c8], PT ;  /* 0x0000f200e6007a0c */ /* 0x000fda0003f06270 */
[----:B------:R-:W-:Y:S05]  /*16680*/  @P0 BRA `(.L_x_339) ;  /* 0x0000230000000947 */ /* 0x000fea0003800000 */
[----:B-1----:R-:W-:-:S04]  /*16690*/  LEA R2, P0, R230, R0, 0x1 ;  /* 0x00000000e6027211 */ /* 0x002fc800078008ff */
[----:B------:R-:W-:-:S05]  /*166a0*/  LEA.HI.X R3, R230, R6, R249, 0x1, P0 ;  /* 0x00000006e6037211 */ /* 0x000fca00000f0cf9 */
[----:B------:R1:W-:Y:S01]  /*166b0*/  ST.E.128 [R2.64], R56 ;  /* 0x0000003802007985 */ /* 0x0003e2000c101d08 */
[----:B------:R-:W-:Y:S05]  /*166c0*/  BRA `(.L_x_339) ;  /* 0x000022c000007947 */ /* 0x000fea0003800000 */
.L_x_326:
        /* <DEDUP_REMOVED lines=8> */
[----:B------:R-:W-:Y:S01]  /*16750*/  IMAD R2, R2, c[0x0][0x440], RZ ;  /* 0x0001100002027a24 */ /* 0x000fe200078e02ff */
[----:B------:R-:W-:Y:S01]  /*16760*/  MOV R4, R8 ;  /* 0x0000000800047202 */ /* 0x000fe20000000f00 */
[----:B------:R-:W-:Y:S02]  /*16770*/  IMAD R5, R5, c[0x0][0x43c], R9 ;  /* 0x00010f0005057a24 */ /* 0x000fe400078e0209 */
[C---:B------:R-:W-:Y:S02]  /*16780*/  IMAD R2, R0.reuse, c[0x0][0x444], R2 ;  /* 0x0001110000027a24 */ /* 0x040fe400078e0202 */
[----:B------:R-:W-:Y:S01]  /*16790*/  IMAD.WIDE.U32 R4, R0, c[0x0][0x440], R4 ;  /* 0x0001100000047a25 */ /* 0x000fe200078e0004 */
[----:B------:R-:W-:Y:S02]  /*167a0*/  MOV R0, R3 ;  /* 0x0000000300007202 */ /* 0x000fe40000000f00 */
[----:B------:R-:W-:Y:S02]  /*167b0*/  @P5 SHF.R.U32.HI R0, RZ, c[0x0][0x4f0], R6 ;  /* 0x00013c00ff005a19 */ /* 0x000fe40000011606 */
[----:B------:R-:W-:-:S02]  /*167c0*/  IADD3 R5, R5, R2, RZ ;  /* 0x0000000205057210 */ /* 0x000fc40007ffe0ff */
        /* <DEDUP_REMOVED lines=18> */
.L_x_416:
[----:B------:R-:W-:Y:S05]  /*168f0*/  BRA.DIV ~URZ, `(.L_x_341) ;  /* 0x000043927f007947 */ /* 0x000fea000b800000 */
[----:B------:R3:W4:Y:S02]  /*16900*/  SHFL.IDX PT, R0, R5, RZ, 0x1c1f ;  /* 0x001c1fff05007589 */ /* 0x00072400000e0000 */
.L_x_417:
        /* <DEDUP_REMOVED lines=22> */
[----:B---3--:R-:W-:Y:S02]  /*16a70*/  ISETP.GE.AND P1, PT, R17, c[0x0][0x3c8], PT ;  /* 0x0000f20011007a0c */ /* 0x008fe40003f26270 */
[----:B----4-:R-:W-:-:S09]  /*16a80*/  ISETP.GE.AND P3, PT, R13, c[0x0][0x3c8], PT ;  /* 0x0000f2000d007a0c */ /* 0x010fd20003f66270 */
[----:B------:R-:W-:Y:S02]  /*16a90*/  @!P0 IMAD.MOV.U32 R2, RZ, RZ, R0 ;  /* 0x000000ffff028224 */ /* 0x000fe400078e0000 */
[----:B------:R-:W-:-:S04]  /*16aa0*/  @!P0 IMAD.MOV.U32 R3, RZ, RZ, R4 ;  /* 0x000000ffff038224 */ /* 0x000fc800078e0004 */
        /* <DEDUP_REMOVED lines=12> */
[----:B------:R-:W-:Y:S02]  /*16b70*/  ISETP.GE.AND P1, PT, R24, c[0x0][0x3c8], PT ;  /* 0x0000f20018007a0c */ /* 0x000fe40003f26270 */
[----:B------:R-:W-:Y:S01]  /*16b80*/  ISETP.GE.AND P2, PT, R10, c[0x0][0x3c8], PT ;  /* 0x0000f2000a007a0c */ /* 0x000fe20003f46270 */
[----:B------:R1:W-:Y:S06]  /*16b90*/  @!P3 ST.E.64 [R8.64], R148 ;  /* 0x000000940800b985 */ /* 0x0003ec000c101b08 */
[----:B-1----:R-:W-:-:S04]  /*16ba0*/  @!P4 LEA R2, P0, R35, R0, 0x2 ;  /* 0x000000002302c211 */ /* 0x002fc800078010ff */
[----:B------:R-:W-:Y:S02]  /*16bb0*/  @!P4 LEA.HI.X R3, R35, R4, R80, 0x2, P0 ;  /* 0x000000042303c211 */ /* 0x000fe400000f1450 */
[----:B------:R-:W-:-:S03]  /*16bc0*/  @!P1 LEA R8, P0, R24, R0, 0x2 ;  /* 0x0000000018089211 */ /* 0x000fc600078010ff */
[----:B------:R1:W-:Y:S01]  /*16bd0*/  @!P4 ST.E.64 [R2.64], R152 ;  /* 0x000000980200c985 */ /* 0x0003e2000c101b08 */
[----:B------:R-:W-:Y:S02]  /*16be0*/  ISETP.GE.AND P4, PT, R22, c[0x0][0x3c8], PT ;  /* 0x0000f20016007a0c */ /* 0x000fe40003f86270 */
[----:B------:R-:W-:-:S05]  /*16bf0*/  @!P1 LEA.HI.X R9, R24, R4, R25, 0x2, P0 ;  /* 0x0000000418099211 */ /* 0x000fca00000f1419 */
[----:B------:R1:W-:Y:S01]  /*16c00*/  @!P1 ST.E.64 [R8.64], R156 ;  /* 0x0000009c08009985 */ /* 0x0003e2000c101b08 */
[----:B------:R-:W-:Y:S02]  /*16c10*/  ISETP.GE.AND P1, PT, R20, c[0x0][0x3c8], PT ;  /* 0x0000f20014007a0c */ /* 0x000fe40003f26270 */
[----:B------:R-:W-:Y:S02]  /*16c20*/  ISETP.GE.AND P3, PT, R18, c[0x0][0x3c8], PT ;  /* 0x0000f20012007a0c */ /* 0x000fe40003f66270 */
[----:B-1----:R-:W-:-:S04]  /*16c30*/  @!P2 LEA R2, P0, R10, R0, 0x2 ;  /* 0x000000000a02a211 */ /* 0x002fc800078010ff */
[----:B------:R-:W-:Y:S02]  /*16c40*/  @!P2 LEA.HI.X R3, R10, R4, R11, 0x2, P0 ;  /* 0x000000040a03a211 */ /* 0x000fe400000f140b */
[----:B------:R-:W-:-:S04]  /*16c50*/  @!P4 LEA R10, P0, R22, R0, 0x2 ;  /* 0x00000000160ac211 */ /* 0x000fc800078010ff */
[----:B------:R-:W-:Y:S01]  /*16c60*/  @!P4 LEA.HI.X R11, R22, R4, R23, 0x2, P0 ;  /* 0x00000004160bc211 */ /* 0x000fe200000f1417 */
[----:B------:R1:W-:Y:S01]  /*16c70*/  @!P2 ST.E.64 [R2.64], R160 ;  /* 0x000000a00200a985 */ /* 0x0003e2000c101b08 */
[----:B------:R-:W-:-:S03]  /*16c80*/  @!P1 LEA R8, P0, R20, R0, 0x2 ;  /* 0x0000000014089211 */ /* 0x000fc600078010ff */
[----:B------:R2:W-:Y:S01]  /*16c90*/  @!P4 ST.E.64 [R10.64], R172 ;  /* 0x000000ac0a00c985 */ /* 0x0005e2000c101b08 */
[----:B------:R-:W-:Y:S02]  /*16ca0*/  ISETP.GE.AND P4, PT, R16, c[0x0][0x3c8], PT ;  /* 0x0000f20010007a0c */ /* 0x000fe40003f86270 */
[----:B------:R-:W-:Y:S02]  /*16cb0*/  @!P1 LEA.HI.X R9, R20, R4, R21, 0x2, P0 ;  /* 0x0000000414099211 */ /* 0x000fe400000f1415 */
[----:B------:R-:W-:-:S03]  /*16cc0*/  ISETP.GE.AND P2, PT, R14, c[0x0][0x3c8], PT ;  /* 0x0000f2000e007a0c */ /* 0x000fc60003f46270 */
[----:B------:R2:W-:Y:S01]  /*16cd0*/  @!P1 ST.E.64 [R8.64], R174 ;  /* 0x000000ae08009985 */ /* 0x0005e2000c101b08 */
[----:B------:R-:W-:Y:S02]  /*16ce0*/  ISETP.GE.AND P1, PT, R12, c[0x0][0x3c8], PT ;  /* 0x0000f2000c007a0c */ /* 0x000fe40003f26270 */
[----:B-1----:R-:W-:-:S04]  /*16cf0*/  @!P3 LEA R2, P0, R18, R0, 0x2 ;  /* 0x000000001202b211 */ /* 0x002fc800078010ff */
[----:B--2---:R-:W-:Y:S02]  /*16d00*/  @!P3 LEA.HI.X R3, R18, R4, R19, 0x2, P0 ;  /* 0x000000041203b211 */ /* 0x004fe400000f1413 */
[----:B------:R-:W-:-:S04]  /*16d10*/  @!P4 LEA R10, P0, R16, R0, 0x2 ;  /* 0x00000000100ac211 */ /* 0x000fc800078010ff */
[----:B----4-:R-:W-:Y:S02]  /*16d20*/  @!P4 LEA.HI.X R11, R16, R4, R17, 0x2, P0 ;  /* 0x00000004100bc211 */ /* 0x010fe400000f1411 */
[C---:B------:R-:W-:Y:S01]  /*16d30*/  @!P2 LEA R8, P0, R14.reuse, R0, 0x2 ;  /* 0x000000000e08a211 */ /* 0x040fe200078010ff */
[----:B------:R1:W-:Y:S04]  /*16d40*/  @!P3 ST.E.64 [R2.64], R110 ;  /* 0x0000006e0200b985 */ /* 0x0003e8000c101b08 */
[----:B------:R2:W-:Y:S01]  /*16d50*/  @!P4 ST.E.64 [R10.64], R182 ;  /* 0x000000b60a00c985 */ /* 0x0005e2000c101b08 */
[----:B---3--:R-:W-:Y:S02]  /*16d60*/  @!P2 LEA.HI.X R9, R14, R4, R15, 0x2, P0 ;  /* 0x000000040e09a211 */ /* 0x008fe400000f140f */
[----:B-1----:R-:W-:-:S04]  /*16d70*/  @!P1 LEA R2, P0, R12, R0, 0x2 ;  /* 0x000000000c029211 */ /* 0x002fc800078010ff */
[----:B-----5:R-:W-:Y:S01]  /*16d80*/  @!P1 LEA.HI.X R3, R12, R4, R13, 0x2, P0 ;  /* 0x000000040c039211 */ /* 0x020fe200000f140d */
[----:B------:R2:W-:Y:S04]  /*16d90*/  @!P2 ST.E.64 [R8.64], R84 ;  /* 0x000000540800a985 */ /* 0x0005e8000c101b08 */
[----:B------:R2:W-:Y:S04]  /*16da0*/  @!P1 ST.E.64 [R2.64], R72 ;  /* 0x0000004802009985 */ /* 0x0005e8000c101b08 */
.L_x_343:
[----:B------:R-:W-:Y:S05]  /*16db0*/  BSYNC B0 ;  /* 0x0000000000007941 */ /* 0x000fea0003800000 */
.L_x_342:
[----:B------:R-:W-:Y:S05]  /*16dc0*/  BRA.DIV ~URZ, `(.L_x_344) ;  /* 0x00003f227f007947 */ /* 0x000fea000b800000 */
[----:B--2---:R2:W1:Y:S04]  /*16dd0*/  SHFL.IDX PT, R4, R6, 0x1, 0x1c1f ;  /* 0x003c1f0006047f89 */ /* 0x00446800000e0000 */
[----:B----4-:R2:W4:Y:S02]  /*16de0*/  SHFL.IDX PT, R0, R5, 0x1, 0x1c1f ;  /* 0x003c1f0005007f89 */ /* 0x01052400000e0000 */
.L_x_418:
        /* <DEDUP_REMOVED lines=33> */
[----:B------:R-:W-:Y:S02]  /*17000*/  ISETP.GE.AND P4, PT, R35, c[0x0][0x3c8], PT ;  /* 0x0000f20023007a0c */ /* 0x000fe40003f86270 */
[----:B------:R-:W-:Y:S01]  /*17010*/  ISETP.GE.AND P2, PT, R24, c[0x0][0x3c8], PT ;  /* 0x0000f20018007a0c */ /* 0x000fe20003f46270 */
[----:B------:R1:W-:Y:S01]  /*17020*/  @!P1 ST.E.64 [R8.64], R176 ;  /* 0x000000b008009985 */ /* 0x0003e2000c101b08 */
[----:B------:R-:W-:-:S03]  /*17030*/  ISETP.GE.AND P1, PT, R22, c[0x0][0x3c8], PT ;  /* 0x0000f20016007a0c */ /* 0x000fc60003f26270 */
[----:B------:R4:W-:Y:S04]  /*17040*/  @!P0 ST.E.64 [R2.64], R178 ;  /* 0x000000b202008985 */ /* 0x0009e8000c101b08 */
[-C--:B-1----:R-:W-:Y:S02]  /*17050*/  @!P3 LEA R8, P5, R73, R0.reuse, 0x2 ;  /* 0x000000004908b211 */ /* 0x082fe400078a10ff */
[----:B----4-:R-:W-:Y:S02]  /*17060*/  @!P4 LEA R2, P0, R35, R0, 0x2 ;  /* 0x000000002302c211 */ /* 0x010fe400078010ff */
[-C--:B------:R-:W-:Y:S02]  /*17070*/  @!P3 LEA.HI.X R9, R73, R4.reuse, R80, 0x2, P5 ;  /* 0x000000044909b211 */ /* 0x080fe400028f1450 */
[----:B------:R-:W-:-:S02]  /*17080*/  @!P4 LEA.HI.X R3, R35, R4, R72, 0x2, P0 ;  /* 0x000000042303c211 */ /* 0x000fc400000f1448 */
[----:B------:R-:W-:Y:S01]  /*17090*/  ISETP.GE.AND P0, PT, R20, c[0x0][0x3c8], PT ;  /* 0x0000f20014007a0c */ /* 0x000fe20003f06270 */
[----:B------:R1:W-:Y:S04]  /*170a0*/  @!P3 ST.E.64 [R8.64], R180 ;  /* 0x000000b40800b985 */ /* 0x0003e8000c101b08 */
[----:B------:R4:W-:Y:S01]  /*170b0*/  @!P4 ST.E.64 [R2.64], R88 ;  /* 0x000000580200c985 */ /* 0x0009e2000c101b08 */
[----:B------:R-:W-:Y:S02]  /*170c0*/  ISETP.GE.AND P4, PT, R12, c[0x0][0x3c8], PT ;  /* 0x0000f2000c007a0c */ /* 0x000fe40003f86270 */
        /* <DEDUP_REMOVED lines=10> */
[----:B----4-:R-:W-:Y:S02]  /*17170*/  @!P4 LEA R2, P1, R12, R0, 0x2 ;  /* 0x000000000c02c211 */ /* 0x010fe400078210ff */
[----:B------:R-:W-:Y:S01]  /*17180*/  ISETP.GE.AND P2, PT, R16, c[0x0][0x3c8], PT ;  /* 0x0000f20010007a0c */ /* 0x000fe20003f46270 */
[----:B------:R1:W-:Y:S01]  /*17190*/  @!P0 ST.E.64 [R8.64], R146 ;  /* 0x0000009208008985 */ /* 0x0003e2000c101b08 */
[----:B------:R-:W-:Y:S02]  /*171a0*/  @!P4 LEA.HI.X R3, R12, R4, R13, 0x2, P1 ;  /* 0x000000040c03c211 */ /* 0x000fe400008f140d */
[----:B------:R-:W-:-:S03]  /*171b0*/  @!P5 LEA R12, P0, R10, R0, 0x2 ;  /* 0x000000000a0cd211 */ /* 0x000fc600078010ff */
[----:B------:R4:W-:Y:S01]  /*171c0*/  @!P4 ST.E.64 [R2.64], R150 ;  /* 0x000000960200c985 */ /* 0x0009e2000c101b08 */
[----:B--2---:R-:W-:Y:S02]  /*171d0*/  ISETP.GE.AND P1, PT, R14, c[0x0][0x3c8], PT ;  /* 0x0000f2000e007a0c */ /* 0x004fe40003f26270 */
[----:B---3--:R-:W-:Y:S02]  /*171e0*/  @!P5 LEA.HI.X R13, R10, R4, R11, 0x2, P0 ;  /* 0x000000040a0dd211 */ /* 0x008fe400000f140b */
        /* <DEDUP_REMOVED lines=10> */
.L_x_346:
[----:B------:R-:W-:Y:S05]  /*17290*/  BSYNC B0 ;  /* 0x0000000000007941 */ /* 0x000fea0003800000 */
.L_x_345:
[----:B------:R-:W-:Y:S05]  /*172a0*/  BRA.DIV ~URZ, `(.L_x_347) ;  /* 0x00003b027f007947 */ /* 0x000fea000b800000 */
[----:B-1----:R1:W2:Y:S02]  /*172b0*/  SHFL.IDX PT, R4, R6, 0x2, 0x1c1f ;  /* 0x005c1f0006047f89 */ /* 0x0022a400000e0000 */
.L_x_419:
[----:B------:R-:W-:Y:S05]  /*172c0*/  BRA.DIV ~URZ, `(.L_x_348) ;  /* 0x00003b527f007947 */ /* 0x000fea000b800000 */
[----:B----4-:R4:W1:Y:S02]  /*172d0*/  SHFL.IDX PT, R0, R5, 0x2, 0x1c1f ;  /* 0x005c1f0005007f89 */ /* 0x01086400000e0000 */
.L_x_420:
[----:B------:R-:W-:Y:S01]  /*172e0*/  LOP3.LUT P0, RZ, R241, 0x1, RZ, 0xc0, !PT ;  /* 0x00000001f1ff7812 */ /* 0x000fe2000780c0ff */
[----:B------:R-:W-:-:S12]  /*172f0*/  BSSY B0, `(.L_x_349) ;  /* 0x000004a000007945 */ /* 0x000fd80003800000 */
        /* <DEDUP_REMOVED lines=34> */
[----:B------:R-:W-:Y:S02]  /*17520*/  ISETP.GE.AND P1, PT, R35, c[0x0][0x3c8], PT ;  /* 0x0000f20023007a0c */ /* 0x000fe40003f26270 */
[----:B------:R-:W-:Y:S01]  /*17530*/  ISETP.GE.AND P0, PT, R24, c[0x0][0x3c8], PT ;  /* 0x0000f20018007a0c */ /* 0x000fe20003f06270 */
[----:B------:R2:W-:Y:S01]  /*17540*/  @!P2 ST.E.64 [R2.64], R30 ;  /* 0x0000001e0200a985 */ /* 0x0005e2000c101b08 */
[----:B------:R-:W-:-:S05]  /*17550*/  ISETP.GE.AND P6, PT, R22, c[0x0][0x3c8], PT ;  /* 0x0000f20016007a0c */ /* 0x000fca0003fc6270 */
[CC--:B-1----:R-:W-:Y:S02]  /*17560*/  @!P4 LEA R8, P5, R71.reuse, R0.reuse, 0x2 ;  /* 0x000000004708c211 */ /* 0x0c2fe400078a10ff */
[C---:B--2---:R-:W-:Y:S02]  /*17570*/  @!P3 LEA R2, P2, R10.reuse, R0, 0x2 ;  /* 0x000000000a02b211 */ /* 0x044fe400078410ff */
[-C--:B------:R-:W-:Y:S02]  /*17580*/  @!P4 LEA.HI.X R9, R71, R4.reuse, R72, 0x2, P5 ;  /* 0x000000044709c211 */ /* 0x080fe400028f1448 */
[----:B------:R-:W-:-:S03]  /*17590*/  @!P3 LEA.HI.X R3, R10, R4, R11, 0x2, P2 ;  /* 0x000000040a03b211 */ /* 0x000fc600010f140b */
[----:B------:R-:W-:Y:S01]  /*175a0*/  @!P4 ST.E.64 [R8.64], R32 ;  /* 0x000000200800c985 */ /* 0x000fe2000c101b08 */
[----:B------:R-:W-:Y:S02]  /*175b0*/  ISETP.GE.AND P4, PT, R12, c[0x0][0x3c8], PT ;  /* 0x0000f2000c007a0c */ /* 0x000fe40003f86270 */
[C---:B------:R-:W-:Y:S01]  /*175c0*/  @!P1 LEA R10, P5, R35.reuse, R0, 0x2 ;  /* 0x00000000230a9211 */ /* 0x040fe200078a10ff */
[----:B------:R1:W-:Y:S03]  /*175d0*/  @!P3 ST.E.64 [R2.64], R36 ;  /* 0x000000240200b985 */ /* 0x0003e6000c101b08 */
[----:B------:R-:W-:Y:S02]  /*175e0*/  @!P1 LEA.HI.X R11, R35, R4, R70, 0x2, P5 ;  /* 0x00000004230b9211 */ /* 0x000fe400028f1446 */
[----:B------:R-:W-:-:S03]  /*175f0*/  ISETP.GE.AND P3, PT, R20, c[0x0][0x3c8], PT ;  /* 0x0000f20014007a0c */ /* 0x000fc60003f66270 */
[----:B------:R-:W-:Y:S01]  /*17600*/  @!P1 ST.E.64 [R10.64], R52 ;  /* 0x000000340a009985 */ /* 0x000fe2000c101b08 */
[----:B------:R-:W-:Y:S02]  /*17610*/  ISETP.GE.AND P1, PT, R16, c[0x0][0x3c8], PT ;  /* 0x0000f20010007a0c */ /* 0x000fe40003f26270 */
[-C--:B-1----:R-:W-:Y:S02]  /*17620*/  @!P0 LEA R2, P2, R24, R0.reuse, 0x2 ;  /* 0x0000000018028211 */ /* 0x082fe400078410ff */
[----:B------:R-:W-:Y:S02]  /*17630*/  @!P6 LEA R8, P5, R22, R0, 0x2 ;  /* 0x000000001608e211 */ /* 0x000fe400078a10ff */
[-C--:B------:R-:W-:Y:S02]  /*17640*/  @!P0 LEA.HI.X R3, R24, R4.reuse, R25, 0x2, P2 ;  /* 0x0000000418038211 */ /* 0x080fe400010f1419 */
[----:B------:R-:W-:Y:S02]  /*17650*/  ISETP.GE.AND P2, PT, R18, c[0x0][0x3c8], PT ;  /* 0x0000f20012007a0c */ /* 0x000fe40003f46270 */
[----:B------:R-:W-:Y:S01]  /*17660*/  @!P6 LEA.HI.X R9, R22, R4, R23, 0x2, P5 ;  /* 0x000000041609e211 */ /* 0x000fe200028f1417 */
[----:B------:R1:W-:Y:S01]  /*17670*/  @!P0 ST.E.64 [R2.64], R38 ;  /* 0x0000002602008985 */ /* 0x0003e2000c101b08 */
[----:B------:R-:W-:-:S03]  /*17680*/  ISETP.GE.AND P0, PT, R14, c[0x0][0x3c8], PT ;  /* 0x0000f2000e007a0c */ /* 0x000fc60003f06270 */
[----:B------:R2:W-:Y:S01]  /*17690*/  @!P6 ST.E.64 [R8.64], R40 ;  /* 0x000000280800e985 */ /* 0x0005e2000c101b08 */
        /* <DEDUP_REMOVED lines=15> */
.L_x_350:
[----:B------:R-:W-:Y:S05]  /*17790*/  BSYNC B0 ;  /* 0x0000000000007941 */ /* 0x000fea0003800000 */
.L_x_349:
[----:B------:R-:W-:Y:S05]  /*177a0*/  BRA.DIV ~URZ, `(.L_x_351) ;  /* 0x000036d27f007947 */ /* 0x000fea000b800000 */
[----:B--2---:R2:W3:Y:S04]  /*177b0*/  SHFL.IDX PT, R4, R6, 0x3, 0x1c1f ;  /* 0x007c1f0006047f89 */ /* 0x0044e800000e0000 */
[----:B-1----:R2:W1:Y:S02]  /*177c0*/  SHFL.IDX PT, R0, R5, 0x3, 0x1c1f ;  /* 0x007c1f0005007f89 */ /* 0x00246400000e0000 */
.L_x_421:
[----:B------:R-:W-:-:S13]  /*177d0*/  LOP3.LUT P0, RZ, R241, 0x2, RZ, 0xc0, !PT ;  /* 0x00000002f1ff7812 */ /* 0x000fda000780c0ff */
[----:B------:R-:W-:Y:S05]  /*177e0*/  @P0 BRA `(.L_x_339) ;  /* 0x000011a000000947 */ /* 0x000fea0003800000 */
[----:B------:R-:W5:Y:S04]  /*177f0*/  LDL R14, [R1+0x9c] ;  /* 0x00009c00010e7983 */ /* 0x000f680000100800 */
[----:B--2---:R-:W2:Y:S04]  /*17800*/  LDL R10, [R1+0x90] ;  /* 0x00009000010a7983 */ /* 0x004ea80000100800 */
[----:B---34-:R-:W3:Y:S04]  /*17810*/  LDL R5, [R1+0x8c] ;  /* 0x00008c0001057983 */ /* 0x018ee80000100800 */
        /* <DEDUP_REMOVED lines=18> */
[----:B--2---:R-:W-:Y:S02]  /*17940*/  ISETP.GE.AND P3, PT, R10, c[0x0][0x3c8], PT ;  /* 0x0000f2000a007a0c */ /* 0x004fe40003f66270 */
[----:B---3--:R-:W-:-:S09]  /*17950*/  ISETP.GE.AND P2, PT, R5, c[0x0][0x3c8], PT ;  /* 0x0000f20005007a0c */ /* 0x008fd20003f46270 */
[----:B-1----:R-:W-:Y:S02]  /*17960*/  @!P4 IMAD.MOV.U32 R8, RZ, RZ, R0 ;  /* 0x000000ffff08c224 */ /* 0x002fe400078e0000 */
[----:B------:R-:W-:Y:S01]  /*17970*/  @!P4 IMAD.MOV.U32 R9, RZ, RZ, R4 ;  /* 0x000000ffff09c224 */ /* 0x000fe200078e0004 */
[----:B------:R-:W-:-:S03]  /*17980*/  @!P3 LEA R2, P5, R10, R0, 0x2 ;  /* 0x000000000a02b211 */ /* 0x000fc600078a10ff */
[----:B------:R-:W-:Y:S01]  /*17990*/  @!P4 IMAD.WIDE R8, R14, 0x4, R8 ;  /* 0x000000040e08c825 */ /* 0x000fe200078e0208 */
[----:B----4-:R-:W-:Y:S01]  /*179a0*/  @!P3 LEA.HI.X R3, R10, R4, R11, 0x2, P5 ;  /* 0x000000040a03b211 */ /* 0x010fe200028f140b */
[----:B------:R-:W2:Y:S04]  /*179b0*/  LDL R14, [R1+0xb0] ;  /* 0x0000b000010e7983 */ /* 0x000ea80000100800 */
[----:B------:R1:W-:Y:S04]  /*179c0*/  @!P4 ST.E.64 [R8.64], R58 ;  /* 0x0000003a0800c985 */ /* 0x0003e8000c101b08 */
[----:B------:R3:W-:Y:S01]  /*179d0*/  @!P3 ST.E.64 [R2.64], R46 ;  /* 0x0000002e0200b985 */ /* 0x0007e2000c101b08 */
[----:B------:R-:W-:-:S04]  /*179e0*/  @!P2 LEA R10, P3, R5, R0, 0x2 ;  /* 0x00000000050aa211 */ /* 0x000fc800078610ff */
[----:B------:R-:W-:Y:S02]  /*179f0*/  @!P2 LEA.HI.X R11, R5, R4, R27, 0x2, P3 ;  /* 0x00000004050ba211 */ /* 0x000fe400018f141b */
[----:B------:R-:W4:Y:S01]  /*17a00*/  LDL R5, [R1+0x68] ;  /* 0x0000680001057983 */ /* 0x000f220000100800 */
[----:B------:R-:W-:Y:S02]  /*17a10*/  ISETP.GE.AND P1, PT, R25, c[0x0][0x3c8], PT ;  /* 0x0000f20019007a0c */ /* 0x000fe40003f26270 */
[----:B------:R-:W-:-:S11]  /*17a20*/  ISETP.GE.AND P0, PT, R23, c[0x0][0x3c8], PT ;  /* 0x0000f20017007a0c */ /* 0x000fd60003f06270 */
[-C--:B-1----:R-:W-:Y:S02]  /*17a30*/  @!P1 LEA R8, P4, R25, R0.reuse, 0x2 ;  /* 0x0000000019089211 */ /* 0x082fe400078810ff */
[----:B------:R-:W-:Y:S02]  /*17a40*/  ISETP.GE.AND P5, PT, R21, c[0x0][0x3c8], PT ;  /* 0x0000f20015007a0c */ /* 0x000fe40003fa6270 */
[----:B---3--:R-:W-:-:S09]  /*17a50*/  @!P0 LEA R2, P6, R23, R0, 0x2 ;  /* 0x0000000017028211 */ /* 0x008fd200078c10ff */
[----:B------:R-:W-:-:S04]  /*17a60*/  P2R R3, PR, RZ, 0x10 ;  /* 0x00000010ff037803 */ /* 0x000fc80000000000 */
[----:B------:R-:W-:Y:S02]  /*17a70*/  ISETP.NE.AND P3, PT, R3, RZ, PT ;  /* 0x000000ff0300720c */ /* 0x000fe40003f65270 */
[----:B------:R-:W-:Y:S02]  /*17a80*/  ISETP.GE.AND P4, PT, R12, c[0x0][0x3c8], PT ;  /* 0x0000f2000c007a0c */ /* 0x000fe40003f86270 */
[-C--:B------:R-:W-:Y:S02]  /*17a90*/  @!P1 LEA.HI.X R9, R25, R4.reuse, R26, 0x2, P3 ;  /* 0x0000000419099211 */ /* 0x080fe400018f141a */
[----:B------:R-:W-:Y:S01]  /*17aa0*/  @!P0 LEA.HI.X R3, R23, R4, R24, 0x2, P6 ;  /* 0x0000000417038211 */ /* 0x000fe200030f1418 */
[----:B------:R-:W-:Y:S01]  /*17ab0*/  @!P2 ST.E.64 [R10.64], R74 ;  /* 0x0000004a0a00a985 */ /* 0x000fe2000c101b08 */
[----:B------:R-:W-:-:S03]  /*17ac0*/  ISETP.GE.AND P3, PT, R19, c[0x0][0x3c8], PT ;  /* 0x0000f20013007a0c */ /* 0x000fc60003f66270 */
[----:B------:R1:W-:Y:S04]  /*17ad0*/  @!P1 ST.E.64 [R8.64], R64 ;  /* 0x0000004008009985 */ /* 0x0003e8000c101b08 */
[----:B------:R3:W-:Y:S01]  /*17ae0*/  @!P0 ST.E.64 [R2.64], R48 ;  /* 0x0000003002008985 */ /* 0x0007e2000c101b08 */
[----:B------:R-:W-:Y:S02]  /*17af0*/  ISETP.GE.AND P2, PT, R17, c[0x0][0x3c8], PT ;  /* 0x0000f20011007a0c */ /* 0x000fe40003f46270 */
[----:B------:R-:W-:Y:S02]  /*17b00*/  ISETP.GE.AND P1, PT, R15, c[0x0][0x3c8], PT ;  /* 0x0000f2000f007a0c */ /* 0x000fe40003f26270 */
[----:B-1----:R-:W-:-:S04]  /*17b10*/  @!P5 LEA R8, P0, R21, R0, 0x2 ;  /* 0x000000001508d211 */ /* 0x002fc800078010ff */
[----:B------:R-:W-:Y:S02]  /*17b20*/  @!P5 LEA.HI.X R9, R21, R4, R22, 0x2, P0 ;  /* 0x000000041509d211 */ /* 0x000fe400000f1416 */
[----:B---3--:R-:W-:-:S03]  /*17b30*/  @!P4 LEA R2, P6, R12, R0, 0x2 ;  /* 0x000000000c02c211 */ /* 0x008fc600078c10ff */
[----:B------:R-:W-:Y:S01]  /*17b40*/  @!P5 ST.E.64 [R8.64], R60 ;  /* 0x0000003c0800d985 */ /* 0x000fe2000c101b08 */
[----:B------:R-:W-:Y:S02]  /*17b50*/  @!P4 LEA.HI.X R3, R12, R4, R13, 0x2, P6 ;  /* 0x000000040c03c211 */ /* 0x000fe400030f140d */
[-C--:B------:R-:W-:Y:S02]  /*17b60*/  @!P3 LEA R12, P5, R19, R0.reuse, 0x2 ;  /* 0x00000000130cb211 */ /* 0x080fe400078a10ff */
[----:B------:R-:W-:Y:S01]  /*17b70*/  ISETP.GE.AND P0, PT, R6, c[0x0][0x3c8], PT ;  /* 0x0000f20006007a0c */ /* 0x000fe20003f06270 */
[----:B------:R1:W-:Y:S01]  /*17b80*/  @!P4 ST.E.64 [R2.64], R62 ;  /* 0x0000003e0200c985 */ /* 0x0003e2000c101b08 */
[----:B------:R-:W-:-:S04]  /*17b90*/  @!P2 LEA R10, P6, R17, R0, 0x2 ;  /* 0x00000000110aa211 */ /* 0x000fc800078c10ff */
[----:B------:R-:W-:-:S05]  /*17ba0*/  @!P2 LEA.HI.X R11, R17, R4, R18, 0x2, P6 ;  /* 0x00000004110ba211 */ /* 0x000fca00030f1412 */
[----:B-1----:R-:W-:-:S04]  /*17bb0*/  P2R R2, PR, RZ, 0x20 ;  /* 0x00000020ff027803 */ /* 0x002fc80000000000 */
[----:B------:R-:W-:Y:S02]  /*17bc0*/  ISETP.NE.AND P4, PT, R2, RZ, PT ;  /* 0x000000ff0200720c */ /* 0x000fe40003f85270 */
[----:B------:R-:W-:Y:S02]  /*17bd0*/  @!P1 LEA R8, P5, R15, R0, 0x2 ;  /* 0x000000000f089211 */ /* 0x000fe400078a10ff */
[----:B------:R-:W-:Y:S02]  /*17be0*/  @!P3 LEA.HI.X R13, R19, R4, R20, 0x2, P4 ;  /* 0x00000004130db211 */ /* 0x000fe400020f1414 */
[C---:B------:R-:W-:Y:S02]  /*17bf0*/  @!P0 LEA R2, P4, R6.reuse, R0, 0x2 ;  /* 0x0000000006028211 */ /* 0x040fe400078810ff */
[-C--:B------:R-:W-:Y:S01]  /*17c00*/  @!P1 LEA.HI.X R9, R15, R4.reuse, R16, 0x2, P5 ;  /* 0x000000040f099211 */ /* 0x080fe200028f1410 */
[----:B------:R1:W-:Y:S04]  /*17c10*/  @!P3 ST.E.64 [R12.64], R76 ;  /* 0x0000004c0c00b985 */ /* 0x0003e8000c101b08 */
[----:B------:R1:W-:Y:S04]  /*17c20*/  @!P2 ST.E.64 [R10.64], R78 ;  /* 0x0000004e0a00a985 */ /* 0x0003e8000c101b08 */
[----:B------:R1:W-:Y:S01]  /*17c30*/  @!P1 ST.E.64 [R8.64], R66 ;  /* 0x0000004208009985 */ /* 0x0003e2000c101b08 */
[----:B--2---:R-:W-:-:S05]  /*17c40*/  @!P0 LEA.HI.X R3, R6, R4, R14, 0x2, P4 ;  /* 0x0000000406038211 */ /* 0x004fca00020f140e */
[----:B------:R1:W-:Y:S01]  /*17c50*/  @!P0 ST.E.64 [R2.64], R56 ;  /* 0x0000003802008985 */ /* 0x0003e2000c101b08 */
[----:B----4-:R-:W-:-:S13]  /*17c60*/  ISETP.GE.AND P0, PT, R5, c[0x0][0x3c8], PT ;  /* 0x0000f20005007a0c */ /* 0x010fda0003f06270 */
[----:B------:R-:W-:Y:S05]  /*17c70*/  @P0 BRA `(.L_x_339) ;  /* 0x00000d1000000947 */ /* 0x000fea0003800000 */
[----:B------:R-:W2:Y:S01]  /*17c80*/  LDL R6, [R1+0xac] ;  /* 0x0000ac0001067983 */ /* 0x000ea20000100800 */
[----:B-1----:R-:W-:-:S04]  /*17c90*/  LEA R2, P0, R5, R0, 0x2 ;  /* 0x0000000005027211 */ /* 0x002fc800078010ff */
[----:B--2---:R-:W-:-:S05]  /*17ca0*/  LEA.HI.X R3, R5, R4, R6, 0x2, P0 ;  /* 0x0000000405037211 */ /* 0x004fca00000f1406 */
[----:B------:R1:W-:Y:S01]  /*17cb0*/  ST.E.64 [R2.64], R50 ;  /* 0x0000003202007985 */ /* 0x0003e2000c101b08 */
[----:B------:R-:W-:Y:S05]  /*17cc0*/  BRA `(.L_x_339) ;  /* 0x00000cc000007947 */ /* 0x000fea0003800000 */
.L_x_324:
[----:B------:R-:W4:Y:S04]  /*17cd0*/  LDL.LU R0, [R1+0x44] ;  /* 0x0000440001007983 */ /* 0x000f280000300800 */
[----:B---3--:R-:W3:Y:S01]  /*17ce0*/  LDL.LU R8, [R1+0x48] ;  /* 0x0000480001087983 */ /* 0x008ee20000300800 */
[----:B------:R-:W-:Y:S02]  /*17cf0*/  ISETP.NE.U32.AND P0, PT, RZ, c[0x0][0x508], PT ;  /* 0x00014200ff007a0c */ /* 0x000fe40003f05070 */
[----:B------:R-:W-:Y:S01]  /*17d00*/  ISETP.NE.U32.AND P3, PT, RZ, c[0x0][0x500], PT ;  /* 0x00014000ff007a0c */ /* 0x000fe20003f65070 */
[----:B--2---:R-:W2:Y:S01]  /*17d10*/  LDL.LU R6, [R1+0xa4] ;  /* 0x0000a40001067983 */ /* 0x004ea20000300800 */
[----:B------:R-:W-:Y:S01]  /*17d20*/  ISETP.NE.AND.EX P2, PT, RZ, c[0x0][0x50c], PT, P0 ;  /* 0x00014300ff007a0c */ /* 0x000fe20003f45300 */
[----:B------:R-:W-:Y:S01]  /*17d30*/  IMAD.MOV.U32 R20, RZ, RZ, c[0x0][0x388] ;  /* 0x0000e200ff147624 */ /* 0x000fe200078e00ff */
[----:B------:R-:W-:-:S02]  /*17d40*/  ISETP.NE.AND.EX P3, PT, RZ, c[0x0][0x504], PT, P3 ;  /* 0x00014100ff007a0c */ /* 0x000fc40003f65330 */
[----:B----4-:R-:W-:-:S09]  /*17d50*/  IADD3 R2, P1, R0, c[0x0][0x500], RZ ;  /* 0x0001400000027a10 */ /* 0x010fd20007f3e0ff */
[----:B------:R-:W-:Y:S01]  /*17d60*/  @P2 IADD3 R4, P0, R0, c[0x0][0x508], RZ ;  /* 0x0001420000042a10 */ /* 0x000fe20007f1e0ff */
[----:B------:R-:W-:Y:S01]  /*17d70*/  IMAD.MOV.U32 R0, RZ, RZ, RZ ;  /* 0x000000ffff007224 */ /* 0x000fe200078e00ff */
[C---:B---3--:R-:W-:Y:S02]  /*17d80*/  IADD3.X R3, R8.reuse, c[0x0][0x504], RZ, P1, !PT ;  /* 0x0001410008037a10 */ /* 0x048fe40000ffe4ff */
[----:B------:R-:W-:-:S03]  /*17d90*/  @P2 IADD3.X R5, R8, c[0x0][0x50c], RZ, P0, !PT ;  /* 0x0001430008052a10 */ /* 0x000fc600007fe4ff */
[----:B------:R1:W5:Y:S04]  /*17da0*/  @P3 LDG.E R0, [R2.64] ;  /* 0x0000000802003981 */ /* 0x000368000c1e1900 */
[----:B------:R1:W5:Y:S01]  /*17db0*/  @P2 LDG.E R20, [R4.64] ;  /* 0x0000000804142981 */ /* 0x000362000c1e1900 */
[----:B--2---:R-:W-:-:S04]  /*17dc0*/  ISETP.NE.AND P0, PT, R6, RZ, PT ;  /* 0x000000ff0600720c */ /* 0x004fc80003f05270 */
[----:B------:R-:W-:Y:S01]  /*17dd0*/  SEL R19, R6, c[0x0][0x3d4], P0 ;  /* 0x0000f50006137a07 */ /* 0x000fe20000000000 */
[----:B------:R-:W-:Y:S05]  /*17de0*/  @P2 BRA `(.L_x_352) ;  /* 0x0000004000002947 */ /* 0x000fea0003800000 */
[----:B------:R-:W-:Y:S05]  /*17df0*/  @!P3 BRA `(.L_x_352) ;  /* 0x000000300000b947 */ /* 0x000fea0003800000 */
[----:B-1----:R1:W2:Y:S04]  /*17e00*/  LDG.E R4, [R2.64] ;  /* 0x0000000802047981 */ /* 0x0022a8000c1e1900 */
[----:B-1----:R-:W2:Y:S02]  /*17e10*/  LDG.E R2, [R2.64+0x4] ;  /* 0x0000040802027981 */ /* 0x002ea4000c1e1900 */
[----:B--2--5:R-:W-:Y:S02]  /*17e20*/  IADD3 R20, -R4, R2, RZ ;  /* 0x0000000204147210 */ /* 0x024fe40007ffe1ff */
.L_x_352:
[----:B-1----:R-:W2:Y:S04]  /*17e30*/  LDL.LU R5, [R1+0x58] ;  /* 0x0000580001057983 */ /* 0x002ea80000300800 */
[----:B------:R-:W3:Y:S04]  /*17e40*/  LDL.LU R3, [R1+0x4c] ;  /* 0x00004c0001037983 */ /* 0x000ee80000300800 */
[----:B------:R-:W4:Y:S01]  /*17e50*/  LDL.LU R2, [R1+0xa0] ;  /* 0x0000a00001027983 */ /* 0x000f220000300800 */
[----:B------:R-:W-:Y:S01]  /*17e60*/  BSSY B0, `(.L_x_353) ;  /* 0x0000039000007945 */ /* 0x000fe20003800000 */
[----:B-----5:R-:W-:-:S02]  /*17e70*/  SHF.R.S32.HI R18, RZ, 0x1f, R0 ;  /* 0x0000001fff127819 */ /* 0x020fc40000011400 */
[----:B------:R-:W1:Y:S02]  /*17e80*/  S2R R4, SR_TID.X ;  /* 0x0000000000047919 */ /* 0x000e640000002100 */
[----:B-1----:R-:W-:Y:S02]  /*17e90*/  ISETP.GT.AND P0, PT, R4, 0x7f, PT ;  /* 0x0000007f0400780c */ /* 0x002fe40003f04270 */
[----:B--2---:R-:W-:Y:S02]  /*17ea0*/  LOP3.LUT R6, R5, 0xffff, RZ, 0xc0, !PT ;  /* 0x0000ffff05067812 */ /* 0x004fe400078ec0ff */
[----:B---3--:R-:W-:Y:S02]  /*17eb0*/  SEL R10, R3, RZ, !P3 ;  /* 0x000000ff030a7207 */ /* 0x008fe40005800000 */
[----:B----4-:R-:W-:-:S07]  /*17ec0*/  SEL R22, R2, RZ, !P3 ;  /* 0x000000ff02167207 */ /* 0x010fce0005800000 */
        /* <DEDUP_REMOVED lines=21> */
[----:B------:R-:W-:-:S04]  /*18020*/  IMAD.WIDE.U32 R8, R8, R6, RZ ;  /* 0x0000000608087225 */ /* 0x000fc800078e00ff */
[----:B------:R-:W-:Y:S01]  /*18030*/  IMAD.IADD R13, R9, 0x1, R13 ;  /* 0x00000001090d7824 */ /* 0x000fe200078e020d */
[----:B------:R-:W-:Y:S01]  /*18040*/  IADD3 R9, R5, R12, RZ ;  /* 0x0000000c05097210 */ /* 0x000fe20007ffe0ff */
[----:B------:R-:W-:-:S05]  /*18050*/  @P0 IMAD.HI.U32 R21, R11, c[0x0][0x4ec], RZ ;  /* 0x00013b000b150a27 */ /* 0x000fca00078e00ff */
[----:B------:R-:W-:Y:S02]  /*18060*/  @P0 SHF.R.U32.HI R2, RZ, c[0x0][0x4f0], R21 ;  /* 0x00013c00ff020a19 */ /* 0x000fe40000011615 */
[----:B------:R-:W-:-:S03]  /*18070*/  IADD3 R21, P1, P0, R4, R8, R0 ;  /* 0x0000000804157210 */ /* 0x000fc6000783e000 */
[----:B------:R-:W-:Y:S01]  /*18080*/  IMAD.MOV R8, RZ, RZ, -R2 ;  /* 0x000000ffff087224 */ /* 0x000fe200078e0a02 */
[----:B--2---:R-:W-:-:S05]  /*18090*/  SEL R3, R23, RZ, P2 ;  /* 0x000000ff17037207 */ /* 0x004fca0001000000 */
[-C--:B-----5:R-:W-:Y:S02]  /*180a0*/  IMAD R12, R17, R3.reuse, RZ ;  /* 0x00000003110c7224 */ /* 0x0a0fe400078e02ff */
[----:B------:R-:W-:-:S04]  /*180b0*/  IMAD.WIDE.U32 R4, R16, R3, RZ ;  /* 0x0000000310047225 */ /* 0x000fc800078e00ff */
[----:B------:R-:W-:Y:S01]  /*180c0*/  IMAD R3, R8, c[0x0][0x4e8], R11 ;  /* 0x00013a0008037a24 */ /* 0x000fe200078e020b */
[----:B------:R-:W-:Y:S02]  /*180d0*/  IADD3.X R11, R9, R13, R18, P1, P0 ;  /* 0x0000000d090b7210 */ /* 0x000fe40000fe0412 */
[----:B------:R-:W-:Y:S02]  /*180e0*/  IADD3 R9, R5, R12, RZ ;  /* 0x0000000c05097210 */ /* 0x000fe40007ffe0ff */
[----:B------:R-:W-:Y:S02]  /*180f0*/  IADD3 R4, P1, P0, R2, R21, R4 ;  /* 0x0000001502047210 */ /* 0x000fe4000783e004 */
[----:B------:R-:W-:Y:S01]  /*18100*/  SHF.R.S32.HI R5, RZ, 0x1f, R2 ;  /* 0x0000001fff057819 */ /* 0x000fe20000011402 */
[----:B------:R-:W-:Y:S01]  /*18110*/  IMAD R2, R15, R3, RZ ;  /* 0x000000030f027224 */ /* 0x000fe200078e02ff */
[----:B------:R-:W-:Y:S02]  /*18120*/  SHF.R.S32.HI R8, RZ, 0x1f, R3 ;  /* 0x0000001fff087819 */ /* 0x000fe40000011403 */
[----:B------:R-:W-:Y:S01]  /*18130*/  IADD3.X R5, R5, R11, R9, P1, P0 ;  /* 0x0000000b05057210 */ /* 0x000fe20000fe0409 */
[----:B------:R-:W-:-:S02]  /*18140*/  IMAD.MOV.U32 R9, RZ, RZ, c[0x0][0x4a8] ;  /* 0x00012a00ff097624 */ /* 0x000fc400078e00ff */
[C---:B------:R-:W-:Y:S02]  /*18150*/  IMAD R8, R14.reuse, R8, R2 ;  /* 0x000000080e087224 */ /* 0x040fe400078e0202 */
        /* <DEDUP_REMOVED lines=9> */
.L_x_354:
[----:B------:R-:W-:Y:S05]  /*181f0*/  BSYNC B0 ;  /* 0x0000000000007941 */ /* 0x000fea0003800000 */
.L_x_353:
[----:B------:R-:W-:-:S13]  /*18200*/  ISETP.GT.AND P0, PT, R19, 0x1, PT ;  /* 0x000000011300780c */ /* 0x000fda0003f04270 */
[----:B------:R-:W-:Y:S05]  /*18210*/  @P0 BRA `(.L_x_339) ;  /* 0x0000077000000947 */ /* 0x000fea0003800000 */
[----:B-1----:R-:W2:Y:S01]  /*18220*/  LDL.LU R2, [R1+0x54] ;  /* 0x0000540001027983 */ /* 0x002ea20000300800 */
[----:B------:R-:W-:-:S03]  /*18230*/  IMAD R4, R18, c[0x0][0x3a0], RZ ;  /* 0x0000e80012047a24 */ /* 0x000fc600078e02ff */
[----:B------:R-:W1:Y:S02]  /*18240*/  S2R R3, SR_TID.X ;  /* 0x0000000000037919 */ /* 0x000e640000002100 */
[----:B-1----:R-:W-:-:S04]  /*18250*/  SHF.R.S32.HI R5, RZ, 0x1f, R3 ;  /* 0x0000001fff057819 */ /* 0x002fc80000011403 */
[----:B------:R-:W-:-:S04]  /*18260*/  LEA.HI R5, R5, R3, RZ, 0x2 ;  /* 0x0000000305057211 */ /* 0x000fc800078f10ff */
[----:B------:R-:W-:-:S04]  /*18270*/  LOP3.LUT R5, R5, 0xfffffffc, RZ, 0xc0, !PT ;  /* 0xfffffffc05057812 */ /* 0x000fc800078ec0ff */
[----:B------:R-:W-:Y:S02]  /*18280*/  IADD3 R5, -R5, R3, RZ ;  /* 0x0000000305057210 */ /* 0x000fe40007ffe1ff */
[----:B--2---:R-:W-:Y:S02]  /*18290*/  MOV R9, R2 ;  /* 0x0000000200097202 */ /* 0x004fe40000000f00 */
[----:B------:R-:W-:Y:S02]  /*182a0*/  MOV R2, c[0x0][0x4e8] ;  /* 0x00013a0000027a02 */ /* 0x000fe40000000f00 */
[----:B------:R-:W-:Y:S02]  /*182b0*/  LEA R12, R9, R247, 0x7 ;  /* 0x000000f7090c7211 */ /* 0x000fe400078e38ff */
[----:B------:R-:W-:Y:S01]  /*182c0*/  ISETP.NE.AND P0, PT, R2, 0x1, PT ;  /* 0x000000010200780c */ /* 0x000fe20003f05270 */
[----:B------:R-:W-:-:S04]  /*182d0*/  IMAD.WIDE.U32 R2, R0, c[0x0][0x3a0], RZ ;  /* 0x0000e80000027a25 */ /* 0x000fc800078e00ff */
[----:B------:R-:W-:Y:S01]  /*182e0*/  IMAD R0, R0, c[0x0][0x3a4], R4 ;  /* 0x0000e90000007a24 */ /* 0x000fe200078e0204 */
[----:B------:R-:W-:Y:S01]  /*182f0*/  LEA R4, R5, R247, 0x5 ;  /* 0x000000f705047211 */ /* 0x000fe200078e28ff */
[----:B------:R-:W-:Y:S02]  /*18300*/  IMAD R5, R22, c[0x0][0x3f0], RZ ;  /* 0x0000fc0016057a24 */ /* 0x000fe400078e02ff */
[----:B------:R-:W-:Y:S01]  /*18310*/  IMAD.IADD R3, R3, 0x1, R0 ;  /* 0x0000000103037824 */ /* 0x000fe200078e0200 */
[----:B------:R-:W-:-:S03]  /*18320*/  LEA R4, R9, R4, 0x7 ;  /* 0x0000000409047211 */ /* 0x000fc600078e38ff */
[----:B------:R-:W-:Y:S01]  /*18330*/  IMAD.WIDE.U32 R2, R6, c[0x0][0x3e8], R2 ;  /* 0x0000fa0006027a25 */ /* 0x000fe200078e0002 */
[----:B------:R-:W-:-:S03]  /*18340*/  MOV R0, R4 ;  /* 0x0000000400007202 */ /* 0x000fc60000000f00 */
[----:B------:R-:W-:-:S04]  /*18350*/  @P0 IMAD.HI.U32 R8, R4, c[0x0][0x4ec], RZ ;  /* 0x00013b0004080a27 */ /* 0x000fc800078e00ff */
[----:B------:R-:W-:Y:S01]  /*18360*/  IMAD R3, R6, c[0x0][0x3ec], R3 ;  /* 0x0000fb0006037a24 */ /* 0x000fe200078e0203 */
[----:B------:R-:W-:Y:S01]  /*18370*/  @P0 SHF.R.U32.HI R0, RZ, c[0x0][0x4f0], R8 ;  /* 0x00013c00ff000a19 */ /* 0x000fe20000011608 */
[C---:B------:R-:W-:Y:S02]  /*18380*/  IMAD R8, R10.reuse, c[0x0][0x3f4], R5 ;  /* 0x0000fd000a087a24 */ /* 0x040fe400078e0205 */
[----:B------:R-:W-:Y:S01]  /*18390*/  IMAD.WIDE.U32 R2, R10, c[0x0][0x3f0], R2 ;  /* 0x0000fc000a027a25 */ /* 0x000fe200078e0002 */
[----:B------:R-:W-:Y:S02]  /*183a0*/  SHF.R.S32.HI R6, RZ, 0x1f, R0 ;  /* 0x0000001fff067819 */ /* 0x000fe40000011400 */
[----:B------:R-:W-:Y:S01]  /*183b0*/  IADD3 R5, -R0, RZ, RZ ;  /* 0x000000ff00057210 */ /* 0x000fe20007ffe1ff */
[----:B------:R-:W-:Y:S02]  /*183c0*/  IMAD.IADD R3, R3, 0x1, R8 ;  /* 0x0000000103037824 */ /* 0x000fe400078e0208 */
[----:B------:R-:W-:-:S02]  /*183d0*/  IMAD R6, R6, c[0x0][0x3e0], RZ ;  /* 0x0000f80006067a24 */ /* 0x000fc400078e02ff */
        /* <DEDUP_REMOVED lines=13> */
.L_x_422:
[----:B------:R-:W-:Y:S05]  /*184b0*/  BRA.DIV ~URZ, `(.L_x_356) ;  /* 0x00002af27f007947 */ /* 0x000fea000b800000 */
[----:B------:R3:W4:Y:S02]  /*184c0*/  SHFL.IDX PT, R0, R13, RZ, 0x1c1f ;  /* 0x001c1fff0d007589 */ /* 0x00072400000e0000 */
.L_x_423:
[----:B------:R-:W-:Y:S01]  /*184d0*/  IMAD R6, R20, c[0x0][0x4e8], RZ ;  /* 0x00013a0014067a24 */ /* 0x000fe200078e02ff */
[----:B------:R-:W-:Y:S04]  /*184e0*/  BSSY B0, `(.L_x_357) ;  /* 0x000000f000007945 */ /* 0x000fe80003800000 */
        /* <DEDUP_REMOVED lines=11> */
[----:B------:R2:W-:Y:S04]  /*185a0*/  @!P2 ST.E.128 [R10.64], RZ ;  /* 0x000000ff0a00a985 */ /* 0x0005e8000c101d08 */
[----:B------:R2:W-:Y:S04]  /*185b0*/  @!P1 ST.E.128 [R8.64], RZ ;  /* 0x000000ff08009985 */ /* 0x0005e8000c101d08 */
[----:B------:R2:W-:Y:S02]  /*185c0*/  @!P0 ST.E.128 [R2.64], RZ ;  /* 0x000000ff02008985 */ /* 0x0005e4000c101d08 */
.L_x_358:
[----:B------:R-:W-:Y:S05]  /*185d0*/  BSYNC B0 ;  /* 0x0000000000007941 */ /* 0x000fea0003800000 */
.L_x_357:
[----:B------:R-:W-:Y:S05]  /*185e0*/  BRA.DIV ~URZ, `(.L_x_359) ;  /* 0x00002a227f007947 */ /* 0x000fea000b800000 */
[----:B--2---:R2:W1:Y:S04]  /*185f0*/  SHFL.IDX PT, R4, R5, 0x1, 0x1c1f ;  /* 0x003c1f0005047f89 */ /* 0x00446800000e0000 */
[----:B----4-:R2:W4:Y:S02]  /*18600*/  SHFL.IDX PT, R0, R13, 0x1, 0x1c1f ;  /* 0x003c1f000d007f89 */ /* 0x01052400000e0000 */
.L_x_424:
        /* <DEDUP_REMOVED lines=13> */
[----:B------:R1:W-:Y:S04]  /*186e0*/  @!P2 ST.E.128 [R10.64], RZ ;  /* 0x000000ff0a00a985 */ /* 0x0003e8000c101d08 */
[----:B------:R1:W-:Y:S04]  /*186f0*/  @!P1 ST.E.128 [R8.64], RZ ;  /* 0x000000ff08009985 */ /* 0x0003e8000c101d08 */
[----:B------:R1:W-:Y:S02]  /*18700*/  @!P0 ST.E.128 [R2.64], RZ ;  /* 0x000000ff02008985 */ /* 0x0003e4000c101d08 */
.L_x_361:
[----:B------:R-:W-:Y:S05]  /*18710*/  BSYNC B0 ;  /* 0x0000000000007941 */ /* 0x000fea0003800000 */
.L_x_360:
[----:B------:R-:W-:Y:S05]  /*18720*/  BRA.DIV ~URZ, `(.L_x_362) ;  /* 0x000029a27f007947 */ /* 0x000fea000b800000 */
[----:B-1----:R1:W2:Y:S02]  /*18730*/  SHFL.IDX PT, R4, R5, 0x2, 0x1c1f ;  /* 0x005c1f0005047f89 */ /* 0x0022a400000e0000 */
.L_x_425:
[----:B------:R-:W-:Y:S05]  /*18740*/  BRA.DIV ~URZ, `(.L_x_363) ;  /* 0x000029f27f007947 */ /* 0x000fea000b800000 */
[----:B----4-:R4:W1:Y:S02]  /*18750*/  SHFL.IDX PT, R0, R13, 0x2, 0x1c1f ;  /* 0x005c1f000d007f89 */ /* 0x01086400000e0000 */
.L_x_426:
        /* <DEDUP_REMOVED lines=16> */
.L_x_365:
[----:B------:R-:W-:Y:S05]  /*18860*/  BSYNC B0 ;  /* 0x0000000000007941 */ /* 0x000fea0003800000 */
.L_x_364:
[----:B------:R-:W-:Y:S05]  /*18870*/  BRA.DIV ~URZ, `(.L_x_366) ;  /* 0x000029227f007947 */ /* 0x000fea000b800000 */
[----:B--2---:R2:W3:Y:S04]  /*18880*/  SHFL.IDX PT, R4, R5, 0x3, 0x1c1f ;  /* 0x007c1f0005047f89 */ /* 0x0044e800000e0000 */
[----:B-1----:R2:W1:Y:S02]  /*18890*/  SHFL.IDX PT, R0, R13, 0x3, 0x1c1f ;  /* 0x007c1f000d007f89 */ /* 0x00246400000e0000 */
.L_x_427:
[----:B------:R-:W-:-:S04]  /*188a0*/  IADD3 R12, R12, 0x60, RZ ;  /* 0x000000600c0c7810 */ /* 0x000fc80007ffe0ff */
        /* <DEDUP_REMOVED lines=8> */
[-C--:B---3--:R-:W-:Y:S02]  /*18930*/  @!P2 LEA.HI.X R11, R228, R4.reuse, R229, 0x1, P5 ;  /* 0x00000004e40ba211 */ /* 0x088fe400028f0ce5 */
[-C--:B------:R-:W-:Y:S02]  /*18940*/  @!P1 LEA.HI.X R9, R238, R4.reuse, R250, 0x1, P4 ;  /* 0x00000004ee099211 */ /* 0x080fe400020f0cfa */
[----:B------:R-:W-:Y:S01]  /*18950*/  @!P0 LEA.HI.X R3, R230, R4, R249, 0x1, P3 ;  /* 0x00000004e6038211 */ /* 0x000fe200018f0cf9 */
[----:B------:R1:W-:Y:S04]  /*18960*/  @!P2 ST.E.128 [R10.64], RZ ;  /* 0x000000ff0a00a985 */ /* 0x0003e8000c101d08 */
[----:B------:R1:W-:Y:S04]  /*18970*/  @!P1 ST.E.128 [R8.64], RZ ;  /* 0x000000ff08009985 */ /* 0x0003e8000c101d08 */
[----:B------:R1:W-:Y:S02]  /*18980*/  @!P0 ST.E.128 [R2.64], RZ ;  /* 0x000000ff02008985 */ /* 0x0003e4000c101d08 */
.L_x_339:
[----:B------:R-:W-:Y:S05]  /*18990*/  BSYNC B1 ;  /* 0x0000000000017941 */ /* 0x000fea0003800000 */
.L_x_323:
[----:B-1-3--:R-:W3:Y:S02]  /*189a0*/  LDL R0, [R1+0x124] ;  /* 0x0001240001007983 */ /* 0x00aee40000100800 */
[----:B---3--:R-:W-:-:S13]  /*189b0*/  ISETP.NE.AND P0, PT, R0, RZ, PT ;  /* 0x000000ff0000720c */ /* 0x008fda0003f05270 */
[----:B------:R-:W-:Y:S01]  /*189c0*/  @P0 WARPSYNC 0xffffffff ;  /* 0xffffffff00000948 */ /* 0x000fe20003800000 */
[----:B------:R-:W-:Y:S06]  /*189d0*/  @P0 BAR.SYNC.DEFER_BLOCKING 0x5, 0x80 ;  /* 0x0142000000000b1d */ /* 0x000fec0000010000 */
[----:B------:R-:W1:Y:S04]  /*189e0*/  @P0 LDS.128 R8, [0xc080] ;  /* 0x00c08000ff080984 */ /* 0x000e680000000c00 */
[----:B-1----:R1:W-:Y:S04]  /*189f0*/  @P0 STL.64 [R1+0x50], R8 ;  /* 0x0000500801000387 */ /* 0x0023e80000100a00 */
[----:B------:R1:W-:Y:S04]  /*18a00*/  @P0 STL.64 [R1+0x58], R10 ;  /* 0x0000580a01000387 */ /* 0x0003e80000100a00 */
[----:B------:R-:W-:Y:S06]  /*18a10*/  @P0 BAR.ARV 0x4, 0x80 ;  /* 0x0102000000000b1d */ /* 0x000fec0000002000 */
[----:B------:R-:W-:Y:S05]  /*18a20*/  @P0 BRA `(.L_x_367) ;  /* 0x00000ba000000947 */ /* 0x000fea0003800000 */
[----:B------:R-:W3:Y:S01]  /*18a30*/  S2R R0, SR_TID.X ;  /* 0x0000000000007919 */ /* 0x000ee20000002100 */
[----:B-1----:R-:W-:Y:S01]  /*18a40*/  IMAD.MOV.U32 R8, RZ, RZ, RZ ;  /* 0x000000ffff087224 */ /* 0x002fe200078e00ff */
[----:B---3--:R-:W-:-:S04]  /*18a50*/  LOP3.LUT R14, R0, 0x1f, RZ, 0xc0, !PT ;  /* 0x0000001f000e7812 */ /* 0x008fc800078ec0ff */
[----:B------:R-:W-:Y:S01]  /*18a60*/  ISETP.NE.AND P6, PT, R14, 0x1f, PT ;  /* 0x0000001f0e00780c */ /* 0x000fe20003fc5270 */
[----:B------:R-:W-:Y:S10]  /*18a70*/  BRA.DIV ~URZ, `(.L_x_368) ;  /* 0x000027e27f007947 */ /* 0x000ff4000b800000 */
[----:B------:R1:W3:Y:S02]  /*18a80*/  SHFL.IDX PT, R10, R34, RZ, 0x1f ;  /* 0x00001fff220a7589 */ /* 0x0002e400000e0000 */
.L_x_428:
[----:B------:R-:W-:Y:S05]  /*18a90*/  BRA.DIV ~URZ, `(.L_x_369) ;  /* 0x000028327f007947 */ /* 0x000fea000b800000 */
[----:B------:R1:W2:Y:S02]  /*18aa0*/  SHFL.IDX PT, R9, R34, 0x1, 0x1f ;  /* 0x00201f0022097f89 */ /* 0x0002a400000e0000 */
.L_x_429:
[----:B------:R-:W5:Y:S01]  /*18ab0*/  LDL R0, [R1+0x5c] ;  /* 0x00005c0001007983 */ /* 0x000f620000100800 */
[----:B--2---:R-:W-:Y:S02]  /*18ac0*/  IMAD.MOV.U32 R6, RZ, RZ, RZ ;  /* 0x000000ffff067224 */ /* 0x004fe400078e00ff */
[----:B-----5:R-:W-:-:S05]  /*18ad0*/  IMAD.IADD R0, R0, 0x1, R14 ;  /* 0x0000000100007824 */ /* 0x020fca00078e020e */
[----:B------:R-:W-:-:S13]  /*18ae0*/  ISETP.GE.OR P0, PT, R0, c[0x0][0x53c], !P6 ;  /* 0x00014f0000007a0c */ /* 0x000fda0007706670 */
[----:B------:R-:W-:Y:S01]  /*18af0*/  @!P0 MOV R2, 0x4 ;  /* 0x0000000400028802 */ /* 0x000fe20000000f00 */
[----:B------:R-:W-:-:S04]  /*18b00*/  @!P0 IMAD.MOV.U32 R4, RZ, RZ, 0x4 ;  /* 0x00000004ff048424 */ /* 0x000fc800078e00ff */
[----:B----4-:R-:W-:-:S04]  /*18b10*/  @!P0 IMAD.WIDE R4, R0, R4, c[0x0][0x580] ;  /* 0x0001600000048625 */ /* 0x010fc800078e0204 */
[----:B------:R-:W-:Y:S01]  /*18b20*/  @!P0 IMAD.WIDE R2, R0, R2, c[0x0][0x578] ;  /* 0x00015e0000028625 */ /* 0x000fe200078e0202 */
[----:B------:R-:W2:Y:S04]  /*18b30*/  @!P0 LDG.E R6, [R4.64] ;  /* 0x0000000804068981 */ /* 0x000ea8000c1e1900 */
[----:B------:R-:W2:Y:S01]  /*18b40*/  @!P0 LDG.E R8, [R2.64] ;  /* 0x0000000802088981 */ /* 0x000ea2000c1e1900 */
[C---:B------:R-:W-:Y:S02]  /*18b50*/  ISETP.GE.U32.AND P4, PT, R14.reuse, 0x10, PT ;  /* 0x000000100e00780c */ /* 0x040fe40003f86070 */
[C---:B------:R-:W-:Y:S02]  /*18b60*/  ISETP.GE.U32.AND P3, PT, R14.reuse, 0x8, PT ;  /* 0x000000080e00780c */ /* 0x040fe40003f66070 */
[----:B------:R-:W-:-:S02]  /*18b70*/  ISETP.GE.U32.AND P2, PT, R14, 0x4, PT ;  /* 0x000000040e00780c */ /* 0x000fc40003f46070 */
[C---:B------:R-:W-:Y:S02]  /*18b80*/  ISETP.GE.U32.AND P1, PT, R14.reuse, 0x2, PT ;  /* 0x000000020e00780c */ /* 0x040fe40003f26070 */
[----:B------:R-:W-:Y:S02]  /*18b90*/  ISETP.NE.AND P5, PT, R14, RZ, PT ;  /* 0x000000ff0e00720c */ /* 0x000fe40003fa5270 */
[----:B------:R-:W-:Y:S01]  /*18ba0*/  MOV R13, RZ ;  /* 0x000000ff000d7202 */ /* 0x000fe20000000f00 */
[----:B--2---:R-:W-:Y:S01]  /*18bb0*/  IMAD R0, R8, R6, RZ ;  /* 0x0000000608007224 */ /* 0x004fe200078e02ff */
[----:B------:R-:W-:Y:S07]  /*18bc0*/  BRA.DIV ~URZ, `(.L_x_370) ;  /* 0x000027727f007947 */ /* 0x000fee000b800000 */
[----:B------:R2:W4:Y:S02]  /*18bd0*/  SHFL.UP PT, R4, R0, 0x1, RZ ;  /* 0x0420000000047989 */ /* 0x00052400000e00ff */
.L_x_430:
[----:B----4-:R-:W-:-:S04]  /*18be0*/  SEL R4, R4, RZ, P5 ;  /* 0x000000ff04047207 */ /* 0x010fc80002800000 */
[----:B--2---:R-:W-:Y:S01]  /*18bf0*/  IADD3 R0, R0, R4, RZ ;  /* 0x0000000400007210 */ /* 0x004fe20007ffe0ff */
[----:B------:R-:W-:Y:S05]  /*18c00*/  BRA.DIV ~URZ, `(.L_x_371) ;  /* 0x000027727f007947 */ /* 0x000fea000b800000 */
        /* <DEDUP_REMOVED lines=12> */
[----:B------:R2:W4:Y:S02]  /*18cd0*/  SHFL.IDX PT, R0, R4, 0x1f, 0x1f ;  /* 0x03e01f0004007f89 */ /* 0x00052400000e0000 */
.L_x_431:
[----:B----4-:R-:W-:Y:S01]  /*18ce0*/  IMAD R0, R0, c[0x0][0x538], RZ ;  /* 0x00014e0000007a24 */ /* 0x010fe200078e02ff */
[----:B------:R-:W-:Y:S04]  /*18cf0*/  BSSY B1, `(.L_x_372) ;  /* 0x0000084000017945 */ /* 0x000fe80003800000 */
[----:B------:R-:W-:-:S04]  /*18d00*/  IADD3 R9, R0, R9, RZ ;  /* 0x0000000900097210 */ /* 0x000fc80007ffe0ff */
[----:B---3--:R-:W-:-:S13]  /*18d10*/  ISETP.GT.AND P0, PT, R9, R10, PT ;  /* 0x0000000a0900720c */ /* 0x008fda0003f04270 */
[----:B------:R-:W-:Y:S05]  /*18d20*/  @P0 BRA `(.L_x_373) ;  /* 0x0000026000000947 */ /* 0x000fea0003800000 */
.L_x_377:
[----:B------:R-:W3:Y:S02]  /*18d30*/  LDL.LU R0, [R1+0x5c] ;  /* 0x00005c0001007983 */ /* 0x000ee40000300800 */
[----:B---3--:R-:W-:-:S04]  /*18d40*/  IADD3 R0, R0, 0x1f, RZ ;  /* 0x0000001f00007810 */ /* 0x008fc80007ffe0ff */
[----:B------:R-:W-:-:S13]  /*18d50*/  ISETP.GE.AND P0, PT, R0, c[0x0][0x53c], PT ;  /* 0x00014f0000007a0c */ /* 0x000fda0003f06270 */
[----:B------:R-:W-:Y:S05]  /*18d60*/  @P0 BRA `(.L_x_374) ;  /* 0x0000077000000947 */ /* 0x000fea0003800000 */
[----:B------:R3:W-:Y:S01]  /*18d70*/  STL [R1+0x5c], R0 ;  /* 0x00005c0001007387 */ /* 0x0007e20000100800 */
[----:B------:R-:W-:Y:S02]  /*18d80*/  MOV R6, RZ ;  /* 0x000000ff00067202 */ /* 0x000fe40000000f00 */
[----:B------:R-:W-:Y:S02]  /*18d90*/  MOV R8, RZ ;  /* 0x000000ff00087202 */ /* 0x000fe40000000f00 */
[----:B---3--:R-:W-:-:S04]  /*18da0*/  IADD3 R0, R0, R14, RZ ;  /* 0x0000000e00007210 */ /* 0x008fc80007ffe0ff */
[----:B------:R-:W-:-:S13]  /*18db0*/  ISETP.GE.OR P0, PT, R0, c[0x0][0x53c], !P6 ;  /* 0x00014f0000007a0c */ /* 0x000fda0007706670 */
[----:B--2---:R-:W-:Y:S02]  /*18dc0*/  @!P0 MOV R4, 0x4 ;  /* 0x0000000400048802 */ /* 0x004fe40000000f00 */
[----:B------:R-:W-:-:S03]  /*18dd0*/  @!P0 MOV R2, 0x4 ;  /* 0x0000000400028802 */ /* 0x000fc60000000f00 */
[----:B------:R-:W-:-:S04]  /*18de0*/  @!P0 IMAD.WIDE R4, R0, R4, c[0x0][0x580] ;  /* 0x0001600000048625 */ /* 0x000fc800078e0204 */
[----:B------:R-:W-:Y:S01]  /*18df0*/  @!P0 IMAD.WIDE R2, R0, R2, c[0x0][0x578] ;  /* 0x00015e0000028625 */ /* 0x000fe200078e0202 */
[----:B------:R-:W2:Y:S04]  /*18e00*/  @!P0 LDG.E R6, [R4.64] ;  /* 0x0000000804068981 */ /* 0x000ea8000c1e1900 */
[----:B------:R-:W2:Y:S02]  /*18e10*/  @!P0 LDG.E R8, [R2.64] ;  /* 0x0000000802088981 */ /* 0x000ea4000c1e1900 */
[----:B--2---:R-:W-:Y:S01]  /*18e20*/  IMAD R0, R8, R6, RZ ;  /* 0x0000000608007224 */ /* 0x004fe200078e02ff */
[----:B------:R-:W-:Y:S05]  /*18e30*/  BRA.DIV ~URZ, `(.L_x_375) ;  /* 0x000026e27f007947 */ /* 0x000fea000b800000 */
[----:B------:R2:W3:Y:S02]  /*18e40*/  SHFL.UP PT, R2, R0, 0x1, RZ ;  /* 0x0420000000027989 */ /* 0x0004e400000e00ff */
.L_x_432:
[----:B---3--:R-:W-:-:S04]  /*18e50*/  SEL R2, R2, RZ, P5 ;  /* 0x000000ff02027207 */ /* 0x008fc80002800000 */
        /* <DEDUP_REMOVED lines=14> */
[----:B------:R2:W3:Y:S02]  /*18f40*/  SHFL.IDX PT, R0, R4, 0x1f, 0x1f ;  /* 0x03e01f0004007f89 */ /* 0x0004e400000e0000 */
.L_x_433:
[----:B---3--:R-:W-:-:S05]  /*18f50*/  IMAD R0, R0, c[0x0][0x538], RZ ;  /* 0x00014e0000007a24 */ /* 0x008fca00078e02ff */
[----:B------:R-:W-:-:S04]  /*18f60*/  IADD3 R9, R0, R9, RZ ;  /* 0x0000000900097210 */ /* 0x000fc80007ffe0ff */
[----:B------:R-:W-:-:S13]  /*18f70*/  ISETP.GT.AND P0, PT, R9, R10, PT ;  /* 0x0000000a0900720c */ /* 0x000fda0003f04270 */
[----:B-12---:R-:W-:Y:S05]  /*18f80*/  @!P0 BRA `(.L_x_377) ;  /* 0xfffffda000008947 */ /* 0x006fea000383ffff */
.L_x_373:
[----:B------:R-:W-:-:S05]  /*18f90*/  IADD3 R12, -R0, R9, RZ ;  /* 0x00000009000c7210 */ /* 0x000fca0007ffe1ff */
[----:B------:R-:W-:-:S05]  /*18fa0*/  IMAD R0, R4, c[0x0][0x538], R12 ;  /* 0x00014e0004007a24 */ /* 0x000fca00078e020c */
[----:B------:R-:W-:Y:S01]  /*18fb0*/  ISETP.GT.AND P0, PT, R0, R10, PT ;  /* 0x0000000a0000720c */ /* 0x000fe20003f04270 */
[----:B------:R-:W-:-:S12]  /*18fc0*/  BRA.DIV ~URZ, `(.L_x_378) ;  /* 0x000027427f007947 */ /* 0x000fd8000b800000 */
[----:B------:R-:W-:-:S04]  /*18fd0*/  VOTE.ANY R9, PT, !P0 ;  /* 0x0000000000097806 */ /* 0x000fc800040e0100 */
.L_x_434:
[----:B------:R3:W4:Y:S01]  /*18fe0*/  POPC R11, R9 ;  /* 0x00000009000b7309 */ /* 0x0007220000000000 */
[----:B------:R-:W-:Y:S05]  /*18ff0*/  BRA.DIV ~URZ, `(.L_x_379) ;  /* 0x000027627f007947 */ /* 0x000fea000b800000 */
[----:B----4-:R4:W1:Y:S04]  /*19000*/  SHFL.IDX PT, R6, R6, R11, 0x1f ;  /* 0x00001f0b06067589 */ /* 0x01086800000e0000 */
[----:B------:R4:W2:Y:S02]  /*19010*/  SHFL.IDX PT, R5, R8, R11, 0x1f ;  /* 0x00001f0b08057589 */ /* 0x0008a400000e0000 */
.L_x_435:
[----:B------:R-:W-:Y:S01]  /*19020*/  ISETP.NE.AND P0, PT, R9, RZ, PT ;  /* 0x000000ff0900720c */ /* 0x000fe20003f05270 */
[----:B------:R-:W-:-:S12]  /*19030*/  BSSY B0, `(.L_x_380) ;  /* 0x0000005000007945 */ /* 0x000fd80003800000 */
[----:B------:R-:W-:Y:S05]  /*19040*/  @!P0 BRA `(.L_x_381) ;  /* 0x0000003000008947 */ /* 0x000fea0003800000 */
[----:B------:R-:W-:Y:S01]  /*19050*/  IADD3 R0, R11, -0x1, RZ ;  /* 0xffffffff0b007810 */ /* 0x000fe20007ffe0ff */
[----:B------:R-:W-:Y:S05]  /*19060*/  BRA.DIV ~URZ, `(.L_x_382) ;  /* 0x000027c27f007947 */ /* 0x000fea000b800000 */
[----:B------:R3:W4:Y:S02]  /*19070*/  SHFL.IDX PT, R13, R4, R0, 0x1f ;  /* 0x00001f00040d7589 */ /* 0x00072400000e0000 */
.L_x_381:
[----:B------:R-:W-:Y:S05]  /*19080*/  BSYNC B0 ;  /* 0x0000000000007941 */ /* 0x000fea0003800000 */
.L_x_380:
[----:B--234-:R-:W-:Y:S01]  /*19090*/  IMAD R4, R13, c[0x0][0x538], R12 ;  /* 0x00014e000d047a24 */ /* 0x01cfe200078e020c */
[----:B-1----:R-:W-:Y:S02]  /*190a0*/  IABS R2, R6 ;  /* 0x0000000600027213 */ /* 0x002fe40000000000 */
[----:B------:R-:W-:Y:S01]  /*190b0*/  IABS R0, R5 ;  /* 0x0000000500007213 */ /* 0x000fe20000000000 */
[----:B------:R-:W-:Y:S01]  /*190c0*/  IMAD.IADD R10, R10, 0x1, -R4 ;  /* 0x000000010a0a7824 */ /* 0x000fe200078e0a04 */
[----:B------:R1:W-:Y:S01]  /*190d0*/  STL [R1+0x50], R4 ;  /* 0x0000500401007387 */ /* 0x0003e20000100800 */
        /* <DEDUP_REMOVED lines=64> */
.L_x_374:
[----:B------:R-:W-:Y:S01]  /*194e0*/  MOV R0, c[0x0][0x53c] ;  /* 0x00014f0000007a02 */ /* 0x000fe20000000f00 */
[----:B------:R3:W-:Y:S04]  /*194f0*/  STL [R1+0x50], R10 ;  /* 0x0000500a01007387 */ /* 0x0007e80000100800 */
[----:B------:R3:W-:Y:S04]  /*19500*/  STL [R1+0x54], RZ ;  /* 0x000054ff01007387 */ /* 0x0007e80000100800 */
[----:B------:R3:W-:Y:S04]  /*19510*/  STL [R1+0x58], RZ ;  /* 0x000058ff01007387 */ /* 0x0007e80000100800 */
[----:B------:R3:W-:Y:S02]  /*19520*/  STL [R1+0x5c], R0 ;  /* 0x00005c0001007387 */ /* 0x0007e40000100800 */
.L_x_383:
[----:B------:R-:W-:Y:S05]  /*19530*/  BSYNC B1 ;  /* 0x0000000000017941 */ /* 0x000fea0003800000 */
.L_x_372:
[----:B------:R-:W4:Y:S04]  /*19540*/  LDL R8, [R1+0x50] ;  /* 0x0000500001087983 */ /* 0x000f280000100800 */
[----:B------:R-:W4:Y:S04]  /*19550*/  LDL R9, [R1+0x54] ;  /* 0x0000540001097983 */ /* 0x000f280000100800 */
[----:B---3--:R-:W4:Y:S04]  /*19560*/  LDL R10, [R1+0x58] ;  /* 0x00005800010a7983 */ /* 0x008f280000100800 */
[----:B------:R-:W4:Y:S01]  /*19570*/  LDL R11, [R1+0x5c] ;  /* 0x00005c00010b7983 */ /* 0x000f220000100800 */
[----:B------:R-:W-:Y:S03]  /*19580*/  WARPSYNC 0xffffffff ;  /* 0xffffffff00007948 */ /* 0x000fe60003800000 */
[----:B------:R-:W-:Y:S01]  /*19590*/  BAR.SYNC.DEFER_BLOCKING 0x4, 0x80 ;  /* 0x0102000000007b1d */ /* 0x000fe20000010000 */
[----:B------:R-:W-:-:S13]  /*195a0*/  ISETP.NE.AND P0, PT, R14, RZ, PT ;  /* 0x000000ff0e00720c */ /* 0x000fda0003f05270 */
[----:B----4-:R3:W-:Y:S04]  /*195b0*/  @!P0 STS.128 [0xc080], R8 ;  /* 0x00c08008ff008388 */ /* 0x0107e80000000c00 */
[----:B------:R-:W-:Y:S06]  /*195c0*/  BAR.ARV 0x5, 0x80 ;  /* 0x0142000000007b1d */ /* 0x000fec0000002000 */
.L_x_367:
[----:B-1----:R-:W5:Y:S02]  /*195d0*/  LDL R0, [R1+0x5c] ;  /* 0x00005c0001007983 */ /* 0x002f640000100800 */
[----:B-----5:R-:W-:-:S13]  /*195e0*/  ISETP.GE.AND P0, PT, R0, c[0x0][0x53c], PT ;  /* 0x00014f0000007a0c */ /* 0x020fda0003f06270 */
[----:B--234-:R-:W-:Y:S01]  /*195f0*/  @P0 CALL.REL.NOINC `(.L_x_384) ;  /* 0x0000001000000944 */ /* 0x01cfe20003c00000 */
[----:B------:R-:W-:Y:S05]  /*19600*/  BRA `(.L_x_385) ;  /* 0xfffe89b000007947 */ /* 0x000fea000383ffff */
.L_x_384:
[----:B------:R-:W-:Y:S05]  /*19610*/  EXIT ;  /* 0x000000000000794d */ /* 0x000fea0003800000 */
.L_x_198:
[----:B------:R-:W-:Y:S01]  /*19620*/  IMAD.MOV.U32 R0, RZ, RZ, R5 ;  /* 0x000000ffff007224 */ /* 0x000fe200078e0005 */
[----:B------:R-:W-:Y:S02]  /*19630*/  MOV R3, 0x1 ;  /* 0x0000000100037802 */ /* 0x000fe40000000f00 */
[----:B------:R-:W-:Y:S02]  /*19640*/  MOV R2, 0x19660 ;  /* 0x0001966000027802 */ /* 0x000fe40000000f00 */
[----:B------:R-:W-:Y:S05]  /*19650*/  CALL.REL.NOINC `($__internal_6_$__cuda_sm70_shflsync_up_p) ;  /* 0x000022f000007944 */ /* 0x000fea0003c00000 */
[----:B------:R-:W-:Y:S01]  /*19660*/  MOV R0, R4 ;  /* 0x0000000400007202 */ /* 0x000fe20000000f00 */
[----:B------:R-:W-:Y:S05]  /*19670*/  BRA `(.L_x_386) ;  /* 0xfffe6df000007947 */ /* 0x000fea000383ffff */
.L_x_199:
[----:B------:R-:W-:Y:S01]  /*19680*/  IMAD.MOV.U32 R0, RZ, RZ, R5 ;  /* 0x000000ffff007224 */ /* 0x000fe200078e0005 */
[----:B------:R-:W-:Y:S02]  /*19690*/  MOV R3, 0x2 ;  /* 0x0000000200037802 */ /* 0x000fe40000000f00 */
[----:B------:R-:W-:Y:S02]  /*196a0*/  MOV R2, 0x196c0 ;  /* 0x000196c000027802 */ /* 0x000fe40000000f00 */
[----:B------:R-:W-:Y:S05]  /*196b0*/  CALL.REL.NOINC `($__internal_6_$__cuda_sm70_shflsync_up_p) ;  /* 0x0000229000007944 */ /* 0x000fea0003c00000 */
[----:B------:R-:W-:Y:S01]  /*196c0*/  SEL R4, R4, RZ, P4 ;  /* 0x000000ff04047207 */ /* 0x000fe20002000000 */
[----:B------:R-:W-:Y:S01]  /*196d0*/  IMAD.MOV.U32 R3, RZ, RZ, 0x4 ;  /* 0x00000004ff037424 */ /* 0x000fe200078e00ff */
[----:B------:R-:W-:-:S03]  /*196e0*/  MOV R2, 0x19710 ;  /* 0x0001971000027802 */ /* 0x000fc60000000f00 */
[----:B------:R-:W-:Y:S02]  /*196f0*/  IMAD.IADD R0, R5, 0x1, R4 ;  /* 0x0000000105007824 */ /* 0x000fe400078e0204 */
        /* <DEDUP_REMOVED lines=14> */
[----:B------:R-:W-:Y:S01]  /*197e0*/  IMAD.IADD R4, R0, 0x1, R4 ;  /* 0x0000000100047824 */ /* 0x000fe200078e0204 */
[----:B------:R-:W-:-:S03]  /*197f0*/  MOV R0, 0x1f ;  /* 0x0000001f00007802 */ /* 0x000fc60000000f00 */
[----:B------:R-:W-:Y:S02]  /*19800*/  IMAD.MOV.U32 R35, RZ, RZ, R4 ;  /* 0x000000ffff237224 */ /* 0x000fe400078e0004 */
[----:B------:R-:W-:Y:S05]  /*19810*/  CALL.REL.NOINC `($__internal_5_$__cuda_sm70_shflsync_idx_p) ;  /* 0x000020e000007944 */ /* 0x000fea0003c00000 */
[----:B------:R-:W-:Y:S05]  /*19820*/  BRA `(.L_x_387) ;  /* 0xfffe6d4000007947 */ /* 0x000fea000383ffff */
.L_x_201:
[----:B------:R-:W-:Y:S02]  /*19830*/  SEL R0, RZ, 0x1, P0 ;  /* 0x00000001ff007807 */ /* 0x000fe40000000000 */
[----:B------:R-:W-:Y:S02]  /*19840*/  MOV R2, 0x19860 ;  /* 0x0001986000027802 */ /* 0x000fe40000000f00 */
[----:B------:R-:W-:Y:S05]  /*19850*/  CALL.REL.NOINC `($__internal_7_$__cuda_sm70_votesync_ballot) ;  /* 0x0000215000007944 */ /* 0x000fea0003c00000 */
[----:B------:R-:W-:Y:S01]  /*19860*/  MOV R5, R0 ;  /* 0x0000000000057202 */ /* 0x000fe20000000f00 */
[----:B------:R-:W-:Y:S05]  /*19870*/  BRA `(.L_x_388) ;  /* 0xfffe6d8000007947 */ /* 0x000fea000383ffff */
.L_x_202:
[----:B------:R-:W-:Y:S01]  /*19880*/  IMAD.MOV.U32 R35, RZ, RZ, R8 ;  /* 0x000000ffff237224 */ /* 0x000fe200078e0008 */
[----:B--2---:R-:W-:Y:S01]  /*19890*/  MOV R3, R13 ;  /* 0x0000000d00037202 */ /* 0x004fe20000000f00 */
[----:B------:R-:W-:Y:S01]  /*198a0*/  IMAD.MOV.U32 R0, RZ, RZ, 0x1f ;  /* 0x0000001fff007424 */ /* 0x000fe200078e00ff */
[----:B------:R-:W-:Y:S02]  /*198b0*/  MOV R2, 0x198d0 ;  /* 0x000198d000027802 */ /* 0x000fe40000000f00 */
[----:B-1----:R-:W-:Y:S05]  /*198c0*/  CALL.REL.NOINC `($__internal_5_$__cuda_sm70_shflsync_idx_p) ;  /* 0x0000203000007944 */ /* 0x002fea0003c00000 */
[----:B------:R-:W-:Y:S01]  /*198d0*/  IMAD.MOV.U32 R11, RZ, RZ, R0 ;  /* 0x000000ffff0b7224 */ /* 0x000fe200078e0000 */
[----:B------:R-:W-:Y:S01]  /*198e0*/  MOV R35, R7 ;  /* 0x0000000700237202 */ /* 0x000fe20000000f00 */
[----:B------:R-:W-:Y:S01]  /*198f0*/  IMAD.MOV.U32 R6, RZ, RZ, RZ ;  /* 0x000000ffff067224 */ /* 0x000fe200078e00ff */
[----:B------:R-:W-:Y:S01]  /*19900*/  MOV R3, R13 ;  /* 0x0000000d00037202 */ /* 0x000fe20000000f00 */
[----:B------:R-:W-:Y:S01]  /*19910*/  IMAD.MOV.U32 R0, RZ, RZ, 0x1f ;  /* 0x0000001fff007424 */ /* 0x000fe200078e00ff */
[----:B------:R-:W-:-:S02]  /*19920*/  MOV R2, 0x19940 ;  /* 0x0001994000027802 */ /* 0x000fc40000000f00 */
[----:B------:R-:W-:Y:S05]  /*19930*/  CALL.REL.NOINC `($__internal_5_$__cuda_sm70_shflsync_idx_p) ;  /* 0x00001fc000007944 */ /* 0x000fea0003c00000 */
[----:B------:R-:W-:Y:S01]  /*19940*/  MOV R10, R0 ;  /* 0x00000000000a7202 */ /* 0x000fe20000000f00 */
[----:B------:R-:W-:Y:S05]  /*19950*/  BRA `(.L_x_389) ;  /* 0xfffe6cf000007947 */ /* 0x000fea000383ffff */
.L_x_205:
[----:B------:R-:W-:Y:S01]  /*19960*/  IMAD.MOV.U32 R35, RZ, RZ, R4 ;  /* 0x000000ffff237224 */ /* 0x000fe200078e0004 */
[----:B------:R-:W-:-:S02]  /*19970*/  MOV R0, 0x1f ;  /* 0x0000001f00007802 */ /* 0x000fc40000000f00 */
[----:B------:R-:W-:Y:S02]  /*19980*/  MOV R2, 0x199a0 ;  /* 0x000199a000027802 */ /* 0x000fe40000000f00 */
[----:B-1234-:R-:W-:Y:S05]  /*19990*/  CALL.REL.NOINC `($__internal_5_$__cuda_sm70_shflsync_idx_p) ;  /* 0x00001f6000007944 */ /* 0x01efea0003c00000 */
[----:B------:R-:W-:Y:S01]  /*199a0*/  MOV R6, R0 ;  /* 0x0000000000067202 */ /* 0x000fe20000000f00 */
[----:B------:R-:W-:Y:S05]  /*199b0*/  BRA `(.L_x_204) ;  /* 0xfffe6cf000007947 */ /* 0x000fea000383ffff */
.L_x_243:
[----:B------:R-:W-:Y:S01]  /*199c0*/  IMAD.MOV.U32 R35, RZ, RZ, R6 ;  /* 0x000000ffff237224 */ /* 0x000fe200078e0006 */
[----:B------:R-:W-:Y:S01]  /*199d0*/  MOV R3, RZ ;  /* 0x000000ff00037202 */ /* 0x000fe20000000f00 */
[----:B------:R-:W-:Y:S01]  /*199e0*/  IMAD.MOV.U32 R0, RZ, RZ, 0x1c1f ;  /* 0x00001c1fff007424 */ /* 0x000fe200078e00ff */
[----:B------:R-:W-:Y:S02]  /*199f0*/  MOV R2, 0x19a10 ;  /* 0x00019a1000027802 */ /* 0x000fe40000000f00 */
[----:B-----5:R-:W-:Y:S05]  /*19a00*/  CALL.REL.NOINC `($__internal_5_$__cuda_sm70_shflsync_idx_p) ;  /* 0x00001ef000007944 */ /* 0x020fea0003c00000 */
[----:B------:R-:W-:Y:S01]  /*19a10*/  MOV R4, R0 ;  /* 0x0000000000047202 */ /* 0x000fe20000000f00 */
[----:B------:R-:W-:Y:S05]  /*19a20*/  BRA `(.L_x_390) ;  /* 0xfffeeb1000007947 */ /* 0x000fea000383ffff */
.L_x_244:
[----:B------:R-:W-:Y:S01]  /*19a30*/  IMAD.MOV.U32 R35, RZ, RZ, R12 ;  /* 0x000000ffff237224 */ /* 0x000fe200078e000c */
[----:B------:R-:W-:Y:S01]  /*19a40*/  MOV R3, RZ ;  /* 0x000000ff00037202 */ /* 0x000fe20000000f00 */
[----:B------:R-:W-:Y:S01]  /*19a50*/  IMAD.MOV.U32 R0, RZ, RZ, 0x1c1f ;  /* 0x00001c1fff007424 */ /* 0x000fe200078e00ff */
[----:B------:R-:W-:Y:S02]  /*19a60*/  MOV R2, 0x19a80 ;  /* 0x00019a8000027802 */ /* 0x000fe40000000f00 */
[----:B-12--5:R-:W-:Y:S05]  /*19a70*/  CALL.REL.NOINC `($__internal_5_$__cuda_sm70_shflsync_idx_p) ;  /* 0x00001e8000007944 */ /* 0x026fea0003c00000 */
[----:B------:R-:W-:Y:S05]  /*19a80*/  BRA `(.L_x_391) ;  /* 0xfffeead000007947 */ /* 0x000fea000383ffff */
.L_x_247:
[----:B------:R-:W-:Y:S01]  /*19a90*/  IMAD.MOV.U32 R35, RZ, RZ, R6 ;  /* 0x000000ffff237224 */ /* 0x000fe200078e0006 */
[----:B--2---:R-:W-:Y:S01]  /*19aa0*/  MOV R3, 0x1 ;  /* 0x0000000100037802 */ /* 0x004fe20000000f00 */
[----:B----4-:R-:W-:Y:S01]  /*19ab0*/  IMAD.MOV.U32 R0, RZ, RZ, 0x1c1f ;  /* 0x00001c1fff007424 */ /* 0x010fe200078e00ff */
[----:B------:R-:W-:-:S02]  /*19ac0*/  MOV R2, 0x19ae0 ;  /* 0x00019ae000027802 */ /* 0x000fc40000000f00 */
[----:B-1-3-5:R-:W-:Y:S05]  /*19ad0*/  CALL.REL.NOINC `($__internal_5_$__cuda_sm70_shflsync_idx_p) ;  /* 0x00001e2000007944 */ /* 0x02afea0003c00000 */
[----:B------:R-:W-:Y:S01]  /*19ae0*/  IMAD.MOV.U32 R4, RZ, RZ, R0 ;  /* 0x000000ffff047224 */ /* 0x000fe200078e0000 */
[----:B------:R-:W-:Y:S01]  /*19af0*/  MOV R3, 0x1 ;  /* 0x0000000100037802 */ /* 0x000fe20000000f00 */
[----:B------:R-:W-:Y:S01]  /*19b00*/  IMAD.MOV.U32 R35, RZ, RZ, R12 ;  /* 0x000000ffff237224 */ /* 0x000fe200078e000c */
[----:B------:R-:W-:-:S02]  /*19b10*/  MOV R0, 0x1c1f ;  /* 0x00001c1f00007802 */ /* 0x000fc40000000f00 */
[----:B------:R-:W-:Y:S02]  /*19b20*/  MOV R2, 0x19b40 ;  /* 0x00019b4000027802 */ /* 0x000fe40000000f00 */
[----:B------:R-:W-:Y:S05]  /*19b30*/  CALL.REL.NOINC `($__internal_5_$__cuda_sm70_shflsync_idx_p) ;  /* 0x00001dc000007944 */ /* 0x000fea0003c00000 */
[----:B------:R-:W-:Y:S05]  /*19b40*/  BRA `(.L_x_392) ;  /* 0xfffeeb6000007947 */ /* 0x000fea000383ffff */
.L_x_250:
[----:B------:R-:W-:Y:S01]  /*19b50*/  IMAD.MOV.U32 R35, RZ, RZ, R6 ;  /* 0x000000ffff237224 */ /* 0x000fe200078e0006 */
[----:B-1----:R-:W-:Y:S01]  /*19b60*/  MOV R3, 0x2 ;  /* 0x0000000200037802 */ /* 0x002fe20000000f00 */
[----:B----4-:R-:W-:Y:S01]  /*19b70*/  IMAD.MOV.U32 R0, RZ, RZ, 0x1c1f ;  /* 0x00001c1fff007424 */ /* 0x010fe200078e00ff */
[----:B------:R-:W-:Y:S02]  /*19b80*/  MOV R2, 0x19ba0 ;  /* 0x00019ba000027802 */ /* 0x000fe40000000f00 */
[----:B--23-5:R-:W-:Y:S05]  /*19b90*/  CALL.REL.NOINC `($__internal_5_$__cuda_sm70_shflsync_idx_p) ;  /* 0x00001d6000007944 */ /* 0x02cfea0003c00000 */
[----:B------:R-:W-:Y:S01]  /*19ba0*/  MOV R4, R0 ;  /* 0x0000000000047202 */ /* 0x000fe20000000f00 */
[----:B------:R-:W-:Y:S05]  /*19bb0*/  BRA `(.L_x_393) ;  /* 0xfffeec3000007947 */ /* 0x000fea000383ffff */
.L_x_251:
[----:B------:R-:W-:Y:S01]  /*19bc0*/  IMAD.MOV.U32 R35, RZ, RZ, R12 ;  /* 0x000000ffff237224 */ /* 0x000fe200078e000c */
[----:B------:R-:W-:Y:S01]  /*19bd0*/  MOV R3, 0x2 ;  /* 0x0000000200037802 */ /* 0x000fe20000000f00 */
[----:B----4-:R-:W-:Y:S01]  /*19be0*/  IMAD.MOV.U32 R0, RZ, RZ, 0x1c1f ;  /* 0x00001c1fff007424 */ /* 0x010fe200078e00ff */
[----:B------:R-:W-:Y:S02]  /*19bf0*/  MOV R2, 0x19c10 ;  /* 0x00019c1000027802 */ /* 0x000fe40000000f00 */
[----:B-123-5:R-:W-:Y:S05]  /*19c00*/  CALL.REL.NOINC `($__internal_5_$__cuda_sm70_shflsync_idx_p) ;  /* 0x00001cf000007944 */ /* 0x02efea0003c00000 */
[----:B------:R-:W-:Y:S05]  /*19c10*/  BRA `(.L_x_394) ;  /* 0xfffeebf000007947 */ /* 0x000fea000383ffff */
.L_x_254:
[----:B------:R-:W-:Y:S01]  /*19c20*/  IMAD.MOV.U32 R35, RZ, RZ, R6 ;  /* 0x000000ffff237224 */ /* 0x000fe200078e0006 */
[----:B-1----:R-:W-:Y:S01]  /*19c30*/  MOV R3, 0x3 ;  /* 0x0000000300037802 */ /* 0x002fe20000000f00 */
[----:B------:R-:W-:Y:S01]  /*19c40*/  IMAD.MOV.U32 R0, RZ, RZ, 0x1c1f ;  /* 0x00001c1fff007424 */ /* 0x000fe200078e00ff */
[----:B------:R-:W-:-:S02]  /*19c50*/  MOV R2, 0x19c70 ;  /* 0x00019c7000027802 */ /* 0x000fc40000000f00 */
[----:B--2345:R-:W-:Y:S05]  /*19c60*/  CALL.REL.NOINC `($__internal_5_$__cuda_sm70_shflsync_idx_p) ;  /* 0x00001c9000007944 */ /* 0x03cfea0003c00000 */
[----:B------:R-:W-:Y:S01]  /*19c70*/  IMAD.MOV.U32 R6, RZ, RZ, R0 ;  /* 0x000000ffff067224 */ /* 0x000fe200078e0000 */
[----:B------:R-:W-:Y:S01]  /*19c80*/  MOV R3, 0x3 ;  /* 0x0000000300037802 */ /* 0x000fe20000000f00 */
[----:B------:R-:W-:Y:S01]  /*19c90*/  IMAD.MOV.U32 R35, RZ, RZ, R12 ;  /* 0x000000ffff237224 */ /* 0x000fe200078e000c */
[----:B------:R-:W-:-:S02]  /*19ca0*/  MOV R0, 0x1c1f ;  /* 0x00001c1f00007802 */ /* 0x000fc40000000f00 */
[----:B------:R-:W-:Y:S02]  /*19cb0*/  MOV R2, 0x19cd0 ;  /* 0x00019cd000027802 */ /* 0x000fe40000000f00 */
[----:B------:R-:W-:Y:S05]  /*19cc0*/  CALL.REL.NOINC `($__internal_5_$__cuda_sm70_shflsync_idx_p) ;  /* 0x00001c3000007944 */ /* 0x000fea0003c00000 */
[----:B------:R-:W-:Y:S01]  /*19cd0*/  MOV R2, R0 ;  /* 0x0000000000027202 */ /* 0x000fe20000000f00 */
[----:B------:R-:W-:Y:S05]  /*19ce0*/  BRA `(.L_x_395) ;  /* 0xfffeec7000007947 */ /* 0x000fea000383ffff */
.L_x_297:
[----:B------:R-:W-:Y:S01]  /*19cf0*/  IMAD.MOV.U32 R35, RZ, RZ, R3 ;  /* 0x000000ffff237224 */ /* 0x000fe200078e0003 */
[----:B------:R-:W-:Y:S01]  /*19d00*/  MOV R3, 0x1 ;  /* 0x0000000100037802 */ /* 0x000fe20000000f00 */
[----:B------:R-:W-:Y:S01]  /*19d10*/  IMAD.MOV.U32 R0, RZ, RZ, 0x1c1f ;  /* 0x00001c1fff007424 */ /* 0x000fe200078e00ff */
[----:B------:R-:W-:Y:S02]  /*19d20*/  MOV R2, 0x19d40 ;  /* 0x00019d4000027802 */ /* 0x000fe40000000f00 */
[----:B--2--5:R-:W-:Y:S05]  /*19d30*/  CALL.REL.NOINC `($__internal_5_$__cuda_sm70_shflsync_idx_p) ;  /* 0x00001bc000007944 */ /* 0x024fea0003c00000 */
[----:B------:R-:W-:Y:S01]  /*19d40*/  IMAD.MOV.U32 R5, RZ, RZ, R0 ;  /* 0x000000ffff057224 */ /* 0x000fe200078e0000 */
[----:B------:R-:W-:Y:S01]  /*19d50*/  MOV R3, 0x1 ;  /* 0x0000000100037802 */ /* 0x000fe20000000f00 */
[----:B------:R-:W-:Y:S01]  /*19d60*/  IMAD.MOV.U32 R35, RZ, RZ, R6 ;  /* 0x000000ffff237224 */ /* 0x000fe200078e0006 */
[----:B------:R-:W-:Y:S02]  /*19d70*/  MOV R0, 0x1c1f ;  /* 0x00001c1f00007802 */ /* 0x000fe40000000f00 */
[----:B------:R-:W-:Y:S02]  /*19d80*/  MOV R2, 0x19da0 ;  /* 0x00019da000027802 */ /* 0x000fe40000000f00 */
[----:B------:R-:W-:Y:S05]  /*19d90*/  CALL.REL.NOINC `($__internal_5_$__cuda_sm70_shflsync_idx_p) ;  /* 0x00001b6000007944 */ /* 0x000fea0003c00000 */
[----:B------:R-:W-:Y:S05]  /*19da0*/  BRA `(.L_x_396) ;  /* 0xffff4c7000007947 */ /* 0x000fea000383ffff */
.L_x_300:
[----:B------:R-:W-:Y:S01]  /*19db0*/  IMAD.MOV.U32 R35, RZ, RZ, R5 ;  /* 0x000000ffff237224 */ /* 0x000fe200078e0005 */
[----:B------:R-:W-:Y:S01]  /*19dc0*/  MOV R3, RZ ;  /* 0x000000ff00037202 */ /* 0x000fe20000000f00 */
[----:B------:R-:W-:Y:S01]  /*19dd0*/  IMAD.MOV.U32 R0, RZ, RZ, 0x1c1f ;  /* 0x00001c1fff007424 */ /* 0x000fe200078e00ff */
[----:B------:R-:W-:-:S02]  /*19de0*/  MOV R2, 0x19e00 ;  /* 0x00019e0000027802 */ /* 0x000fc40000000f00 */
[----:B------:R-:W-:Y:S05]  /*19df0*/  CALL.REL.NOINC `($__internal_5_$__cuda_sm70_shflsync_idx_p) ;  /* 0x00001b0000007944 */ /* 0x000fea0003c00000 */
[----:B------:R-:W-:Y:S01]  /*19e00*/  MOV R4, R0 ;  /* 0x0000000000047202 */ /* 0x000fe20000000f00 */
[----:B------:R-:W-:Y:S05]  /*19e10*/  BRA `(.L_x_397) ;  /* 0xffff5c0000007947 */ /* 0x000fea000383ffff */
.L_x_301:
[----:B------:R-:W-:Y:S01]  /*19e20*/  IMAD.MOV.U32 R35, RZ, RZ, R6 ;  /* 0x000000ffff237224 */ /* 0x000fe200078e0006 */
[----:B------:R-:W-:Y:S01]  /*19e30*/  MOV R3, RZ ;  /* 0x000000ff00037202 */ /* 0x000fe20000000f00 */
[----:B------:R-:W-:Y:S01]  /*19e40*/  IMAD.MOV.U32 R0, RZ, RZ, 0x1c1f ;  /* 0x00001c1fff007424 */ /* 0x000fe200078e00ff */
[----:B------:R-:W-:-:S02]  /*19e50*/  MOV R2, 0x19e70 ;  /* 0x00019e7000027802 */ /* 0x000fc40000000f00 */
[----:B-12---:R-:W-:Y:S05]  /*19e60*/  CALL.REL.NOINC `($__internal_5_$__cuda_sm70_shflsync_idx_p) ;  /* 0x00001a9000007944 */ /* 0x006fea0003c00000 */
[----:B------:R-:W-:Y:S05]  /*19e70*/  BRA `(.L_x_398) ;  /* 0xffff5bc000007947 */ /* 0x000fea000383ffff */
.L_x_304:
[----:B------:R-:W-:Y:S01]  /*19e80*/  IMAD.MOV.U32 R35, RZ, RZ, R5 ;  /* 0x000000ffff237224 */ /* 0x000fe200078e0005 */
[----:B--2---:R-:W-:Y:S01]  /*19e90*/  MOV R3, 0x1 ;  /* 0x0000000100037802 */ /* 0x004fe20000000f00 */
[----:B----4-:R-:W-:Y:S01]  /*19ea0*/  IMAD.MOV.U32 R0, RZ, RZ, 0x1c1f ;  /* 0x00001c1fff007424 */ /* 0x010fe200078e00ff */
[----:B------:R-:W-:-:S03]  /*19eb0*/  MOV R2, 0x19ed0 ;  /* 0x00019ed000027802 */ /* 0x000fc60000000f00 */
[----:B-1-3--:R-:W-:Y:S05]  /*19ec0*/  CALL.REL.NOINC `($__internal_5_$__cuda_sm70_shflsync_idx_p) ;  /* 0x00001a3000007944 */ /* 0x00afea0003c00000 */
[----:B------:R-:W-:Y:S01]  /*19ed0*/  IMAD.MOV.U32 R4, RZ, RZ, R0 ;  /* 0x000000ffff047224 */ /* 0x000fe200078e0000 */
[----:B------:R-:W-:Y:S01]  /*19ee0*/  MOV R3, 0x1 ;  /* 0x0000000100037802 */ /* 0x000fe20000000f00 */
[----:B------:R-:W-:Y:S01]  /*19ef0*/  IMAD.MOV.U32 R35, RZ, RZ, R6 ;  /* 0x000000ffff237224 */ /* 0x000fe200078e0006 */
[----:B------:R-:W-:-:S02]  /*19f00*/  MOV R0, 0x1c1f ;  /* 0x00001c1f00007802 */ /* 0x000fc40000000f00 */
[----:B------:R-:W-:Y:S02]  /*19f10*/  MOV R2, 0x19f30 ;  /* 0x00019f3000027802 */ /* 0x000fe40000000f00 */
[----:B------:R-:W-:Y:S05]  /*19f20*/  CALL.REL.NOINC `($__internal_5_$__cuda_sm70_shflsync_idx_p) ;  /* 0x000019d000007944 */ /* 0x000fea0003c00000 */
[----:B------:R-:W-:Y:S05]  /*19f30*/  BRA `(.L_x_399) ;  /* 0xffff5c4000007947 */ /* 0x000fea000383ffff */
.L_x_305:
[----:B------:R-:W-:Y:S02]  /*19f40*/  MOV R0, 0x2 ;  /* 0x0000000200007802 */ /* 0x000fe40000000f00 */
[----:B------:R-:W-:Y:S02]  /*19f50*/  MOV R2, 0x19f70 ;  /* 0x00019f7000027802 */ /* 0x000fe40000000f00 */
[----:B------:R-:W-:Y:S05]  /*19f60*/  CALL.REL.NOINC `($__internal_4_$__cuda_sm70_shflsync_bfly_p) ;  /* 0x0000193000007944 */ /* 0x000fea0003c00000 */
[----:B------:R-:W-:Y:S05]  /*19f70*/  BRA `(.L_x_400) ;  /* 0xffff63c000007947 */ /* 0x000fea000383ffff */
.L_x_306:
[----:B------:R-:W-:Y:S02]  /*19f80*/  MOV R0, 0x1 ;  /* 0x0000000100007802 */ /* 0x000fe40000000f00 */
[----:B------:R-:W-:Y:S02]  /*19f90*/  MOV R2, 0x19fb0 ;  /* 0x00019fb000027802 */ /* 0x000fe40000000f00 */
[----:B------:R-:W-:Y:S05]  /*19fa0*/  CALL.REL.NOINC `($__internal_4_$__cuda_sm70_shflsync_bfly_p) ;  /* 0x000018f000007944 */ /* 0x000fea0003c00000 */
[----:B------:R-:W-:Y:S01]  /*19fb0*/  FMNMX.FTZ R108, R4, R0, !PT ;  /* 0x00000000046c7209 */ /* 0x000fe20007810000 */
[----:B------:R-:W-:Y:S01]  /*19fc0*/  IMAD.MOV.U32 R4, RZ, RZ, R5 ;  /* 0x000000ffff047224 */ /* 0x000fe200078e0005 */
[----:B------:R-:W-:Y:S01]  /*19fd0*/  MOV R2, 0x1a000 ;  /* 0x0001a00000027802 */ /* 0x000fe20000000f00 */
[----:B------:R-:W-:Y:S02]  /*19fe0*/  IMAD.MOV.U32 R0, RZ, RZ, 0x2 ;  /* 0x00000002ff007424 */ /* 0x000fe400078e00ff */
[----:B------:R-:W-:Y:S05]  /*19ff0*/  CALL.REL.NOINC `($__internal_4_$__cuda_sm70_shflsync_bfly_p) ;  /* 0x000018a000007944 */ /* 0x000fea0003c00000 */
[----:B------:R-:W-:Y:S01]  /*1a000*/  FMNMX.FTZ R5, R5, R0, !PT ;  /* 0x0000000005057209 */ /* 0x000fe20007810000 */
[----:B------:R-:W-:Y:S01]  /*1a010*/  IMAD.MOV.U32 R0, RZ, RZ, 0x1 ;  /* 0x00000001ff007424 */ /* 0x000fe200078e00ff */
[----:B------:R-:W-:-:S03]  /*1a020*/  MOV R2, 0x1a050 ;  /* 0x0001a05000027802 */ /* 0x000fc60000000f00 */
[----:B------:R-:W-:Y:S02]  /*1a030*/  IMAD.MOV.U32 R4, RZ, RZ, R5 ;  /* 0x000000ffff047224 */ /* 0x000fe400078e0005 */
        /* <DEDUP_REMOVED lines=21> */
[----:B------:R-:W-:Y:S01]  /*1a190*/  MOV R9, R0 ;  /* 0x0000000000097202 */ /* 0x000fe20000000f00 */
[----:B------:R-:W-:Y:S05]  /*1a1a0*/  BRA `(.L_x_401) ;  /* 0xffff628000007947 */ /* 0x000fea000383ffff */
.L_x_308:
[----:B-1--4-:R-:W-:Y:S01]  /*1a1b0*/  MOV R3, RZ ;  /* 0x000000ff00037202 */ /* 0x012fe20000000f00 */
[----:B------:R-:W-:Y:S01]  /*1a1c0*/  IMAD.MOV.U32 R35, RZ, RZ, R8 ;  /* 0x000000ffff237224 */ /* 0x000fe200078e0008 */
[----:B------:R-:W-:Y:S01]  /*1a1d0*/  MOV R2, 0x1a200 ;  /* 0x0001a20000027802 */ /* 0x000fe20000000f00 */
[----:B------:R-:W-:Y:S02]  /*1a1e0*/  IMAD.MOV.U32 R0, RZ, RZ, 0x1c1f ;  /* 0x00001c1fff007424 */ /* 0x000fe400078e00ff */
[----:B------:R-:W-:Y:S05]  /*1a1f0*/  CALL.REL.NOINC `($__internal_5_$__cuda_sm70_shflsync_idx_p) ;  /* 0x0000170000007944 */ /* 0x000fea0003c00000 */
[----:B------:R-:W-:-:S05]  /*1a200*/  BRA `(.L_x_402) ;  /* 0xffff756000007947 */ /* 0x000fca000383ffff */
.L_x_311:
[----:B--2---:R-:W-:Y:S01]  /*1a210*/  MOV R3, 0x1 ;  /* 0x0000000100037802 */ /* 0x004fe20000000f00 */
[----:B------:R-:W-:Y:S01]  /*1a220*/  IMAD.MOV.U32 R35, RZ, RZ, R8 ;  /* 0x000000ffff237224 */ /* 0x000fe200078e0008 */
[----:B------:R-:W-:Y:S01]  /*1a230*/  MOV R2, 0x1a260 ;  /* 0x0001a26000027802 */ /* 0x000fe20000000f00 */
[----:B------:R-:W-:Y:S02]  /*1a240*/  IMAD.MOV.U32 R0, RZ, RZ, 0x1c1f ;  /* 0x00001c1fff007424 */ /* 0x000fe400078e00ff */
[----:B-1----:R-:W-:Y:S05]  /*1a250*/  CALL.REL.NOINC `($__internal_5_$__cuda_sm70_shflsync_idx_p) ;  /* 0x000016a000007944 */ /* 0x002fea0003c00000 */
[----:B------:R-:W-:Y:S01]  /*1a260*/  MOV R3, 0x1 ;  /* 0x0000000100037802 */ /* 0x000fe20000000f00 */
[----:B------:R-:W-:Y:S01]  /*1a270*/  IMAD.MOV.U32 R4, RZ, RZ, R0 ;  /* 0x000000ffff047224 */ /* 0x000fe200078e0000 */
[----:B------:R-:W-:Y:S01]  /*1a280*/  MOV R0, 0x1c1f ;  /* 0x00001c1f00007802 */ /* 0x000fe20000000f00 */
[----:B------:R-:W-:Y:S01]  /*1a290*/  IMAD.MOV.U32 R35, RZ, RZ, R9 ;  /* 0x000000ffff237224 */ /* 0x000fe200078e0009 */
[----:B------:R-:W-:Y:S02]  /*1a2a0*/  MOV R2, 0x1a2c0 ;  /* 0x0001a2c000027802 */ /* 0x000fe40000000f00 */
[----:B------:R-:W-:Y:S05]  /*1a2b0*/  CALL.REL.NOINC `($__internal_5_$__cuda_sm70_shflsync_idx_p) ;  /* 0x0000164000007944 */ /* 0x000fea0003c00000 */
[----:B------:R-:W-:-:S05]  /*1a2c0*/  BRA `(.L_x_403) ;  /* 0xffff75d000007947 */ /* 0x000fca000383ffff */
.L_x_314:
[----:B------:R-:W-:Y:S01]  /*1a2d0*/  MOV R3, RZ ;  /* 0x000000ff00037202 */ /* 0x000fe20000000f00 */
[----:B------:R-:W-:Y:S01]  /*1a2e0*/  IMAD.MOV.U32 R35, RZ, RZ, R10 ;  /* 0x000000ffff237224 */ /* 0x000fe200078e000a */
[----:B------:R-:W-:Y:S01]  /*1a2f0*/  MOV R2, 0x1a320 ;  /* 0x0001a32000027802 */ /* 0x000fe20000000f00 */
[----:B------:R-:W-:Y:S02]  /*1a300*/  IMAD.MOV.U32 R0, RZ, RZ, 0x1c1f ;  /* 0x00001c1fff007424 */ /* 0x000fe400078e00ff */
[----:B------:R-:W-:Y:S05]  /*1a310*/  CALL.REL.NOINC `($__internal_5_$__cuda_sm70_shflsync_idx_p) ;  /* 0x000015e000007944 */ /* 0x000fea0003c00000 */
[----:B------:R-:W-:Y:S01]  /*1a320*/  MOV R4, R0 ;  /* 0x0000000000047202 */ /* 0x000fe20000000f00 */
[----:B------:R-:W-:-:S05]  /*1a330*/  BRA `(.L_x_404) ;  /* 0xffff854000007947 */ /* 0x000fca000383ffff */
.L_x_315:
[----:B------:R-:W-:Y:S01]  /*1a340*/  MOV R3, RZ ;  /* 0x000000ff00037202 */ /* 0x000fe20000000f00 */
[----:B------:R-:W-:Y:S01]  /*1a350*/  IMAD.MOV.U32 R35, RZ, RZ, R11 ;  /* 0x000000ffff237224 */ /* 0x000fe200078e000b */
[----:B------:R-:W-:Y:S01]  /*1a360*/  MOV R2, 0x1a390 ;  /* 0x0001a39000027802 */ /* 0x000fe20000000f00 */
[----:B------:R-:W-:Y:S02]  /*1a370*/  IMAD.MOV.U32 R0, RZ, RZ, 0x1c1f ;  /* 0x00001c1fff007424 */ /* 0x000fe400078e00ff */
[----:B-12---:R-:W-:Y:S05]  /*1a380*/  CALL.REL.NOINC `($__internal_5_$__cuda_sm70_shflsync_idx_p) ;  /* 0x0000157000007944 */ /* 0x006fea0003c00000 */
[----:B------:R-:W-:-:S05]  /*1a390*/  BRA `(.L_x_405) ;  /* 0xffff850000007947 */ /* 0x000fca000383ffff */
.L_x_316:
[----:B----4-:R-:W-:Y:S01]  /*1a3a0*/  MOV R3, 0x1 ;  /* 0x0000000100037802 */ /* 0x010fe20000000f00 */
[----:B------:R-:W-:Y:S01]  /*1a3b0*/  IMAD.MOV.U32 R35, RZ, RZ, R10 ;  /* 0x000000ffff237224 */ /* 0x000fe200078e000a */
[----:B------:R-:W-:Y:S01]  /*1a3c0*/  MOV R2, 0x1a3f0 ;  /* 0x0001a3f000027802 */ /* 0x000fe20000000f00 */
[----:B------:R-:W-:Y:S03]  /*1a3d0*/  IMAD.MOV.U32 R0, RZ, RZ, 0x1c1f ;  /* 0x00001c1fff007424 */ /* 0x000fe600078e00ff */
[----:B-1-3--:R-:W-:Y:S05]  /*1a3e0*/  CALL.REL.NOINC `($__internal_5_$__cuda_sm70_shflsync_idx_p) ;  /* 0x0000151000007944 */ /* 0x00afea0003c00000 */
[----:B------:R-:W-:Y:S01]  /*1a3f0*/  MOV R3, 0x1 ;  /* 0x0000000100037802 */ /* 0x000fe20000000f00 */
[----:B------:R-:W-:Y:S01]  /*1a400*/  IMAD.MOV.U32 R4, RZ, RZ, R0 ;  /* 0x000000ffff047224 */ /* 0x000fe200078e0000 */
[----:B------:R-:W-:Y:S01]  /*1a410*/  MOV R0, 0x1c1f ;  /* 0x00001c1f00007802 */ /* 0x000fe20000000f00 */
[----:B------:R-:W-:Y:S01]  /*1a420*/  IMAD.MOV.U32 R35, RZ, RZ, R11 ;  /* 0x000000ffff237224 */ /* 0x000fe200078e000b */
[----:B------:R-:W-:Y:S02]  /*1a430*/  MOV R2, 0x1a450 ;  /* 0x0001a45000027802 */ /* 0x000fe40000000f00 */
[----:B------:R-:W-:Y:S05]  /*1a440*/  CALL.REL.NOINC `($__internal_5_$__cuda_sm70_shflsync_idx_p) ;  /* 0x000014b000007944 */ /* 0x000fea0003c00000 */
[----:B------:R-:W-:-:S05]  /*1a450*/  BRA `(.L_x_406) ;  /* 0xffff854000007947 */ /* 0x000fca000383ffff */
.L_x_317:
[----:B------:R-:W-:Y:S02]  /*1a460*/  MOV R0, 0x2 ;  /* 0x0000000200007802 */ /* 0x000fe40000000f00 */
[----:B------:R-:W-:Y:S02]  /*1a470*/  MOV R2, 0x1a490 ;  /* 0x0001a49000027802 */ /* 0x000fe40000000f00 */
[----:B------:R-:W-:Y:S05]  /*1a480*/  CALL.REL.NOINC `($__internal_4_$__cuda_sm70_shflsync_bfly_p) ;  /* 0x0000141000007944 */ /* 0x000fea0003c00000 */
[----:B------:R-:W-:-:S05]  /*1a490*/  BRA `(.L_x_407) ;  /* 0xffff890000007947 */ /* 0x000fca000383ffff */
.L_x_318:
        /* <DEDUP_REMOVED lines=30> */
[----:B------:R-:W-:-:S05]  /*1a680*/  BRA `(.L_x_408) ;  /* 0xffff880000007947 */ /* 0x000fca000383ffff */
.L_x_320:
[----:B------:R-:W-:Y:S01]  /*1a690*/  IMAD.MOV.U32 R4, RZ, RZ, R220 ;  /* 0x000000ffff047224 */ /* 0x000fe200078e00dc */
[----:B------:R-:W-:-:S02]  /*1a6a0*/  MOV R0, 0x2 ;  /* 0x0000000200007802 */ /* 0x000fc40000000f00 */
[----:B------:R-:W-:Y:S02]  /*1a6b0*/  MOV R2, 0x1a6d0 ;  /* 0x0001a6d000027802 */ /* 0x000fe40000000f00 */
[----:B------:R-:W-:Y:S05]  /*1a6c0*/  CALL.REL.NOINC `($__internal_4_$__cuda_sm70_shflsync_bfly_p) ;  /* 0x000011d000007944 */ /* 0x000fea0003c00000 */
[----:B------:R-:W-:Y:S01]  /*1a6d0*/  FADD.FTZ R4, R220, R0 ;  /* 0x00000000dc047221 */ /* 0x000fe20000010000 */
[----:B------:R-:W-:Y:S02]  /*1a6e0*/  MOV R0, 0x1 ;  /* 0x0000000100007802 */ /* 0x000fe40000000f00 */
[----:B------:R-:W-:Y:S02]  /*1a6f0*/  MOV R2, 0x1a710 ;  /* 0x0001a71000027802 */ /* 0x000fe40000000f00 */
[----:B------:R-:W-:Y:S05]  /*1a700*/  CALL.REL.NOINC `($__internal_4_$__cuda_sm70_shflsync_bfly_p) ;  /* 0x0000119000007944 */ /* 0x000fea0003c00000 */
[----:B------:R-:W-:Y:S01]  /*1a710*/  FADD.FTZ R9, R4, R0 ;  /* 0x0000000004097221 */ /* 0x000fe20000010000 */
[----:B------:R-:W-:Y:S02]  /*1a720*/  MOV R4, R231 ;  /* 0x000000e700047202 */ /* 0x000fe40000000f00 */
[----:B------:R-:W-:Y:S02]  /*1a730*/  MOV R0, 0x2 ;  /* 0x0000000200007802 */ /* 0x000fe40000000f00 */
[----:B------:R-:W-:Y:S02]  /*1a740*/  MOV R2, 0x1a760 ;  /* 0x0001a76000027802 */ /* 0x000fe40000000f00 */
[----:B------:R-:W-:Y:S05]  /*1a750*/  CALL.REL.NOINC `($__internal_4_$__cuda_sm70_shflsync_bfly_p) ;  /* 0x0000114000007944 */ /* 0x000fea0003c00000 */
[----:B------:R-:W-:Y:S01]  /*1a760*/  FADD.FTZ R8, R231, R0 ;  /* 0x00000000e7087221 */ /* 0x000fe20000010000 */
[----:B------:R-:W-:Y:S02]  /*1a770*/  MOV R0, 0x1 ;  /* 0x0000000100007802 */ /* 0x000fe40000000f00 */
[----:B------:R-:W-:-:S02]  /*1a780*/  MOV R2, 0x1a7b0 ;  /* 0x0001a7b000027802 */ /* 0x000fc40000000f00 */
[----:B------:R-:W-:Y:S02]  /*1a790*/  MOV R4, R8 ;  /* 0x0000000800047202 */ /* 0x000fe40000000f00 */
        /* <DEDUP_REMOVED lines=8> */
[----:B------:R-:W-:Y:S02]  /*1a820*/  MOV R2, 0x1a850 ;  /* 0x0001a85000027802 */ /* 0x000fe40000000f00 */
[----:B------:R-:W-:-:S02]  /*1a830*/  MOV R4, R5 ;  /* 0x0000000500047202 */ /* 0x000fc40000000f00 */
[----:B------:R-:W-:Y:S05]  /*1a840*/  CALL.REL.NOINC `($__internal_4_$__cuda_sm70_shflsync_bfly_p) ;  /* 0x0000105000007944 */ /* 0x000fea0003c00000 */
[----:B------:R-:W-:Y:S01]  /*1a850*/  FADD.FTZ R5, R5, R0 ;  /* 0x0000000005057221 */ /* 0x000fe20000010000 */
[----:B------:R-:W-:-:S02]  /*1a860*/  MOV R4, R233 ;  /* 0x000000e900047202 */ /* 0x000fc40000000f00 */
[----:B------:R-:W-:Y:S02]  /*1a870*/  MOV R0, 0x2 ;  /* 0x0000000200007802 */ /* 0x000fe40000000f00 */
[----:B------:R-:W-:Y:S02]  /*1a880*/  MOV R2, 0x1a8a0 ;  /* 0x0001a8a000027802 */ /* 0x000fe40000000f00 */
[----:B------:R-:W-:Y:S05]  /*1a890*/  CALL.REL.NOINC `($__internal_4_$__cuda_sm70_shflsync_bfly_p) ;  /* 0x0000100000007944 */ /* 0x000fea0003c00000 */
[----:B------:R-:W-:Y:S01]  /*1a8a0*/  FADD.FTZ R4, R233, R0 ;  /* 0x00000000e9047221 */ /* 0x000fe20000010000 */
[----:B------:R-:W-:Y:S02]  /*1a8b0*/  MOV R0, 0x1 ;  /* 0x0000000100007802 */ /* 0x000fe40000000f00 */
[----:B------:R-:W-:Y:S02]  /*1a8c0*/  MOV R2, 0x1a8e0 ;  /* 0x0001a8e000027802 */ /* 0x000fe40000000f00 */
[----:B------:R-:W-:Y:S05]  /*1a8d0*/  CALL.REL.NOINC `($__internal_4_$__cuda_sm70_shflsync_bfly_p) ;  /* 0x00000fc000007944 */ /* 0x000fea0003c00000 */
[----:B------:R-:W-:Y:S01]  /*1a8e0*/  MOV R11, R0 ;  /* 0x00000000000b7202 */ /* 0x000fe20000000f00 */
[----:B------:R-:W-:Y:S05]  /*1a8f0*/  BRA `(.L_x_409) ;  /* 0xffff9e3000007947 */ /* 0x000fea000383ffff */
.L_x_327:
[----:B-1234-:R-:W-:Y:S01]  /*1a900*/  IMAD.MOV.U32 R35, RZ, RZ, R6 ;  /* 0x000000ffff237224 */ /* 0x01efe200078e0006 */
[----:B------:R-:W-:Y:S01]  /*1a910*/  MOV R3, RZ ;  /* 0x000000ff00037202 */ /* 0x000fe20000000f00 */
[----:B------:R-:W-:Y:S01]  /*1a920*/  IMAD.MOV.U32 R0, RZ, RZ, 0x1c1f ;  /* 0x00001c1fff007424 */ /* 0x000fe200078e00ff */
[----:B------:R-:W-:Y:S02]  /*1a930*/  MOV R2, 0x1a950 ;  /* 0x0001a95000027802 */ /* 0x000fe40000000f00 */
[----:B------:R-:W-:Y:S05]  /*1a940*/  CALL.REL.NOINC `($__internal_5_$__cuda_sm70_shflsync_idx_p) ;  /* 0x00000fb000007944 */ /* 0x000fea0003c00000 */
[----:B------:R-:W-:Y:S01]  /*1a950*/  MOV R5, R0 ;  /* 0x0000000000057202 */ /* 0x000fe20000000f00 */
[----:B------:R-:W-:Y:S05]  /*1a960*/  BRA `(.L_x_410) ;  /* 0xffffb87000007947 */ /* 0x000fea000383ffff */
.L_x_328:
[----:B------:R-:W-:Y:S01]  /*1a970*/  IMAD.MOV.U32 R35, RZ, RZ, R13 ;  /* 0x000000ffff237224 */ /* 0x000fe200078e000d */
[----:B------:R-:W-:Y:S01]  /*1a980*/  MOV R3, RZ ;  /* 0x000000ff00037202 */ /* 0x000fe20000000f00 */
[----:B------:R-:W-:Y:S01]  /*1a990*/  IMAD.MOV.U32 R0, RZ, RZ, 0x1c1f ;  /* 0x00001c1fff007424 */ /* 0x000fe200078e00ff */
[----:B------:R-:W-:-:S02]  /*1a9a0*/  MOV R2, 0x1a9c0 ;  /* 0x0001a9c000027802 */ /* 0x000fc40000000f00 */
[----:B-12---:R-:W-:Y:S05]  /*1a9b0*/  CALL.REL.NOINC `($__internal_5_$__cuda_sm70_shflsync_idx_p) ;  /* 0x00000f4000007944 */ /* 0x006fea0003c00000 */
[----:B------:R-:W-:Y:S05]  /*1a9c0*/  BRA `(.L_x_411) ;  /* 0xffffb83000007947 */ /* 0x000fea000383ffff */
.L_x_331:
[----:B------:R-:W-:Y:S01]  /*1a9d0*/  IMAD.MOV.U32 R35, RZ, RZ, R6 ;  /* 0x000000ffff237224 */ /* 0x000fe200078e0006 */
[----:B--2---:R-:W-:Y:S01]  /*1a9e0*/  MOV R3, 0x1 ;  /* 0x0000000100037802 */ /* 0x004fe20000000f00 */
[----:B----4-:R-:W-:Y:S01]  /*1a9f0*/  IMAD.MOV.U32 R0, RZ, RZ, 0x1c1f ;  /* 0x00001c1fff007424 */ /* 0x010fe200078e00ff */
[----:B------:R-:W-:-:S02]  /*1aa00*/  MOV R2, 0x1aa20 ;  /* 0x0001aa2000027802 */ /* 0x000fc40000000f00 */
        /* <DEDUP_REMOVED lines=8> */
.L_x_334:
[----:B------:R-:W-:Y:S01]  /*1aa90*/  IMAD.MOV.U32 R35, RZ, RZ, R6 ;  /* 0x000000ffff237224 */ /* 0x000fe200078e0006 */
[----:B-1----:R-:W-:Y:S01]  /*1aaa0*/  MOV R3, 0x2 ;  /* 0x0000000200037802 */ /* 0x002fe20000000f00 */
[----:B----4-:R-:W-:Y:S01]  /*1aab0*/  IMAD.MOV.U32 R0, RZ, RZ, 0x1c1f ;  /* 0x00001c1fff007424 */ /* 0x010fe200078e00ff */
[----:B------:R-:W-:Y:S02]  /*1aac0*/  MOV R2, 0x1aae0 ;  /* 0x0001aae000027802 */ /* 0x000fe40000000f00 */
[----:B--23--:R-:W-:Y:S05]  /*1aad0*/  CALL.REL.NOINC `($__internal_5_$__cuda_sm70_shflsync_idx_p) ;  /* 0x00000e2000007944 */ /* 0x00cfea0003c00000 */
[----:B------:R-:W-:Y:S01]  /*1aae0*/  MOV R5, R0 ;  /* 0x0000000000057202 */ /* 0x000fe20000000f00 */
[----:B------:R-:W-:Y:S05]  /*1aaf0*/  BRA `(.L_x_413) ;  /* 0xffffb96000007947 */ /* 0x000fea000383ffff */
.L_x_335:
[----:B------:R-:W-:Y:S01]  /*1ab00*/  IMAD.MOV.U32 R35, RZ, RZ, R13 ;  /* 0x000000ffff237224 */ /* 0x000fe200078e000d */
[----:B------:R-:W-:Y:S01]  /*1ab10*/  MOV R3, 0x2 ;  /* 0x0000000200037802 */ /* 0x000fe20000000f00 */
[----:B----4-:R-:W-:Y:S01]  /*1ab20*/  IMAD.MOV.U32 R0, RZ, RZ, 0x1c1f ;  /* 0x00001c1fff007424 */ /* 0x010fe200078e00ff */
[----:B------:R-:W-:Y:S02]  /*1ab30*/  MOV R2, 0x1ab50 ;  /* 0x0001ab5000027802 */ /* 0x000fe40000000f00 */
[----:B-123--:R-:W-:Y:S05]  /*1ab40*/  CALL.REL.NOINC `($__internal_5_$__cuda_sm70_shflsync_idx_p) ;  /* 0x00000db000007944 */ /* 0x00efea0003c00000 */
[----:B------:R-:W-:Y:S05]  /*1ab50*/  BRA `(.L_x_414) ;  /* 0xffffb92000007947 */ /* 0x000fea000383ffff */
.L_x_338:
[----:B------:R-:W-:Y:S01]  /*1ab60*/  IMAD.MOV.U32 R35, RZ, RZ, R6 ;  /* 0x000000ffff237224 */ /* 0x000fe200078e0006 */
[----:B-1----:R-:W-:Y:S01]  /*1ab70*/  MOV R3, 0x3 ;  /* 0x0000000300037802 */ /* 0x002fe20000000f00 */
[----:B------:R-:W-:Y:S01]  /*1ab80*/  IMAD.MOV.U32 R0, RZ, RZ, 0x1c1f ;  /* 0x00001c1fff007424 */ /* 0x000fe200078e00ff */
[----:B------:R-:W-:-:S02]  /*1ab90*/  MOV R2, 0x1abb0 ;  /* 0x0001abb000027802 */ /* 0x000fc40000000f00 */
[----:B--234-:R-:W-:Y:S05]  /*1aba0*/  CALL.REL.NOINC `($__internal_5_$__cuda_sm70_shflsync_idx_p) ;  /* 0x00000d5000007944 */ /* 0x01cfea0003c00000 */
[----:B------:R-:W-:Y:S01]  /*1abb0*/  IMAD.MOV.U32 R6, RZ, RZ, R0 ;  /* 0x000000ffff067224 */ /* 0x000fe200078e0000 */
[----:B------:R-:W-:Y:S01]  /*1abc0*/  MOV R3, 0x3 ;  /* 0x0000000300037802 */ /* 0x000fe20000000f00 */
[----:B------:R-:W-:Y:S01]  /*1abd0*/  IMAD.MOV.U32 R35, RZ, RZ, R13 ;  /* 0x000000ffff237224 */ /* 0x000fe200078e000d */
[----:B------:R-:W-:-:S02]  /*1abe0*/  MOV R0, 0x1c1f ;  /* 0x00001c1f00007802 */ /* 0x000fc40000000f00 */
[----:B------:R-:W-:Y:S02]  /*1abf0*/  MOV R2, 0x1ac10 ;  /* 0x0001ac1000027802 */ /* 0x000fe40000000f00 */
[----:B------:R-:W-:Y:S05]  /*1ac00*/  CALL.REL.NOINC `($__internal_5_$__cuda_sm70_shflsync_idx_p) ;  /* 0x00000cf000007944 */ /* 0x000fea0003c00000 */
[----:B------:R-:W-:Y:S05]  /*1ac10*/  BRA `(.L_x_415) ;  /* 0xffffb9a000007947 */ /* 0x000fea000383ffff */
.L_x_340:
[----:B------:R-:W-:Y:S01]  /*1ac20*/  IMAD.MOV.U32 R35, RZ, RZ, R6 ;  /* 0x000000ffff237224 */ /* 0x000fe200078e0006 */
[----:B------:R-:W-:Y:S01]  /*1ac30*/  MOV R3, RZ ;  /* 0x000000ff00037202 */ /* 0x000fe20000000f00 */
[----:B------:R-:W-:Y:S01]  /*1ac40*/  IMAD.MOV.U32 R0, RZ, RZ, 0x1c1f ;  /* 0x00001c1fff007424 */ /* 0x000fe200078e00ff */
[----:B------:R-:W-:Y:S02]  /*1ac50*/  MOV R2, 0x1ac70 ;  /* 0x0001ac7000027802 */ /* 0x000fe40000000f00 */
[----:B------:R-:W-:Y:S05]  /*1ac60*/  CALL.REL.NOINC `($__internal_5_$__cuda_sm70_shflsync_idx_p) ;  /* 0x00000c9000007944 */ /* 0x000fea0003c00000 */
[----:B------:R-:W-:Y:S01]  /*1ac70*/  MOV R4, R0 ;  /* 0x0000000000047202 */ /* 0x000fe20000000f00 */
[----:B------:R-:W-:Y:S05]  /*1ac80*/  BRA `(.L_x_416) ;  /* 0xffffbc6000007947 */ /* 0x000fea000383ffff */
.L_x_341:
[----:B------:R-:W-:Y:S01]  /*1ac90*/  IMAD.MOV.U32 R35, RZ, RZ, R5 ;  /* 0x000000ffff237224 */ /* 0x000fe200078e0005 */
[----:B------:R-:W-:Y:S01]  /*1aca0*/  MOV R3, RZ ;  /* 0x000000ff00037202 */ /* 0x000fe20000000f00 */
[----:B------:R-:W-:Y:S01]  /*1acb0*/  IMAD.MOV.U32 R0, RZ, RZ, 0x1c1f ;  /* 0x00001c1fff007424 */ /* 0x000fe200078e00ff */
[----:B------:R-:W-:Y:S02]  /*1acc0*/  MOV R2, 0x1ace0 ;  /* 0x0001ace000027802 */ /* 0x000fe40000000f00 */
[----:B-12---:R-:W-:Y:S05]  /*1acd0*/  CALL.REL.NOINC `($__internal_5_$__cuda_sm70_shflsync_idx_p) ;  /* 0x00000c2000007944 */ /* 0x006fea0003c00000 */
[----:B------:R-:W-:Y:S05]  /*1ace0*/  BRA `(.L_x_417) ;  /* 0xffffbc2000007947 */ /* 0x000fea000383ffff */
.L_x_344:
        /* <DEDUP_REMOVED lines=12> */
.L_x_347:
[----:B------:R-:W-:Y:S01]  /*1adb0*/  IMAD.MOV.U32 R35, RZ, RZ, R6 ;  /* 0x000000ffff237224 */ /* 0x000fe200078e0006 */
[----:B-1----:R-:W-:Y:S01]  /*1adc0*/  MOV R3, 0x2 ;  /* 0x0000000200037802 */ /* 0x002fe20000000f00 */
[----:B----4-:R-:W-:Y:S01]  /*1add0*/  IMAD.MOV.U32 R0, RZ, RZ, 0x1c1f ;  /* 0x00001c1fff007424 */ /* 0x010fe200078e00ff */
[----:B------:R-:W-:Y:S02]  /*1ade0*/  MOV R2, 0x1ae00 ;  /* 0x0001ae0000027802 */ /* 0x000fe40000000f00 */
[----:B--23--:R-:W-:Y:S05]  /*1adf0*/  CALL.REL.NOINC `($__internal_5_$__cuda_sm70_shflsync_idx_p) ;  /* 0x00000b0000007944 */ /* 0x00cfea0003c00000 */
[----:B------:R-:W-:Y:S01]  /*1ae00*/  MOV R4, R0 ;  /* 0x0000000000047202 */ /* 0x000fe20000000f00 */
[----:B------:R-:W-:Y:S05]  /*1ae10*/  BRA `(.L_x_419) ;  /* 0xffffc4a000007947 */ /* 0x000fea000383ffff */
.L_x_348:
[----:B------:R-:W-:Y:S01]  /*1ae20*/  IMAD.MOV.U32 R35, RZ, RZ, R5 ;  /* 0x000000ffff237224 */ /* 0x000fe200078e0005 */
[----:B------:R-:W-:Y:S01]  /*1ae30*/  MOV R3, 0x2 ;  /* 0x0000000200037802 */ /* 0x000fe20000000f00 */
[----:B----4-:R-:W-:Y:S01]  /*1ae40*/  IMAD.MOV.U32 R0, RZ, RZ, 0x1c1f ;  /* 0x00001c1fff007424 */ /* 0x010fe200078e00ff */
[----:B------:R-:W-:Y:S02]  /*1ae50*/  MOV R2, 0x1ae70 ;  /* 0x0001ae7000027802 */ /* 0x000fe40000000f00 */
[----:B-123--:R-:W-:Y:S05]  /*1ae60*/  CALL.REL.NOINC `($__internal_5_$__cuda_sm70_shflsync_idx_p) ;  /* 0x00000a9000007944 */ /* 0x00efea0003c00000 */
[----:B------:R-:W-:Y:S05]  /*1ae70*/  BRA `(.L_x_420) ;  /* 0xffffc46000007947 */ /* 0x000fea000383ffff */
.L_x_351:
[----:B------:R-:W-:Y:S01]  /*1ae80*/  IMAD.MOV.U32 R35, RZ, RZ, R6 ;  /* 0x000000ffff237224 */ /* 0x000fe200078e0006 */
[----:B--2---:R-:W-:Y:S01]  /*1ae90*/  MOV R3, 0x3 ;  /* 0x0000000300037802 */ /* 0x004fe20000000f00 */
[----:B-1----:R-:W-:Y:S01]  /*1aea0*/  IMAD.MOV.U32 R0, RZ, RZ, 0x1c1f ;  /* 0x00001c1fff007424 */ /* 0x002fe200078e00ff */
[----:B------:R-:W-:-:S02]  /*1aeb0*/  MOV R2, 0x1aed0 ;  /* 0x0001aed000027802 */ /* 0x000fc40000000f00 */
[----:B---34-:R-:W-:Y:S05]  /*1aec0*/  CALL.REL.NOINC `($__internal_5_$__cuda_sm70_shflsync_idx_p) ;  /* 0x00000a3000007944 */ /* 0x018fea0003c00000 */
[----:B------:R-:W-:Y:S01]  /*1aed0*/  IMAD.MOV.U32 R4, RZ, RZ, R0 ;  /* 0x000000ffff047224 */ /* 0x000fe200078e0000 */
[----:B------:R-:W-:Y:S01]  /*1aee0*/  MOV R3, 0x3 ;  /* 0x0000000300037802 */ /* 0x000fe20000000f00 */
[----:B------:R-:W-:Y:S01]  /*1aef0*/  IMAD.MOV.U32 R35, RZ, RZ, R5 ;  /* 0x000000ffff237224 */ /* 0x000fe200078e0005 */
[----:B------:R-:W-:-:S02]  /*1af00*/  MOV R0, 0x1c1f ;  /* 0x00001c1f00007802 */ /* 0x000fc40000000f00 */
[----:B------:R-:W-:Y:S02]  /*1af10*/  MOV R2, 0x1af30 ;  /* 0x0001af3000027802 */ /* 0x000fe40000000f00 */
[----:B------:R-:W-:Y:S05]  /*1af20*/  CALL.REL.NOINC `($__internal_5_$__cuda_sm70_shflsync_idx_p) ;  /* 0x000009d000007944 */ /* 0x000fea0003c00000 */
[----:B------:R-:W-:Y:S05]  /*1af30*/  BRA `(.L_x_421) ;  /* 0xffffc89000007947 */ /* 0x000fea000383ffff */
.L_x_355:
[----:B------:R-:W-:Y:S01]  /*1af40*/  IMAD.MOV.U32 R35, RZ, RZ, R5 ;  /* 0x000000ffff237224 */ /* 0x000fe200078e0005 */
[----:B------:R-:W-:Y:S01]  /*1af50*/  MOV R3, RZ ;  /* 0x000000ff00037202 */ /* 0x000fe20000000f00 */
[----:B------:R-:W-:Y:S01]  /*1af60*/  IMAD.MOV.U32 R0, RZ, RZ, 0x1c1f ;  /* 0x00001c1fff007424 */ /* 0x000fe200078e00ff */
[----:B------:R-:W-:Y:S02]  /*1af70*/  MOV R2, 0x1af90 ;  /* 0x0001af9000027802 */ /* 0x000fe40000000f00 */
[----:B------:R-:W-:Y:S05]  /*1af80*/  CALL.REL.NOINC `($__internal_5_$__cuda_sm70_shflsync_idx_p) ;  /* 0x0000097000007944 */ /* 0x000fea0003c00000 */
[----:B------:R-:W-:Y:S01]  /*1af90*/  MOV R4, R0 ;  /* 0x0000000000047202 */ /* 0x000fe20000000f00 */
[----:B------:R-:W-:Y:S05]  /*1afa0*/  BRA `(.L_x_422) ;  /* 0xffffd50000007947 */ /* 0x000fea000383ffff */
.L_x_356:
[----:B------:R-:W-:Y:S01]  /*1afb0*/  IMAD.MOV.U32 R35, RZ, RZ, R13 ;  /* 0x000000ffff237224 */ /* 0x000fe200078e000d */
[----:B------:R-:W-:Y:S01]  /*1afc0*/  MOV R3, RZ ;  /* 0x000000ff00037202 */ /* 0x000fe20000000f00 */
[----:B------:R-:W-:Y:S01]  /*1afd0*/  IMAD.MOV.U32 R0, RZ, RZ, 0x1c1f ;  /* 0x00001c1fff007424 */ /* 0x000fe200078e00ff */
[----:B------:R-:W-:Y:S02]  /*1afe0*/  MOV R2, 0x1b000 ;  /* 0x0001b00000027802 */ /* 0x000fe40000000f00 */
[----:B-12---:R-:W-:Y:S05]  /*1aff0*/  CALL.REL.NOINC `($__internal_5_$__cuda_sm70_shflsync_idx_p) ;  /* 0x0000090000007944 */ /* 0x006fea0003c00000 */
[----:B------:R-:W-:Y:S05]  /*1b000*/  BRA `(.L_x_423) ;  /* 0xffffd4c000007947 */ /* 0x000fea000383ffff */
.L_x_359:
        /* <DEDUP_REMOVED lines=12> */
.L_x_362:
[----:B------:R-:W-:Y:S01]  /*1b0d0*/  IMAD.MOV.U32 R35, RZ, RZ, R5 ;  /* 0x000000ffff237224 */ /* 0x000fe200078e0005 */
[----:B-1----:R-:W-:Y:S01]  /*1b0e0*/  MOV R3, 0x2 ;  /* 0x0000000200037802 */ /* 0x002fe20000000f00 */
[----:B----4-:R-:W-:Y:S01]  /*1b0f0*/  IMAD.MOV.U32 R0, RZ, RZ, 0x1c1f ;  /* 0x00001c1fff007424 */ /* 0x010fe200078e00ff */
[----:B------:R-:W-:Y:S02]  /*1b100*/  MOV R2, 0x1b120 ;  /* 0x0001b12000027802 */ /* 0x000fe40000000f00 */
[----:B--23--:R-:W-:Y:S05]  /*1b110*/  CALL.REL.NOINC `($__internal_5_$__cuda_sm70_shflsync_idx_p) ;  /* 0x000007e000007944 */ /* 0x00cfea0003c00000 */
[----:B------:R-:W-:Y:S01]  /*1b120*/  MOV R4, R0 ;  /* 0x0000000000047202 */ /* 0x000fe20000000f00 */
[----:B------:R-:W-:Y:S05]  /*1b130*/  BRA `(.L_x_425) ;  /* 0xffffd60000007947 */ /* 0x000fea000383ffff */
.L_x_363:
[----:B------:R-:W-:Y:S01]  /*1b140*/  IMAD.MOV.U32 R35, RZ, RZ, R13 ;  /* 0x000000ffff237224 */ /* 0x000fe200078e000d */
[----:B------:R-:W-:Y:S01]  /*1b150*/  MOV R3, 0x2 ;  /* 0x0000000200037802 */ /* 0x000fe20000000f00 */
[----:B----4-:R-:W-:Y:S01]  /*1b160*/  IMAD.MOV.U32 R0, RZ, RZ, 0x1c1f ;  /* 0x00001c1fff007424 */ /* 0x010fe200078e00ff */
[----:B------:R-:W-:Y:S02]  /*1b170*/  MOV R2, 0x1b190 ;  /* 0x0001b19000027802 */ /* 0x000fe40000000f00 */
[----:B-123--:R-:W-:Y:S05]  /*1b180*/  CALL.REL.NOINC `($__internal_5_$__cuda_sm70_shflsync_idx_p) ;  /* 0x0000077000007944 */ /* 0x00efea0003c00000 */
[----:B------:R-:W-:Y:S05]  /*1b190*/  BRA `(.L_x_426) ;  /* 0xffffd5c000007947 */ /* 0x000fea000383ffff */
.L_x_366:
        /* <DEDUP_REMOVED lines=12> */
.L_x_368:
[----:B------:R-:W-:Y:S01]  /*1b260*/  IMAD.MOV.U32 R35, RZ, RZ, R34 ;  /* 0x000000ffff237224 */ /* 0x000fe200078e0022 */
[----:B------:R-:W-:Y:S01]  /*1b270*/  MOV R3, RZ ;  /* 0x000000ff00037202 */ /* 0x000fe20000000f00 */
[----:B------:R-:W-:Y:S01]  /*1b280*/  IMAD.MOV.U32 R0, RZ, RZ, 0x1f ;  /* 0x0000001fff007424 */ /* 0x000fe200078e00ff */
[----:B------:R-:W-:Y:S02]  /*1b290*/  MOV R2, 0x1b2b0 ;  /* 0x0001b2b000027802 */ /* 0x000fe40000000f00 */
[----:B--2-4-:R-:W-:Y:S05]  /*1b2a0*/  CALL.REL.NOINC `($__internal_5_$__cuda_sm70_shflsync_idx_p) ;  /* 0x0000065000007944 */ /* 0x014fea0003c00000 */
[----:B------:R-:W-:Y:S01]  /*1b2b0*/  MOV R10, R0 ;  /* 0x00000000000a7202 */ /* 0x000fe20000000f00 */
[----:B------:R-:W-:Y:S05]  /*1b2c0*/  BRA `(.L_x_428) ;  /* 0xffffd7c000007947 */ /* 0x000fea000383ffff */
.L_x_369:
[----:B------:R-:W-:Y:S01]  /*1b2d0*/  IMAD.MOV.U32 R35, RZ, RZ, R34 ;  /* 0x000000ffff237224 */ /* 0x000fe200078e0022 */
[----:B------:R-:W-:Y:S01]  /*1b2e0*/  MOV R3, 0x1 ;  /* 0x0000000100037802 */ /* 0x000fe20000000f00 */
[----:B------:R-:W-:Y:S01]  /*1b2f0*/  IMAD.MOV.U32 R0, RZ, RZ, 0x1f ;  /* 0x0000001fff007424 */ /* 0x000fe200078e00ff */
[----:B------:R-:W-:Y:S02]  /*1b300*/  MOV R2, 0x1b320 ;  /* 0x0001b32000027802 */ /* 0x000fe40000000f00 */
[----:B-1234-:R-:W-:Y:S05]  /*1b310*/  CALL.REL.NOINC `($__internal_5_$__cuda_sm70_shflsync_idx_p) ;  /* 0x000005e000007944 */ /* 0x01efea0003c00000 */
[----:B------:R-:W-:Y:S01]  /*1b320*/  MOV R9, R0 ;  /* 0x0000000000097202 */ /* 0x000fe20000000f00 */
[----:B------:R-:W-:Y:S05]  /*1b330*/  BRA `(.L_x_429) ;  /* 0xffffd77000007947 */ /* 0x000fea000383ffff */
.L_x_370:
[----:B------:R-:W-:Y:S02]  /*1b340*/  MOV R3, 0x1 ;  /* 0x0000000100037802 */ /* 0x000fe40000000f00 */
[----:B------:R-:W-:-:S02]  /*1b350*/  MOV R2, 0x1b370 ;  /* 0x0001b37000027802 */ /* 0x000fc40000000f00 */
[----:B-1-3--:R-:W-:Y:S05]  /*1b360*/  CALL.REL.NOINC `($__internal_6_$__cuda_sm70_shflsync_up_p) ;  /* 0x000005e000007944 */ /* 0x00afea0003c00000 */
[----:B------:R-:W-:Y:S05]  /*1b370*/  BRA `(.L_x_430) ;  /* 0xffffd86000007947 */ /* 0x000fea000383ffff */
.L_x_371:
[----:B------:R-:W-:Y:S02]  /*1b380*/  MOV R3, 0x2 ;  /* 0x0000000200037802 */ /* 0x000fe40000000f00 */
[----:B------:R-:W-:-:S02]  /*1b390*/  MOV R2, 0x1b3b0 ;  /* 0x0001b3b000027802 */ /* 0x000fc40000000f00 */
[----:B-1-3--:R-:W-:Y:S05]  /*1b3a0*/  CALL.REL.NOINC `($__internal_6_$__cuda_sm70_shflsync_up_p) ;  /* 0x000005a000007944 */ /* 0x00afea0003c00000 */
        /* <DEDUP_REMOVED lines=23> */
.L_x_375:
[----:B------:R-:W-:Y:S02]  /*1b520*/  MOV R3, 0x1 ;  /* 0x0000000100037802 */ /* 0x000fe40000000f00 */
[----:B------:R-:W-:Y:S02]  /*1b530*/  MOV R2, 0x1b550 ;  /* 0x0001b55000027802 */ /* 0x000fe40000000f00 */
[----:B-1----:R-:W-:Y:S05]  /*1b540*/  CALL.REL.NOINC `($__internal_6_$__cuda_sm70_shflsync_up_p) ;  /* 0x0000040000007944 */ /* 0x002fea0003c00000 */
[----:B------:R-:W-:Y:S01]  /*1b550*/  MOV R2, R4 ;  /* 0x0000000400027202 */ /* 0x000fe20000000f00 */
[----:B------:R-:W-:Y:S05]  /*1b560*/  BRA `(.L_x_432) ;  /* 0xffffd8e000007947 */ /* 0x000fea000383ffff */
.L_x_376:
[----:B------:R-:W-:Y:S02]  /*1b570*/  MOV R3, 0x2 ;  /* 0x0000000200037802 */ /* 0x000fe40000000f00 */
[----:B------:R-:W-:Y:S02]  /*1b580*/  MOV R2, 0x1b5a0 ;  /* 0x0001b5a000027802 */ /* 0x000fe40000000f00 */
[----:B-1----:R-:W-:Y:S05]  /*1b590*/  CALL.REL.NOINC `($__internal_6_$__cuda_sm70_shflsync_up_p) ;  /* 0x000003b000007944 */ /* 0x002fea0003c00000 */
        /* <DEDUP_REMOVED lines=23> */
.L_x_378:
[----:B------:R-:W-:Y:S02]  /*1b710*/  SEL R0, RZ, 0x1, P0 ;  /* 0x00000001ff007807 */ /* 0x000fe40000000000 */
[----:B------:R-:W-:Y:S02]  /*1b720*/  MOV R2, 0x1b740 ;  /* 0x0001b74000027802 */ /* 0x000fe40000000f00 */
[----:B-12---:R-:W-:Y:S05]  /*1b730*/  CALL.REL.NOINC `($__internal_7_$__cuda_sm70_votesync_ballot) ;  /* 0x0000027000007944 */ /* 0x006fea0003c00000 */
[----:B------:R-:W-:Y:S01]  /*1b740*/  MOV R9, R0 ;  /* 0x0000000000097202 */ /* 0x000fe20000000f00 */
[----:B------:R-:W-:Y:S05]  /*1b750*/  BRA `(.L_x_434) ;  /* 0xffffd88000007947 */ /* 0x000fea000383ffff */
.L_x_379:
[----:B------:R-:W-:Y:S01]  /*1b760*/  IMAD.MOV.U32 R35, RZ, RZ, R6 ;  /* 0x000000ffff237224 */ /* 0x000fe200078e0006 */
[----:B----4-:R-:W-:Y:S01]  /*1b770*/  MOV R3, R11 ;  /* 0x0000000b00037202 */ /* 0x010fe20000000f00 */
[----:B------:R-:W-:Y:S01]  /*1b780*/  IMAD.MOV.U32 R0, RZ, RZ, 0x1f ;  /* 0x0000001fff007424 */ /* 0x000fe200078e00ff */
[----:B------:R-:W-:Y:S02]  /*1b790*/  MOV R2, 0x1b7b0 ;  /* 0x0001b7b000027802 */ /* 0x000fe40000000f00 */
[----:B-123--:R-:W-:Y:S05]  /*1b7a0*/  CALL.REL.NOINC `($__internal_5_$__cuda_sm70_shflsync_idx_p) ;  /* 0x0000015000007944 */ /* 0x00efea0003c00000 */
[----:B------:R-:W-:Y:S01]  /*1b7b0*/  IMAD.MOV.U32 R6, RZ, RZ, R0 ;  /* 0x000000ffff067224 */ /* 0x000fe200078e0000 */
[----:B------:R-:W-:Y:S01]  /*1b7c0*/  MOV R3, R11 ;  /* 0x0000000b00037202 */ /* 0x000fe20000000f00 */
[----:B------:R-:W-:Y:S01]  /*1b7d0*/  IMAD.MOV.U32 R35, RZ, RZ, R8 ;  /* 0x000000ffff237224 */ /* 0x000fe200078e0008 */
[----:B------:R-:W-:Y:S02]  /*1b7e0*/  MOV R0, 0x1f ;  /* 0x0000001f00007802 */ /* 0x000fe40000000f00 */
[----:B------:R-:W-:-:S02]  /*1b7f0*/  MOV R2, 0x1b810 ;  /* 0x0001b81000027802 */ /* 0x000fc40000000f00 */
[----:B------:R-:W-:Y:S05]  /*1b800*/  CALL.REL.NOINC `($__internal_5_$__cuda_sm70_shflsync_idx_p) ;  /* 0x000000f000007944 */ /* 0x000fea0003c00000 */
[----:B------:R-:W-:Y:S01]  /*1b810*/  MOV R5, R0 ;  /* 0x0000000000057202 */ /* 0x000fe20000000f00 */
[----:B------:R-:W-:Y:S05]  /*1b820*/  BRA `(.L_x_435) ;  /* 0xffffd7f000007947 */ /* 0x000fea000383ffff */
.L_x_382:
[----:B------:R-:W-:Y:S01]  /*1b830*/  MOV R3, R0 ;  /* 0x0000000000037202 */ /* 0x000fe20000000f00 */
[----:B------:R-:W-:Y:S01]  /*1b840*/  IMAD.MOV.U32 R35, RZ, RZ, R4 ;  /* 0x000000ffff237224 */ /* 0x000fe200078e0004 */
[----:B------:R-:W-:Y:S01]  /*1b850*/  MOV R2, 0x1b880 ;  /* 0x0001b88000027802 */ /* 0x000fe20000000f00 */
[----:B------:R-:W-:-:S02]  /*1b860*/  IMAD.MOV.U32 R0, RZ, RZ, 0x1f ;  /* 0x0000001fff007424 */ /* 0x000fc400078e00ff */
[----:B-1234-:R-:W-:Y:S05]  /*1b870*/  CALL.REL.NOINC `($__internal_5_$__cuda_sm70_shflsync_idx_p) ;  /* 0x0000008000007944 */ /* 0x01efea0003c00000 */
[----:B------:R-:W-:Y:S01]  /*1b880*/  MOV R13, R0 ;  /* 0x00000000000d7202 */ /* 0x000fe20000000f00 */
[----:B------:R-:W-:Y:S05]  /*1b890*/  BRA `(.L_x_381) ;  /* 0xffffd7e000007947 */ /* 0x000fea000383ffff */
        .weak           $__internal_4_$__cuda_sm70_shflsync_bfly_p
        .type           $__internal_4_$__cuda_sm70_shflsync_bfly_p,@function
        .size           $__internal_4_$__cuda_sm70_shflsync_bfly_p,($__internal_5_$__cuda_sm70_shflsync_idx_p - $__internal_4_$__cuda_sm70_shflsync_bfly_p)
$__internal_4_$__cuda_sm70_shflsync_bfly_p:
[----:B------:R-:W-:Y:S02]  /*1b8a0*/  MOV R36, 0xffffffff ;  /* 0xffffffff00247802 */ /* 0x000fe40000000f00 */
[----:B------:R-:W-:-:S02]  /*1b8b0*/  MOV R3, 0x1f ;  /* 0x0000001f00037802 */ /* 0x000fc40000000f00 */
[----:B------:R-:W-:Y:S04]  /*1b8c0*/  WARPSYNC R36 ;  /* 0x0000002400007348 */ /* 0x000fe80003800000 */
[----:B------:R1:W2:Y:S02]  /*1b8d0*/  SHFL.BFLY PT, R0, R4, R0, R3 ;  /* 0x0c00000004007389 */ /* 0x0002a400000e0003 */
[----:B-1----:R-:W-:-:S04]  /*1b8e0*/  MOV R3, 0x0 ;  /* 0x0000000000037802 */ /* 0x002fc80000000f00 */
[----:B--2---:R-:W-:Y:S05]  /*1b8f0*/  RET.REL.NODEC R2 `(_ZN7cutlass13device_kernelIN5flash19enable_sm80_to_sm89INS1_16FlashAttnFwdSm80INS1_25CollectiveMainloopFwdSm80ILi4ELi1ELb0EN4cute5tupleIJNS5_1CILi128EEENS7_ILi48EEENS7_ILi96EEEEEELi96ENS_10bfloat16_tEfNS_4arch4Sm80ELb0ELb0ELb1ELb1ELb1ELb1ELb1ELb1EEENS1_21CollectiveEpilogueFwdINS6_IJS8_SA_S9_EEENS6_IJNS7_ILi1EEESI_SI_EEESC_SE_Li128ELb1ELb1ELb1ELb0EEENS1_36VarlenDynamicPersistentTileSchedulerILi128ELi48ELi128ELi128ELb1ELb1ELb0ELb0ELb1ELb1EEEEEEEEEvNT_6ParamsE) ;  /* 0xfffe470002007950 */ /* 0x004fea0003c3ffff */
        .weak           $__internal_5_$__cuda_sm70_shflsync_idx_p
        .type           $__internal_5_$__cuda_sm70_shflsync_idx_p,@function
        .size           $__internal_5_$__cuda_sm70_shflsync_idx_p,($__internal_6_$__cuda_sm70_shflsync_up_p - $__internal_5_$__cuda_sm70_shflsync_idx_p)
$__internal_5_$__cuda_sm70_shflsync_idx_p:
[----:B------:R-:W-:-:S04]  /*1b900*/  MOV R217, 0xffffffff ;  /* 0xffffffff00d97802 */ /* 0x000fc80000000f00 */
[----:B------:R-:W-:Y:S04]  /*1b910*/  WARPSYNC R217 ;  /* 0x000000d900007348 */ /* 0x000fe80003800000 */
[----:B------:R1:W2:Y:S02]  /*1b920*/  SHFL.IDX PT, R0, R35, R3, R0 ;  /* 0x0000000323007389 */ /* 0x0002a400000e0000 */
[----:B-1----:R-:W-:-:S04]  /*1b930*/  MOV R3, 0x0 ;  /* 0x0000000000037802 */ /* 0x002fc80000000f00 */
[----:B--2---:R-:W-:Y:S05]  /*1b940*/  RET.REL.NODEC R2 `(_ZN7cutlass13device_kernelIN5flash19enable_sm80_to_sm89INS1_16FlashAttnFwdSm80INS1_25CollectiveMainloopFwdSm80ILi4ELi1ELb0EN4cute5tupleIJNS5_1CILi128EEENS7_ILi48EEENS7_ILi96EEEEEELi96ENS_10bfloat16_tEfNS_4arch4Sm80ELb0ELb0ELb1ELb1ELb1ELb1ELb1ELb1EEENS1_21CollectiveEpilogueFwdINS6_IJS8_SA_S9_EEENS6_IJNS7_ILi1EEESI_SI_EEESC_SE_Li128ELb1ELb1ELb1ELb0EEENS1_36VarlenDynamicPersistentTileSchedulerILi128ELi48ELi128ELi128ELb1ELb1ELb0ELb0ELb1ELb1EEEEEEEEEvNT_6ParamsE) ;  /* 0xfffe46b002007950 */ /* 0x004fea0003c3ffff */
        .weak           $__internal_6_$__cuda_sm70_shflsync_up_p
        .type           $__internal_6_$__cuda_sm70_shflsync_up_p,@function
        .size           $__internal_6_$__cuda_sm70_shflsync_up_p,($__internal_7_$__cuda_sm70_votesync_ballot - $__internal_6_$__cuda_sm70_shflsync_up_p)
$__internal_6_$__cuda_sm70_shflsync_up_p:
[----:B------:R-:W-:Y:S02]  /*1b950*/  MOV R4, RZ ;  /* 0x000000ff00047202 */ /* 0x000fe40000000f00 */
[----:B------:R-:W-:-:S04]  /*1b960*/  MOV R11, 0xffffffff ;  /* 0xffffffff000b7802 */ /* 0x000fc80000000f00 */
[----:B------:R-:W-:Y:S04]  /*1b970*/  WARPSYNC R11 ;  /* 0x0000000b00007348 */ /* 0x000fe80003800000 */
[----:B------:R1:W2:Y:S02]  /*1b980*/  SHFL.UP PT, R4, R0, R3, R4 ;  /* 0x0400000300047389 */ /* 0x0002a400000e0004 */
[----:B-1----:R-:W-:-:S04]  /*1b990*/  MOV R3, 0x0 ;  /* 0x0000000000037802 */ /* 0x002fc80000000f00 */
[----:B--2---:R-:W-:Y:S05]  /*1b9a0*/  RET.REL.NODEC R2 `(_ZN7cutlass13device_kernelIN5flash19enable_sm80_to_sm89INS1_16FlashAttnFwdSm80INS1_25CollectiveMainloopFwdSm80ILi4ELi1ELb0EN4cute5tupleIJNS5_1CILi128EEENS7_ILi48EEENS7_ILi96EEEEEELi96ENS_10bfloat16_tEfNS_4arch4Sm80ELb0ELb0ELb1ELb1ELb1ELb1ELb1ELb1EEENS1_21CollectiveEpilogueFwdINS6_IJS8_SA_S9_EEENS6_IJNS7_ILi1EEESI_SI_EEESC_SE_Li128ELb1ELb1ELb1ELb0EEENS1_36VarlenDynamicPersistentTileSchedulerILi128ELi48ELi128ELi128ELb1ELb1ELb0ELb0ELb1ELb1EEEEEEEEEvNT_6ParamsE) ;  /* 0xfffe465002007950 */ /* 0x004fea0003c3ffff */
        .weak           $__internal_7_$__cuda_sm70_votesync_ballot
        .type           $__internal_7_$__cuda_sm70_votesync_ballot,@function
        .size           $__internal_7_$__cuda_sm70_votesync_ballot,(.L_x_3634 - $__internal_7_$__cuda_sm70_votesync_ballot)
$__internal_7_$__cuda_sm70_votesync_ballot:
[----:B------:R-:W-:Y:S01]  /*1b9b0*/  ISETP.NE.U32.AND P0, PT, R0, 0x1, PT ;  /* 0x000000010000780c */ /* 0x000fe20003f05070 */
[----:B------:R-:W-:-:S04]  /*1b9c0*/  IMAD.MOV.U32 R3, RZ, RZ, -0x1 ;  /* 0xffffffffff037424 */ /* 0x000fc800078e00ff */
[----:B------:R-:W-:Y:S08]  /*1b9d0*/  WARPSYNC R3 ;  /* 0x0000000300007348 */ /* 0x000ff00003800000 */
[----:B------:R-:W-:-:S04]  /*1b9e0*/  VOTE.ANY R0, PT, !P0 ;  /* 0x0000000000007806 */ /* 0x000fc800040e0100 */
[----:B------:R-:W-:Y:S01]  /*1b9f0*/  LOP3.LUT R0, R0, R3, RZ, 0xc0, !PT ;  /* 0x0000000300007212 */ /* 0x000fe200078ec0ff */
[----:B------:R-:W-:-:S04]  /*1ba00*/  IMAD.MOV.U32 R3, RZ, RZ, 0x0 ;  /* 0x00000000ff037424 */ /* 0x000fc800078e00ff */
[----:B------:R-:W-:Y:S05]  /*1ba10*/  RET.REL.NODEC R2 `(_ZN7cutlass13device_kernelIN5flash19enable_sm80_to_sm89INS1_16FlashAttnFwdSm80INS1_25CollectiveMainloopFwdSm80ILi4ELi1ELb0EN4cute5tupleIJNS5_1CILi128EEENS7_ILi48EEENS7_ILi96EEEEEELi96ENS_10bfloat16_tEfNS_4arch4Sm80ELb0ELb0ELb1ELb1ELb1ELb1ELb1ELb1EEENS1_21CollectiveEpilogueFwdINS6_IJS8_SA_S9_EEENS6_IJNS7_ILi1EEESI_SI_EEESC_SE_Li128ELb1ELb1ELb1ELb0EEENS1_36VarlenDynamicPersistentTileSchedulerILi128ELi48ELi128ELi128ELb1ELb1ELb0ELb0ELb1ELb1EEEEEEEEEvNT_6ParamsE) ;  /* 0xfffe45e002007950 */ /* 0x000fea0003c3ffff */
.L_x_436:
        /* <DEDUP_REMOVED lines=14> */
.L_x_3634:


//--------------------- .text._ZN7cutlass13device_kernelIN5flash19enable_sm80_to_sm89INS1_16FlashAttnFwdSm80INS1_25CollectiveMainloopFwdSm80ILi4ELi1ELb0EN4cute5tupleIJNS5_1CILi128EEENS7_ILi48EEENS7_ILi96EEEEEELi96ENS_10bfloat16_tEfNS_4arch4Sm80ELb0ELb1ELb1ELb0ELb1ELb0ELb1ELb1EEENS1_21CollectiveEpilogueFwdINS6_IJS8_SA_S9_EEENS6_IJNS7_ILi1EEESI_SI_EEESC_SE_Li128ELb0ELb1ELb1ELb0EEENS1_19SingleTileSchedulerILb0ELb1ELb1ELi128EEEEEEEEEvNT_6ParamsE --------------------------
	.section	.text._ZN7cutlass13device_kernelIN5flash19enable_sm80_to_sm89INS1_16FlashAttnFwdSm80INS1_25CollectiveMainloopFwdSm80ILi4ELi1ELb0EN4cute5tupleIJNS5_1CILi128EEENS7_ILi48EEENS7_ILi96EEEEEELi96ENS_10bfloat16_tEfNS_4arch4Sm80ELb0ELb1ELb1ELb0ELb1ELb0ELb1ELb1EEENS1_21CollectiveEpilogueFwdINS6_IJS8_SA_S9_EEENS6_IJNS7_ILi1EEESI_SI_EEESC_SE_Li128ELb0ELb1ELb1ELb0EEENS1_19SingleTileSchedulerILb0ELb1ELb1ELi128EEEEEEEEEvNT_6ParamsE,"ax",@progbits
	.sectioninfo	@"SHI_REGISTERS=255"
	.align	128
.text._ZN7cutlass13device_kernelIN5flash19enable_sm80_to_sm89INS1_16FlashAttnFwdSm80INS1_25CollectiveMainloopFwdSm80ILi4ELi1ELb0EN4cute5tupleIJNS5_1CILi128EEENS7_ILi48EEENS7_ILi96EEEEEELi96ENS_10bfloat16_tEfNS_4arch4Sm80ELb0ELb1ELb1ELb0ELb1ELb0ELb1ELb1EEENS1_21CollectiveEpilogueFwdINS6_IJS8_SA_S9_EEENS6_IJNS7_ILi1EEESI_SI_EEESC_SE_Li128ELb0ELb1ELb1ELb0EEENS1_19SingleTileSchedulerILb0ELb1ELb1ELi128EEEEEEEEEvNT_6ParamsE:
        .type           _ZN7cutlass13device_kernelIN5flash19enable_sm80_to_sm89INS1_16FlashAttnFwdSm80INS1_25CollectiveMainloopFwdSm80ILi4ELi1ELb0EN4cute5tupleIJNS5_1CILi128EEENS7_ILi48EEENS7_ILi96EEEEEELi96ENS_10bfloat16_tEfNS_4arch4Sm80ELb0ELb1ELb1ELb0ELb1ELb0ELb1ELb1EEENS1_21CollectiveEpilogueFwdINS6_IJS8_SA_S9_EEENS6_IJNS7_ILi1EEESI_SI_EEESC_SE_Li128ELb0ELb1ELb1ELb0EEENS1_19SingleTileSchedulerILb0ELb1ELb1ELi128EEEEEEEEEvNT_6ParamsE,@function
        .size           _ZN7cutlass13device_kernelIN5flash19enable_sm80_to_sm89INS1_16FlashAttnFwdSm80INS1_25CollectiveMainloopFwdSm80ILi4ELi1ELb0EN4cute5tupleIJNS5_1CILi128EEENS7_ILi48EEENS7_ILi96EEEEEELi96ENS_10bfloat16_tEfNS_4arch4Sm80ELb0ELb1ELb1ELb0ELb1ELb0ELb1ELb1EEENS1_21CollectiveEpilogueFwdINS6_IJS8_SA_S9_EEENS6_IJNS7_ILi1EEESI_SI_EEESC_SE_Li128ELb0ELb1ELb1ELb0EEENS1_19SingleTileSchedulerILb0ELb1ELb1ELi128EEEEEEEEEvNT_6ParamsE,(.L_x_3639 - _ZN7cutlass13device_kernelIN5flash19enable_sm80_to_sm89INS1_16FlashAttnFwdSm80INS1_25CollectiveMainloopFwdSm80ILi4ELi1ELb0EN4cute5tupleIJNS5_1CILi128EEENS7_ILi48EEENS7_ILi96EEEEEELi96ENS_10bfloat16_tEfNS_4arch4Sm80ELb0ELb1ELb1ELb0ELb1ELb0ELb1ELb1EEENS1_21CollectiveEpilogueFwdINS6_IJS8_SA_S9_EEENS6_IJNS7_ILi1EEESI_SI_EEESC_SE_Li128ELb0ELb1ELb1ELb0EEENS1_19SingleTileSchedulerILb0ELb1ELb1ELi128EEEEEEEEEvNT_6ParamsE)
        .other          _ZN7cutlass13device_kernelIN5flash19enable_sm80_to_sm89INS1_16FlashAttnFwdSm80INS1_25CollectiveMainloopFwdSm80ILi4ELi1ELb0EN4cute5tupleIJNS5_1CILi128EEENS7_ILi48EEENS7_ILi96EEEEEELi96ENS_10bfloat16_tEfNS_4arch4Sm80ELb0ELb1ELb1ELb0ELb1ELb0ELb1ELb1EEENS1_21CollectiveEpilogueFwdINS6_IJS8_SA_S9_EEENS6_IJNS7_ILi1EEESI_SI_EEESC_SE_Li128ELb0ELb1ELb1ELb0EEENS1_19SingleTileSchedulerILb0ELb1ELb1ELi128EEEEEEEEEvNT_6ParamsE,@"STO_CUDA_ENTRY STV_DEFAULT"
_ZN7cutlass13device_kernelIN5flash19enable_sm80_to_sm89INS1_16FlashAttnFwdSm80INS1_25CollectiveMainloopFwdSm80ILi4ELi1ELb0EN4cute5tupleIJNS5_1CILi128EEENS7_ILi48EEENS7_ILi96EEEEEELi96ENS_10bfloat16_tEfNS_4arch4Sm80ELb0ELb1ELb1ELb0ELb1ELb0ELb1ELb1EEENS1_21CollectiveEpilogueFwdINS6_IJS8_SA_S9_EEENS6_IJNS7_ILi1EEESI_SI_EEESC_SE_Li128ELb0ELb1ELb1ELb0EEENS1_19SingleTileSchedulerILb0ELb1ELb1ELi128EEEEEEEEEvNT_6ParamsE:
[----:B------:R-:W-:Y:S02]  /*0000*/  MOV R1, c[0x0][0x28] ;  /* 0x00000a0000017a02 */ /* 0x000fe40000000f00 */
[----:B------:R-:W1:Y:S01]  /*0010*/  S2R R224, SR_TID.X ;  /* 0x0000000000e07919 */ /* 0x000e620000002100 */
[----:B------:R-:W2:Y:S08]  /*0020*/  S2UR UR7, SR_CTAID.Y ;  /* 0x00000000000779c3 */ /* 0x000eb00000002600 */
[----:B------:R-:W3:Y:S01]  /*0030*/  S2UR UR6, SR_CTAID.Z ;  /* 0x00000000000679c3 */ /* 0x000ee20000002700 */
[----:B-1----:R-:W-:-:S06]  /*0040*/  SHF.R.U32.HI R0, RZ, 0x5, R224 ;  /* 0x00000005ff007819 */ /* 0x002fcc00000116e0 */
[----:B------:R-:W1:Y:S02]  /*0050*/  SHFL.IDX PT, R0, R0, RZ, 0x1f ;  /* 0x00001fff00007589 */ /* 0x000e6400000e0000 */
[----:B-1----:R-:W-:-:S13]  /*0060*/  ISETP.NE.AND P0, PT, R0, RZ, PT ;  /* 0x000000ff0000720c */ /* 0x002fda0003f05270 */
[----:B--23--:R-:W-:Y:S05]  /*0070*/  @!P0 BRA `(.L_x_437) ;  /* 0x0000009000008947 */ /* 0x00cfea0003800000 */
[----:B------:R-:W-:Y:S01]  /*0080*/  MOV R0, c[0x0][0x550] ;  /* 0x0001540000007a02 */ /* 0x000fe20000000f00 */
[----:B------:R-:W-:-:S03]  /*0090*/  UMOV UR8, UR7 ;  /* 0x0000000700087c82 */ /* 0x000fc60008000000 */
[----:B------:R-:W-:-:S13]  /*00a0*/  ISETP.NE.AND P0, PT, R0, 0x1, PT ;  /* 0x000000010000780c */ /* 0x000fda0003f05270 */
[----:B------:R-:W-:Y:S05]  /*00b0*/  @!P0 BRA `(.L_x_438) ;  /* 0x000000b000008947 */ /* 0x000fea0003800000 */
[----:B------:R-:W-:Y:S02]  /*00c0*/  ULDC UR4, c[0x0][0x554] ;  /* 0x0001550000047ab9 */ /* 0x000fe40000000800 */
[----:B------:R-:W-:Y:S02]  /*00d0*/  UIMAD.WIDE.U32 UR4, UR7, UR4, URZ ;  /* 0x00000004070472a5 */ /* 0x000fe4000f8e003f */
[----:B------:R-:W-:Y:S02]  /*00e0*/  ULDC UR8, c[0x0][0x558] ;  /* 0x0001560000087ab9 */ /* 0x000fe40000000800 */
[----:B------:R-:W-:Y:S01]  /*00f0*/  USHF.R.U32.HI UR8, URZ, UR8, UR5 ;  /* 0x000000083f087299 */ /* 0x000fe20008011605 */
[----:B------:R-:W-:Y:S05]  /*0100*/  BRA `(.L_x_438) ;  /* 0x0000006000007947 */ /* 0x000fea0003800000 */
.L_x_437:
[----:B------:R-:W-:Y:S02]  /*0110*/  ULDC.64 UR4, c[0x0][0x550] ;  /* 0x0001540000047ab9 */ /* 0x000fe40000000a00 */
[----:B------:R-:W-:Y:S02]  /*0120*/  UISETP.NE.AND UP0, UPT, UR4, 0x1, UPT ;  /* 0x000000010400788c */ /* 0x000fe4000bf05270 */
[----:B------:R-:W-:-:S02]  /*0130*/  UIMAD.WIDE.U32 UR10, UR7, UR5, URZ ;  /* 0x00000005070a72a5 */ /* 0x000fc4000f8e003f */
[----:B------:R-:W-:Y:S02]  /*0140*/  ULDC UR4, c[0x0][0x558] ;  /* 0x0001560000047ab9 */ /* 0x000fe40000000800 */
[----:B------:R-:W-:-:S05]  /*0150*/  UMOV UR8, UR7 ;  /* 0x0000000700087c82 */ /* 0x000fca0008000000 */
[----:B------:R-:W-:-:S03]  /*0160*/  @UP0 USHF.R.U32.HI UR8, URZ, UR4, UR11 ;  /* 0x000000043f080299 */ /* 0x000fc6000801160b */
.L_x_438:
[----:B------:R-:W-:Y:S01]  /*0170*/  ISETP.LE.AND P0, PT, RZ, UR6, PT ;  /* 0x00000006ff007c0c */ /* 0x000fe2000bf03270 */
[----:B------:R-:W-:Y:S02]  /*0180*/  UIADD3 UR4, -UR8, URZ, URZ ;  /* 0x0000003f08047290 */ /* 0x000fe4000fffe13f */
[----:B------:R-:W-:Y:S02]  /*0190*/  ULDC UR9, c[0x0][0x550] ;  /* 0x0001540000097ab9 */ /* 0x000fe40000000800 */
[----:B------:R-:W-:-:S08]  /*01a0*/  UIMAD UR9, UR4, UR9, UR7 ;  /* 0x00000009040972a4 */ /* 0x000fd0000f8e0207 */
[----:B------:R-:W-:Y:S05]  /*01b0*/  @!P0 EXIT ;  /* 0x000000000000894d */ /* 0x000fea0003800000 */
[----:B------:R-:W-:Y:S01]  /*01c0*/  ULDC.64 UR4, c[0x0][0x370] ;  /* 0x0000dc0000047ab9 */ /* 0x000fe20000000a00 */
[----:B------:R-:W-:Y:S01]  /*01d0*/  IMAD.MOV.U32 R232, RZ, RZ, RZ ;  /* 0x000000ffffe87224 */ /* 0x000fe200078e00ff */
[----:B------:R-:W-:Y:S02]  /*01e0*/  UISETP.NE.U32.AND UP0, UPT, URZ, UR4, UPT ;  /* 0x000000043f00728c */ /* 0x000fe4000bf05070 */
[----:B------:R-:W-:Y:S02]  /*01f0*/  ULDC.64 UR10, c[0x0][0x370] ;  /* 0x0000dc00000a7ab9 */ /* 0x000fe40000000a00 */
[----:B------:R-:W-:Y:S01]  /*0200*/  UISETP.NE.AND.EX UP0, UPT, URZ, UR5, UPT, UP0 ;  /* 0x000000053f00728c */ /* 0x000fe2000bf05300 */
[----:B------:R-:W1:Y:S01]  /*0210*/  S2UR UR15, SR_CTAID.X ;  /* 0x00000000000f79c3 */ /* 0x000e620000002500 */
[----:B------:R-:W-:Y:S02]  /*0220*/  ULDC UR7, c[0x0][0x2ac] ;  /* 0x0000ab0000077ab9 */ /* 0x000fe40000000800 */
[----:B------:R-:W-:-:S02]  /*0230*/  ULDC.64 UR12, c[0x0][0x118] ;  /* 0x00004600000c7ab9 */ /* 0x000fc40000000a00 */
[----:B------:R-:W-:-:S05]  /*0240*/  PLOP3.LUT P0, PT, PT, PT, UP0, 0x80, 0x0 ;  /* 0x000000000000781c */ /* 0x000fca0003f0f008 */
[----:B------:R-:W-:Y:S02]  /*0250*/  @UP0 UMOV UR4, 0x4 ;  /* 0x0000000400040882 */ /* 0x000fe40000000000 */
[----:B------:R-:W-:-:S06]  /*0260*/  @UP0 UIMAD.WIDE UR4, UR6, UR4, UR10 ;  /* 0x00000004060402a5 */ /* 0x000fcc000f8e020a */
[----:B------:R-:W-:Y:S01]  /*0270*/  MOV R2, UR4 ;  /* 0x0000000400027c02 */ /* 0x000fe20008000f00 */
[----:B------:R-:W-:Y:S01]  /*0280*/  ULDC UR4, c[0x0][0x2c4] ;  /* 0x0000b10000047ab9 */ /* 0x000fe20000000800 */
[----:B------:R-:W-:Y:S01]  /*0290*/  IMAD.U32 R3, RZ, RZ, UR5 ;  /* 0x00000005ff037e24 */ /* 0x000fe2000f8e00ff */
[----:B------:R-:W-:Y:S02]  /*02a0*/  UISETP.NE.AND UP2, UPT, UR4, 0x1, UPT ;  /* 0x000000010400788c */ /* 0x000fe4000bf45270 */
[----:B-1----:R-:W-:Y:S02]  /*02b0*/  USHF.L.U32 UR15, UR15, 0x7, URZ ;  /* 0x000000070f0f7899 */ /* 0x002fe4000800063f */
[----:B------:R1:W5:Y:S01]  /*02c0*/  @P0 LDG.E R232, [R2.64] ;  /* 0x0000000c02e80981 */ /* 0x000362000c1e1900 */
[----:B------:R-:W-:Y:S02]  /*02d0*/  ULDC.64 UR4, c[0x0][0x2c8] ;  /* 0x0000b20000047ab9 */ /* 0x000fe40000000a00 */
[----:B------:R-:W-:-:S02]  /*02e0*/  UIADD3 UR10, UR15, 0x7f, URZ ;  /* 0x0000007f0f0a7890 */ /* 0x000fc4000fffe03f */
[----:B------:R-:W-:Y:S02]  /*02f0*/  ULDC UR14, c[0x0][0x168] ;  /* 0x00005a00000e7ab9 */ /* 0x000fe40000000800 */
[----:B------:R-:W-:-:S04]  /*0300*/  @UP2 UIADD3 UR16, UR15, 0x7f, URZ ;  /* 0x0000007f0f102890 */ /* 0x000fc8000fffe03f */
[----:B------:R-:W-:-:S03]  /*0310*/  UIMAD.WIDE.U32 UR16, UR16, UR4, URZ ;  /* 0x00000004101072a5 */ /* 0x000fc6000f8e003f */
[----:B------:R-:W-:Y:S02]  /*0320*/  ULDC UR4, c[0x0][0x1d0] ;  /* 0x0000740000047ab9 */ /* 0x000fe40000000800 */
[----:B------:R-:W-:Y:S02]  /*0330*/  UIMAD UR7, UR7, UR4, URZ ;  /* 0x00000004070772a4 */ /* 0x000fe4000f8e023f */
[----:B------:R-:W-:Y:S02]  /*0340*/  @UP2 UMOV UR11, UR17 ;  /* 0x00000011000b2c82 */ /* 0x000fe40008000000 */
[----:B------:R-:W-:-:S03]  /*0350*/  @UP2 USHF.R.U32.HI UR10, URZ, UR5, UR11 ;  /* 0x000000053f0a2299 */ /* 0x000fc6000801160b */
[----:B------:R-:W-:Y:S02]  /*0360*/  UMOV UR11, 0x1 ;  /* 0x00000001000b7882 */ /* 0x000fe40000000000 */
[----:B------:R-:W-:Y:S02]  /*0370*/  ULDC.64 UR4, c[0x0][0x328] ;  /* 0x0000ca0000047ab9 */ /* 0x000fe40000000a00 */
[----:B------:R-:W-:Y:S02]  /*0380*/  UISETP.LE.AND UP1, UPT, UR11, UR5, UPT ;  /* 0x000000050b00728c */ /* 0x000fe4000bf23270 */
[----:B------:R-:W-:-:S04]  /*0390*/  UIADD3 UR14, UR7, -UR14, UR11 ;  /* 0x8000000e070e7290 */ /* 0x000fc8000fffe00b */
[----:B------:R-:W-:Y:S01]  /*03a0*/  PLOP3.LUT P0, PT, PT, PT, UP1, 0x40, 0x0 ;  /* 0x000000000000781c */ /* 0x000fe20003f0e818 */
[----:B------:R-:W-:-:S04]  /*03b0*/  UIADD3 UR5, UR14, UR10, URZ ;  /* 0x0000000a0e057290 */ /* 0x000fc8000fffe03f */
[----:B------:R-:W-:-:S08]  /*03c0*/  UIADD3 UR10, UR5, UR4, URZ ;  /* 0x00000004050a7290 */ /* 0x000fd0000fffe03f */
[----:B------:R-:W-:Y:S05]  /*03d0*/  @P0 BRA `(.L_x_439) ;  /* 0x0000016000000947 */ /* 0x000fea0003800000 */
[----:B-1----:R-:W-:Y:S01]  /*03e0*/  ISETP.LT.AND P0, PT, RZ, UR5, PT ;  /* 0x00000005ff007c0c */ /* 0x002fe2000bf01270 */
[----:B------:R-:W-:-:S12]  /*03f0*/  UIADD3 UR14, UR5, -0x1, URZ ;  /* 0xffffffff050e7890 */ /* 0x000fd8000fffe03f */
[----:B------:R-:W-:Y:S05]  /*0400*/  @P0 BRA `(.L_x_440) ;  /* 0x0000009000000947 */ /* 0x000fea0003800000 */
[----:B------:R-:W-:Y:S02]  /*0410*/  ULDC UR4, c[0x0][0x32c] ;  /* 0x0000cb0000047ab9 */ /* 0x000fe40000000800 */
[----:B------:R-:W-:Y:S02]  /*0420*/  UISETP.NE.AND UP0, UPT, UR11, UR4, UPT ;  /* 0x000000040b00728c */ /* 0x000fe4000bf05270 */
[----:B------:R-:W-:-:S03]  /*0430*/  UIADD3 UR14, -UR5, URZ, URZ ;  /* 0x0000003f050e7290 */ /* 0x000fc6000fffe13f */
[----:B------:R-:W-:Y:S02]  /*0440*/  ULDC.64 UR4, c[0x0][0x330] ;  /* 0x0000cc0000047ab9 */ /* 0x000fe40000000a00 */
[----:B------:R-:W-:-:S07]  /*0450*/  UIMAD.WIDE.U32 UR16, UR14, UR4, URZ ;  /* 0x000000040e1072a5 */ /* 0x000fce000f8e003f */
[----:B------:R-:W-:Y:S02]  /*0460*/  @UP0 UMOV UR11, UR17 ;  /* 0x00000011000b0c82 */ /* 0x000fe40008000000 */
[----:B------:R-:W-:-:S04]  /*0470*/  @UP0 USHF.R.U32.HI UR14, URZ, UR5, UR11 ;  /* 0x000000053f0e0299 */ /* 0x000fc8000801160b */
[----:B------:R-:W-:Y:S01]  /*0480*/  ULOP3.LUT UR14, URZ, UR14, URZ, 0x33, !UPT ;  /* 0x0000000e3f0e7292 */ /* 0x000fe2000f8e333f */
[----:B------:R-:W-:Y:S05]  /*0490*/  BRA `(.L_x_441) ;  /* 0x0000006000007947 */ /* 0x000fea0003800000 */
.L_x_440:
[----:B------:R-:W-:Y:S02]  /*04a0*/  ULDC UR4, c[0x0][0x32c] ;  /* 0x0000cb0000047ab9 */ /* 0x000fe40000000800 */
[----:B------:R-:W-:-:S03]  /*04b0*/  UISETP.NE.AND UP0, UPT, UR11, UR4, UPT ;  /* 0x000000040b00728c */ /* 0x000fc6000bf05270 */
[----:B------:R-:W-:Y:S02]  /*04c0*/  ULDC.64 UR4, c[0x0][0x330] ;  /* 0x0000cc0000047ab9 */ /* 0x000fe40000000a00 */
[----:B------:R-:W-:-:S07]  /*04d0*/  UIMAD.WIDE.U32 UR16, UR14, UR4, URZ ;  /* 0x000000040e1072a5 */ /* 0x000fce000f8e003f */
[----:B------:R-:W-:Y:S02]  /*04e0*/  @UP0 UMOV UR11, UR17 ;  /* 0x00000011000b0c82 */ /* 0x000fe40008000000 */
[----:B------:R-:W-:Y:S02]  /*04f0*/  @UP0 USHF.R.U32.HI UR14, URZ, UR5, UR11 ;  /* 0x000000053f0e0299 */ /* 0x000fe4000801160b */
.L_x_441:
[----:B------:R-:W-:Y:S02]  /*0500*/  ULDC UR4, c[0x0][0x32c] ;  /* 0x0000cb0000047ab9 */ /* 0x000fe40000000800 */
[----:B------:R-:W-:-:S04]  /*0510*/  UIMAD UR4, UR14, UR4, UR4 ;  /* 0x000000040e0472a4 */ /* 0x000fc8000f8e0204 */
[----:B------:R-:W-:-:S04]  /*0520*/  UISETP.LT.AND UP0, UPT, UR10, UR4, UPT ;  /* 0x000000040a00728c */ /* 0x000fc8000bf01270 */
[----:B------:R-:W-:Y:S02]  /*0530*/  USEL UR10, UR10, UR4, UP0 ;  /* 0x000000040a0a7287 */ /* 0x000fe40008000000 */
.L_x_439:
[----:B-1----:R-:W-:Y:S01]  /*0540*/  UIADD3 UR11, UR7, 0x2f, URZ ;  /* 0x0000002f070b7890 */ /* 0x002fe2000fffe03f */
[----:B------:R-:W-:Y:S01]  /*0550*/  PLOP3.LUT P0, PT, PT, PT, UP1, 0x40, 0x0 ;  /* 0x000000000000781c */ /* 0x000fe20003f0e818 */
[----:B------:R-:W-:Y:S02]  /*0560*/  ULDC.64 UR4, c[0x0][0x2c8] ;  /* 0x0000b20000047ab9 */ /* 0x000fe40000000a00 */
[----:B------:R-:W-:Y:S02]  /*0570*/  UIMAD.WIDE.U32 UR16, UR15, UR4, URZ ;  /* 0x000000040f1072a5 */ /* 0x000fe4000f8e003f */
[----:B------:R-:W-:Y:S02]  /*0580*/  UIMAD.WIDE UR18, UR11, 0x2aaaaaab, URZ ;  /* 0x2aaaaaab0b1278a5 */ /* 0x000fe4000f8e023f */
[----:B------:R-:W-:Y:S02]  /*0590*/  UIADD3 UR10, UR10, 0x2f, URZ ;  /* 0x0000002f0a0a7890 */ /* 0x000fe4000fffe03f */
[----:B------:R-:W-:-:S02]  /*05a0*/  UMOV UR4, UR15 ;  /* 0x0000000f00047c82 */ /* 0x000fc40008000000 */
[----:B------:R-:W-:Y:S02]  /*05b0*/  UIMAD.WIDE UR10, UR10, 0x2aaaaaab, URZ ;  /* 0x2aaaaaab0a0a78a5 */ /* 0x000fe4000f8e023f */
[----:B------:R-:W-:Y:S02]  /*05c0*/  ULDC UR14, c[0x0][0x168] ;  /* 0x00005a00000e7ab9 */ /* 0x000fe40000000800 */
[----:B------:R-:W-:Y:S02]  /*05d0*/  @UP2 USHF.R.U32.HI UR4, URZ, UR5, UR17 ;  /* 0x000000053f042299 */ /* 0x000fe40008011611 */
[----:B------:R-:W-:Y:S02]  /*05e0*/  UIADD3 UR14, UR7, -UR14, URZ ;  /* 0x8000000e070e7290 */ /* 0x000fe4000fffe03f */
[----:B------:R-:W-:Y:S02]  /*05f0*/  UMOV UR17, UR19 ;  /* 0x0000001300117c82 */ /* 0x000fe40008000000 */
[----:B------:R-:W-:-:S02]  /*0600*/  USHF.R.U32.HI UR16, URZ, 0x1f, UR17 ;  /* 0x0000001f3f107899 */ /* 0x000fc40008011611 */
[----:B------:R-:W-:Y:S02]  /*0610*/  USHF.R.U32.HI UR10, URZ, 0x1f, UR11 ;  /* 0x0000001f3f0a7899 */ /* 0x000fe4000801160b */
[----:B------:R-:W-:Y:S02]  /*0620*/  UIADD3 UR4, UR14, UR4, URZ ;  /* 0x000000040e047290 */ /* 0x000fe4000fffe03f */
[----:B------:R-:W-:Y:S02]  /*0630*/  ULDC UR5, c[0x0][0x324] ;  /* 0x0000c90000057ab9 */ /* 0x000fe40000000800 */
[----:B------:R-:W-:Y:S02]  /*0640*/  ULEA.HI.SX32 UR16, UR17, UR16, 0x1d ;  /* 0x0000001011107291 */ /* 0x000fe4000f8fea3f */
[----:B------:R-:W-:Y:S02]  /*0650*/  ULEA.HI.SX32 UR10, UR11, UR10, 0x1d ;  /* 0x0000000a0b0a7291 */ /* 0x000fe4000f8fea3f */
[----:B------:R-:W-:-:S02]  /*0660*/  UIADD3 UR5, UR4, -UR5, URZ ;  /* 0x8000000504057290 */ /* 0x000fc4000fffe03f */
[----:B------:R-:W-:-:S04]  /*0670*/  UISETP.LT.AND UP0, UPT, UR16, UR10, UPT ;  /* 0x0000000a1000728c */ /* 0x000fc8000bf01270 */
[----:B------:R-:W-:Y:S01]  /*0680*/  USEL UR10, UR16, UR10, UP0 ;  /* 0x0000000a100a7287 */ /* 0x000fe20008000000 */
[----:B------:R-:W-:Y:S01]  /*0690*/  MOV R2, UR5 ;  /* 0x0000000500027c02 */ /* 0x000fe20008000f00 */
[----:B------:R-:W-:Y:S05]  /*06a0*/  @P0 BRA `(.L_x_442) ;  /* 0x0000010000000947 */ /* 0x000fea0003800000 */
[----:B------:R-:W-:-:S04]  /*06b0*/  MOV R3, UR4 ;  /* 0x0000000400037c02 */ /* 0x000fc80008000f00 */
[----:B------:R-:W-:-:S13]  /*06c0*/  ISETP.GT.AND P0, PT, R3, -0x1, PT ;  /* 0xffffffff0300780c */ /* 0x000fda0003f04270 */
[----:B------:R-:W-:Y:S05]  /*06d0*/  @P0 BRA `(.L_x_443) ;  /* 0x0000007000000947 */ /* 0x000fea0003800000 */
[----:B------:R-:W-:Y:S01]  /*06e0*/  IMAD.MOV.U32 R0, RZ, RZ, c[0x0][0x32c] ;  /* 0x0000cb00ff007624 */ /* 0x000fe200078e00ff */
[----:B------:R-:W-:-:S04]  /*06f0*/  LOP3.LUT R3, RZ, R3, RZ, 0x33, !PT ;  /* 0x00000003ff037212 */ /* 0x000fc800078e33ff */
[----:B------:R-:W-:-:S13]  /*0700*/  ISETP.NE.AND P0, PT, R0, 0x1, PT ;  /* 0x000000010000780c */ /* 0x000fda0003f05270 */
[----:B------:R-:W-:-:S05]  /*0710*/  @P0 IMAD.HI.U32 R0, R3, c[0x0][0x330], RZ ;  /* 0x0000cc0003000a27 */ /* 0x000fca00078e00ff */
[----:B------:R-:W-:-:S04]  /*0720*/  @P0 SHF.R.U32.HI R3, RZ, c[0x0][0x334], R0 ;  /* 0x0000cd00ff030a19 */ /* 0x000fc80000011600 */
[----:B------:R-:W-:Y:S01]  /*0730*/  LOP3.LUT R3, RZ, R3, RZ, 0x33, !PT ;  /* 0x00000003ff037212 */ /* 0x000fe200078e33ff */
[----:B------:R-:W-:Y:S05]  /*0740*/  BRA `(.L_x_444) ;  /* 0x0000004000007947 */ /* 0x000fea0003800000 */
.L_x_443:
[----:B------:R-:W-:-:S04]  /*0750*/  MOV R0, c[0x0][0x32c] ;  /* 0x0000cb0000007a02 */ /* 0x000fc80000000f00 */
[----:B------:R-:W-:-:S13]  /*0760*/  ISETP.NE.AND P0, PT, R0, 0x1, PT ;  /* 0x000000010000780c */ /* 0x000fda0003f05270 */
[----:B------:R-:W-:-:S05]  /*0770*/  @P0 IMAD.HI.U32 R0, R3, c[0x0][0x330], RZ ;  /* 0x0000cc0003000a27 */ /* 0x000fca00078e00ff */
[----:B------:R-:W-:-:S05]  /*0780*/  @P0 SHF.R.U32.HI R3, RZ, c[0x0][0x334], R0 ;  /* 0x0000cd00ff030a19 */ /* 0x000fca0000011600 */
.L_x_444:
[----:B------:R-:W-:-:S05]  /*0790*/  IMAD R3, R3, c[0x0][0x32c], RZ ;  /* 0x0000cb0003037a24 */ /* 0x000fca00078e02ff */
[----:B------:R-:W-:-:S05]  /*07a0*/  IMNMX R2, R2, R3, !PT ;  /* 0x0000000302027217 */ /* 0x000fca0007800200 */
.L_x_442:
[----:B------:R-:W-:Y:S01]  /*07b0*/  IMAD.HI R3, R2, 0x2aaaaaab, RZ ;  /* 0x2aaaaaab02037827 */ /* 0x000fe200078e02ff */
[----:B------:R-:W-:Y:S02]  /*07c0*/  USHF.R.U32.HI UR5, URZ, 0x10, UR9 ;  /* 0x000000103f057899 */ /* 0x000fe40008011609 */
[----:B------:R-:W-:Y:S01]  /*07d0*/  ULDC UR4, c[0x0][0x338] ;  /* 0x0000ce0000047ab9 */ /* 0x000fe20000000800 */
[----:B------:R-:W-:Y:S01]  /*07e0*/  IMAD.MOV.U32 R154, RZ, RZ, RZ ;  /* 0x000000ffff9a7224 */ /* 0x000fe200078e00ff */
[----:B------:R-:W-:Y:S01]  /*07f0*/  SHF.R.U32.HI R0, RZ, 0x1f, R3 ;  /* 0x0000001fff007819 */ /* 0x000fe20000011603 */
[----:B------:R-:W-:-:S03]  /*0800*/  UISETP.NE.AND UP0, UPT, UR5, URZ, UPT ;  /* 0x0000003f0500728c */ /* 0x000fc6000bf05270 */
[----:B------:R-:W-:Y:S01]  /*0810*/  LEA.HI.SX32 R0, R3, R0, 0x1d ;  /* 0x0000000003007211 */ /* 0x000fe200078feaff */
[----:B------:R-:W-:-:S03]  /*0820*/  USEL UR4, UR5, UR4, UP0 ;  /* 0x0000000405047287 */ /* 0x000fc60008000000 */
[----:B------:R-:W-:-:S04]  /*0830*/  IMNMX R221, RZ, R0, !PT ;  /* 0x00000000ffdd7217 */ /* 0x000fc80007800200 */
[----:B------:R-:W-:-:S13]  /*0840*/  ISETP.LT.AND P0, PT, R221, UR10, PT ;  /* 0x0000000add007c0c */ /* 0x000fda000bf01270 */
[----:B------:R-:W-:Y:S05]  /*0850*/  @!P0 BRA `(.L_x_445) ;  /* 0x000001c000008947 */ /* 0x000fea0003800000 */
[----:B------:R-:W-:Y:S01]  /*0860*/  IMAD.U32 R0, RZ, RZ, UR4 ;  /* 0x00000004ff007e24 */ /* 0x000fe2000f8e00ff */
[----:B------:R-:W-:-:S04]  /*0870*/  UIADD3 UR5, UR4, -0x1, UR10 ;  /* 0xffffffff04057890 */ /* 0x000fc8000fffe00a */
[-C--:B------:R-:W-:Y:S02]  /*0880*/  IABS R4, R0.reuse ;  /* 0x0000000000047213 */ /* 0x080fe40000000000 */
[----:B------:R-:W-:Y:S02]  /*0890*/  IADD3 R5, -R221, UR5, RZ ;  /* 0x00000005dd057c10 */ /* 0x000fe4000fffe1ff */
[----:B------:R-:W1:Y:S01]  /*08a0*/  I2F.RP R8, R4 ;  /* 0x0000000400087306 */ /* 0x000e620000209400 */
[----:B------:R-:W-:Y:S02]  /*08b0*/  IABS R0, R0 ;  /* 0x0000000000007213 */ /* 0x000fe40000000000 */
[----:B------:R-:W-:Y:S02]  /*08c0*/  IABS R2, R5 ;  /* 0x0000000500027213 */ /* 0x000fe40000000000 */
[----:B------:R-:W-:Y:S01]  /*08d0*/  LOP3.LUT R5, R5, UR4, RZ, 0x3c, !PT ;  /* 0x0000000405057c12 */ /* 0x000fe2000f8e3cff */
[----:B------:R-:W-:-:S03]  /*08e0*/  IMAD.MOV R0, RZ, RZ, -R0 ;  /* 0x000000ffff007224 */ /* 0x000fc600078e0a00 */
[----:B------:R-:W-:Y:S01]  /*08f0*/  ISETP.GE.AND P1, PT, R5, RZ, PT ;  /* 0x000000ff0500720c */ /* 0x000fe20003f26270 */
[----:B-1----:R-:W1:Y:S02]  /*0900*/  MUFU.RCP R6, R8 ;  /* 0x0000000800067308 */ /* 0x002e640000001000 */
[----:B-1----:R-:W-:-:S06]  /*0910*/  IADD3 R6, R6, 0xffffffe, RZ ;  /* 0x0ffffffe06067810 */ /* 0x002fcc0007ffe0ff */
[----:B------:R-:W1:Y:S02]  /*0920*/  F2I.FTZ.U32.TRUNC.NTZ R7, R6 ;  /* 0x0000000600077305 */ /* 0x000e64000021f000 */
[----:B-1----:R-:W-:Y:S02]  /*0930*/  IMAD.MOV R3, RZ, RZ, -R7 ;  /* 0x000000ffff037224 */ /* 0x002fe400078e0a07 */
[----:B------:R-:W-:Y:S02]  /*0940*/  IMAD.MOV.U32 R6, RZ, RZ, RZ ;  /* 0x000000ffff067224 */ /* 0x000fe400078e00ff */
[----:B------:R-:W-:-:S04]  /*0950*/  IMAD R3, R3, R4, RZ ;  /* 0x0000000403037224 */ /* 0x000fc800078e02ff */
[----:B------:R-:W-:-:S06]  /*0960*/  IMAD.HI.U32 R3, R7, R3, R6 ;  /* 0x0000000307037227 */ /* 0x000fcc00078e0006 */
[----:B------:R-:W-:-:S04]  /*0970*/  IMAD.HI.U32 R3, R3, R2, RZ ;  /* 0x0000000203037227 */ /* 0x000fc800078e00ff */
[----:B------:R-:W-:-:S05]  /*0980*/  IMAD R7, R3, R0, R2 ;  /* 0x0000000003077224 */ /* 0x000fca00078e0202 */
[----:B------:R-:W-:-:S13]  /*0990*/  ISETP.GT.U32.AND P0, PT, R4, R7, PT ;  /* 0x000000070400720c */ /* 0x000fda0003f04070 */
[----:B------:R-:W-:Y:S01]  /*09a0*/  @!P0 IMAD.IADD R7, R7, 0x1, -R4 ;  /* 0x0000000107078824 */ /* 0x000fe200078e0a04 */
[----:B------:R-:W-:Y:S02]  /*09b0*/  @!P0 IADD3 R3, R3, 0x1, RZ ;  /* 0x0000000103038810 */ /* 0x000fe40007ffe0ff */
[----:B------:R-:W-:Y:S02]  /*09c0*/  ISETP.NE.AND P0, PT, RZ, UR4, PT ;  /* 0x00000004ff007c0c */ /* 0x000fe4000bf05270 */
[----:B------:R-:W-:-:S13]  /*09d0*/  ISETP.GE.U32.AND P2, PT, R7, R4, PT ;  /* 0x000000040700720c */ /* 0x000fda0003f46070 */
[----:B------:R-:W-:-:S05]  /*09e0*/  @P2 IADD3 R3, R3, 0x1, RZ ;  /* 0x0000000103032810 */ /* 0x000fca0007ffe0ff */
[----:B------:R-:W-:Y:S01]  /*09f0*/  @!P1 IMAD.MOV R3, RZ, RZ, -R3 ;  /* 0x000000ffff039224 */ /* 0x000fe200078e0a03 */
[----:B------:R-:W-:-:S05]  /*0a00*/  @!P0 LOP3.LUT R3, RZ, UR4, RZ, 0x33, !PT ;  /* 0x00000004ff038c12 */ /* 0x000fca000f8e33ff */
[----:B------:R-:W-:Y:S02]  /*0a10*/  IMAD.MOV.U32 R154, RZ, RZ, R3 ;  /* 0x000000ffff9a7224 */ /* 0x000fe400078e0003 */
.L_x_445:
[----:B------:R-:W-:Y:S01]  /*0a20*/  ULOP3.LUT UR9, UR9, 0xffff, URZ, 0xc0, !UPT ;  /* 0x0000ffff09097892 */ /* 0x000fe2000f8ec03f */
[----:B------:R-:W-:Y:S01]  /*0a30*/  PLOP3.LUT P4, PT, PT, PT, PT, 0x80, 0x0 ;  /* 0x000000000000781c */ /* 0x000fe20003f8f070 */
[----:B------:R-:W-:Y:S01]  /*0a40*/  IMAD.MOV.U32 R10, RZ, RZ, RZ ;  /* 0x000000ffff0a7224 */ /* 0x000fe200078e00ff */
[----:B------:R-:W-:Y:S01]  /*0a50*/  CS2R R8, SRZ ;  /* 0x0000000000087805 */ /* 0x000fe2000001ff00 */
[----:B------:R-:W-:Y:S01]  /*0a60*/  MOV R5, RZ ;  /* 0x000000ff00057202 */ /* 0x000fe20000000f00 */
[----:B------:R-:W-:Y:S01]  /*0a70*/  CS2R R94, SRZ ;  /* 0x00000000005e7805 */ /* 0x000fe2000001ff00 */
[----:B------:R-:W-:Y:S01]  /*0a80*/  IMAD R221, R154, UR9, R221 ;  /* 0x000000099add7c24 */ /* 0x000fe2000f8e02dd */
[----:B------:R-:W-:Y:S01]  /*0a90*/  CS2R R92, SRZ ;  /* 0x00000000005c7805 */ /* 0x000fe2000001ff00 */
[----:B------:R-:W-:Y:S01]  /*0aa0*/  CS2R R98, SRZ ;  /* 0x0000000000627805 */ /* 0x000fe2000001ff00 */
[----:B------:R-:W-:Y:S01]  /*0ab0*/  CS2R R96, SRZ ;  /* 0x0000000000607805 */ /* 0x000fe2000001ff00 */
[----:B------:R-:W-:Y:S01]  /*0ac0*/  IMAD.IADD R154, R221, 0x1, R154 ;  /* 0x00000001dd9a7824 */ /* 0x000fe200078e029a */
[----:B------:R-:W-:Y:S01]  /*0ad0*/  CS2R R90, SRZ ;  /* 0x00000000005a7805 */ /* 0x000fe2000001ff00 */
[----:B------:R-:W-:Y:S01]  /*0ae0*/  CS2R R88, SRZ ;  /* 0x0000000000587805 */ /* 0x000fe2000001ff00 */
[----:B------:R-:W-:Y:S01]  /*0af0*/  CS2R R86, SRZ ;  /* 0x0000000000567805 */ /* 0x000fe2000001ff00 */
[----:B------:R-:W-:Y:S01]  /*0b00*/  CS2R R84, SRZ ;  /* 0x0000000000547805 */ /* 0x000fe2000001ff00 */
[----:B------:R-:W-:Y:S01]  /*0b10*/  IMNMX R154, R154, UR10, PT ;  /* 0x0000000a9a9a7c17 */ /* 0x000fe2000b800200 */
        /* <DEDUP_REMOVED lines=42> */
[----:B------:R-:W-:Y:S02]  /*0dc0*/  ULDC.64 UR4, c[0x0][0x340] ;  /* 0x0000d00000047ab9 */ /* 0x000fe40000000a00 */
[----:B------:R-:W-:-:S02]  /*0dd0*/  UISETP.NE.U32.AND UP0, UPT, URZ, UR4, UPT ;  /* 0x000000043f00728c */ /* 0x000fc4000bf05070 */
[----:B------:R-:W-:Y:S02]  /*0de0*/  ULDC.64 UR10, c[0x0][0x340] ;  /* 0x0000d000000a7ab9 */ /* 0x000fe40000000a00 */
[----:B------:R-:W-:-:S06]  /*0df0*/  UISETP.NE.AND.EX UP0, UPT, URZ, UR5, UPT, UP0 ;  /* 0x000000053f00728c */ /* 0x000fcc000bf05300 */
[----:B------:R-:W-:-:S05]  /*0e00*/  PLOP3.LUT P2, PT, PT, PT, UP0, 0x80, 0x0 ;  /* 0x000000000000781c */ /* 0x000fca0003f4f008 */
[----:B------:R-:W-:Y:S02]  /*0e10*/  @UP0 UMOV UR4, 0x4 ;  /* 0x0000000400040882 */ /* 0x000fe40000000000 */
[----:B------:R-:W-:-:S06]  /*0e20*/  @UP0 UIMAD.WIDE UR4, UR6, UR4, UR10 ;  /* 0x00000004060402a5 */ /* 0x000fcc000f8e020a */
[----:B------:R-:W-:Y:S02]  /*0e30*/  IMAD.U32 R6, RZ, RZ, UR4 ;  /* 0x00000004ff067e24 */ /* 0x000fe4000f8e00ff */
[----:B------:R-:W-:Y:S01]  /*0e40*/  IMAD.U32 R7, RZ, RZ, UR5 ;  /* 0x00000005ff077e24 */ /* 0x000fe2000f8e00ff */
[----:B------:R-:W-:Y:S01]  /*0e50*/  SHF.R.S32.HI R5, RZ, 0x1f, R224 ;  /* 0x0000001fff057819 */ /* 0x000fe200000114e0 */
[----:B------:R-:W-:Y:S01]  /*0e60*/  USHF.R.S32.HI UR9, URZ, 0x1f, UR8 ;  /* 0x0000001f3f097899 */ /* 0x000fe20008011408 */
[----:B------:R-:W-:Y:S01]  /*0e70*/  PLOP3.LUT P1, PT, PT, PT, UP2, 0x80, 0x0 ;  /* 0x000000000000781c */ /* 0x000fe20003f2f028 */
[----:B------:R-:W-:Y:S01]  /*0e80*/  ULDC.64 UR4, c[0x0][0x1b8] ;  /* 0x00006e0000047ab9 */ /* 0x000fe20000000a00 */
[----:B------:R1:W2:Y:S01]  /*0e90*/  @P2 LDG.E R0, [R6.64] ;  /* 0x0000000c06002981 */ /* 0x0002a2000c1e1900 */
[-C--:B------:R-:W-:Y:S01]  /*0ea0*/  LEA.HI R241, R5, R224.reuse, RZ, 0x2 ;  /* 0x000000e005f17211 */ /* 0x080fe200078f10ff */
[----:B------:R-:W-:Y:S01]  /*0eb0*/  UIMAD UR9, UR9, UR4, URZ ;  /* 0x00000004090972a4 */ /* 0x000fe2000f8e023f */
[----:B------:R-:W-:Y:S01]  /*0ec0*/  PLOP3.LUT P0, PT, PT, PT, UP2, 0x80, 0x0 ;  /* 0x000000000000781c */ /* 0x000fe20003f0f028 */
[----:B------:R-:W-:Y:S01]  /*0ed0*/  UIMAD.WIDE.U32 UR16, UR8, UR4, URZ ;  /* 0x00000004081072a5 */ /* 0x000fe2000f8e003f */
[----:B------:R-:W-:Y:S01]  /*0ee0*/  LOP3.LUT R3, R241, 0xfffffffc, RZ, 0xc0, !PT ;  /* 0xfffffffcf1037812 */ /* 0x000fe200078ec0ff */
[----:B------:R-:W-:Y:S01]  /*0ef0*/  UIMAD UR9, UR8, UR5, UR9 ;  /* 0x00000005080972a4 */ /* 0x000fe2000f8e0209 */
[----:B------:R-:W-:Y:S01]  /*0f00*/  SHF.R.S32.HI R241, RZ, 0x2, R241 ;  /* 0x00000002fff17819 */ /* 0x000fe200000114f1 */
[----:B------:R-:W-:Y:S01]  /*0f10*/  USHF.R.S32.HI UR10, URZ, 0x1f, UR6 ;  /* 0x0000001f3f0a7899 */ /* 0x000fe20008011406 */
[CC--:B------:R-:W-:Y:S01]  /*0f20*/  LEA.HI R13, R5.reuse, R224.reuse, RZ, 0x4 ;  /* 0x000000e0050d7211 */ /* 0x0c0fe200078f20ff */
[----:B------:R-:W-:Y:S01]  /*0f30*/  IMAD.IADD R98, R224, 0x1, -R3 ;  /* 0x00000001e0627824 */ /* 0x000fe200078e0a03 */
[----:B------:R-:W-:Y:S01]  /*0f40*/  ULDC.64 UR4, c[0x0][0x1c0] ;  /* 0x0000700000047ab9 */ /* 0x000fe20000000a00 */
[-C--:B------:R-:W-:Y:S01]  /*0f50*/  LEA.HI R19, R5, R224.reuse, RZ, 0x3 ;  /* 0x000000e005137211 */ /* 0x080fe200078f18ff */
[----:B------:R-:W-:Y:S01]  /*0f60*/  UIADD3 UR17, UR17, UR9, URZ ;  /* 0x0000000911117290 */ /* 0x000fe2000fffe03f */
[----:B------:R-:W-:Y:S01]  /*0f70*/  IMAD R227, R98, 0x20, R241 ;  /* 0x0000002062e37824 */ /* 0x000fe200078e02f1 */
[----:B------:R-:W-:Y:S01]  /*0f80*/  UIMAD UR10, UR10, UR4, URZ ;  /* 0x000000040a0a72a4 */ /* 0x000fe2000f8e023f */
[----:B------:R-:W-:Y:S01]  /*0f90*/  LOP3.LUT R21, R13, 0xfffffff0, RZ, 0xc0, !PT ;  /* 0xfffffff00d157812 */ /* 0x000fe200078ec0ff */
[----:B------:R-:W-:Y:S01]  /*0fa0*/  UIMAD.WIDE.U32 UR16, UR6, UR4, UR16 ;  /* 0x00000004061072a5 */ /* 0x000fe2000f8e0010 */
[----:B------:R-:W-:Y:S01]  /*0fb0*/  SHF.R.S32.HI R18, RZ, 0x3, R19 ;  /* 0x00000003ff127819 */ /* 0x000fe20000011413 */
[----:B------:R-:W-:Y:S01]  /*0fc0*/  UIMAD UR5, UR6, UR5, UR10 ;  /* 0x00000005060572a4 */ /* 0x000fe2000f8e020a */
[----:B------:R-:W-:Y:S01]  /*0fd0*/  IADD3 R2, R227, UR15, RZ ;  /* 0x0000000fe3027c10 */ /* 0x000fe2000fffe0ff */
[----:B------:R-:W-:Y:S01]  /*0fe0*/  IMAD.IADD R21, R224, 0x1, -R21 ;  /* 0x00000001e0157824 */ /* 0x000fe200078e0a15 */
[----:B------:R-:W-:Y:S01]  /*0ff0*/  ULDC UR4, c[0x0][0x168] ;  /* 0x00005a0000047ab9 */ /* 0x000fe20000000800 */
[----:B------:R-:W-:Y:S01]  /*1000*/  IMAD.U32 R11, RZ, RZ, UR17 ;  /* 0x00000011ff0b7e24 */ /* 0x000fe2000f8e00ff */
[----:B------:R-:W-:Y:S01]  /*1010*/  UIADD3 UR5, UR17, UR5, URZ ;  /* 0x0000000511057290 */ /* 0x000fe2000fffe03f */
[----:B------:R-:W-:Y:S01]  /*1020*/  @P1 IMAD.HI.U32 R3, R2, c[0x0][0x2c8], RZ ;  /* 0x0000b20002031a27 */ /* 0x000fe200078e00ff */
[----:B-1----:R-:W-:Y:S01]  /*1030*/  LEA.HI R6, R21, R21, RZ, 0x1 ;  /* 0x0000001515067211 */ /* 0x002fe200078f08ff */
[----:B------:R-:W-:Y:S01]  /*1040*/  BSSY B0, `(.L_x_447) ;  /* 0x0000045000007945 */ /* 0x000fe20003800000 */
[----:B------:R-:W-:Y:S01]  /*1050*/  LEA.HI R220, R241, R241, RZ, 0x1 ;  /* 0x000000f1f1dc7211 */ /* 0x000fe200078f08ff */
[----:B------:R-:W-:Y:S01]  /*1060*/  IMAD.MOV.U32 R4, RZ, RZ, R2 ;  /* 0x000000ffff047224 */ /* 0x000fe200078e0002 */
[----:B------:R-:W-:Y:S01]  /*1070*/  @P0 SHF.R.U32.HI R4, RZ, c[0x0][0x2cc], R3 ;  /* 0x0000b300ff040a19 */ /* 0x000fe20000011603 */
[----:B------:R-:W-:Y:S01]  /*1080*/  IMAD.U32 R10, RZ, RZ, UR16 ;  /* 0x00000010ff0a7e24 */ /* 0x000fe2000f8e00ff */
[----:B------:R-:W-:Y:S01]  /*1090*/  SHF.R.S32.HI R16, RZ, 0x1f, R6 ;  /* 0x0000001fff107819 */ /* 0x000fe20000011406 */
[----:B------:R-:W-:Y:S01]  /*10a0*/  IMAD.U32 R11, RZ, RZ, UR5 ;  /* 0x00000005ff0b7e24 */ /* 0x000fe2000f8e00ff */
[--C-:B------:R-:W-:Y:S01]  /*10b0*/  SHF.R.S32.HI R3, RZ, 0x1f, R4.reuse ;  /* 0x0000001fff037819 */ /* 0x100fe20000011404 */
[----:B------:R-:W-:Y:S01]  /*10c0*/  IMAD.MOV R7, RZ, RZ, -R4 ;  /* 0x000000ffff077224 */ /* 0x000fe200078e0a04 */
[----:B------:R-:W-:Y:S01]  /*10d0*/  ULDC UR5, c[0x0][0x2c4] ;  /* 0x0000b10000057ab9 */ /* 0x000fe20000000800 */
[----:B------:R-:W-:Y:S01]  /*10e0*/  IMAD.WIDE.U32 R10, R4, c[0x0][0x1b0], R10 ;  /* 0x00006c00040a7a25 */ /* 0x000fe200078e000a */
[----:B------:R-:W-:Y:S01]  /*10f0*/  UIMAD UR4, UR5, UR4, URZ ;  /* 0x00000004050472a4 */ /* 0x000fe2000f8e023f */
[----:B------:R-:W-:-:S02]  /*1100*/  LEA.HI R5, R5, R224, RZ, 0x5 ;  /* 0x000000e005057211 */ /* 0x000fc400078f28ff */
[----:B------:R-:W-:Y:S01]  /*1110*/  IMAD R2, R7, c[0x0][0x2c4], R2 ;  /* 0x0000b10007027a24 */ /* 0x000fe200078e0202 */
[----:B------:R-:W-:Y:S01]  /*1120*/  LOP3.LUT R220, R220, 0x7fffffe, RZ, 0xc0, !PT ;  /* 0x07fffffedcdc7812 */ /* 0x000fe200078ec0ff */
[----:B------:R-:W-:Y:S02]  /*1130*/  IMAD R3, R3, c[0x0][0x1b0], RZ ;  /* 0x00006c0003037a24 */ /* 0x000fe400078e02ff */
[----:B------:R-:W-:Y:S01]  /*1140*/  IMAD.SHL.U32 R9, R18, 0x40, RZ ;  /* 0x0000004012097824 */ /* 0x000fe200078e00ff */
[----:B------:R-:W-:Y:S01]  /*1150*/  SHF.R.S32.HI R7, RZ, 0x1f, R2 ;  /* 0x0000001fff077819 */ /* 0x000fe20000011402 */
[----:B------:R-:W-:Y:S02]  /*1160*/  IMAD R3, R4, c[0x0][0x1b4], R3 ;  /* 0x00006d0004037a24 */ /* 0x000fe400078e0203 */
[----:B------:R-:W-:Y:S01]  /*1170*/  IMAD.SHL.U32 R230, R98, 0x8, RZ ;  /* 0x0000000862e67824 */ /* 0x000fe200078e00ff */
[----:B------:R-:W-:Y:S01]  /*1180*/  LOP3.LUT R9, R9, 0xc0, RZ, 0xc0, !PT ;  /* 0x000000c009097812 */ /* 0x000fe200078ec0ff */
[----:B------:R-:W-:-:S02]  /*1190*/  IMAD R7, R7, c[0x0][0x1a8], RZ ;  /* 0x00006a0007077a24 */ /* 0x000fc400078e02ff */
[----:B------:R-:W-:Y:S01]  /*11a0*/  IMAD.IADD R11, R11, 0x1, R3 ;  /* 0x000000010b0b7824 */ /* 0x000fe200078e0203 */
[----:B------:R-:W-:Y:S01]  /*11b0*/  SHF.R.U32.HI R4, RZ, 0x3, R9 ;  /* 0x00000003ff047819 */ /* 0x000fe20000011609 */
[C---:B------:R-:W-:Y:S01]  /*11c0*/  IMAD R7, R2.reuse, c[0x0][0x1ac], R7 ;  /* 0x00006b0002077a24 */ /* 0x040fe200078e0207 */
[----:B------:R-:W-:Y:S01]  /*11d0*/  LOP3.LUT R9, R9, 0x18, R230, 0xf8, !PT ;  /* 0x0000001809097812 */ /* 0x000fe200078ef8e6 */
[----:B------:R-:W-:Y:S01]  /*11e0*/  IMAD.WIDE.U32 R2, R2, c[0x0][0x1a8], R10 ;  /* 0x00006a0002027a25 */ /* 0x000fe200078e000a */
[----:B------:R-:W-:Y:S02]  /*11f0*/  IADD3 R229, R230, 0x20, RZ ;  /* 0x00000020e6e57810 */ /* 0x000fe40007ffe0ff */
[----:B------:R-:W-:Y:S01]  /*1200*/  LOP3.LUT R9, R9, R4, RZ, 0x3c, !PT ;  /* 0x0000000409097212 */ /* 0x000fe200078e3cff */
[----:B------:R-:W-:Y:S01]  /*1210*/  IMAD.IADD R7, R3, 0x1, R7 ;  /* 0x0000000103077824 */ /* 0x000fe200078e0207 */
[C---:B------:R-:W-:Y:S01]  /*1220*/  LEA R8, P0, R2.reuse, c[0x0][0x160], 0x1 ;  /* 0x0000580002087a11 */ /* 0x040fe200078008ff */
[----:B------:R-:W-:Y:S01]  /*1230*/  IMAD.IADD R220, R241, 0x1, -R220 ;  /* 0x00000001f1dc7824 */ /* 0x000fe200078e0adc */
[----:B------:R-:W-:Y:S01]  /*1240*/  SHF.R.S32.HI R3, RZ, 0x1, R6 ;  /* 0x00000001ff037819 */ /* 0x000fe20000011406 */
[----:B------:R-:W-:Y:S01]  /*1250*/  IMAD.MOV.U32 R223, RZ, RZ, -0x1 ;  /* 0xffffffffffdf7424 */ /* 0x000fe200078e00ff */
[----:B------:R-:W-:Y:S01]  /*1260*/  LEA.HI.X R7, R2, c[0x0][0x164], R7, 0x1, P0 ;  /* 0x0000590002077a11 */ /* 0x000fe200000f0c07 */
[----:B------:R1:W3:Y:S01]  /*1270*/  SHFL.IDX PT, R14, R8, RZ, 0x1c1f ;  /* 0x001c1fff080e7589 */ /* 0x0002e200000e0000 */
[----:B------:R-:W-:-:S02]  /*1280*/  LEA.HI R16, R16, R3, RZ, 0x2 ;  /* 0x0000000310107211 */ /* 0x000fc400078f10ff */
[----:B------:R-:W-:Y:S01]  /*1290*/  IADD3 R2, R241, UR15, RZ ;  /* 0x0000000ff1027c10 */ /* 0x000fe2000fffe0ff */
[----:B------:R1:W4:Y:S01]  /*12a0*/  SHFL.IDX PT, R15, R7, RZ, 0x1c1f ;  /* 0x001c1fff070f7589 */ /* 0x00032200000e0000 */
[----:B------:R-:W-:Y:S02]  /*12b0*/  LOP3.LUT R16, R16, 0xfffffffc, RZ, 0xc0, !PT ;  /* 0xfffffffc10107812 */ /* 0x000fe400078ec0ff */
[----:B------:R-:W-:Y:S02]  /*12c0*/  ISETP.GE.AND P0, PT, R2, UR4, PT ;  /* 0x0000000402007c0c */ /* 0x000fe4000bf06270 */
[C---:B------:R-:W-:Y:S01]  /*12d0*/  IADD3 R228, R230.reuse, 0x40, RZ ;  /* 0x00000040e6e47810 */ /* 0x040fe20007ffe0ff */
[----:B------:R-:W-:Y:S01]  /*12e0*/  IMAD.IADD R16, R3, 0x1, -R16 ;  /* 0x0000000103107824 */ /* 0x000fe200078e0a10 */
[----:B------:R-:W-:Y:S02]  /*12f0*/  SHF.R.S32.HI R3, RZ, 0x5, R5 ;  /* 0x00000005ff037819 */ /* 0x000fe40000011405 */
[----:B------:R-:W-:-:S02]  /*1300*/  ISETP.GE.AND P4, PT, R230, c[0x0][0x198], PT ;  /* 0x00006600e6007a0c */ /* 0x000fc40003f86270 */
[----:B------:R-:W-:Y:S01]  /*1310*/  LOP3.LUT P1, RZ, R16, 0x2, RZ, 0xc0, !PT ;  /* 0x0000000210ff7812 */ /* 0x000fe2000782c0ff */
[----:B------:R-:W-:Y:S01]  /*1320*/  IMAD R220, R3, 0x8, R220 ;  /* 0x0000000803dc7824 */ /* 0x000fe200078e02dc */
[----:B------:R-:W-:-:S03]  /*1330*/  ISETP.GE.AND P3, PT, R229, c[0x0][0x198], PT ;  /* 0x00006600e5007a0c */ /* 0x000fc60003f66270 */
[----:B------:R-:W-:Y:S01]  /*1340*/  IMAD.U32 R220, R220, 0x20, R9 ;  /* 0x00000020dcdc7824 */ /* 0x000fe200078e0009 */
[----:B--2---:R2:W1:Y:S02]  /*1350*/  @P2 R2UR UR9, R0 ;  /* 0x00000000000923c2 */ /* 0x00446400000e0000 */
[----:B-1----:R-:W-:Y:S01]  /*1360*/  @!UP0 UMOV UR9, UR6 ;  /* 0x0000000600098c82 */ /* 0x002fe20008000000 */
[----:B------:R-:W-:Y:S01]  /*1370*/  ISETP.GE.AND P2, PT, R228, c[0x0][0x198], PT ;  /* 0x00006600e4007a0c */ /* 0x000fe20003f46270 */
[----:B--2---:R-:W-:-:S05]  /*1380*/  IMAD.MOV.U32 R0, RZ, RZ, 0x10 ;  /* 0x00000010ff007424 */ /* 0x004fca00078e00ff */
[----:B------:R-:W-:Y:S01]  /*1390*/  SEL R0, R0, 0xfffffff0, !P1 ;  /* 0xfffffff000007807 */ /* 0x000fe20004800000 */
[----:B------:R-:W-:Y:S05]  /*13a0*/  @P0 BRA `(.L_x_448) ;  /* 0x000000e000000947 */ /* 0x000fea0003800000 */
[----:B---34-:R-:W-:Y:S01]  /*13b0*/  SHF.R.S32.HI R4, RZ, 0x1f, R229 ;  /* 0x0000001fff047819 */ /* 0x018fe200000114e5 */
[----:B------:R-:W-:Y:S01]  /*13c0*/  IMAD.SHL.U32 R10, R220, 0x2, RZ ;  /* 0x00000002dc0a7824 */ /* 0x000fe200078e00ff */
[----:B------:R-:W-:Y:S01]  /*13d0*/  SHF.R.S32.HI R11, RZ, 0x1f, R228 ;  /* 0x0000001fff0b7819 */ /* 0x000fe200000114e4 */
[----:B------:R-:W-:Y:S01]  /*13e0*/  IMAD.WIDE R22, R230, 0x2, R14 ;  /* 0x00000002e6167825 */ /* 0x000fe200078e020e */
[----:B------:R-:W-:Y:S02]  /*13f0*/  LEA.HI R9, R4, R229, RZ, 0x3 ;  /* 0x000000e504097211 */ /* 0x000fe400078f18ff */
[----:B------:R-:W-:Y:S02]  /*1400*/  LEA.HI R4, R11, R228, RZ, 0x3 ;  /* 0x000000e40b047211 */ /* 0x000fe400078f18ff */
[----:B------:R-:W-:Y:S01]  /*1410*/  LOP3.LUT R9, R9, 0xfffffff8, RZ, 0xc0, !PT ;  /* 0xfffffff809097812 */ /* 0x000fe200078ec0ff */
[----:B------:R-:W-:Y:S01]  /*1420*/  @!PT LDS RZ, [RZ] ;  /* 0x00000000fffff984 */ /* 0x000fe20000000800 */
[----:B------:R1:W-:Y:S01]  /*1430*/  LDGSTS.E.BYPASS.LTC128B.128 [R10+0x4900], [R22.64], !P4 ;  /* 0x04900000160a7fae */ /* 0x0003e2000e101d4c */
[----:B------:R-:W-:-:S03]  /*1440*/  LOP3.LUT R4, R4, 0xfffffff8, RZ, 0xc0, !PT ;  /* 0xfffffff804047812 */ /* 0x000fc600078ec0ff */
[----:B------:R-:W-:-:S04]  /*1450*/  IMAD.WIDE R24, R9, 0x2, R14 ;  /* 0x0000000209187825 */ /* 0x000fc800078e020e */
[----:B------:R-:W-:Y:S01]  /*1460*/  IMAD.WIDE R14, R4, 0x2, R14 ;  /* 0x00000002040e7825 */ /* 0x000fe200078e020e */
[----:B------:R1:W-:Y:S04]  /*1470*/  LDGSTS.E.BYPASS.LTC128B.128 [R10+0x6900], [R24.64], !P3 ;  /* 0x06900000180a7fae */ /* 0x0003e8000d901d4c */
[----:B------:R1:W-:Y:S02]  /*1480*/  LDGSTS.E.BYPASS.LTC128B.128 [R10+0x8900], [R14.64], !P2 ;  /* 0x089000000e0a7fae */ /* 0x0003e4000d101d4c */
.L_x_448:
[----:B---34-:R-:W-:Y:S05]  /*1490*/  BSYNC B0 ;  /* 0x0000000000007941 */ /* 0x018fea0003800000 */
.L_x_447:
[----:B------:R-:W-:Y:S01]  /*14a0*/  IADD3 R4, R2, 0x20, RZ ;  /* 0x0000002002047810 */ /* 0x000fe20007ffe0ff */
[----:B-1----:R1:W2:Y:S01]  /*14b0*/  SHFL.IDX PT, R15, R7, 0x1, 0x1c1f ;  /* 0x003c1f00070f7f89 */ /* 0x0022a200000e0000 */
[----:B------:R-:W-:Y:S02]  /*14c0*/  BSSY B0, `(.L_x_449) ;  /* 0x0000012000007945 */ /* 0x000fe40003800000 */
[----:B------:R-:W-:Y:S01]  /*14d0*/  ISETP.GE.AND P0, PT, R4, UR4, PT ;  /* 0x0000000404007c0c */ /* 0x000fe2000bf06270 */
[----:B------:R1:W3:-:S12]  /*14e0*/  SHFL.IDX PT, R14, R8, 0x1, 0x1c1f ;  /* 0x003c1f00080e7f89 */ /* 0x0002d800000e0000 */
[----:B------:R-:W-:Y:S05]  /*14f0*/  @P0 BRA `(.L_x_450) ;  /* 0x000000e000000947 */ /* 0x000fea0003800000 */
[----:B------:R-:W-:Y:S01]  /*1500*/  SHF.R.S32.HI R4, RZ, 0x1f, R229 ;  /* 0x0000001fff047819 */ /* 0x000fe200000114e5 */
[----:B------:R-:W-:Y:S01]  /*1510*/  IMAD.SHL.U32 R10, R220, 0x2, RZ ;  /* 0x00000002dc0a7824 */ /* 0x000fe200078e00ff */
[----:B------:R-:W-:Y:S01]  /*1520*/  SHF.R.S32.HI R11, RZ, 0x1f, R228 ;  /* 0x0000001fff0b7819 */ /* 0x000fe200000114e4 */
[----:B--23--:R-:W-:Y:S01]  /*1530*/  IMAD.WIDE R22, R230, 0x2, R14 ;  /* 0x00000002e6167825 */ /* 0x00cfe200078e020e */
        /* <DEDUP_REMOVED lines=10> */
.L_x_450:
[----:B------:R-:W-:Y:S05]  /*15e0*/  BSYNC B0 ;  /* 0x0000000000007941 */ /* 0x000fea0003800000 */
.L_x_449:
[----:B------:R-:W-:Y:S01]  /*15f0*/  IADD3 R4, R2, 0x40, RZ ;  /* 0x0000004002047810 */ /* 0x000fe20007ffe0ff */
[----:B--2---:R2:W4:Y:S01]  /*1600*/  SHFL.IDX PT, R15, R7, 0x2, 0x1c1f ;  /* 0x005c1f00070f7f89 */ /* 0x00452200000e0000 */
[----:B------:R-:W-:Y:S02]  /*1610*/  BSSY B0, `(.L_x_451) ;  /* 0x0000012000007945 */ /* 0x000fe40003800000 */
[----:B------:R-:W-:Y:S01]  /*1620*/  ISETP.GE.AND P0, PT, R4, UR4, PT ;  /* 0x0000000404007c0c */ /* 0x000fe2000bf06270 */
[----:B---3--:R2:W3:-:S12]  /*1630*/  SHFL.IDX PT, R14, R8, 0x2, 0x1c1f ;  /* 0x005c1f00080e7f89 */ /* 0x0084d800000e0000 */
[----:B------:R-:W-:Y:S05]  /*1640*/  @P0 BRA `(.L_x_452) ;  /* 0x000000e000000947 */ /* 0x000fea0003800000 */
[----:B------:R-:W-:Y:S01]  /*1650*/  SHF.R.S32.HI R4, RZ, 0x1f, R229 ;  /* 0x0000001fff047819 */ /* 0x000fe200000114e5 */
[----:B------:R-:W-:Y:S01]  /*1660*/  IMAD.SHL.U32 R10, R220, 0x2, RZ ;  /* 0x00000002dc0a7824 */ /* 0x000fe200078e00ff */
[----:B------:R-:W-:Y:S01]  /*1670*/  SHF.R.S32.HI R11, RZ, 0x1f, R228 ;  /* 0x0000001fff0b7819 */ /* 0x000fe200000114e4 */
[----:B---34-:R-:W-:Y:S01]  /*1680*/  IMAD.WIDE R22, R230, 0x2, R14 ;  /* 0x00000002e6167825 */ /* 0x018fe200078e020e */
        /* <DEDUP_REMOVED lines=10> */
.L_x_452:
[----:B------:R-:W-:Y:S05]  /*1730*/  BSYNC B0 ;  /* 0x0000000000007941 */ /* 0x000fea0003800000 */
.L_x_451:
[----:B------:R-:W-:Y:S01]  /*1740*/  IMAD.MOV.U32 R17, RZ, RZ, 0x30 ;  /* 0x00000030ff117424 */ /* 0x000fe200078e00ff */
[----:B---3--:R3:W-:Y:S01]  /*1750*/  SHFL.IDX PT, R14, R8, 0x3, 0x1c1f ;  /* 0x007c1f00080e7f89 */ /* 0x0087e200000e0000 */
[----:B------:R-:W-:Y:S01]  /*1760*/  IADD3 R2, R2, 0x60, RZ ;  /* 0x0000006002027810 */ /* 0x000fe20007ffe0ff */
[----:B------:R-:W-:Y:S01]  /*1770*/  IMAD.MOV.U32 R222, RZ, RZ, c[0x0][0x2b8] ;  /* 0x0000ae00ffde7624 */ /* 0x000fe200078e00ff */
[----:B------:R-:W-:Y:S01]  /*1780*/  SHF.R.S32.HI R4, RZ, 0x1f, R229 ;  /* 0x0000001fff047819 */ /* 0x000fe200000114e5 */
[----:B----4-:R-:W4:Y:S01]  /*1790*/  SHFL.IDX PT, R15, R7, 0x3, 0x1c1f ;  /* 0x007c1f00070f7f89 */ /* 0x010f2200000e0000 */
[----:B------:R-:W-:Y:S01]  /*17a0*/  IMAD R96, R154, R17, -0x30 ;  /* 0xffffffd09a607424 */ /* 0x000fe200078e0211 */
[----:B------:R-:W-:Y:S01]  /*17b0*/  ISETP.GE.AND P0, PT, R2, UR4, PT ;  /* 0x0000000402007c0c */ /* 0x000fe2000bf06270 */
[----:B------:R-:W-:Y:S01]  /*17c0*/  IMAD.SHL.U32 R220, R220, 0x2, RZ ;  /* 0x00000002dcdc7824 */ /* 0x000fe200078e00ff */
[----:B------:R-:W-:Y:S01]  /*17d0*/  LEA.HI R219, R4, R229, RZ, 0x3 ;  /* 0x000000e504db7211 */ /* 0x000fe200078f18ff */
[----:B------:R-:W-:Y:S01]  /*17e0*/  IMAD.IADD R9, R227, 0x1, R96 ;  /* 0x00000001e3097824 */ /* 0x000fe200078e0260 */
[----:B------:R-:W-:Y:S01]  /*17f0*/  ISETP.NE.AND P5, PT, R222, 0x1, PT ;  /* 0x00000001de00780c */ /* 0x000fe20003fa5270 */
[----:B------:R-:W-:Y:S01]  /*1800*/  USHF.R.S32.HI UR6, URZ, 0x1f, UR9 ;  /* 0x0000001f3f067899 */ /* 0x000fe20008011409 */
[----:B------:R-:W-:Y:S01]  /*1810*/  LOP3.LUT R219, R219, 0xfffffff8, RZ, 0xc0, !PT ;  /* 0xfffffff8dbdb7812 */ /* 0x000fe200078ec0ff */
[C---:B-----5:R-:W-:Y:S01]  /*1820*/  IMAD.IADD R226, R9.reuse, 0x1, R232 ;  /* 0x0000000109e27824 */ /* 0x060fe200078e02e8 */
[----:B------:R-:W-:Y:S01]  /*1830*/  ISETP.GE.AND P1, PT, R9, UR7, PT ;  /* 0x0000000709007c0c */ /* 0x000fe2000bf26270 */
[----:B------:R-:W-:Y:S01]  /*1840*/  ULDC.64 UR4, c[0x0][0x2b0] ;  /* 0x0000ac0000047ab9 */ /* 0x000fe20000000a00 */
[----:B------:R-:W-:Y:S01]  /*1850*/  SHF.R.S32.HI R9, RZ, 0x1f, R228 ;  /* 0x0000001fff097819 */ /* 0x000fe200000114e4 */
[----:B------:R-:W-:Y:S01]  /*1860*/  UIMAD UR6, UR6, UR4, URZ ;  /* 0x00000004060672a4 */ /* 0x000fe2000f8e023f */
[----:B------:R-:W-:Y:S01]  /*1870*/  ISETP.GT.OR P1, PT, R227, 0x2f, P1 ;  /* 0x0000002fe300780c */ /* 0x000fe20000f24670 */
[----:B------:R-:W-:Y:S01]  /*1880*/  UIMAD.WIDE.U32 UR10, UR9, UR4, URZ ;  /* 0x00000004090a72a5 */ /* 0x000fe2000f8e003f */
[----:B------:R-:W-:Y:S01]  /*1890*/  LEA.HI R218, R9, R228, RZ, 0x3 ;  /* 0x000000e409da7211 */ /* 0x000fe200078f18ff */
[----:B------:R-:W-:Y:S01]  /*18a0*/  UIMAD UR6, UR9, UR5, UR6 ;  /* 0x00000005090672a4 */ /* 0x000fe2000f8e0206 */
[----:B------:R-:W-:-:S02]  /*18b0*/  IMAD.MOV.U32 R2, RZ, RZ, R226 ;  /* 0x000000ffff027224 */ /* 0x000fc400078e00e2 */
[----:B------:R-:W-:Y:S01]  /*18c0*/  LOP3.LUT R218, R218, 0xfffffff8, RZ, 0xc0, !PT ;  /* 0xfffffff8dada7812 */ /* 0x000fe200078ec0ff */
[----:B-123--:R-:W-:Y:S01]  /*18d0*/  @P5 IMAD.HI.U32 R8, R226, c[0x0][0x2bc], RZ ;  /* 0x0000af00e2085a27 */ /* 0x00efe200078e00ff */
[----:B------:R-:W-:-:S03]  /*18e0*/  UIADD3 UR6, UR11, UR6, URZ ;  /* 0x000000060b067290 */ /* 0x000fc6000fffe03f */
[----:B------:R-:W-:Y:S01]  /*18f0*/  IMAD.MOV.U32 R225, RZ, RZ, RZ ;  /* 0x000000ffffe17224 */ /* 0x000fe200078e00ff */
[----:B------:R-:W-:Y:S01]  /*1900*/  @P5 SHF.R.U32.HI R2, RZ, c[0x0][0x2c0], R8 ;  /* 0x0000b000ff025a19 */ /* 0x000fe20000011608 */
[--C-:B----4-:R-:W-:Y:S01]  /*1910*/  @!P0 IMAD.WIDE R10, R230, 0x2, R14.reuse ;  /* 0x00000002e60a8825 */ /* 0x110fe200078e020e */
[----:B------:R-:W-:Y:S02]  /*1920*/  USHF.R.S32.HI UR16, URZ, 0x1f, UR8 ;  /* 0x0000001f3f107899 */ /* 0x000fe40008011408 */
[C---:B------:R-:W-:Y:S01]  /*1930*/  @!P1 IADD3 R9, P5, R2.reuse, UR10, RZ ;  /* 0x0000000a02099c10 */ /* 0x040fe2000ffbe0ff */
[--C-:B------:R-:W-:Y:S01]  /*1940*/  @!P0 IMAD.WIDE R22, R219, 0x2, R14.reuse ;  /* 0x00000002db168825 */ /* 0x100fe200078e020e */
[----:B------:R-:W-:Y:S01]  /*1950*/  @!PT LDS RZ, [RZ] ;  /* 0x00000000fffff984 */ /* 0x000fe20000000800 */
[----:B------:R1:W-:Y:S01]  /*1960*/  @!P0 LDGSTS.E.BYPASS.LTC128B.128 [R220+0x6100], [R10.64], !P4 ;  /* 0x061000000adc8fae */ /* 0x0003e2000e101d4c */
[----:B------:R-:W-:Y:S01]  /*1970*/  ULDC.64 UR4, c[0x0][0x1e8] ;  /* 0x00007a0000047ab9 */ /* 0x000fe20000000a00 */
[----:B------:R-:W-:Y:S01]  /*1980*/  @!P1 LEA.HI.X.SX32 R4, R2, UR6, 0x1, P5 ;  /* 0x0000000602049c11 */ /* 0x000fe2000a8f0eff */
[----:B------:R-:W-:Y:S01]  /*1990*/  @!P0 IMAD.WIDE R14, R218, 0x2, R14 ;  /* 0x00000002da0e8825 */ /* 0x000fe200078e020e */
[----:B------:R2:W-:Y:S01]  /*19a0*/  @!P0 LDGSTS.E.BYPASS.LTC128B.128 [R220+0x8100], [R22.64], !P3 ;  /* 0x0810000016dc8fae */ /* 0x0005e2000d901d4c */
[----:B------:R-:W-:-:S03]  /*19b0*/  @!P1 LEA R8, P4, R9, c[0x0][0x2a0], 0x2 ;  /* 0x0000a80009089a11 */ /* 0x000fc600078810ff */
[----:B------:R3:W-:Y:S01]  /*19c0*/  @!P0 LDGSTS.E.BYPASS.LTC128B.128 [R220+0xa100], [R14.64], !P2 ;  /* 0x0a1000000edc8fae */ /* 0x0007e2000d101d4c */
[----:B------:R-:W-:-:S03]  /*19d0*/  @!P1 LEA.HI.X R9, R9, c[0x0][0x2a4], R4, 0x2, P4 ;  /* 0x0000a90009099a11 */ /* 0x000fc600020f1404 */
[----:B------:R-:W0:Y:S04]  /*19e0*/  LDGDEPBAR ;  /* 0x00000000000079af */ /* 0x000e280000000000 */
[----:B------:R-:W-:Y:S06]  /*19f0*/  BAR.SYNC.DEFER_BLOCKING 0x0 ;  /* 0x0000000000007b1d */ /* 0x000fec0000010000 */
[----:B------:R-:W4:Y:S01]  /*1a00*/  @!P1 LDG.E R225, [R8.64] ;  /* 0x0000000c08e19981 */ /* 0x000f22000c1e1900 */
[----:B-1----:R-:W-:Y:S01]  /*1a10*/  IMAD.MOV R11, RZ, RZ, -R2 ;  /* 0x000000ffff0b7224 */ /* 0x002fe200078e0a02 */
[----:B------:R-:W-:Y:S01]  /*1a20*/  UIMAD UR9, UR16, UR4, URZ ;  /* 0x00000004100972a4 */ /* 0x000fe2000f8e023f */
[----:B------:R-:W-:Y:S01]  /*1a30*/  LOP3.LUT R6, R6, 0x7fffffe, RZ, 0xc0, !PT ;  /* 0x07fffffe06067812 */ /* 0x000fe200078ec0ff */
[----:B------:R-:W-:Y:S01]  /*1a40*/  UIMAD.WIDE.U32 UR18, UR8, UR4, URZ ;  /* 0x00000004081272a5 */ /* 0x000fe2000f8e003f */
[----:B------:R-:W-:Y:S01]  /*1a50*/  IMAD R226, R11, c[0x0][0x2b8], R226 ;  /* 0x0000ae000be27a24 */ /* 0x000fe200078e02e2 */
[----:B------:R-:W-:Y:S01]  /*1a60*/  UIMAD UR9, UR8, UR5, UR9 ;  /* 0x00000005080972a4 */ /* 0x000fe2000f8e0209 */
[----:B------:R-:W-:Y:S01]  /*1a70*/  SHF.R.S32.HI R4, RZ, 0x4, R13 ;  /* 0x00000004ff047819 */ /* 0x000fe2000001140d */
[----:B------:R-:W-:Y:S01]  /*1a80*/  IMAD.SHL.U32 R216, R18, 0x8, RZ ;  /* 0x0000000812d87824 */ /* 0x000fe200078e00ff */
[----:B------:R-:W-:Y:S01]  /*1a90*/  LOP3.LUT R19, R19, 0xfffffff8, RZ, 0xc0, !PT ;  /* 0xfffffff813137812 */ /* 0x000fe200078ec0ff */
[C---:B--2---:R-:W-:Y:S01]  /*1aa0*/  IMAD.WIDE.U32 R22, R226.reuse, c[0x0][0x1e0], RZ ;  /* 0x00007800e2167a25 */ /* 0x044fe200078e00ff */
[----:B------:R-:W-:Y:S01]  /*1ab0*/  SHF.R.S32.HI R11, RZ, 0x1f, R226 ;  /* 0x0000001fff0b7819 */ /* 0x000fe200000114e2 */
[----:B------:R-:W-:Y:S01]  /*1ac0*/  UIADD3 UR9, UR19, UR9, URZ ;  /* 0x0000000913097290 */ /* 0x000fe2000fffe03f */
[----:B------:R-:W-:Y:S01]  /*1ad0*/  LEA.HI R13, R13, R4, RZ, 0x1 ;  /* 0x000000040d0d7211 */ /* 0x000fe200078f08ff */
[----:B---3--:R-:W-:Y:S01]  /*1ae0*/  IMAD.MOV.U32 R14, RZ, RZ, R22 ;  /* 0x000000ffff0e7224 */ /* 0x008fe200078e0016 */
[----:B------:R-:W-:Y:S01]  /*1af0*/  ULDC.64 UR4, c[0x0][0x210] ;  /* 0x0000840000047ab9 */ /* 0x000fe20000000a00 */
[----:B------:R-:W-:Y:S01]  /*1b00*/  IMAD R25, R11, c[0x0][0x1e0], RZ ;  /* 0x000078000b197a24 */ /* 0x000fe200078e02ff */
[----:B------:R-:W-:Y:S01]  /*1b10*/  LOP3.LUT R13, R13, 0xfffffffe, RZ, 0xc0, !PT ;  /* 0xfffffffe0d0d7812 */ /* 0x000fe200078ec0ff */
[----:B------:R-:W-:Y:S01]  /*1b20*/  IMAD R11, R11, c[0x0][0x208], RZ ;  /* 0x000082000b0b7a24 */ /* 0x000fe200078e02ff */
[----:B------:R-:W-:Y:S01]  /*1b30*/  UIMAD.WIDE.U32 UR20, UR8, UR4, URZ ;  /* 0x00000004081472a5 */ /* 0x000fe2000f8e003f */
[----:B------:R-:W-:Y:S01]  /*1b40*/  IMAD R2, R226, c[0x0][0x1e4], R25 ;  /* 0x00007900e2027a24 */ /* 0x000fe200078e0219 */
[----:B------:R-:W-:Y:S01]  /*1b50*/  UIMAD UR4, UR16, UR4, URZ ;  /* 0x00000004100472a4 */ /* 0x000fe2000f8e023f */
[----:B------:R-:W-:Y:S01]  /*1b60*/  IMAD.IADD R13, R4, 0x1, -R13 ;  /* 0x00000001040d7824 */ /* 0x000fe200078e0a0d */
[----:B------:R-:W-:Y:S01]  /*1b70*/  ISETP.GE.AND P3, PT, R230, c[0x0][0x1d4], PT ;  /* 0x00007500e6007a0c */ /* 0x000fe20003f66270 */
[----:B------:R-:W-:Y:S01]  /*1b80*/  IMAD.IADD R15, R23, 0x1, R2 ;  /* 0x00000001170f7824 */ /* 0x000fe200078e0202 */
[----:B------:R-:W-:Y:S01]  /*1b90*/  UIMAD UR4, UR8, UR5, UR4 ;  /* 0x00000005080472a4 */ /* 0x000fe2000f8e0204 */
[C---:B------:R-:W-:Y:S01]  /*1ba0*/  IMAD.WIDE.U32 R22, R226.reuse, c[0x0][0x208], RZ ;  /* 0x00008200e2167a25 */ /* 0x040fe200078e00ff */
[C---:B------:R-:W-:Y:S01]  /*1bb0*/  ISETP.GE.AND P5, PT, R229.reuse, c[0x0][0x1d4], PT ;  /* 0x00007500e5007a0c */ /* 0x040fe20003fa6270 */
[----:B------:R-:W-:Y:S01]  /*1bc0*/  BSSY B0, `(.L_x_453) ;  /* 0x0000088000007945 */ /* 0x000fe20003800000 */
[----:B------:R-:W-:Y:S01]  /*1bd0*/  UIADD3 UR16, UR21, UR4, URZ ;  /* 0x0000000415107290 */ /* 0x000fe2000fffe03f */
[----:B------:R-:W-:Y:S01]  /*1be0*/  IMAD R11, R226, c[0x0][0x20c], R11 ;  /* 0x00008300e20b7a24 */ /* 0x000fe200078e020b */
[----:B------:R-:W-:Y:S01]  /*1bf0*/  ISETP.GE.AND P6, PT, R228, c[0x0][0x1d4], PT ;  /* 0x00007500e4007a0c */ /* 0x000fe20003fc6270 */
[----:B------:R-:W-:Y:S01]  /*1c00*/  IMAD.IADD R19, R224, 0x1, -R19 ;  /* 0x00000001e0137824 */ /* 0x000fe200078e0a13 */
[----:B------:R-:W-:Y:S01]  /*1c10*/  ISETP.GE.AND P4, PT, R229, c[0x0][0x1d4], PT ;  /* 0x00007500e5007a0c */ /* 0x000fe20003f86270 */
[----:B------:R-:W-:Y:S01]  /*1c20*/  IMAD.IADD R23, R23, 0x1, R11 ;  /* 0x0000000117177824 */ /* 0x000fe200078e020b */
[----:B------:R-:W-:Y:S01]  /*1c30*/  IADD3 R100, R154, -0x1, RZ ;  /* 0xffffffff9a647810 */ /* 0x000fe20007ffe0ff */
[----:B------:R-:W-:Y:S01]  /*1c40*/  IMAD.SHL.U32 R16, R16, 0x40, RZ ;  /* 0x0000004010107824 */ /* 0x000fe200078e00ff */
[----:B------:R-:W-:-:S02]  /*1c50*/  LEA.HI R10, R19, R19, RZ, 0x1 ;  /* 0x00000013130a7211 */ /* 0x000fc400078f08ff */
[----:B------:R-:W-:Y:S02]  /*1c60*/  SHF.R.S32.HI R243, RZ, 0x1f, R230 ;  /* 0x0000001ffff37819 */ /* 0x000fe400000114e6 */
[----:B------:R-:W-:Y:S02]  /*1c70*/  LOP3.LUT R16, R16, 0xc0, RZ, 0xc0, !PT ;  /* 0x000000c010107812 */ /* 0x000fe400078ec0ff */
[----:B------:R-:W-:Y:S02]  /*1c80*/  SHF.R.S32.HI R234, RZ, 0x1f, R219 ;  /* 0x0000001fffea7819 */ /* 0x000fe400000114db */
[----:B------:R-:W-:Y:S02]  /*1c90*/  SHF.R.S32.HI R233, RZ, 0x1f, R218 ;  /* 0x0000001fffe97819 */ /* 0x000fe400000114da */
[----:B----4-:R-:W-:Y:S01]  /*1ca0*/  SHF.R.S32.HI R12, RZ, 0x1f, R225 ;  /* 0x0000001fff0c7819 */ /* 0x010fe200000114e1 */
[----:B------:R-:W-:-:S04]  /*1cb0*/  IMAD.WIDE.U32 R8, R225, c[0x0][0x1f0], R14 ;  /* 0x00007c00e1087a25 */ /* 0x000fc800078e000e */
[C---:B------:R-:W-:Y:S02]  /*1cc0*/  IMAD R2, R12.reuse, c[0x0][0x1f0], RZ ;  /* 0x00007c000c027a24 */ /* 0x040fe400078e02ff */
[----:B------:R-:W-:Y:S02]  /*1cd0*/  IMAD R12, R12, c[0x0][0x218], RZ ;  /* 0x000086000c0c7a24 */ /* 0x000fe400078e02ff */
[C---:B------:R-:W-:Y:S01]  /*1ce0*/  IMAD R15, R225.reuse, c[0x0][0x1f4], R2 ;  /* 0x00007d00e10f7a24 */ /* 0x040fe200078e0202 */
[----:B------:R-:W-:Y:S01]  /*1cf0*/  IADD3 R2, P0, R8, UR18, RZ ;  /* 0x0000001208027c10 */ /* 0x000fe2000ff1e0ff */
[----:B------:R-:W-:Y:S01]  /*1d00*/  IMAD.WIDE.U32 R22, R225, c[0x0][0x218], R22 ;  /* 0x00008600e1167a25 */ /* 0x000fe200078e0016 */
[----:B------:R-:W-:Y:S02]  /*1d10*/  SHF.R.S32.HI R8, RZ, 0x1f, R21 ;  /* 0x0000001fff087819 */ /* 0x000fe40000011415 */
[----:B------:R-:W-:Y:S01]  /*1d20*/  IADD3.X R15, R9, UR9, R15, P0, !PT ;  /* 0x00000009090f7c10 */ /* 0x000fe200087fe40f */
[----:B------:R-:W-:Y:S01]  /*1d30*/  IMAD.IADD R9, R21, 0x1, -R6 ;  /* 0x0000000115097824 */ /* 0x000fe200078e0a06 */
[----:B------:R-:W-:Y:S01]  /*1d40*/  LEA R24, P0, R2, c[0x0][0x1c8], 0x1 ;  /* 0x0000720002187a11 */ /* 0x000fe200078008ff */
[----:B------:R-:W-:Y:S01]  /*1d50*/  IMAD R6, R154, -0x30, R17 ;  /* 0xffffffd09a067824 */ /* 0x000fe200078e0211 */
[----:B------:R-:W-:Y:S01]  /*1d60*/  LEA.HI R8, R8, R21, RZ, 0x3 ;  /* 0x0000001508087211 */ /* 0x000fe200078f18ff */
[----:B------:R-:W-:Y:S01]  /*1d70*/  IMAD R17, R225, c[0x0][0x21c], R12 ;  /* 0x00008700e1117a24 */ /* 0x000fe200078e020c */
[----:B------:R-:W-:Y:S01]  /*1d80*/  LEA.HI.X R15, R2, c[0x0][0x1cc], R15, 0x1, P0 ;  /* 0x00007300020f7a11 */ /* 0x000fe200000f0c0f */
[----:B------:R-:W-:Y:S01]  /*1d90*/  SHFL.IDX PT, R20, R24, RZ, 0x1c1f ;  /* 0x001c1fff18147589 */ /* 0x000fe200000e0000 */
[----:B------:R-:W-:Y:S01]  /*1da0*/  IADD3 R2, R6, UR7, RZ ;  /* 0x0000000706027c10 */ /* 0x000fe2000fffe0ff */
[----:B------:R-:W-:Y:S01]  /*1db0*/  IMAD.SHL.U32 R8, R8, 0x20, RZ ;  /* 0x0000002008087824 */ /* 0x000fe200078e00ff */
[----:B------:R-:W-:Y:S01]  /*1dc0*/  IADD3 R12, P2, R22, UR20, RZ ;  /* 0x00000014160c7c10 */ /* 0x000fe2000ff5e0ff */
[----:B------:R-:W1:Y:S01]  /*1dd0*/  SHFL.IDX PT, R21, R15, RZ, 0x1c1f ;  /* 0x001c1fff0f157589 */ /* 0x000e6200000e0000 */
[----:B------:R-:W-:-:S02]  /*1de0*/  IMNMX R4, R2, 0x30, PT ;  /* 0x0000003002047817 */ /* 0x000fc40003800200 */
[----:B------:R-:W-:Y:S01]  /*1df0*/  IADD3.X R17, R23, UR16, R17, P2, !PT ;  /* 0x0000001017117c10 */ /* 0x000fe200097fe411 */
[----:B------:R2:W-:Y:S01]  /*1e00*/  SHFL.IDX PT, R14, R24, 0x1, 0x1c1f ;  /* 0x003c1f00180e7f89 */ /* 0x0005e200000e0000 */
[----:B------:R-:W-:Y:S01]  /*1e10*/  LOP3.LUT R8, R8, 0xffffff00, RZ, 0xc0, !PT ;  /* 0xffffff0008087812 */ /* 0x000fe200078ec0ff */
[----:B------:R-:W-:Y:S01]  /*1e20*/  IMAD.IADD R11, R4, 0x1, -R241 ;  /* 0x00000001040b7824 */ /* 0x000fe200078e0af1 */
[----:B------:R-:W-:Y:S01]  /*1e30*/  LOP3.LUT R4, R10, 0x3fffffe, RZ, 0xc0, !PT ;  /* 0x03fffffe0a047812 */ /* 0x000fe200078ec0ff */
[----:B------:R-:W3:Y:S01]  /*1e40*/  SHFL.IDX PT, R15, R15, 0x1, 0x1c1f ;  /* 0x003c1f000f0f7f89 */ /* 0x000ee200000e0000 */
[----:B------:R-:W-:Y:S02]  /*1e50*/  SHF.R.S32.HI R10, RZ, 0x1, R10 ;  /* 0x00000001ff0a7819 */ /* 0x000fe4000001140a */
[----:B------:R-:W-:Y:S01]  /*1e60*/  ISETP.GE.AND P1, PT, R11, 0x1, PT ;  /* 0x000000010b00780c */ /* 0x000fe20003f26270 */
[----:B------:R-:W-:Y:S01]  /*1e70*/  IMAD.IADD R4, R19, 0x1, -R4 ;  /* 0x0000000113047824 */ /* 0x000fe200078e0a04 */
[----:B------:R-:W-:Y:S01]  /*1e80*/  ISETP.GT.AND P0, PT, R11, 0x20, PT ;  /* 0x000000200b00780c */ /* 0x000fe20003f04270 */
[C---:B------:R-:W-:Y:S01]  /*1e90*/  IMAD.SHL.U32 R11, R10.reuse, 0x40, RZ ;  /* 0x000000400a0b7824 */ /* 0x040fe200078e00ff */
[----:B------:R-:W-:Y:S01]  /*1ea0*/  LOP3.LUT P2, RZ, R10, 0x2, RZ, 0xc0, !PT ;  /* 0x000000020aff7812 */ /* 0x000fe2000784c0ff */
[----:B------:R-:W-:-:S03]  /*1eb0*/  IMAD R10, R3, 0x200, R8 ;  /* 0x00000200030a7824 */ /* 0x000fc600078e0208 */
[----:B------:R-:W-:Y:S01]  /*1ec0*/  LOP3.LUT R11, R11, 0xc0, RZ, 0xc0, !PT ;  /* 0x000000c00b0b7812 */ /* 0x000fe200078ec0ff */
[C---:B------:R-:W-:Y:S02]  /*1ed0*/  IMAD R217, R9.reuse, 0x20, R10 ;  /* 0x0000002009d97824 */ /* 0x040fe400078e020a */
[----:B------:R-:W-:Y:S01]  /*1ee0*/  IMAD R9, R9, 0x20, R8 ;  /* 0x0000002009097824 */ /* 0x000fe200078e0208 */
[----:B------:R-:W-:Y:S01]  /*1ef0*/  LOP3.LUT R216, R11, 0x8, R216, 0xf8, !PT ;  /* 0x000000080bd87812 */ /* 0x000fe200078ef8d8 */
[----:B-1----:R-:W-:Y:S01]  /*1f00*/  @P1 IMAD.WIDE R22, R219, 0x2, R20 ;  /* 0x00000002db161825 */ /* 0x002fe200078e0214 */
[----:B------:R-:W-:-:S03]  /*1f10*/  SHF.R.U32.HI R19, RZ, 0x3, R11 ;  /* 0x00000003ff137819 */ /* 0x000fc6000001160b */
[----:B--2---:R-:W-:Y:S01]  /*1f20*/  @P1 IMAD.WIDE R24, R230, 0x2, R20 ;  /* 0x00000002e6181825 */ /* 0x004fe200078e0214 */
[----:B------:R-:W-:-:S03]  /*1f30*/  LOP3.LUT R216, R216, R19, RZ, 0x3c, !PT ;  /* 0x00000013d8d87212 */ /* 0x000fc600078e3cff */
[----:B------:R-:W-:Y:S01]  /*1f40*/  @P1 IMAD.WIDE R26, R218, 0x2, R20 ;  /* 0x00000002da1a1825 */ /* 0x000fe200078e0214 */
[----:B------:R1:W-:Y:S03]  /*1f50*/  @P1 LDGSTS.E.BYPASS.LTC128B.128 [R220+0x2500], [R24.64], !P3 ;  /* 0x0250000018dc1fae */ /* 0x0003e6000d901d4c */
[--C-:B---3--:R-:W-:Y:S01]  /*1f60*/  @P0 IMAD.WIDE R20, R230, 0x2, R14.reuse ;  /* 0x00000002e6140825 */ /* 0x108fe200078e020e */
[----:B------:R2:W-:Y:S03]  /*1f70*/  @P1 LDGSTS.E.BYPASS.LTC128B.128 [R220+0x3100], [R22.64], !P5 ;  /* 0x0310000016dc1fae */ /* 0x0005e6000e901d4c */
[----:B------:R-:W-:Y:S01]  /*1f80*/  @P0 IMAD.WIDE R18, R219, 0x2, R14 ;  /* 0x00000002db120825 */ /* 0x000fe200078e020e */
[----:B------:R1:W-:Y:S01]  /*1f90*/  @P1 LDGSTS.E.BYPASS.LTC128B.128 [R220+0x3d00], [R26.64], !P6 ;  /* 0x03d000001adc1fae */ /* 0x0003e2000f101d4c */
[----:B------:R-:W-:-:S03]  /*1fa0*/  LEA R11, P1, R12, c[0x0][0x1f8], 0x1 ;  /* 0x00007e000c0b7a11 */ /* 0x000fc600078208ff */
[----:B------:R1:W-:Y:S01]  /*1fb0*/  @P0 LDGSTS.E.BYPASS.LTC128B.128 [R220+0x2d00], [R20.64], !P3 ;  /* 0x02d0000014dc0fae */ /* 0x0003e2000d901d4c */
[----:B------:R-:W-:Y:S01]  /*1fc0*/  LEA.HI.X R12, R12, c[0x0][0x1fc], R17, 0x1, P1 ;  /* 0x00007f000c0c7a11 */ /* 0x000fe200008f0c11 */
[C---:B------:R-:W-:Y:S01]  /*1fd0*/  IMAD R17, R13.reuse, 0x8, R4 ;  /* 0x000000080d117824 */ /* 0x040fe200078e0204 */
[----:B------:R-:W-:Y:S01]  /*1fe0*/  ISETP.GE.AND P3, PT, R230, c[0x0][0x1d4], PT ;  /* 0x00007500e6007a0c */ /* 0x000fe20003f66270 */
[----:B------:R3:W-:Y:S01]  /*1ff0*/  @P0 LDGSTS.E.BYPASS.LTC128B.128 [R220+0x3900], [R18.64], !P5 ;  /* 0x0390000012dc0fae */ /* 0x0007e2000e901d4c */
[----:B------:R-:W-:Y:S01]  /*2000*/  IMAD.SHL.U32 R13, R13, 0x8, RZ ;  /* 0x000000080d0d7824 */ /* 0x000fe200078e00ff */
[----:B------:R-:W-:Y:S01]  /*2010*/  ISETP.GE.AND P1, PT, R228, c[0x0][0x1d4], PT ;  /* 0x00007500e4007a0c */ /* 0x000fe20003f26270 */
[----:B------:R-:W-:-:S03]  /*2020*/  IMAD.U32 R216, R17, 0x20, R216 ;  /* 0x0000002011d87824 */ /* 0x000fc600078e00d8 */
[----:B------:R-:W-:Y:S01]  /*2030*/  LOP3.LUT R4, R16, 0x8, R13, 0xf8, !PT ;  /* 0x0000000810047812 */ /* 0x000fe200078ef80d */
[----:B------:R-:W-:Y:S01]  /*2040*/  IMAD.SHL.U32 R216, R216, 0x2, RZ ;  /* 0x00000002d8d87824 */ /* 0x000fe200078e00ff */
[----:B------:R-:W-:-:S04]  /*2050*/  SHF.R.U32.HI R13, RZ, 0x3, R16 ;  /* 0x00000003ff0d7819 */ /* 0x000fc80000011610 */
[----:B------:R-:W-:Y:S01]  /*2060*/  LOP3.LUT R4, R4, R13, RZ, 0x3c, !PT ;  /* 0x0000000d04047212 */ /* 0x000fe200078e3cff */
[----:B------:R-:W-:Y:S01]  /*2070*/  IMAD.IADD R13, R2, 0x1, -R241 ;  /* 0x00000001020d7824 */ /* 0x000fe200078e0af1 */
[----:B------:R-:W-:Y:S01]  /*2080*/  IADD3 R10, R216, 0x2500, RZ ;  /* 0x00002500d80a7810 */ /* 0x000fe20007ffe0ff */
[----:B--2---:R-:W-:Y:S01]  /*2090*/  @P0 IMAD.WIDE R22, R218, 0x2, R14 ;  /* 0x00000002da160825 */ /* 0x004fe200078e020e */
[----:B------:R-:W-:Y:S01]  /*20a0*/  IADD3 R215, R216, 0x2520, RZ ;  /* 0x00002520d8d77810 */ /* 0x000fe20007ffe0ff */
[----:B------:R-:W-:Y:S01]  /*20b0*/  SHFL.IDX PT, R14, R11, RZ, 0x1c1f ;  /* 0x001c1fff0b0e7589 */ /* 0x000fe200000e0000 */
[----:B------:R-:W-:Y:S01]  /*20c0*/  @P2 IADD3 R215, R10, -0x20, RZ ;  /* 0xffffffe00ad72810 */ /* 0x000fe20007ffe0ff */
[C---:B------:R-:W-:Y:S01]  /*20d0*/  IMAD.IADD R217, R4.reuse, 0x1, R217 ;  /* 0x0000000104d97824 */ /* 0x040fe200078e02d9 */
[----:B------:R-:W-:Y:S01]  /*20e0*/  ISETP.GT.AND P2, PT, R227, 0x2f, PT ;  /* 0x0000002fe300780c */ /* 0x000fe20003f44270 */
[----:B------:R1:W-:Y:S01]  /*20f0*/  @P0 LDGSTS.E.BYPASS.LTC128B.128 [R220+0x4500], [R22.64], !P6 ;  /* 0x0450000016dc0fae */ /* 0x0003e2000f101d4c */
[----:B------:R-:W-:Y:S01]  /*2100*/  ISETP.LT.OR P0, PT, R13, 0x1, P3 ;  /* 0x000000010d00780c */ /* 0x000fe20001f01670 */
[----:B------:R-:W-:Y:S01]  /*2110*/  IMAD.SHL.U32 R217, R217, 0x2, RZ ;  /* 0x00000002d9d97824 */ /* 0x000fe200078e00ff */
[C---:B------:R-:W-:Y:S01]  /*2120*/  IADD3 R211, R215.reuse, 0x400, RZ ;  /* 0x00000400d7d37810 */ /* 0x040fe20007ffe0ff */
[----:B------:R-:W0:Y:S01]  /*2130*/  LDGDEPBAR ;  /* 0x00000000000079af */ /* 0x000e220000000000 */
[----:B------:R-:W-:Y:S01]  /*2140*/  IMAD.IADD R4, R4, 0x1, R9 ;  /* 0x0000000104047824 */ /* 0x000fe200078e0209 */
[----:B------:R-:W-:Y:S01]  /*2150*/  IADD3 R210, R215, 0x800, RZ ;  /* 0x00000800d7d27810 */ /* 0x000fe20007ffe0ff */
[----:B------:R-:W-:Y:S01]  /*2160*/  IMAD R213, R0, 0x2, R217 ;  /* 0x0000000200d57824 */ /* 0x000fe200078e02d9 */
[----:B------:R-:W3:Y:S01]  /*2170*/  SHFL.IDX PT, R15, R12, RZ, 0x1c1f ;  /* 0x001c1fff0c0f7589 */ /* 0x000ee200000e0000 */
[----:B------:R-:W-:-:S04]  /*2180*/  DEPBAR.LE SB0, 0x1 ;  /* 0x000080400000791a */ /* 0x000fc80000000000 */
[----:B------:R-:W-:-:S04]  /*2190*/  DEPBAR.LE SB0, 0x0 ;  /* 0x000080000000791a */ /* 0x000fc80000000000 */
[----:B------:R-:W-:Y:S01]  /*21a0*/  BAR.SYNC.DEFER_BLOCKING 0x0 ;  /* 0x0000000000007b1d */ /* 0x000fe20000010000 */
[----:B---3--:R-:W-:-:S04]  /*21b0*/  IMAD.WIDE R18, R230, 0x2, R14 ;  /* 0x00000002e6127825 */ /* 0x008fc800078e020e */
[----:B------:R-:W-:-:S04]  /*21c0*/  IMAD.WIDE R16, R219, 0x2, R14 ;  /* 0x00000002db107825 */ /* 0x000fc800078e020e */
[----:B------:R-:W-:Y:S01]  /*21d0*/  IMAD.WIDE R14, R218, 0x2, R14 ;  /* 0x00000002da0e7825 */ /* 0x000fe200078e020e */
[----:B------:R1:W2:Y:S04]  /*21e0*/  LDSM.16.M88.4 R48, [R217+0x4900] ;  /* 0x00490000d930783b */ /* 0x0002a80000000200 */
[----:B------:R1:W3:Y:S04]  /*21f0*/  LDSM.16.M88.4 R52, [R217+0x5900] ;  /* 0x00590000d934783b */ /* 0x0002e80000000200 */
[----:B------:R1:W4:Y:S04]  /*2200*/  LDSM.16.M88.4 R68, [R216+0x2500] ;  /* 0x00250000d844783b */ /* 0x0003280000000200 */
[----:B------:R1:W1:Y:S04]  /*2210*/  LDSM.16.M88.4 R60, [R216+0x2900] ;  /* 0x00290000d83c783b */ /* 0x0002680000000200 */
[----:B------:R1:W1:Y:S04]  /*2220*/  LDSM.16.M88.4 R76, [R216+0x2d00] ;  /* 0x002d0000d84c783b */ /* 0x0002680000000200 */
[----:B------:R1:W1:Y:S04]  /*2230*/  LDSM.16.M88.4 R28, [R213+0x4900] ;  /* 0x00490000d51c783b */ /* 0x0002680000000200 */
[----:B------:R1:W1:Y:S04]  /*2240*/  LDSM.16.M88.4 R44, [R213+0x5900] ;  /* 0x00590000d52c783b */ /* 0x0002680000000200 */
[----:B------:R1:W1:Y:S04]  /*2250*/  LDSM.16.M88.4 R40, [R215] ;  /* 0x00000000d728783b */ /* 0x0002680000000200 */
[----:B------:R1:W1:Y:S04]  /*2260*/  LDSM.16.M88.4 R36, [R215+0x400] ;  /* 0x00040000d724783b */ /* 0x0002680000000200 */
[----:B------:R1:W1:Y:S04]  /*2270*/  LDSM.16.M88.4 R32, [R215+0x800] ;  /* 0x00080000d720783b */ /* 0x0002680000000200 */
[----:B------:R-:W-:Y:S01]  /*2280*/  @!PT LDS RZ, [RZ] ;  /* 0x00000000fffff984 */ /* 0x000fe20000000800 */
[----:B------:R-:W-:Y:S01]  /*2290*/  @!PT LDS RZ, [RZ] ;  /* 0x00000000fffff984 */ /* 0x000fe20000000800 */
[----:B------:R-:W-:Y:S01]  /*22a0*/  @!PT LDS RZ, [RZ] ;  /* 0x00000000fffff984 */ /* 0x000fe20000000800 */
[----:B------:R1:W-:Y:S01]  /*22b0*/  LDGSTS.E.BYPASS.LTC128B.128 [R220+0x100], [R18.64], !P0 ;  /* 0x0010000012dc7fae */ /* 0x0003e2000c101d4c */
[----:B------:R-:W-:-:S13]  /*22c0*/  ISETP.LT.OR P0, PT, R13, 0x1, P4 ;  /* 0x000000010d00780c */ /* 0x000fda0002701670 */
[----:B------:R1:W-:Y:S01]  /*22d0*/  LDGSTS.E.BYPASS.LTC128B.128 [R220+0xd00], [R16.64], !P0 ;  /* 0x00d0000010dc7fae */ /* 0x0003e2000c101d4c */
[----:B------:R-:W-:-:S13]  /*22e0*/  ISETP.LT.OR P0, PT, R13, 0x1, P1 ;  /* 0x000000010d00780c */ /* 0x000fda0000f01670 */
[----:B------:R1:W-:Y:S01]  /*22f0*/  LDGSTS.E.BYPASS.LTC128B.128 [R220+0x1900], [R14.64], !P0 ;  /* 0x019000000edc7fae */ /* 0x0003e2000c101d4c */
[----:B------:R-:W-:-:S13]  /*2300*/  ISETP.GT.AND P0, PT, R224, 0x3f, PT ;  /* 0x0000003fe000780c */ /* 0x000fda0003f04270 */
[----:B------:R-:W-:Y:S05]  /*2310*/  @P0 BRA `(.L_x_454) ;  /* 0x0000012000000947 */ /* 0x000fea0003800000 */
[----:B--234-:R-:W-:Y:S05]  /*2320*/  BRA.DIV ~URZ, `(.L_x_455) ;  /* 0x000120327f007947 */ /* 0x01cfea000b800000 */
[----:B-1----:R1:W2:Y:S04]  /*2330*/  SHFL.IDX PT, R14, R12, 0x1, 0x1c1f ;  /* 0x003c1f000c0e7f89 */ /* 0x0022a800000e0000 */
[----:B------:R1:W3:Y:S02]  /*2340*/  SHFL.IDX PT, R7, R11, 0x1, 0x1c1f ;  /* 0x003c1f000b077f89 */ /* 0x0002e400000e0000 */
.L_x_539:
[----:B---3--:R-:W-:-:S04]  /*2350*/  LEA R10, P0, R230, R7, 0x1 ;  /* 0x00000007e60a7211 */ /* 0x008fc800078008ff */
[----:B-12---:R-:W-:Y:S02]  /*2360*/  LEA.HI.X R11, R230, R14, R243, 0x1, P0 ;  /* 0x0000000ee60b7211 */ /* 0x006fe400000f0cf3 */
[----:B------:R-:W-:-:S04]  /*2370*/  LEA R8, P0, R219, R7, 0x1 ;  /* 0x00000007db087211 */ /* 0x000fc800078008ff */
[----:B------:R-:W-:Y:S02]  /*2380*/  LEA.HI.X R9, R219, R14, R234, 0x1, P0 ;  /* 0x0000000edb097211 */ /* 0x000fe400000f0cea */
[----:B------:R-:W-:-:S04]  /*2390*/  LEA R16, P0, R218, R7, 0x1 ;  /* 0x00000007da107211 */ /* 0x000fc800078008ff */
[----:B------:R-:W-:Y:S02]  /*23a0*/  LEA.HI.X R17, R218, R14, R233, 0x1, P0 ;  /* 0x0000000eda117211 */ /* 0x000fe400000f0ce9 */
[----:B------:R-:W-:-:S13]  /*23b0*/  ISETP.LT.OR P0, PT, R13, 0x21, P3 ;  /* 0x000000210d00780c */ /* 0x000fda0001f01670 */
[----:B------:R-:W-:Y:S01]  /*23c0*/  @!PT LDS RZ, [RZ] ;  /* 0x00000000fffff984 */ /* 0x000fe20000000800 */
[----:B------:R-:W-:Y:S01]  /*23d0*/  @!PT LDS RZ, [RZ] ;  /* 0x00000000fffff984 */ /* 0x000fe20000000800 */
[----:B------:R-:W-:Y:S01]  /*23e0*/  @!PT LDS RZ, [RZ] ;  /* 0x00000000fffff984 */ /* 0x000fe20000000800 */
[----:B------:R1:W-:Y:S01]  /*23f0*/  LDGSTS.E.BYPASS.LTC128B.128 [R220+0x900], [R10.64], !P0 ;  /* 0x009000000adc7fae */ /* 0x0003e2000c101d4c */
[----:B------:R-:W-:-:S13]  /*2400*/  ISETP.LT.OR P0, PT, R13, 0x21, P4 ;  /* 0x000000210d00780c */ /* 0x000fda0002701670 */
[----:B------:R1:W-:Y:S01]  /*2410*/  LDGSTS.E.BYPASS.LTC128B.128 [R220+0x1500], [R8.64], !P0 ;  /* 0x0150000008dc7fae */ /* 0x0003e2000c101d4c */
[----:B------:R-:W-:-:S13]  /*2420*/  ISETP.LT.OR P0, PT, R13, 0x21, P1 ;  /* 0x000000210d00780c */ /* 0x000fda0000f01670 */
[----:B------:R1:W-:Y:S02]  /*2430*/  LDGSTS.E.BYPASS.LTC128B.128 [R220+0x2100], [R16.64], !P0 ;  /* 0x0210000010dc7fae */ /* 0x0003e4000c101d4c */
.L_x_454:
[----:B--234-:R-:W-:Y:S05]  /*2440*/  BSYNC B0 ;  /* 0x0000000000007941 */ /* 0x01cfea0003800000 */
.L_x_453:
[----:B------:R-:W0:Y:S01]  /*2450*/  LDGDEPBAR ;  /* 0x00000000000079af */ /* 0x000e220000000000 */
[----:B------:R-:W-:Y:S01]  /*2460*/  WARPSYNC 0xffffffff ;  /* 0xffffffff00007948 */ /* 0x000fe20003800000 */
[C---:B-1----:R-:W-:Y:S01]  /*2470*/  HMMA.16816.F32.BF16 R24, R52.reuse, R68, RZ ;  /* 0x000000443418723c */ /* 0x042fe200000418ff */
[----:B------:R-:W-:Y:S01]  /*2480*/  ISETP.GT.AND P0, PT, R100, R221, PT ;  /* 0x000000dd6400720c */ /* 0x000fe20003f04270 */
[----:B------:R-:W-:Y:S01]  /*2490*/  LDSM.16.M88.4 R92, [R217+0x7900] ;  /* 0x00790000d95c783b */ /* 0x000fe20000000200 */
[C---:B------:R-:W-:Y:S02]  /*24a0*/  IADD3 R209, R215.reuse, 0xc00, RZ ;  /* 0x00000c00d7d17810 */ /* 0x040fe40007ffe0ff */
[C---:B------:R-:W-:Y:S01]  /*24b0*/  IADD3 R208, R215.reuse, 0x1000, RZ ;  /* 0x00001000d7d07810 */ /* 0x040fe20007ffe0ff */
[----:B------:R-:W1:Y:S01]  /*24c0*/  LDSM.16.M88.4 R88, [R216+0x3100] ;  /* 0x00310000d858783b */ /* 0x000e620000000200 */
[C---:B------:R-:W-:Y:S01]  /*24d0*/  IADD3 R207, R215.reuse, 0x1400, RZ ;  /* 0x00001400d7cf7810 */ /* 0x040fe20007ffe0ff */
[----:B------:R-:W-:Y:S01]  /*24e0*/  HMMA.16816.F32.BF16 R16, R52, R60, RZ ;  /* 0x0000003c3410723c */ /* 0x000fe200000418ff */
[C---:B------:R-:W-:Y:S01]  /*24f0*/  IADD3 R206, R215.reuse, 0x1800, RZ ;  /* 0x00001800d7ce7810 */ /* 0x040fe20007ffe0ff */
[----:B------:R-:W2:Y:S01]  /*2500*/  LDSM.16.M88.4 R84, [R216+0x3500] ;  /* 0x00350000d854783b */ /* 0x000ea20000000200 */
[----:B------:R-:W-:-:S02]  /*2510*/  IADD3 R205, R215, 0x1c00, RZ ;  /* 0x00001c00d7cd7810 */ /* 0x000fc40007ffe0ff */
[----:B------:R-:W-:Y:S01]  /*2520*/  IADD3 R204, R215, 0x2000, RZ ;  /* 0x00002000d7cc7810 */ /* 0x000fe20007ffe0ff */
[----:B------:R-:W3:Y:S02]  /*2530*/  LDSM.16.M88.4 R80, [R216+0x3900] ;  /* 0x00390000d850783b */ /* 0x000ee40000000200 */
[C---:B------:R-:W-:Y:S08]  /*2540*/  HMMA.16816.F32.BF16 R20, R52.reuse, R70, RZ ;  /* 0x000000463414723c */ /* 0x040ff000000418ff */
[----:B------:R-:W-:Y:S08]  /*2550*/  HMMA.16816.F32.BF16 R12, R52, R62, RZ ;  /* 0x0000003e340c723c */ /* 0x000ff000000418ff */
[C---:B------:R-:W-:Y:S08]  /*2560*/  HMMA.16816.F32.BF16 R72, R48.reuse, R68, RZ ;  /* 0x000000443048723c */ /* 0x040ff000000418ff */
[----:B------:R-:W-:Y:S08]  /*2570*/  HMMA.16816.F32.BF16 R64, R48, R60, RZ ;  /* 0x0000003c3040723c */ /* 0x000ff000000418ff */
[-C--:B------:R-:W-:Y:S08]  /*2580*/  HMMA.16816.F32.BF16 R8, R52, R76.reuse, RZ ;  /* 0x0000004c3408723c */ /* 0x080ff000000418ff */
[C---:B------:R-:W-:Y:S08]  /*2590*/  HMMA.16816.F32.BF16 R56, R48.reuse, R76, RZ ;  /* 0x0000004c3038723c */ /* 0x040ff000000418ff */
[C---:B------:R-:W-:Y:S08]  /*25a0*/  HMMA.16816.F32.BF16 R68, R48.reuse, R70, RZ ;  /* 0x000000463044723c */ /* 0x040ff000000418ff */
[----:B------:R-:W-:Y:S08]  /*25b0*/  HMMA.16816.F32.BF16 R60, R48, R62, RZ ;  /* 0x0000003e303c723c */ /* 0x000ff000000418ff */
[-C--:B------:R-:W-:Y:S08]  /*25c0*/  HMMA.16816.F32.BF16 R52, R52, R78.reuse, RZ ;  /* 0x0000004e3434723c */ /* 0x080ff000000418ff */
[----:B------:R-:W-:Y:S01]  /*25d0*/  HMMA.16816.F32.BF16 R48, R48, R78, RZ ;  /* 0x0000004e3030723c */ /* 0x000fe200000418ff */
[----:B------:R-:W4:Y:S07]  /*25e0*/  LDSM.16.M88.4 R76, [R217+0x6900] ;  /* 0x00690000d94c783b */ /* 0x000f2e0000000200 */
[C---:B------:R-:W-:Y:S08]  /*25f0*/  HMMA.16816.F32.BF16 R24, R44.reuse, R40, R24 ;  /* 0x000000282c18723c */ /* 0x040ff00000041818 */
[C---:B------:R-:W-:Y:S08]  /*2600*/  HMMA.16816.F32.BF16 R16, R44.reuse, R36, R16 ;  /* 0x000000242c10723c */ /* 0x040ff00000041810 */
[C---:B------:R-:W-:Y:S08]  /*2610*/  HMMA.16816.F32.BF16 R8, R44.reuse, R32, R8 ;  /* 0x000000202c08723c */ /* 0x040ff00000041808 */
[C---:B------:R-:W-:Y:S08]  /*2620*/  HMMA.16816.F32.BF16 R20, R44.reuse, R42, R20 ;  /* 0x0000002a2c14723c */ /* 0x040ff00000041814 */
[C---:B------:R-:W-:Y:S08]  /*2630*/  HMMA.16816.F32.BF16 R12, R44.reuse, R38, R12 ;  /* 0x000000262c0c723c */ /* 0x040ff0000004180c */
[----:B------:R-:W-:Y:S01]  /*2640*/  HMMA.16816.F32.BF16 R52, R44, R34, R52 ;  /* 0x000000222c34723c */ /* 0x000fe20000041834 */
[----:B------:R-:W-:Y:S07]  /*2650*/  LDSM.16.M88.4 R44, [R215+0x1400] ;  /* 0x00140000d72c783b */ /* 0x000fee0000000200 */
[C---:B------:R-:W-:Y:S08]  /*2660*/  HMMA.16816.F32.BF16 R72, R28.reuse, R40, R72 ;  /* 0x000000281c48723c */ /* 0x040ff00000041848 */
[C---:B------:R-:W-:Y:S08]  /*2670*/  HMMA.16816.F32.BF16 R64, R28.reuse, R36, R64 ;  /* 0x000000241c40723c */ /* 0x040ff00000041840 */
[C---:B------:R-:W-:Y:S08]  /*2680*/  HMMA.16816.F32.BF16 R56, R28.reuse, R32, R56 ;  /* 0x000000201c38723c */ /* 0x040ff00000041838 */
[C---:B------:R-:W-:Y:S01]  /*2690*/  HMMA.16816.F32.BF16 R68, R28.reuse, R42, R68 ;  /* 0x0000002a1c44723c */ /* 0x040fe20000041844 */
[----:B------:R-:W-:Y:S07]  /*26a0*/  LDSM.16.M88.4 R40, [R213+0x7900] ;  /* 0x00790000d528783b */ /* 0x000fee0000000200 */
[C---:B------:R-:W-:Y:S01]  /*26b0*/  HMMA.16816.F32.BF16 R60, R28.reuse, R38, R60 ;  /* 0x000000261c3c723c */ /* 0x040fe2000004183c */
[----:B------:R-:W5:Y:S07]  /*26c0*/  LDSM.16.M88.4 R36, [R215+0xc00] ;  /* 0x000c0000d724783b */ /* 0x000f6e0000000200 */
[----:B------:R-:W-:Y:S01]  /*26d0*/  HMMA.16816.F32.BF16 R48, R28, R34, R48 ;  /* 0x000000221c30723c */ /* 0x000fe20000041830 */
[----:B------:R-:W4:Y:S04]  /*26e0*/  LDSM.16.M88.4 R32, [R215+0x1000] ;  /* 0x00100000d720783b */ /* 0x000f280000000200 */
[----:B------:R-:W4:Y:S03]  /*26f0*/  LDSM.16.M88.4 R28, [R213+0x6900] ;  /* 0x00690000d51c783b */ /* 0x000f260000000200 */
[C---:B-1----:R-:W-:Y:S08]  /*2700*/  HMMA.16816.F32.BF16 R24, R92.reuse, R88, R24 ;  /* 0x000000585c18723c */ /* 0x042ff00000041818 */
[C---:B--2---:R-:W-:Y:S08]  /*2710*/  HMMA.16816.F32.BF16 R16, R92.reuse, R84, R16 ;  /* 0x000000545c10723c */ /* 0x044ff00000041810 */
[C---:B---3--:R-:W-:Y:S08]  /*2720*/  HMMA.16816.F32.BF16 R8, R92.reuse, R80, R8 ;  /* 0x000000505c08723c */ /* 0x048ff00000041808 */
[C---:B------:R-:W-:Y:S08]  /*2730*/  HMMA.16816.F32.BF16 R20, R92.reuse, R90, R20 ;  /* 0x0000005a5c14723c */ /* 0x040ff00000041814 */
[C---:B------:R-:W-:Y:S08]  /*2740*/  HMMA.16816.F32.BF16 R12, R92.reuse, R86, R12 ;  /* 0x000000565c0c723c */ /* 0x040ff0000004180c */
[----:B------:R-:W-:Y:S01]  /*2750*/  HMMA.16816.F32.BF16 R52, R92, R82, R52 ;  /* 0x000000525c34723c */ /* 0x000fe20000041834 */
[----:B------:R-:W-:Y:S07]  /*2760*/  LDSM.16.M88.4 R92, [R217+0x8900] ;  /* 0x00890000d95c783b */ /* 0x000fee0000000200 */
[C---:B----4-:R-:W-:Y:S08]  /*2770*/  HMMA.16816.F32.BF16 R72, R76.reuse, R88, R72 ;  /* 0x000000584c48723c */ /* 0x050ff00000041848 */
[C---:B------:R-:W-:Y:S01]  /*2780*/  HMMA.16816.F32.BF16 R68, R76.reuse, R90, R68 ;  /* 0x0000005a4c44723c */ /* 0x040fe20000041844 */
[----:B------:R-:W-:Y:S07]  /*2790*/  LDSM.16.M88.4 R88, [R217+0x9900] ;  /* 0x00990000d958783b */ /* 0x000fee0000000200 */
[C---:B------:R-:W-:Y:S08]  /*27a0*/  HMMA.16816.F32.BF16 R64, R76.reuse, R84, R64 ;  /* 0x000000544c40723c */ /* 0x040ff00000041840 */
[C---:B------:R-:W-:Y:S01]  /*27b0*/  HMMA.16816.F32.BF16 R60, R76.reuse, R86, R60 ;  /* 0x000000564c3c723c */ /* 0x040fe2000004183c */
[----:B------:R-:W1:Y:S07]  /*27c0*/  LDSM.16.M88.4 R84, [R216+0x3d00] ;  /* 0x003d0000d854783b */ /* 0x000e6e0000000200 */
[C---:B------:R-:W-:Y:S08]  /*27d0*/  HMMA.16816.F32.BF16 R56, R76.reuse, R80, R56 ;  /* 0x000000504c38723c */ /* 0x040ff00000041838 */
[----:B------:R-:W-:Y:S01]  /*27e0*/  HMMA.16816.F32.BF16 R48, R76, R82, R48 ;  /* 0x000000524c30723c */ /* 0x000fe20000041830 */
[----:B------:R-:W2:Y:S04]  /*27f0*/  LDSM.16.M88.4 R80, [R216+0x4100] ;  /* 0x00410000d850783b */ /* 0x000ea80000000200 */
[----:B------:R-:W3:Y:S03]  /*2800*/  LDSM.16.M88.4 R76, [R216+0x4500] ;  /* 0x00450000d84c783b */ /* 0x000ee60000000200 */
[C---:B-----5:R-:W-:Y:S08]  /*2810*/  HMMA.16816.F32.BF16 R24, R40.reuse, R36, R24 ;  /* 0x000000242818723c */ /* 0x060ff00000041818 */
[C---:B------:R-:W-:Y:S08]  /*2820*/  HMMA.16816.F32.BF16 R20, R40.reuse, R38, R20 ;  /* 0x000000262814723c */ /* 0x040ff00000041814 */
[C---:B------:R-:W-:Y:S08]  /*2830*/  HMMA.16816.F32.BF16 R16, R40.reuse, R32, R16 ;  /* 0x000000202810723c */ /* 0x040ff00000041810 */
[C---:B------:R-:W-:Y:S08]  /*2840*/  HMMA.16816.F32.BF16 R12, R40.reuse, R34, R12 ;  /* 0x00000022280c723c */ /* 0x040ff0000004180c */
[C---:B------:R-:W-:Y:S08]  /*2850*/  HMMA.16816.F32.BF16 R8, R40.reuse, R44, R8 ;  /* 0x0000002c2808723c */ /* 0x040ff00000041808 */
[----:B------:R-:W-:Y:S01]  /*2860*/  HMMA.16816.F32.BF16 R52, R40, R46, R52 ;  /* 0x0000002e2834723c */ /* 0x000fe20000041834 */
[----:B------:R-:W-:Y:S07]  /*2870*/  LDSM.16.M88.4 R40, [R213+0x9900] ;  /* 0x00990000d528783b */ /* 0x000fee0000000200 */
[C---:B------:R-:W-:Y:S08]  /*2880*/  HMMA.16816.F32.BF16 R72, R28.reuse, R36, R72 ;  /* 0x000000241c48723c */ /* 0x040ff00000041848 */
[C---:B------:R-:W-:Y:S01]  /*2890*/  HMMA.16816.F32.BF16 R68, R28.reuse, R38, R68 ;  /* 0x000000261c44723c */ /* 0x040fe20000041844 */
[----:B------:R-:W4:Y:S07]  /*28a0*/  LDSM.16.M88.4 R36, [R215+0x1800] ;  /* 0x00180000d724783b */ /* 0x000f2e0000000200 */
[C---:B------:R-:W-:Y:S08]  /*28b0*/  HMMA.16816.F32.BF16 R64, R28.reuse, R32, R64 ;  /* 0x000000201c40723c */ /* 0x040ff00000041840 */
[C---:B------:R-:W-:Y:S01]  /*28c0*/  HMMA.16816.F32.BF16 R60, R28.reuse, R34, R60 ;  /* 0x000000221c3c723c */ /* 0x040fe2000004183c */
[----:B------:R-:W5:Y:S07]  /*28d0*/  LDSM.16.M88.4 R32, [R215+0x1c00] ;  /* 0x001c0000d720783b */ /* 0x000f6e0000000200 */
[C---:B------:R-:W-:Y:S08]  /*28e0*/  HMMA.16816.F32.BF16 R56, R28.reuse, R44, R56 ;  /* 0x0000002c1c38723c */ /* 0x040ff00000041838 */
[----:B------:R-:W-:Y:S01]  /*28f0*/  HMMA.16816.F32.BF16 R48, R28, R46, R48 ;  /* 0x0000002e1c30723c */ /* 0x000fe20000041830 */
[----:B------:R-:W3:Y:S04]  /*2900*/  LDSM.16.M88.4 R28, [R215+0x2000] ;  /* 0x00200000d71c783b */ /* 0x000ee80000000200 */
[----:B------:R-:W4:Y:S01]  /*2910*/  LDSM.16.M88.4 R44, [R213+0x8900] ;  /* 0x00890000d52c783b */ /* 0x000f220000000200 */
[----:B------:R-:W-:-:S04]  /*2920*/  DEPBAR.LE SB0, 0x0 ;  /* 0x000080000000791a */ /* 0x000fc80000000000 */
[C---:B-1----:R-:W-:Y:S08]  /*2930*/  HMMA.16816.F32.BF16 R24, R88.reuse, R84, R24 ;  /* 0x000000545818723c */ /* 0x042ff00000041818 */
[C---:B------:R-:W-:Y:S08]  /*2940*/  HMMA.16816.F32.BF16 R20, R88.reuse, R86, R20 ;  /* 0x000000565814723c */ /* 0x040ff00000041814 */
[C---:B--2---:R-:W-:Y:S08]  /*2950*/  HMMA.16816.F32.BF16 R16, R88.reuse, R80, R16 ;  /* 0x000000505810723c */ /* 0x044ff00000041810 */
[C---:B------:R-:W-:Y:S08]  /*2960*/  HMMA.16816.F32.BF16 R12, R88.reuse, R82, R12 ;  /* 0x00000052580c723c */ /* 0x040ff0000004180c */
[C---:B---3--:R-:W-:Y:S08]  /*2970*/  HMMA.16816.F32.BF16 R8, R88.reuse, R76, R8 ;  /* 0x0000004c5808723c */ /* 0x048ff00000041808 */
[----:B------:R-:W-:Y:S08]  /*2980*/  HMMA.16816.F32.BF16 R52, R88, R78, R52 ;  /* 0x0000004e5834723c */ /* 0x000ff00000041834 */
[C---:B------:R-:W-:Y:S08]  /*2990*/  HMMA.16816.F32.BF16 R72, R92.reuse, R84, R72 ;  /* 0x000000545c48723c */ /* 0x040ff00000041848 */
[C---:B------:R-:W-:Y:S08]  /*29a0*/  HMMA.16816.F32.BF16 R68, R92.reuse, R86, R68 ;  /* 0x000000565c44723c */ /* 0x040ff00000041844 */
[C---:B------:R-:W-:Y:S08]  /*29b0*/  HMMA.16816.F32.BF16 R64, R92.reuse, R80, R64 ;  /* 0x000000505c40723c */ /* 0x040ff00000041840 */
[C---:B------:R-:W-:Y:S08]  /*29c0*/  HMMA.16816.F32.BF16 R60, R92.reuse, R82, R60 ;  /* 0x000000525c3c723c */ /* 0x040ff0000004183c */
[C---:B------:R-:W-:Y:S08]  /*29d0*/  HMMA.16816.F32.BF16 R56, R92.reuse, R76, R56 ;  /* 0x0000004c5c38723c */ /* 0x040ff00000041838 */
[----:B------:R-:W-:Y:S08]  /*29e0*/  HMMA.16816.F32.BF16 R48, R92, R78, R48 ;  /* 0x0000004e5c30723c */ /* 0x000ff00000041830 */
[C---:B----4-:R-:W-:Y:S08]  /*29f0*/  HMMA.16816.F32.BF16 R24, R40.reuse, R36, R24 ;  /* 0x000000242818723c */ /* 0x050ff00000041818 */
[C---:B------:R-:W-:Y:S08]  /*2a00*/  HMMA.16816.F32.BF16 R20, R40.reuse, R38, R20 ;  /* 0x000000262814723c */ /* 0x040ff00000041814 */
[C---:B-----5:R-:W-:Y:S08]  /*2a10*/  HMMA.16816.F32.BF16 R16, R40.reuse, R32, R16 ;  /* 0x000000202810723c */ /* 0x060ff00000041810 */
[C---:B------:R-:W-:Y:S08]  /*2a20*/  HMMA.16816.F32.BF16 R12, R40.reuse, R34, R12 ;  /* 0x00000022280c723c */ /* 0x040ff0000004180c */
[C---:B------:R-:W-:Y:S08]  /*2a30*/  HMMA.16816.F32.BF16 R8, R40.reuse, R28, R8 ;  /* 0x0000001c2808723c */ /* 0x040ff00000041808 */
[----:B------:R-:W-:Y:S08]  /*2a40*/  HMMA.16816.F32.BF16 R52, R40, R30, R52 ;  /* 0x0000001e2834723c */ /* 0x000ff00000041834 */
[C---:B------:R-:W-:Y:S08]  /*2a50*/  HMMA.16816.F32.BF16 R72, R44.reuse, R36, R72 ;  /* 0x000000242c48723c */ /* 0x040ff00000041848 */
[C---:B------:R-:W-:Y:S08]  /*2a60*/  HMMA.16816.F32.BF16 R68, R44.reuse, R38, R68 ;  /* 0x000000262c44723c */ /* 0x040ff00000041844 */
[C---:B------:R-:W-:Y:S08]  /*2a70*/  HMMA.16816.F32.BF16 R64, R44.reuse, R32, R64 ;  /* 0x000000202c40723c */ /* 0x040ff00000041840 */
[C---:B------:R-:W-:Y:S08]  /*2a80*/  HMMA.16816.F32.BF16 R60, R44.reuse, R34, R60 ;  /* 0x000000222c3c723c */ /* 0x040ff0000004183c */
[C---:B------:R-:W-:Y:S08]  /*2a90*/  HMMA.16816.F32.BF16 R56, R44.reuse, R28, R56 ;  /* 0x0000001c2c38723c */ /* 0x040ff00000041838 */
[----:B------:R-:W-:Y:S01]  /*2aa0*/  HMMA.16816.F32.BF16 R48, R44, R30, R48 ;  /* 0x0000001e2c30723c */ /* 0x000fe20000041830 */
[----:B------:R-:W-:Y:S06]  /*2ab0*/  BAR.SYNC.DEFER_BLOCKING 0x0 ;  /* 0x0000000000007b1d */ /* 0x000fec0000010000 */
[----:B------:R-:W-:Y:S05]  /*2ac0*/  @!P0 BRA `(.L_x_456) ;  /* 0x0000040000008947 */ /* 0x000fea0003800000 */
[----:B------:R-:W-:Y:S01]  /*2ad0*/  ISETP.NE.AND P2, PT, R222, 0x1, PT ;  /* 0x00000001de00780c */ /* 0x000fe20003f45270 */
[----:B------:R-:W-:Y:S01]  /*2ae0*/  IMAD.MOV.U32 R225, RZ, RZ, RZ ;  /* 0x000000ffffe17224 */ /* 0x000fe200078e00ff */
[----:B------:R-:W-:-:S02]  /*2af0*/  IADD3 R226, R227, R96, R232 ;  /* 0x00000060e3e27210 */ /* 0x000fc40007ffe0e8 */
[----:B------:R-:W-:Y:S02]  /*2b00*/  ISETP.GT.AND P1, PT, R227, 0x2f, PT ;  /* 0x0000002fe300780c */ /* 0x000fe40003f24270 */
[----:B------:R-:W-:-:S05]  /*2b10*/  IADD3 R226, R226, -0x30, RZ ;  /* 0xffffffd0e2e27810 */ /* 0x000fca0007ffe0ff */
[----:B------:R-:W-:Y:S02]  /*2b20*/  IMAD.MOV.U32 R7, RZ, RZ, R226 ;  /* 0x000000ffff077224 */ /* 0x000fe400078e00e2 */
[----:B------:R-:W-:-:S05]  /*2b30*/  @P2 IMAD.HI.U32 R28, R226, c[0x0][0x2bc], RZ ;  /* 0x0000af00e21c2a27 */ /* 0x000fca00078e00ff */
[----:B------:R-:W-:-:S04]  /*2b40*/  @P2 SHF.R.U32.HI R7, RZ, c[0x0][0x2c0], R28 ;  /* 0x0000b000ff072a19 */ /* 0x000fc8000001161c */
[----:B------:R-:W-:-:S04]  /*2b50*/  @!P1 IADD3 R30, P0, R7, UR10, RZ ;  /* 0x0000000a071e9c10 */ /* 0x000fc8000ff1e0ff */
[----:B------:R-:W-:Y:S02]  /*2b60*/  @!P1 LEA.HI.X.SX32 R29, R7, UR6, 0x1, P0 ;  /* 0x00000006071d9c11 */ /* 0x000fe400080f0eff */
[----:B------:R-:W-:-:S04]  /*2b70*/  @!P1 LEA R28, P0, R30, c[0x0][0x2a0], 0x2 ;  /* 0x0000a8001e1c9a11 */ /* 0x000fc800078010ff */
[----:B------:R-:W-:-:S05]  /*2b80*/  @!P1 LEA.HI.X R29, R30, c[0x0][0x2a4], R29, 0x2, P0 ;  /* 0x0000a9001e1d9a11 */ /* 0x000fca00000f141d */
[----:B------:R-:W2:Y:S01]  /*2b90*/  @!P1 LDG.E R225, [R28.64] ;  /* 0x0000000c1ce19981 */ /* 0x000ea2000c1e1900 */
[----:B------:R-:W-:Y:S01]  /*2ba0*/  IMAD.MOV R7, RZ, RZ, -R7 ;  /* 0x000000ffff077224 */ /* 0x000fe200078e0a07 */
[----:B------:R-:W-:Y:S01]  /*2bb0*/  BSSY B0, `(.L_x_457) ;  /* 0x0000021000007945 */ /* 0x000fe20003800000 */
[----:B------:R-:W-:Y:S02]  /*2bc0*/  ISETP.GE.AND P1, PT, R228, c[0x0][0x1d4], PT ;  /* 0x00007500e4007a0c */ /* 0x000fe40003f26270 */
[----:B------:R-:W-:Y:S01]  /*2bd0*/  IMAD R226, R7, c[0x0][0x2b8], R226 ;  /* 0x0000ae0007e27a24 */ /* 0x000fe200078e02e2 */
[----:B------:R-:W-:Y:S02]  /*2be0*/  ISETP.GE.AND P2, PT, R229, c[0x0][0x1d4], PT ;  /* 0x00007500e5007a0c */ /* 0x000fe40003f46270 */
[----:B------:R-:W-:Y:S01]  /*2bf0*/  ISETP.GE.AND P3, PT, R230, c[0x0][0x1d4], PT ;  /* 0x00007500e6007a0c */ /* 0x000fe20003f66270 */
        /* <DEDUP_REMOVED lines=8> */
[----:B------:R-:W-:-:S03]  /*2c80*/  IADD3 R7, P0, R30, UR18, RZ ;  /* 0x000000121e077c10 */ /* 0x000fc6000ff1e0ff */
[----:B------:R-:W-:-:S05]  /*2c90*/  IMAD R28, R225, c[0x0][0x1f4], R32 ;  /* 0x00007d00e11c7a24 */ /* 0x000fca00078e0220 */
[----:B------:R-:W-:Y:S02]  /*2ca0*/  IADD3.X R30, R31, UR9, R28, P0, !PT ;  /* 0x000000091f1e7c10 */ /* 0x000fe400087fe41c */
[----:B------:R-:W-:Y:S02]  /*2cb0*/  LEA R28, P0, R7, c[0x0][0x1c8], 0x1 ;  /* 0x00007200071c7a11 */ /* 0x000fe400078008ff */
[----:B------:R-:W-:Y:S02]  /*2cc0*/  IADD3 R31, -R241, 0x30, RZ ;  /* 0x00000030f11f7810 */ /* 0x000fe40007ffe1ff */
[----:B------:R-:W-:Y:S01]  /*2cd0*/  LEA.HI.X R7, R7, c[0x0][0x1cc], R30, 0x1, P0 ;  /* 0x0000730007077a11 */ /* 0x000fe200000f0c1e */
[----:B------:R1:W2:Y:S01]  /*2ce0*/  SHFL.IDX PT, R29, R28, RZ, 0x1c1f ;  /* 0x001c1fff1c1d7589 */ /* 0x0002a200000e0000 */
[----:B------:R-:W-:-:S03]  /*2cf0*/  ISETP.GE.AND P0, PT, R31, 0x1, PT ;  /* 0x000000011f00780c */ /* 0x000fc60003f06270 */
[----:B------:R1:W3:Y:S10]  /*2d00*/  SHFL.IDX PT, R30, R7, RZ, 0x1c1f ;  /* 0x001c1fff071e7589 */ /* 0x0002f400000e0000 */
[----:B------:R-:W-:Y:S05]  /*2d10*/  @!P0 BRA `(.L_x_458) ;  /* 0x000000a000008947 */ /* 0x000fea0003800000 */
[----:B--2---:R-:W-:-:S04]  /*2d20*/  LEA R34, P0, R230, R29, 0x1 ;  /* 0x0000001de6227211 */ /* 0x004fc800078008ff */
[----:B---3--:R-:W-:Y:S02]  /*2d30*/  LEA.HI.X R35, R230, R30, R243, 0x1, P0 ;  /* 0x0000001ee6237211 */ /* 0x008fe400000f0cf3 */
[----:B------:R-:W-:-:S03]  /*2d40*/  LEA R32, P0, R219, R29, 0x1 ;  /* 0x0000001ddb207211 */ /* 0x000fc600078008ff */
[----:B------:R-:W-:Y:S01]  /*2d50*/  @!PT LDS RZ, [RZ] ;  /* 0x00000000fffff984 */ /* 0x000fe20000000800 */
[----:B------:R2:W-:Y:S01]  /*2d60*/  LDGSTS.E.BYPASS.LTC128B.128 [R220+0x2500], [R34.64], !P3 ;  /* 0x0250000022dc7fae */ /* 0x0005e2000d901d4c */
[----:B------:R-:W-:Y:S02]  /*2d70*/  LEA.HI.X R33, R219, R30, R234, 0x1, P0 ;  /* 0x0000001edb217211 */ /* 0x000fe400000f0cea */
[----:B------:R-:W-:-:S03]  /*2d80*/  LEA R36, P0, R218, R29, 0x1 ;  /* 0x0000001dda247211 */ /* 0x000fc600078008ff */
[----:B------:R2:W-:Y:S01]  /*2d90*/  LDGSTS.E.BYPASS.LTC128B.128 [R220+0x3100], [R32.64], !P2 ;  /* 0x0310000020dc7fae */ /* 0x0005e2000d101d4c */
[----:B------:R-:W-:-:S05]  /*2da0*/  LEA.HI.X R37, R218, R30, R233, 0x1, P0 ;  /* 0x0000001eda257211 */ /* 0x000fca00000f0ce9 */
[----:B------:R2:W-:Y:S04]  /*2db0*/  LDGSTS.E.BYPASS.LTC128B.128 [R220+0x3d00], [R36.64], !P1 ;  /* 0x03d0000024dc7fae */ /* 0x0005e8000c901d4c */
.L_x_458:
[----:B------:R-:W-:Y:S05]  /*2dc0*/  BSYNC B0 ;  /* 0x0000000000007941 */ /* 0x000fea0003800000 */
.L_x_457:
[----:B------:R-:W-:Y:S01]  /*2dd0*/  ISETP.GE.AND P0, PT, R31, 0x21, PT ;  /* 0x000000211f00780c */ /* 0x000fe20003f06270 */
[----:B-1----:R-:W1:Y:S01]  /*2de0*/  SHFL.IDX PT, R7, R7, 0x1, 0x1c1f ;  /* 0x003c1f0007077f89 */ /* 0x002e6200000e0000 */
[----:B------:R-:W-:Y:S03]  /*2df0*/  BSSY B0, `(.L_x_456) ;  /* 0x000000d000007945 */ /* 0x000fe60003800000 */
[----:B--2---:R2:W4:Y:S08]  /*2e00*/  SHFL.IDX PT, R29, R28, 0x1, 0x1c1f ;  /* 0x003c1f001c1d7f89 */ /* 0x00453000000e0000 */
[----:B------:R-:W-:Y:S05]  /*2e10*/  @!P0 BRA `(.L_x_459) ;  /* 0x000000a000008947 */ /* 0x000fea0003800000 */
[----:B----4-:R-:W-:-:S04]  /*2e20*/  LEA R32, P0, R230, R29, 0x1 ;  /* 0x0000001de6207211 */ /* 0x010fc800078008ff */
[----:B-1----:R-:W-:Y:S02]  /*2e30*/  LEA.HI.X R33, R230, R7, R243, 0x1, P0 ;  /* 0x00000007e6217211 */ /* 0x002fe400000f0cf3 */
[----:B---3--:R-:W-:-:S03]  /*2e40*/  LEA R30, P0, R219, R29, 0x1 ;  /* 0x0000001ddb1e7211 */ /* 0x008fc600078008ff */
[----:B------:R-:W-:Y:S01]  /*2e50*/  @!PT LDS RZ, [RZ] ;  /* 0x00000000fffff984 */ /* 0x000fe20000000800 */
[----:B------:R1:W-:Y:S01]  /*2e60*/  LDGSTS.E.BYPASS.LTC128B.128 [R220+0x2d00], [R32.64], !P3 ;  /* 0x02d0000020dc7fae */ /* 0x0003e2000d901d4c */
[----:B------:R-:W-:Y:S02]  /*2e70*/  LEA.HI.X R31, R219, R7, R234, 0x1, P0 ;  /* 0x00000007db1f7211 */ /* 0x000fe400000f0cea */
[----:B--2---:R-:W-:-:S03]  /*2e80*/  LEA R28, P0, R218, R29, 0x1 ;  /* 0x0000001dda1c7211 */ /* 0x004fc600078008ff */
[----:B------:R1:W-:Y:S01]  /*2e90*/  LDGSTS.E.BYPASS.LTC128B.128 [R220+0x3900], [R30.64], !P2 ;  /* 0x039000001edc7fae */ /* 0x0003e2000d101d4c */
[----:B------:R-:W-:-:S05]  /*2ea0*/  LEA.HI.X R29, R218, R7, R233, 0x1, P0 ;  /* 0x00000007da1d7211 */ /* 0x000fca00000f0ce9 */
[----:B------:R1:W-:Y:S04]  /*2eb0*/  LDGSTS.E.BYPASS.LTC128B.128 [R220+0x4500], [R28.64], !P1 ;  /* 0x045000001cdc7fae */ /* 0x0003e8000c901d4c */
.L_x_459:
[----:B------:R-:W-:Y:S05]  /*2ec0*/  BSYNC B0 ;  /* 0x0000000000007941 */ /* 0x000fea0003800000 */
.L_x_456:
[----:B------:R-:W-:Y:S01]  /*2ed0*/  LOP3.LUT R5, R5, 0xffffffe0, RZ, 0xc0, !PT ;  /* 0xffffffe005057812 */ /* 0x000fe200078ec0ff */
[----:B------:R-:W-:Y:S01]  /*2ee0*/  FMUL.FTZ R40, R69, c[0x0][0x320] ;  /* 0x0000c80045287a20 */ /* 0x000fe20000410000 */
[----:B-12---:R-:W-:Y:S01]  /*2ef0*/  SHF.R.S32.HI R28, RZ, 0x1f, R3 ;  /* 0x0000001fff1c7819 */ /* 0x006fe20000011403 */
[----:B------:R-:W-:Y:S01]  /*2f00*/  FMUL.FTZ R38, R64, c[0x0][0x320] ;  /* 0x0000c80040267a20 */ /* 0x000fe20000410000 */
[----:B----4-:R-:W-:Y:S01]  /*2f10*/  LEA.HI R29, R98, R98, RZ, 0x1 ;  /* 0x00000062621d7211 */ /* 0x010fe200078f08ff */
[----:B------:R-:W-:Y:S01]  /*2f20*/  IMAD.IADD R5, R224, 0x1, -R5 ;  /* 0x00000001e0057824 */ /* 0x000fe200078e0a05 */
[----:B------:R-:W-:Y:S01]  /*2f30*/  LEA.HI R28, R28, R3, RZ, 0x2 ;  /* 0x000000031c1c7211 */ /* 0x000fe200078f10ff */
[----:B------:R-:W-:Y:S01]  /*2f40*/  FMUL.FTZ R36, R65, c[0x0][0x320] ;  /* 0x0000c80041247a20 */ /* 0x000fe20000410000 */
[----:B------:R-:W-:Y:S01]  /*2f50*/  PLOP3.LUT P0, PT, PT, PT, UP2, 0x80, 0x0 ;  /* 0x000000000000781c */ /* 0x000fe20003f0f028 */
[----:B------:R-:W-:Y:S01]  /*2f60*/  FMUL.FTZ R34, R60, c[0x0][0x320] ;  /* 0x0000c8003c227a20 */ /* 0x000fe20000410000 */
[----:B---3--:R-:W-:Y:S01]  /*2f70*/  SHF.R.S32.HI R30, RZ, 0x1f, R5 ;  /* 0x0000001fff1e7819 */ /* 0x008fe20000011405 */
[----:B------:R-:W-:Y:S01]  /*2f80*/  FMUL.FTZ R43, R72, c[0x0][0x320] ;  /* 0x0000c800482b7a20 */ /* 0x000fe20000410000 */
[----:B------:R-:W-:Y:S01]  /*2f90*/  LOP3.LUT R28, R28, 0xffffffc, RZ, 0xc0, !PT ;  /* 0x0ffffffc1c1c7812 */ /* 0x000fe200078ec0ff */
[----:B------:R-:W-:Y:S01]  /*2fa0*/  FMUL.FTZ R44, R73, c[0x0][0x320] ;  /* 0x0000c800492c7a20 */ /* 0x000fe20000410000 */
[----:B------:R-:W-:Y:S01]  /*2fb0*/  LEA.HI R7, R30, R5, RZ, 0x2 ;  /* 0x000000051e077211 */ /* 0x000fe200078f10ff */
[----:B------:R-:W-:Y:S01]  /*2fc0*/  FMUL.FTZ R30, R48, c[0x0][0x320] ;  /* 0x0000c800301e7a20 */ /* 0x000fe20000410000 */
[----:B------:R-:W1:Y:S01]  /*2fd0*/  MUFU.TANH R40, R40 ;  /* 0x0000002800287308 */ /* 0x000e620000002400 */
[----:B------:R-:W-:Y:S01]  /*2fe0*/  IMAD.IADD R28, R3, 0x1, -R28 ;  /* 0x00000001031c7824 */ /* 0x000fe200078e0a1c */
[C---:B------:R-:W-:Y:S01]  /*2ff0*/  LEA.HI.SX32 R3, R7.reuse, UR15, 0x1e ;  /* 0x0000000f07037c11 */ /* 0x040fe2000f8ff2ff */
[----:B------:R-:W-:Y:S01]  /*3000*/  FMUL.FTZ R42, R68, c[0x0][0x320] ;  /* 0x0000c800442a7a20 */ /* 0x000fe20000410000 */
[----:B------:R-:W-:Y:S01]  /*3010*/  LOP3.LUT R32, R7, 0x7ffffffc, RZ, 0xc0, !PT ;  /* 0x7ffffffc07207812 */ /* 0x000fe200078ec0ff */
[----:B------:R-:W-:Y:S01]  /*3020*/  FMUL.FTZ R56, R56, c[0x0][0x320] ;  /* 0x0000c80038387a20 */ /* 0x000fe20000410000 */
[----:B------:R-:W-:Y:S01]  /*3030*/  LEA R3, R28, R3, 0x4 ;  /* 0x000000031c037211 */ /* 0x000fe200078e20ff */
[C---:B------:R-:W-:Y:S01]  /*3040*/  IMAD.SHL.U32 R28, R29.reuse, 0x20, RZ ;  /* 0x000000201d1c7824 */ /* 0x040fe200078e00ff */
[----:B------:R-:W-:Y:S01]  /*3050*/  LOP3.LUT R29, R29, 0x1ffffffe, RZ, 0xc0, !PT ;  /* 0x1ffffffe1d1d7812 */ /* 0x000fe200078ec0ff */
[----:B------:R-:W-:Y:S01]  /*3060*/  FMUL.FTZ R57, R57, c[0x0][0x320] ;  /* 0x0000c80039397a20 */ /* 0x000fe20000410000 */
[----:B------:R-:W-:Y:S01]  /*3070*/  IADD3 R32, R5, -R32, RZ ;  /* 0x8000002005207210 */ /* 0x000fe20007ffe0ff */
[----:B------:R-:W2:Y:S01]  /*3080*/  MUFU.TANH R38, R38 ;  /* 0x0000002600267308 */ /* 0x000ea20000002400 */
[----:B------:R-:W-:Y:S01]  /*3090*/  LOP3.LUT R28, R28, 0xffffffc0, RZ, 0xc0, !PT ;  /* 0xffffffc01c1c7812 */ /* 0x000fe200078ec0ff */
[----:B------:R-:W-:Y:S01]  /*30a0*/  IMAD.IADD R29, R98, 0x1, -R29 ;  /* 0x00000001621d7824 */ /* 0x000fe200078e0a1d */
[----:B------:R-:W-:Y:S01]  /*30b0*/  ULDC UR17, c[0x0][0x324] ;  /* 0x0000c90000117ab9 */ /* 0x000fe20000000800 */
[----:B------:R-:W-:Y:S01]  /*30c0*/  IMAD.SHL.U32 R235, R32, 0x2, RZ ;  /* 0x0000000220eb7824 */ /* 0x000fe200078e00ff */
[----:B------:R-:W-:Y:S01]  /*30d0*/  IADD3 R28, R28, R3, RZ ;  /* 0x000000031c1c7210 */ /* 0x000fe20007ffe0ff */
[----:B------:R-:W-:Y:S01]  /*30e0*/  FMUL.FTZ R32, R61, c[0x0][0x320] ;  /* 0x0000c8003d207a20 */ /* 0x000fe20000410000 */
[----:B------:R-:W-:Y:S01]  /*30f0*/  ULOP3.LUT UR17, URZ, UR17, URZ, 0x33, !UPT ;  /* 0x000000113f117292 */ /* 0x000fe2000f8e333f */
[----:B------:R-:W3:Y:S01]  /*3100*/  MUFU.TANH R36, R36 ;  /* 0x0000002400247308 */ /* 0x000ee20000002400 */
[----:B------:R-:W-:Y:S01]  /*3110*/  IADD3 R2, -R235, 0x1, R2 ;  /* 0x00000001eb027810 */ /* 0x000fe20007ffe102 */
[----:B------:R-:W-:Y:S01]  /*3120*/  IMAD R231, R29, 0x8, R28 ;  /* 0x000000081de77824 */ /* 0x000fe200078e021c */
[----:B------:R-:W0:Y:S01]  /*3130*/  LDGDEPBAR ;  /* 0x00000000000079af */ /* 0x000e220000000000 */
[----:B------:R-:W-:Y:S01]  /*3140*/  FMUL.FTZ R28, R49, c[0x0][0x320] ;  /* 0x0000c800311c7a20 */ /* 0x000fe20000410000 */
[----:B------:R-:W-:Y:S01]  /*3150*/  IADD3 R61, R2, -c[0x0][0x168], RZ ;  /* 0x80005a00023d7a10 */ /* 0x000fe20007ffe0ff */
[----:B------:R-:W-:Y:S01]  /*3160*/  @P0 IMAD.HI.U32 R3, R231, c[0x0][0x2c8], RZ ;  /* 0x0000b200e7030a27 */ /* 0x000fe200078e00ff */
[----:B------:R-:W-:Y:S01]  /*3170*/  PLOP3.LUT P0, PT, PT, PT, UP2, 0x80, 0x0 ;  /* 0x000000000000781c */ /* 0x000fe20003f0f028 */
[----:B------:R-:W4:Y:S01]  /*3180*/  MUFU.TANH R34, R34 ;  /* 0x0000002200227308 */ /* 0x000f220000002400 */
[C---:B------:R-:W-:Y:S01]  /*3190*/  IADD3 R65, R61.reuse, c[0x0][0x328], RZ ;  /* 0x0000ca003d417a10 */ /* 0x040fe20007ffe0ff */
[----:B------:R-:W-:Y:S01]  /*31a0*/  IMAD.MOV.U32 R45, RZ, RZ, R231 ;  /* 0x000000ffff2d7224 */ /* 0x000fe200078e00e7 */
[----:B------:R-:W-:Y:S01]  /*31b0*/  IADD3 R61, R61, UR17, RZ ;  /* 0x000000113d3d7c10 */ /* 0x000fe2000fffe0ff */
[----:B------:R-:W-:-:S04]  /*31c0*/  IMAD.IADD R49, R6, 0x1, -R235 ;  /* 0x0000000106317824 */ /* 0x000fc800078e0aeb */
[----:B------:R1:W1:Y:S04]  /*31d0*/  MUFU.TANH R125, R56 ;  /* 0x00000038007d7308 */ /* 0x0002680000002400 */
[----:B------:R-:W-:Y:S02]  /*31e0*/  @P0 SHF.R.U32.HI R45, RZ, c[0x0][0x2cc], R3 ;  /* 0x0000b300ff2d0a19 */ /* 0x000fe40000011603 */
[----:B------:R-:W-:Y:S02]  /*31f0*/  PLOP3.LUT P0, PT, PT, PT, UP1, 0x40, 0x0 ;  /* 0x000000000000781c */ /* 0x000fe40003f0e818 */
[----:B------:R-:W-:Y:S01]  /*3200*/  MOV R3, c[0x0][0x2ac] ;  /* 0x0000ab0000037a02 */ /* 0x000fe20000000f00 */
[----:B------:R-:W5:Y:S01]  /*3210*/  SHFL.IDX PT, R46, R45, RZ, 0x1c1f ;  /* 0x001c1fff2d2e7589 */ /* 0x000f6200000e0000 */
[----:B------:R1:W1:Y:S03]  /*3220*/  MUFU.TANH R124, R57 ;  /* 0x00000039007c7308 */ /* 0x0002660000002400 */
[----:B------:R-:W-:-:S04]  /*3230*/  IMAD R64, R3, c[0x0][0x1d0], R6 ;  /* 0x0000740003407a24 */ /* 0x000fc800078e0206 */
[----:B------:R-:W-:Y:S01]  /*3240*/  IMAD.IADD R64, R64, 0x1, -R235 ;  /* 0x0000000140407824 */ /* 0x000fe200078e0aeb */
[----:B------:R-:W1:Y:S08]  /*3250*/  MUFU.TANH R30, R30 ;  /* 0x0000001e001e7308 */ /* 0x000e700000002400 */
[----:B------:R-:W1:Y:S01]  /*3260*/  MUFU.TANH R28, R28 ;  /* 0x0000001c001c7308 */ /* 0x000e620000002400 */
[----:B-----5:R-:W-:-:S07]  /*3270*/  IADD3 R7, R65, R46, RZ ;  /* 0x0000002e41077210 */ /* 0x020fce0007ffe0ff */
[----:B------:R-:W1:Y:S01]  /*3280*/  MUFU.TANH R43, R43 ;  /* 0x0000002b002b7308 */ /* 0x000e620000002400 */
[----:B------:R-:W-:Y:S02]  /*3290*/  IADD3 R5, R61, R46, RZ ;  /* 0x0000002e3d057210 */ /* 0x000fe40007ffe0ff */
[----:B------:R-:W-:-:S05]  /*32a0*/  IMNMX R7, R7, R64, PT ;  /* 0x0000004007077217 */ /* 0x000fca0003800200 */
[----:B------:R-:W1:Y:S08]  /*32b0*/  MUFU.TANH R44, R44 ;  /* 0x0000002c002c7308 */ /* 0x000e700000002400 */
[----:B------:R-:W1:Y:S08]  /*32c0*/  MUFU.TANH R42, R42 ;  /* 0x0000002a002a7308 */ /* 0x000e700000002400 */
[----:B------:R-:W1:Y:S01]  /*32d0*/  MUFU.TANH R32, R32 ;  /* 0x0000002000207308 */ /* 0x000e620000002400 */
[----:B------:R-:W-:Y:S05]  /*32e0*/  @P0 BRA `(.L_x_460) ;  /* 0x0000015000000947 */ /* 0x000fea0003800000 */
[----:B--234-:R-:W-:Y:S01]  /*32f0*/  IMAD.U32 R3, RZ, RZ, UR7 ;  /* 0x00000007ff037e24 */ /* 0x01cfe2000f8e00ff */
[----:B------:R-:W-:Y:S04]  /*3300*/  BSSY B0, `(.L_x_461) ;  /* 0x000000f000007945 */ /* 0x000fe80003800000 */
[----:B------:R-:W-:-:S04]  /*3310*/  IADD3 R46, R3, -c[0x0][0x168], R46 ;  /* 0x80005a00032e7a10 */ /* 0x000fc80007ffe02e */
[----:B------:R-:W-:-:S13]  /*3320*/  ISETP.GT.AND P0, PT, R46, -0x1, PT ;  /* 0xffffffff2e00780c */ /* 0x000fda0003f04270 */
[----:B------:R-:W-:Y:S05]  /*3330*/  @P0 BRA `(.L_x_462) ;  /* 0x0000007000000947 */ /* 0x000fea0003800000 */
[----:B------:R-:W-:Y:S01]  /*3340*/  IMAD.MOV.U32 R2, RZ, RZ, 0x1 ;  /* 0x00000001ff027424 */ /* 0x000fe200078e00ff */
[----:B------:R-:W-:-:S04]  /*3350*/  LOP3.LUT R46, RZ, R46, RZ, 0x33, !PT ;  /* 0x0000002eff2e7212 */ /* 0x000fc800078e33ff */
[----:B------:R-:W-:-:S13]  /*3360*/  ISETP.NE.AND P0, PT, R2, c[0x0][0x32c], PT ;  /* 0x0000cb0002007a0c */ /* 0x000fda0003f05270 */
[----:B------:R-:W-:-:S05]  /*3370*/  @P0 IMAD.HI.U32 R2, R46, c[0x0][0x330], RZ ;  /* 0x0000cc002e020a27 */ /* 0x000fca00078e00ff */
[----:B------:R-:W-:-:S04]  /*3380*/  @P0 SHF.R.U32.HI R46, RZ, c[0x0][0x334], R2 ;  /* 0x0000cd00ff2e0a19 */ /* 0x000fc80000011602 */
[----:B------:R-:W-:Y:S01]  /*3390*/  LOP3.LUT R46, RZ, R46, RZ, 0x33, !PT ;  /* 0x0000002eff2e7212 */ /* 0x000fe200078e33ff */
[----:B------:R-:W-:Y:S05]  /*33a0*/  BRA `(.L_x_463) ;  /* 0x0000004000007947 */ /* 0x000fea0003800000 */
.L_x_462:
[----:B------:R-:W-:-:S04]  /*33b0*/  MOV R2, 0x1 ;  /* 0x0000000100027802 */ /* 0x000fc80000000f00 */
[----:B------:R-:W-:-:S13]  /*33c0*/  ISETP.NE.AND P0, PT, R2, c[0x0][0x32c], PT ;  /* 0x0000cb0002007a0c */ /* 0x000fda0003f05270 */
[----:B------:R-:W-:-:S05]  /*33d0*/  @P0 IMAD.HI.U32 R2, R46, c[0x0][0x330], RZ ;  /* 0x0000cc002e020a27 */ /* 0x000fca00078e00ff */
[----:B------:R-:W-:Y:S02]  /*33e0*/  @P0 SHF.R.U32.HI R46, RZ, c[0x0][0x334], R2 ;  /* 0x0000cd00ff2e0a19 */ /* 0x000fe40000011602 */
.L_x_463:
[----:B------:R-:W-:Y:S05]  /*33f0*/  BSYNC B0 ;  /* 0x0000000000007941 */ /* 0x000fea0003800000 */
.L_x_461:
[----:B------:R-:W-:-:S05]  /*3400*/  IMAD R46, R46, c[0x0][0x32c], R49 ;  /* 0x0000cb002e2e7a24 */ /* 0x000fca00078e0231 */
[----:B------:R-:W-:Y:S02]  /*3410*/  IADD3 R2, R46, c[0x0][0x32c], RZ ;  /* 0x0000cb002e027a10 */ /* 0x000fe40007ffe0ff */
[----:B------:R-:W-:Y:S02]  /*3420*/  IMNMX R5, R5, R46, !PT ;  /* 0x0000002e05057217 */ /* 0x000fe40007800200 */
[----:B------:R-:W-:Y:S02]  /*3430*/  IMNMX R7, R7, R2, PT ;  /* 0x0000000207077217 */ /* 0x000fe40003800200 */
.L_x_460:
[----:B--234-:R-:W-:Y:S01]  /*3440*/  ISETP.GE.AND P0, PT, R6, 0x2, PT ;  /* 0x000000020600780c */ /* 0x01cfe20003f06270 */
[----:B------:R-:W-:Y:S01]  /*3450*/  FMUL.FTZ R31, R58, c[0x0][0x320] ;  /* 0x0000c8003a1f7a20 */ /* 0x000fe20000410000 */
[----:B------:R-:W-:Y:S01]  /*3460*/  ISETP.GE.AND P1, PT, R6, 0x9, PT ;  /* 0x000000090600780c */ /* 0x000fe20003f26270 */
[----:B------:R-:W2:Y:S01]  /*3470*/  SHFL.IDX PT, R58, R45, 0x1, 0x1c1f ;  /* 0x003c1f002d3a7f89 */ /* 0x000ea200000e0000 */
[----:B------:R-:W-:Y:S01]  /*3480*/  P2R R60, PR, RZ, 0x1 ;  /* 0x00000001ff3c7803 */ /* 0x000fe20000000000 */
[----:B------:R-:W-:Y:S01]  /*3490*/  FMUL.FTZ R29, R59, c[0x0][0x320] ;  /* 0x0000c8003b1d7a20 */ /* 0x000fe20000410000 */
[----:B------:R-:W-:Y:S01]  /*34a0*/  ISETP.GT.AND P0, PT, R5, 0x1, !P0 ;  /* 0x000000010500780c */ /* 0x000fe20004704270 */
[----:B------:R-:W-:Y:S01]  /*34b0*/  FMUL.FTZ R39, R66, c[0x0][0x320] ;  /* 0x0000c80042277a20 */ /* 0x000fe20000410000 */
[----:B------:R-:W-:Y:S01]  /*34c0*/  P2R R48, PR, RZ, 0x2 ;  /* 0x00000002ff307803 */ /* 0x000fe20000000000 */
[----:B------:R-:W-:Y:S01]  /*34d0*/  FMUL.FTZ R37, R67, c[0x0][0x320] ;  /* 0x0000c80043257a20 */ /* 0x000fe20000410000 */
[----:B------:R-:W-:Y:S01]  /*34e0*/  ISETP.LT.OR P0, PT, R7, 0x2, P0 ;  /* 0x000000020700780c */ /* 0x000fe20000701670 */
[----:B------:R-:W-:Y:S01]  /*34f0*/  FMUL.FTZ R35, R62, c[0x0][0x320] ;  /* 0x0000c8003e237a20 */ /* 0x000fe20000410000 */
[----:B------:R-:W-:Y:S01]  /*3500*/  ISETP.GE.AND P6, PT, R6, 0x12, PT ;  /* 0x000000120600780c */ /* 0x000fe20003fc6270 */
[----:B------:R-:W-:Y:S01]  /*3510*/  FMUL.FTZ R33, R63, c[0x0][0x320] ;  /* 0x0000c8003f217a20 */ /* 0x000fe20000410000 */
[----:B-1----:R-:W-:Y:S01]  /*3520*/  FSEL R44, R44, -INF , !P0 ;  /* 0xff8000002c2c7808 */ /* 0x002fe20004000000 */
[----:B------:R-:W-:Y:S01]  /*3530*/  FMUL.FTZ R41, R75, c[0x0][0x320] ;  /* 0x0000c8004b297a20 */ /* 0x000fe20000410000 */
[----:B------:R-:W-:Y:S01]  /*3540*/  ISETP.GT.AND P0, PT, R5, 0x8, !P1 ;  /* 0x000000080500780c */ /* 0x000fe20004f04270 */
[----:B------:R-:W-:Y:S01]  /*3550*/  FMUL.FTZ R57, R50, c[0x0][0x320] ;  /* 0x0000c80032397a20 */ /* 0x000fe20000410000 */
[----:B------:R-:W-:Y:S01]  /*3560*/  ISETP.GE.AND P1, PT, R6, 0xa, PT ;  /* 0x0000000a0600780c */ /* 0x000fe20003f26270 */
[----:B------:R-:W-:Y:S01]  /*3570*/  FMUL.FTZ R56, R51, c[0x0][0x320] ;  /* 0x0000c80033387a20 */ /* 0x000fe20000410000 */
[----:B------:R-:W-:Y:S01]  /*3580*/  ISETP.LT.OR P0, PT, R7, 0x9, P0 ;  /* 0x000000090700780c */ /* 0x000fe20000701670 */
[----:B------:R-:W1:Y:S01]  /*3590*/  MUFU.TANH R29, R29 ;  /* 0x0000001d001d7308 */ /* 0x000e620000002400 */
[----:B------:R-:W-:-:S02]  /*35a0*/  P2R R47, PR, RZ, 0x2 ;  /* 0x00000002ff2f7803 */ /* 0x000fc40000000000 */
[----:B------:R-:W-:Y:S02]  /*35b0*/  FSEL R42, R42, -INF , !P0 ;  /* 0xff8000002a2a7808 */ /* 0x000fe40004000000 */
[----:B------:R-:W-:Y:S01]  /*35c0*/  ISETP.GT.AND P0, PT, R5, 0x9, !P1 ;  /* 0x000000090500780c */ /* 0x000fe20004f04270 */
[--C-:B--2---:R-:W-:Y:S01]  /*35d0*/  IMAD.IADD R51, R65, 0x1, R58.reuse ;  /* 0x0000000141337824 */ /* 0x104fe200078e023a */
[C---:B------:R-:W-:Y:S01]  /*35e0*/  ISETP.GE.AND P1, PT, R6.reuse, 0x11, PT ;  /* 0x000000110600780c */ /* 0x040fe20003f26270 */
[----:B------:R-:W2:Y:S01]  /*35f0*/  MUFU.TANH R39, R39 ;  /* 0x0000002700277308 */ /* 0x000ea20000002400 */
[----:B------:R-:W-:Y:S01]  /*3600*/  ISETP.LT.OR P0, PT, R7, 0xa, P0 ;  /* 0x0000000a0700780c */ /* 0x000fe20000701670 */
[----:B------:R-:W-:Y:S01]  /*3610*/  IMAD.IADD R50, R61, 0x1, R58 ;  /* 0x000000013d327824 */ /* 0x000fe200078e023a */
[----:B------:R-:W-:Y:S02]  /*3620*/  ISETP.GE.AND P5, PT, R6, 0x19, PT ;  /* 0x000000190600780c */ /* 0x000fe40003fa6270 */
[----:B------:R-:W-:-:S02]  /*3630*/  FSEL R40, R40, -INF , !P0 ;  /* 0xff80000028287808 */ /* 0x000fc40004000000 */
[----:B------:R-:W-:Y:S01]  /*3640*/  ISETP.GT.AND P0, PT, R5, 0x10, !P1 ;  /* 0x000000100500780c */ /* 0x000fe20004f04270 */
[----:B------:R-:W3:Y:S01]  /*3650*/  MUFU.TANH R37, R37 ;  /* 0x0000002500257308 */ /* 0x000ee20000002400 */
[C---:B------:R-:W-:Y:S02]  /*3660*/  ISETP.GE.AND P4, PT, R6.reuse, 0x1a, PT ;  /* 0x0000001a0600780c */ /* 0x040fe40003f86270 */
[----:B------:R-:W-:Y:S02]  /*3670*/  ISETP.LT.OR P0, PT, R7, 0x11, P0 ;  /* 0x000000110700780c */ /* 0x000fe40000701670 */
[----:B------:R-:W-:Y:S02]  /*3680*/  ISETP.GE.AND P3, PT, R6, 0x21, PT ;  /* 0x000000210600780c */ /* 0x000fe40003f66270 */
[----:B------:R-:W-:Y:S01]  /*3690*/  FSEL R38, R38, -INF , !P0 ;  /* 0xff80000026267808 */ /* 0x000fe20004000000 */
[----:B------:R-:W4:Y:S01]  /*36a0*/  MUFU.TANH R35, R35 ;  /* 0x0000002300237308 */ /* 0x000f220000002400 */
[----:B------:R-:W-:-:S02]  /*36b0*/  ISETP.GT.AND P0, PT, R5, 0x11, !P6 ;  /* 0x000000110500780c */ /* 0x000fc40007704270 */
[----:B------:R-:W-:Y:S02]  /*36c0*/  ISETP.GE.AND P2, PT, R6, 0x22, PT ;  /* 0x000000220600780c */ /* 0x000fe40003f46270 */
[----:B------:R-:W-:Y:S02]  /*36d0*/  ISETP.LT.OR P0, PT, R7, 0x12, P0 ;  /* 0x000000120700780c */ /* 0x000fe40000701670 */
[----:B------:R-:W-:Y:S01]  /*36e0*/  P2R R46, PR, RZ, 0x2 ;  /* 0x00000002ff2e7803 */ /* 0x000fe20000000000 */
[----:B------:R-:W1:Y:S01]  /*36f0*/  MUFU.TANH R33, R33 ;  /* 0x0000002100217308 */ /* 0x000e620000002400 */
[----:B------:R-:W-:Y:S02]  /*3700*/  FSEL R36, R36, -INF , !P0 ;  /* 0xff80000024247808 */ /* 0x000fe40004000000 */
[----:B------:R-:W-:Y:S02]  /*3710*/  ISETP.GT.AND P0, PT, R5, 0x18, !P5 ;  /* 0x000000180500780c */ /* 0x000fe40006f04270 */
[----:B------:R-:W-:-:S02]  /*3720*/  ISETP.GE.AND P1, PT, R6, 0x29, PT ;  /* 0x000000290600780c */ /* 0x000fc40003f26270 */
[----:B------:R-:W-:Y:S01]  /*3730*/  ISETP.LT.OR P0, PT, R7, 0x19, P0 ;  /* 0x000000190700780c */ /* 0x000fe20000701670 */
[----:B------:R-:W1:Y:S01]  /*3740*/  MUFU.TANH R31, R31 ;  /* 0x0000001f001f7308 */ /* 0x000e620000002400 */
[----:B------:R-:W-:Y:S02]  /*3750*/  IMNMX R51, R51, R64, PT ;  /* 0x0000004033337217 */ /* 0x000fe40003800200 */
[----:B------:R-:W-:Y:S02]  /*3760*/  FSEL R34, R34, -INF , !P0 ;  /* 0xff80000022227808 */ /* 0x000fe40004000000 */
[----:B------:R-:W-:-:S03]  /*3770*/  ISETP.GT.AND P0, PT, R5, 0x19, !P4 ;  /* 0x000000190500780c */ /* 0x000fc60006704270 */
[----:B------:R-:W1:Y:S01]  /*3780*/  MUFU.TANH R41, R41 ;  /* 0x0000002900297308 */ /* 0x000e620000002400 */
[----:B------:R-:W-:-:S04]  /*3790*/  ISETP.LT.OR P0, PT, R7, 0x1a, P0 ;  /* 0x0000001a0700780c */ /* 0x000fc80000701670 */
[----:B------:R-:W-:Y:S02]  /*37a0*/  FSEL R32, R32, -INF , !P0 ;  /* 0xff80000020207808 */ /* 0x000fe40004000000 */
[----:B------:R-:W-:Y:S01]  /*37b0*/  ISETP.GT.AND P0, PT, R5, 0x20, !P3 ;  /* 0x000000200500780c */ /* 0x000fe20005f04270 */
[----:B------:R-:W1:Y:S03]  /*37c0*/  MUFU.TANH R57, R57 ;  /* 0x0000003900397308 */ /* 0x000e660000002400 */
[----:B------:R-:W-:-:S04]  /*37d0*/  ISETP.LT.OR P0, PT, R7, 0x21, P0 ;  /* 0x000000210700780c */ /* 0x000fc80000701670 */
[----:B------:R-:W-:Y:S01]  /*37e0*/  FSEL R125, R125, -INF , !P0 ;  /* 0xff8000007d7d7808 */ /* 0x000fe20004000000 */
[----:B------:R-:W1:Y:S01]  /*37f0*/  MUFU.TANH R56, R56 ;  /* 0x0000003800387308 */ /* 0x000e620000002400 */
[----:B------:R-:W-:-:S04]  /*3800*/  ISETP.GT.AND P0, PT, R5, 0x21, !P2 ;  /* 0x000000210500780c */ /* 0x000fc80005704270 */
[----:B------:R-:W-:-:S04]  /*3810*/  ISETP.LT.OR P0, PT, R7, 0x22, P0 ;  /* 0x000000220700780c */ /* 0x000fc80000701670 */
[----:B------:R-:W-:Y:S02]  /*3820*/  FSEL R124, R124, -INF , !P0 ;  /* 0xff8000007c7c7808 */ /* 0x000fe40004000000 */
[----:B------:R-:W-:-:S04]  /*3830*/  ISETP.GT.AND P0, PT, R5, 0x28, !P1 ;  /* 0x000000280500780c */ /* 0x000fc80004f04270 */
[----:B------:R-:W-:-:S04]  /*3840*/  ISETP.LT.OR P0, PT, R7, 0x29, P0 ;  /* 0x000000290700780c */ /* 0x000fc80000701670 */
[----:B------:R-:W-:Y:S02]  /*3850*/  FSEL R30, R30, -INF , !P0 ;  /* 0xff8000001e1e7808 */ /* 0x000fe40004000000 */
[----:B------:R-:W-:-:S04]  /*3860*/  ISETP.GE.AND P0, PT, R6, 0x1, PT ;  /* 0x000000010600780c */ /* 0x000fc80003f06270 */
[----:B------:R-:W-:Y:S02]  /*3870*/  P2R R3, PR, RZ, 0x1 ;  /* 0x00000001ff037803 */ /* 0x000fe40000000000 */
[----:B------:R-:W-:-:S04]  /*3880*/  ISETP.GT.AND P0, PT, R5, RZ, !P0 ;  /* 0x000000ff0500720c */ /* 0x000fc80004704270 */
[----:B------:R-:W-:-:S04]  /*3890*/  ISETP.LT.OR P0, PT, R7, 0x1, P0 ;  /* 0x000000010700780c */ /* 0x000fc80000701670 */
[----:B------:R-:W-:Y:S02]  /*38a0*/  FSEL R43, R43, -INF , !P0 ;  /* 0xff8000002b2b7808 */ /* 0x000fe40004000000 */
[----:B------:R-:W-:Y:S01]  /*38b0*/  ISETP.GE.AND P0, PT, R6, 0x2a, PT ;  /* 0x0000002a0600780c */ /* 0x000fe20003f06270 */
[----:B------:R-:W-:-:S03]  /*38c0*/  FMUL.FTZ R6, R74, c[0x0][0x320] ;  /* 0x0000c8004a067a20 */ /* 0x000fc60000410000 */
[----:B------:R-:W-:Y:S02]  /*38d0*/  P2R R2, PR, RZ, 0x1 ;  /* 0x00000001ff027803 */ /* 0x000fe40000000000 */
[----:B------:R-:W-:Y:S01]  /*38e0*/  ISETP.GT.AND P0, PT, R5, 0x29, !P0 ;  /* 0x000000290500780c */ /* 0x000fe20004704270 */
[----:B------:R-:W-:Y:S01]  /*38f0*/  FMUL.FTZ R5, R71, c[0x0][0x320] ;  /* 0x0000c80047057a20 */ /* 0x000fe20000410000 */
[----:B------:R-:W1:Y:S02]  /*3900*/  MUFU.TANH R6, R6 ;  /* 0x0000000600067308 */ /* 0x000e640000002400 */
[----:B------:R-:W-:Y:S01]  /*3910*/  ISETP.LT.OR P0, PT, R7, 0x2a, P0 ;  /* 0x0000002a0700780c */ /* 0x000fe20000701670 */
[----:B------:R-:W-:-:S03]  /*3920*/  FMUL.FTZ R7, R70, c[0x0][0x320] ;  /* 0x0000c80046077a20 */ /* 0x000fc60000410000 */
[----:B------:R-:W-:Y:S02]  /*3930*/  FSEL R28, R28, -INF , !P0 ;  /* 0xff8000001c1c7808 */ /* 0x000fe40004000000 */
[----:B------:R-:W-:Y:S01]  /*3940*/  PLOP3.LUT P0, PT, PT, PT, UP1, 0x40, 0x0 ;  /* 0x000000000000781c */ /* 0x000fe20003f0e818 */
[----:B------:R-:W1:Y:S08]  /*3950*/  MUFU.TANH R7, R7 ;  /* 0x0000000700077308 */ /* 0x000e700000002400 */
[----:B------:R-:W1:Y:S04]  /*3960*/  MUFU.TANH R5, R5 ;  /* 0x0000000500057308 */ /* 0x000e680000002400 */
        /* <DEDUP_REMOVED lines=13> */
.L_x_466:
[----:B------:R-:W-:-:S04]  /*3a40*/  MOV R58, 0x1 ;  /* 0x00000001003a7802 */ /* 0x000fc80000000f00 */
[----:B------:R-:W-:-:S13]  /*3a50*/  ISETP.NE.AND P0, PT, R58, c[0x0][0x32c], PT ;  /* 0x0000cb003a007a0c */ /* 0x000fda0003f05270 */
[----:B------:R-:W-:-:S05]  /*3a60*/  @P0 IMAD.HI.U32 R58, R62, c[0x0][0x330], RZ ;  /* 0x0000cc003e3a0a27 */ /* 0x000fca00078e00ff */
[----:B------:R-:W-:Y:S02]  /*3a70*/  @P0 SHF.R.U32.HI R62, RZ, c[0x0][0x334], R58 ;  /* 0x0000cd00ff3e0a19 */ /* 0x000fe4000001163a */
.L_x_467:
[----:B------:R-:W-:Y:S05]  /*3a80*/  BSYNC B0 ;  /* 0x0000000000007941 */ /* 0x000fea0003800000 */
.L_x_465:
[----:B------:R-:W-:-:S05]  /*3a90*/  IMAD R59, R62, c[0x0][0x32c], R49 ;  /* 0x0000cb003e3b7a24 */ /* 0x000fca00078e0231 */
[----:B------:R-:W-:Y:S02]  /*3aa0*/  IADD3 R58, R59, c[0x0][0x32c], RZ ;  /* 0x0000cb003b3a7a10 */ /* 0x000fe40007ffe0ff */
[----:B------:R-:W-:Y:S02]  /*3ab0*/  IMNMX R50, R50, R59, !PT ;  /* 0x0000003b32327217 */ /* 0x000fe40007800200 */
[----:B------:R-:W-:Y:S02]  /*3ac0*/  IMNMX R51, R51, R58, PT ;  /* 0x0000003a33337217 */ /* 0x000fe40003800200 */
.L_x_464:
[----:B--234-:R-:W-:Y:S01]  /*3ad0*/  ISETP.NE.AND P0, PT, R60, RZ, PT ;  /* 0x000000ff3c00720c */ /* 0x01cfe20003f05270 */
[----:B------:R-:W-:Y:S02]  /*3ae0*/  FMUL.FTZ R88, R12, c[0x0][0x320] ;  /* 0x0000c8000c587a20 */ /* 0x000fe40000410000 */
[----:B------:R-:W2:Y:S01]  /*3af0*/  SHFL.IDX PT, R12, R45, 0x2, 0x1c1f ;  /* 0x005c1f002d0c7f89 */ /* 0x000ea200000e0000 */
[----:B------:R-:W-:Y:S01]  /*3b00*/  ISETP.GT.AND P0, PT, R50, 0x1, !P0 ;  /* 0x000000013200780c */ /* 0x000fe20004704270 */
[----:B------:R-:W-:Y:S02]  /*3b10*/  FMUL.FTZ R16, R16, c[0x0][0x320] ;  /* 0x0000c80010107a20 */ /* 0x000fe40000410000 */
[----:B------:R-:W-:Y:S01]  /*3b20*/  FMUL.FTZ R13, R13, c[0x0][0x320] ;  /* 0x0000c8000d0d7a20 */ /* 0x000fe20000410000 */
[----:B------:R-:W-:Y:S01]  /*3b30*/  ISETP.LT.OR P0, PT, R51, 0x2, P0 ;  /* 0x000000023300780c */ /* 0x000fe20000701670 */
[----:B------:R-:W-:Y:S01]  /*3b40*/  FMUL.FTZ R17, R17, c[0x0][0x320] ;  /* 0x0000c80011117a20 */ /* 0x000fe20000410000 */
[----:B------:R-:W3:Y:S01]  /*3b50*/  MUFU.TANH R92, R16 ;  /* 0x00000010005c7308 */ /* 0x000ee20000002400 */
[----:B------:R-:W-:Y:S01]  /*3b60*/  FMUL.FTZ R52, R52, c[0x0][0x320] ;  /* 0x0000c80034347a20 */ /* 0x000fe20000410000 */
[----:B-1----:R-:W-:Y:S01]  /*3b70*/  FSEL R41, R41, -INF , !P0 ;  /* 0xff80000029297808 */ /* 0x002fe20004000000 */
[----:B------:R-:W-:Y:S01]  /*3b80*/  FMUL.FTZ R53, R53, c[0x0][0x320] ;  /* 0x0000c80035357a20 */ /* 0x000fe20000410000 */
[----:B------:R-:W-:Y:S01]  /*3b90*/  ISETP.NE.AND P0, PT, R48, RZ, PT ;  /* 0x000000ff3000720c */ /* 0x000fe20003f05270 */
[----:B------:R-:W-:-:S02]  /*3ba0*/  FMUL.FTZ R25, R25, c[0x0][0x320] ;  /* 0x0000c80019197a20 */ /* 0x000fc40000410000 */
[----:B------:R-:W-:Y:S01]  /*3bb0*/  FMUL.FTZ R20, R20, c[0x0][0x320] ;  /* 0x0000c80014147a20 */ /* 0x000fe20000410000 */
[----:B------:R-:W-:Y:S01]  /*3bc0*/  ISETP.GT.AND P0, PT, R50, 0x8, !P0 ;  /* 0x000000083200780c */ /* 0x000fe20004704270 */
[----:B------:R-:W-:Y:S01]  /*3bd0*/  FMUL.FTZ R21, R21, c[0x0][0x320] ;  /* 0x0000c80015157a20 */ /* 0x000fe20000410000 */
[----:B------:R-:W1:Y:S01]  /*3be0*/  MUFU.TANH R88, R88 ;  /* 0x0000005800587308 */ /* 0x000e620000002400 */
[----:B------:R-:W-:Y:S01]  /*3bf0*/  FMUL.FTZ R24, R24, c[0x0][0x320] ;  /* 0x0000c80018187a20 */ /* 0x000fe20000410000 */
[----:B------:R-:W-:Y:S01]  /*3c00*/  ISETP.LT.OR P0, PT, R51, 0x9, P0 ;  /* 0x000000093300780c */ /* 0x000fe20000701670 */
[----:B------:R-:W-:Y:S02]  /*3c10*/  FMUL.FTZ R9, R9, c[0x0][0x320] ;  /* 0x0000c80009097a20 */ /* 0x000fe40000410000 */
[----:B------:R-:W-:Y:S01]  /*3c20*/  FMUL.FTZ R8, R8, c[0x0][0x320] ;  /* 0x0000c80008087a20 */ /* 0x000fe20000410000 */
[----:B------:R-:W-:Y:S02]  /*3c30*/  FSEL R7, R7, -INF , !P0 ;  /* 0xff80000007077808 */ /* 0x000fe40004000000 */
[----:B------:R-:W-:Y:S01]  /*3c40*/  ISETP.NE.AND P0, PT, R47, RZ, PT ;  /* 0x000000ff2f00720c */ /* 0x000fe20003f05270 */
[----:B------:R-:W4:Y:S03]  /*3c50*/  MUFU.TANH R74, R13 ;  /* 0x0000000d004a7308 */ /* 0x000f260000002400 */
[----:B------:R-:W-:-:S04]  /*3c60*/  ISETP.GT.AND P0, PT, R50, 0x9, !P0 ;  /* 0x000000093200780c */ /* 0x000fc80004704270 */
[----:B------:R-:W-:Y:S01]  /*3c70*/  ISETP.LT.OR P0, PT, R51, 0xa, P0 ;  /* 0x0000000a3300780c */ /* 0x000fe20000701670 */
[----:B------:R-:W1:Y:S03]  /*3c80*/  MUFU.TANH R90, R17 ;  /* 0x00000011005a7308 */ /* 0x000e660000002400 */
[----:B------:R-:W-:Y:S02]  /*3c90*/  FSEL R5, R5, -INF , !P0 ;  /* 0xff80000005057808 */ /* 0x000fe40004000000 */
[----:B------:R-:W-:-:S03]  /*3ca0*/  ISETP.NE.AND P0, PT, R46, RZ, PT ;  /* 0x000000ff2e00720c */ /* 0x000fc60003f05270 */
[----:B------:R-:W1:Y:S01]  /*3cb0*/  MUFU.TANH R180, R52 ;  /* 0x0000003400b47308 */ /* 0x000e620000002400 */
[----:B------:R-:W-:-:S04]  /*3cc0*/  ISETP.GT.AND P0, PT, R50, 0x10, !P0 ;  /* 0x000000103200780c */ /* 0x000fc80004704270 */
[----:B------:R-:W-:-:S03]  /*3cd0*/  ISETP.LT.OR P0, PT, R51, 0x11, P0 ;  /* 0x000000113300780c */ /* 0x000fc60000701670 */
[----:B------:R-:W1:Y:S01]  /*3ce0*/  MUFU.TANH R178, R53 ;  /* 0x0000003500b27308 */ /* 0x000e620000002400 */
[----:B------:R-:W-:Y:S02]  /*3cf0*/  FSEL R39, R39, -INF , !P0 ;  /* 0xff80000027277808 */ /* 0x000fe40004000000 */
[----:B------:R-:W-:-:S04]  /*3d00*/  ISETP.GT.AND P0, PT, R50, 0x11, !P6 ;  /* 0x000000113200780c */ /* 0x000fc80007704270 */
[----:B------:R-:W-:Y:S01]  /*3d10*/  ISETP.LT.OR P0, PT, R51, 0x12, P0 ;  /* 0x000000123300780c */ /* 0x000fe20000701670 */
[----:B------:R-:W1:Y:S03]  /*3d20*/  MUFU.TANH R110, R25 ;  /* 0x00000019006e7308 */ /* 0x000e660000002400 */
        /* <DEDUP_REMOVED lines=11> */
[----:B------:R-:W-:-:S03]  /*3de0*/  ISETP.LT.OR P0, PT, R51, 0x21, P0 ;  /* 0x000000213300780c */ /* 0x000fc60000701670 */
[----:B------:R2:W1:Y:S01]  /*3df0*/  MUFU.TANH R182, R9 ;  /* 0x0000000900b67308 */ /* 0x0004620000002400 */
[----:B------:R-:W-:Y:S02]  /*3e00*/  FSEL R31, R31, -INF , !P0 ;  /* 0xff8000001f1f7808 */ /* 0x000fe40004000000 */
[----:B------:R-:W-:-:S04]  /*3e10*/  ISETP.GT.AND P0, PT, R50, 0x21, !P2 ;  /* 0x000000213200780c */ /* 0x000fc80005704270 */
[----:B------:R-:W-:Y:S01]  /*3e20*/  ISETP.LT.OR P0, PT, R51, 0x22, P0 ;  /* 0x000000223300780c */ /* 0x000fe20000701670 */
[----:B------:R5:W1:Y:S03]  /*3e30*/  MUFU.TANH R184, R8 ;  /* 0x0000000800b87308 */ /* 0x000a660000002400 */
[----:B------:R-:W-:Y:S02]  /*3e40*/  FSEL R29, R29, -INF , !P0 ;  /* 0xff8000001d1d7808 */ /* 0x000fe40004000000 */
[----:B------:R-:W-:Y:S01]  /*3e50*/  ISETP.GT.AND P0, PT, R50, 0x28, !P1 ;  /* 0x000000283200780c */ /* 0x000fe20004f04270 */
[----:B--2---:R-:W-:-:S03]  /*3e60*/  IMAD.IADD R9, R65, 0x1, R12 ;  /* 0x0000000141097824 */ /* 0x004fc600078e020c */
[----:B------:R-:W-:-:S04]  /*3e70*/  ISETP.LT.OR P0, PT, R51, 0x29, P0 ;  /* 0x000000293300780c */ /* 0x000fc80000701670 */
[----:B------:R-:W-:Y:S02]  /*3e80*/  FSEL R57, R57, -INF , !P0 ;  /* 0xff80000039397808 */ /* 0x000fe40004000000 */
[----:B------:R-:W-:Y:S01]  /*3e90*/  ISETP.NE.AND P0, PT, R3, RZ, PT ;  /* 0x000000ff0300720c */ /* 0x000fe20003f05270 */
[----:B-----5:R-:W-:Y:S01]  /*3ea0*/  IMAD.IADD R8, R61, 0x1, R12 ;  /* 0x000000013d087824 */ /* 0x020fe200078e020c */
[----:B------:R-:W-:Y:S02]  /*3eb0*/  IMNMX R9, R9, R64, PT ;  /* 0x0000004009097217 */ /* 0x000fe40003800200 */
[----:B------:R-:W-:-:S04]  /*3ec0*/  ISETP.GT.AND P0, PT, R50, RZ, !P0 ;  /* 0x000000ff3200720c */ /* 0x000fc80004704270 */
[----:B------:R-:W-:-:S04]  /*3ed0*/  ISETP.LT.OR P0, PT, R51, 0x1, P0 ;  /* 0x000000013300780c */ /* 0x000fc80000701670 */
[----:B------:R-:W-:Y:S02]  /*3ee0*/  FSEL R6, R6, -INF , !P0 ;  /* 0xff80000006067808 */ /* 0x000fe40004000000 */
[----:B------:R-:W-:-:S04]  /*3ef0*/  ISETP.NE.AND P0, PT, R2, RZ, PT ;  /* 0x000000ff0200720c */ /* 0x000fc80003f05270 */
[----:B------:R-:W-:-:S04]  /*3f00*/  ISETP.GT.AND P0, PT, R50, 0x29, !P0 ;  /* 0x000000293200780c */ /* 0x000fc80004704270 */
[----:B------:R-:W-:-:S04]  /*3f10*/  ISETP.LT.OR P0, PT, R51, 0x2a, P0 ;  /* 0x0000002a3300780c */ /* 0x000fc80000701670 */
[----:B------:R-:W-:Y:S02]  /*3f20*/  FSEL R56, R56, -INF , !P0 ;  /* 0xff80000038387808 */ /* 0x000fe40004000000 */
[----:B------:R-:W-:-:S13]  /*3f30*/  PLOP3.LUT P0, PT, PT, PT, UP1, 0x40, 0x0 ;  /* 0x000000000000781c */ /* 0x000fda0003f0e818 */
[----:B------:R-:W-:Y:S05]  /*3f40*/  @P0 BRA `(.L_x_468) ;  /* 0x0000015000000947 */ /* 0x000fea0003800000 */
[----:B-1-34-:R-:W-:Y:S01]  /*3f50*/  IMAD.U32 R13, RZ, RZ, UR7 ;  /* 0x00000007ff0d7e24 */ /* 0x01afe2000f8e00ff */
        /* <DEDUP_REMOVED lines=11> */
.L_x_470:
[----:B------:R-:W-:-:S04]  /*4010*/  MOV R12, 0x1 ;  /* 0x00000001000c7802 */ /* 0x000fc80000000f00 */
[----:B------:R-:W-:-:S13]  /*4020*/  ISETP.NE.AND P0, PT, R12, c[0x0][0x32c], PT ;  /* 0x0000cb000c007a0c */ /* 0x000fda0003f05270 */
[----:B------:R-:W-:-:S05]  /*4030*/  @P0 IMAD.HI.U32 R12, R16, c[0x0][0x330], RZ ;  /* 0x0000cc00100c0a27 */ /* 0x000fca00078e00ff */
[----:B------:R-:W-:Y:S02]  /*4040*/  @P0 SHF.R.U32.HI R16, RZ, c[0x0][0x334], R12 ;  /* 0x0000cd00ff100a19 */ /* 0x000fe4000001160c */
.L_x_471:
[----:B------:R-:W-:Y:S05]  /*4050*/  BSYNC B0 ;  /* 0x0000000000007941 */ /* 0x000fea0003800000 */
.L_x_469:
[----:B------:R-:W-:-:S05]  /*4060*/  IMAD R13, R16, c[0x0][0x32c], R49 ;  /* 0x0000cb00100d7a24 */ /* 0x000fca00078e0231 */
[----:B------:R-:W-:Y:S02]  /*4070*/  IADD3 R12, R13, c[0x0][0x32c], RZ ;  /* 0x0000cb000d0c7a10 */ /* 0x000fe40007ffe0ff */
[----:B------:R-:W-:Y:S02]  /*4080*/  IMNMX R8, R8, R13, !PT ;  /* 0x0000000d08087217 */ /* 0x000fe40007800200 */
[----:B------:R-:W-:Y:S02]  /*4090*/  IMNMX R9, R9, R12, PT ;  /* 0x0000000c09097217 */ /* 0x000fe40003800200 */
.L_x_468:
[----:B-1-34-:R-:W-:Y:S01]  /*40a0*/  ISETP.NE.AND P0, PT, R60, RZ, PT ;  /* 0x000000ff3c00720c */ /* 0x01afe20003f05270 */
[----:B------:R-:W-:Y:S02]  /*40b0*/  FMUL.FTZ R27, R27, c[0x0][0x320] ;  /* 0x0000c8001b1b7a20 */ /* 0x000fe40000410000 */
[----:B------:R-:W-:Y:S01]  /*40c0*/  FMUL.FTZ R19, R19, c[0x0][0x320] ;  /* 0x0000c80013137a20 */ /* 0x000fe20000410000 */
[----:B------:R-:W-:Y:S01]  /*40d0*/  ISETP.GT.AND P0, PT, R8, 0x1, !P0 ;  /* 0x000000010800780c */ /* 0x000fe20004704270 */
[----:B------:R-:W-:Y:S01]  /*40e0*/  FMUL.FTZ R26, R26, c[0x0][0x320] ;  /* 0x0000c8001a1a7a20 */ /* 0x000fe20000410000 */
[----:B------:R-:W1:Y:S01]  /*40f0*/  MUFU.TANH R95, R27 ;  /* 0x0000001b005f7308 */ /* 0x000e620000002400 */
[----:B------:R-:W-:Y:S01]  /*4100*/  FMUL.FTZ R23, R23, c[0x0][0x320] ;  /* 0x0000c80017177a20 */ /* 0x000fe20000410000 */
[----:B------:R-:W-:Y:S01]  /*4110*/  ISETP.LT.OR P0, PT, R9, 0x2, P0 ;  /* 0x000000020900780c */ /* 0x000fe20000701670 */
[----:B------:R-:W-:-:S02]  /*4120*/  FMUL.FTZ R18, R18, c[0x0][0x320] ;  /* 0x0000c80012127a20 */ /* 0x000fc40000410000 */
[----:B------:R-:W-:Y:S01]  /*4130*/  FMUL.FTZ R54, R54, c[0x0][0x320] ;  /* 0x0000c80036367a20 */ /* 0x000fe20000410000 */
[----:B------:R-:W-:Y:S01]  /*4140*/  FSEL R110, R110, -INF , !P0 ;  /* 0xff8000006e6e7808 */ /* 0x000fe20004000000 */
[----:B------:R-:W-:Y:S01]  /*4150*/  FMUL.FTZ R55, R55, c[0x0][0x320] ;  /* 0x0000c80037377a20 */ /* 0x000fe20000410000 */
[----:B------:R-:W-:Y:S01]  /*4160*/  ISETP.NE.AND P0, PT, R48, RZ, PT ;  /* 0x000000ff3000720c */ /* 0x000fe20003f05270 */
[----:B------:R-:W-:Y:S01]  /*4170*/  FMUL.FTZ R10, R10, c[0x0][0x320] ;  /* 0x0000c8000a0a7a20 */ /* 0x000fe20000410000 */
[----:B------:R-:W2:Y:S01]  /*4180*/  MUFU.TANH R75, R19 ;  /* 0x00000013004b7308 */ /* 0x000ea20000002400 */
[----:B------:R-:W-:Y:S01]  /*4190*/  FMUL.FTZ R11, R11, c[0x0][0x320] ;  /* 0x0000c8000b0b7a20 */ /* 0x000fe20000410000 */
[----:B------:R-:W-:Y:S01]  /*41a0*/  ISETP.GT.AND P0, PT, R8, 0x8, !P0 ;  /* 0x000000080800780c */ /* 0x000fe20004704270 */
[----:B------:R-:W-:Y:S02]  /*41b0*/  FMUL.FTZ R22, R22, c[0x0][0x320] ;  /* 0x0000c80016167a20 */ /* 0x000fe40000410000 */
[----:B------:R-:W-:Y:S01]  /*41c0*/  FMUL.FTZ R15, R15, c[0x0][0x320] ;  /* 0x0000c8000f0f7a20 */ /* 0x000fe20000410000 */
[----:B------:R-:W-:Y:S01]  /*41d0*/  ISETP.LT.OR P0, PT, R9, 0x9, P0 ;  /* 0x000000090900780c */ /* 0x000fe20000701670 */
[----:B------:R-:W-:Y:S01]  /*41e0*/  FMUL.FTZ R14, R14, c[0x0][0x320] ;  /* 0x0000c8000e0e7a20 */ /* 0x000fe20000410000 */
[----:B------:R-:W3:Y:S02]  /*41f0*/  MUFU.TANH R109, R26 ;  /* 0x0000001a006d7308 */ /* 0x000ee40000002400 */
[----:B------:R-:W-:-:S02]  /*4200*/  FSEL R108, R108, -INF , !P0 ;  /* 0xff8000006c6c7808 */ /* 0x000fc40004000000 */
[----:B------:R-:W-:-:S04]  /*4210*/  ISETP.NE.AND P0, PT, R47, RZ, PT ;  /* 0x000000ff2f00720c */ /* 0x000fc80003f05270 */
[----:B------:R-:W-:Y:S01]  /*4220*/  ISETP.GT.AND P0, PT, R8, 0x9, !P0 ;  /* 0x000000090800780c */ /* 0x000fe20004704270 */
[----:B------:R-:W4:Y:S03]  /*4230*/  MUFU.TANH R91, R23 ;  /* 0x00000017005b7308 */ /* 0x000f260000002400 */
[----:B------:R-:W-:-:S04]  /*4240*/  ISETP.LT.OR P0, PT, R9, 0xa, P0 ;  /* 0x0000000a0900780c */ /* 0x000fc80000701670 */
[----:B------:R-:W-:Y:S01]  /*4250*/  FSEL R94, R94, -INF , !P0 ;  /* 0xff8000005e5e7808 */ /* 0x000fe20004000000 */
[----:B------:R-:W1:Y:S01]  /*4260*/  MUFU.TANH R89, R18 ;  /* 0x0000001200597308 */ /* 0x000e620000002400 */
[----:B------:R-:W-:-:S04]  /*4270*/  ISETP.NE.AND P0, PT, R46, RZ, PT ;  /* 0x000000ff2e00720c */ /* 0x000fc80003f05270 */
        /* <DEDUP_REMOVED lines=22> */
[----:B------:R5:W1:Y:S03]  /*43e0*/  MUFU.TANH R73, R14 ;  /* 0x0000000e00497308 */ /* 0x000a660000002400 */
[----:B------:R-:W-:-:S04]  /*43f0*/  ISETP.LT.OR P0, PT, R9, 0x22, P0 ;  /* 0x000000220900780c */ /* 0x000fc80000701670 */
[----:B------:R-:W-:Y:S02]  /*4400*/  FSEL R182, R182, -INF , !P0 ;  /* 0xff800000b6b67808 */ /* 0x000fe40004000000 */
[----:B------:R-:W-:-:S04]  /*4410*/  ISETP.GT.AND P0, PT, R8, 0x28, !P1 ;  /* 0x000000280800780c */ /* 0x000fc80004f04270 */
[----:B------:R-:W-:-:S04]  /*4420*/  ISETP.LT.OR P0, PT, R9, 0x29, P0 ;  /* 0x000000290900780c */ /* 0x000fc80000701670 */
[----:B------:R-:W-:Y:S02]  /*4430*/  FSEL R180, R180, -INF , !P0 ;  /* 0xff800000b4b47808 */ /* 0x000fe40004000000 */
[----:B------:R-:W-:-:S04]  /*4440*/  ISETP.NE.AND P0, PT, R3, RZ, PT ;  /* 0x000000ff0300720c */ /* 0x000fc80003f05270 */
[----:B------:R-:W-:-:S04]  /*4450*/  ISETP.GT.AND P0, PT, R8, RZ, !P0 ;  /* 0x000000ff0800720c */ /* 0x000fc80004704270 */
[----:B------:R-:W-:-:S04]  /*4460*/  ISETP.LT.OR P0, PT, R9, 0x1, P0 ;  /* 0x000000010900780c */ /* 0x000fc80000701670 */
[----:B------:R-:W-:Y:S02]  /*4470*/  FSEL R111, R111, -INF , !P0 ;  /* 0xff8000006f6f7808 */ /* 0x000fe40004000000 */
[----:B------:R-:W-:-:S04]  /*4480*/  ISETP.NE.AND P0, PT, R2, RZ, PT ;  /* 0x000000ff0200720c */ /* 0x000fc80003f05270 */
[----:B------:R-:W-:Y:S02]  /*4490*/  ISETP.GT.AND P0, PT, R8, 0x29, !P0 ;  /* 0x000000290800780c */ /* 0x000fe40004704270 */
[----:B------:R-:W1:Y:S02]  /*44a0*/  SHFL.IDX PT, R8, R45, 0x3, 0x1c1f ;  /* 0x007c1f002d087f89 */ /* 0x000e6400000e0000 */
[----:B------:R-:W-:-:S04]  /*44b0*/  ISETP.LT.OR P0, PT, R9, 0x2a, P0 ;  /* 0x0000002a0900780c */ /* 0x000fc80000701670 */
[----:B------:R-:W-:Y:S02]  /*44c0*/  FSEL R178, R178, -INF , !P0 ;  /* 0xff800000b2b27808 */ /* 0x000fe40004000000 */
[----:B------:R-:W-:Y:S01]  /*44d0*/  PLOP3.LUT P0, PT, PT, PT, UP1, 0x40, 0x0 ;  /* 0x000000000000781c */ /* 0x000fe20003f0e818 */
[--C-:B-1----:R-:W-:Y:S02]  /*44e0*/  IMAD.IADD R13, R65, 0x1, R8.reuse ;  /* 0x00000001410d7824 */ /* 0x102fe400078e0208 */
[----:B-----5:R-:W-:-:S03]  /*44f0*/  IMAD.IADD R14, R61, 0x1, R8 ;  /* 0x000000013d0e7824 */ /* 0x020fc600078e0208 */
[----:B------:R-:W-:-:S07]  /*4500*/  IMNMX R13, R13, R64, PT ;  /* 0x000000400d0d7217 */ /* 0x000fce0003800200 */
        /* <DEDUP_REMOVED lines=13> */
.L_x_474:
[----:B------:R-:W-:-:S04]  /*45e0*/  MOV R8, 0x1 ;  /* 0x0000000100087802 */ /* 0x000fc80000000f00 */
[----:B------:R-:W-:-:S13]  /*45f0*/  ISETP.NE.AND P0, PT, R8, c[0x0][0x32c], PT ;  /* 0x0000cb0008007a0c */ /* 0x000fda0003f05270 */
[----:B------:R-:W-:-:S05]  /*4600*/  @P0 IMAD.HI.U32 R8, R10, c[0x0][0x330], RZ ;  /* 0x0000cc000a080a27 */ /* 0x000fca00078e00ff */
[----:B------:R-:W-:Y:S02]  /*4610*/  @P0 SHF.R.U32.HI R10, RZ, c[0x0][0x334], R8 ;  /* 0x0000cd00ff0a0a19 */ /* 0x000fe40000011608 */
.L_x_475:
[----:B------:R-:W-:Y:S05]  /*4620*/  BSYNC B0 ;  /* 0x0000000000007941 */ /* 0x000fea0003800000 */
.L_x_473:
[----:B------:R-:W-:-:S05]  /*4630*/  IMAD R49, R10, c[0x0][0x32c], R49 ;  /* 0x0000cb000a317a24 */ /* 0x000fca00078e0231 */
[----:B------:R-:W-:Y:S02]  /*4640*/  IADD3 R8, R49, c[0x0][0x32c], RZ ;  /* 0x0000cb0031087a10 */ /* 0x000fe40007ffe0ff */
[----:B------:R-:W-:Y:S02]  /*4650*/  IMNMX R14, R14, R49, !PT ;  /* 0x000000310e0e7217 */ /* 0x000fe40007800200 */
[----:B------:R-:W-:Y:S02]  /*4660*/  IMNMX R13, R13, R8, PT ;  /* 0x000000080d0d7217 */ /* 0x000fe40003800200 */
.L_x_472:
[----:B--234-:R-:W-:Y:S01]  /*4670*/  ISETP.NE.AND P0, PT, R60, RZ, PT ;  /* 0x000000ff3c00720c */ /* 0x01cfe20003f05270 */
[----:B------:R-:W-:Y:S01]  /*4680*/  IMAD.SHL.U32 R214, R4, 0x2, RZ ;  /* 0x0000000204d67824 */ /* 0x000fe200078e00ff */
[----:B------:R-:W-:Y:S01]  /*4690*/  FMNMX.FTZ R17, R111, R110, !PT ;  /* 0x0000006e6f117209 */ /* 0x000fe20007810000 */
[----:B------:R-:W-:Y:S01]  /*46a0*/  ULDC.64 UR4, c[0x0][0x2c8] ;  /* 0x0000b20000047ab9 */ /* 0x000fe20000000a00 */
[----:B------:R-:W-:Y:S01]  /*46b0*/  ISETP.GT.AND P0, PT, R14, 0x1, !P0 ;  /* 0x000000010e00780c */ /* 0x000fe20004704270 */
[----:B------:R-:W-:Y:S01]  /*46c0*/  IMAD R212, R0, 0x2, R214 ;  /* 0x0000000200d47824 */ /* 0x000fe200078e02d6 */
[----:B------:R-:W-:Y:S01]  /*46d0*/  FMNMX.FTZ R17, R108, R17, !PT ;  /* 0x000000116c117209 */ /* 0x000fe20007810000 */
[----:B------:R-:W-:Y:S01]  /*46e0*/  LDSM.16.MT88.4 R136, [R214+0x100] ;  /* 0x00010000d688783b */ /* 0x000fe20000004200 */
[----:B------:R-:W-:Y:S01]  /*46f0*/  ISETP.LT.OR P0, PT, R13, 0x2, P0 ;  /* 0x000000020d00780c */ /* 0x000fe20000701670 */
[----:B------:R-:W-:Y:S01]  /*4700*/  UIMAD.WIDE.U32 UR22, UR15, UR4, URZ ;  /* 0x000000040f1672a5 */ /* 0x000fe2000f8e003f */
[----:B------:R-:W-:Y:S01]  /*4710*/  FMNMX.FTZ R17, R94, R17, !PT ;  /* 0x000000115e117209 */ /* 0x000fe20007810000 */
[----:B------:R-:W-:Y:S01]  /*4720*/  LDSM.16.MT88.4 R120, [R212+0x100] ;  /* 0x00010000d478783b */ /* 0x000fe20000004200 */
[----:B------:R-:W-:Y:S01]  /*4730*/  FSEL R95, R95, -INF , !P0 ;  /* 0xff8000005f5f7808 */ /* 0x000fe20004000000 */
[----:B------:R-:W-:Y:S01]  /*4740*/  @UP2 USHF.R.U32.HI UR15, URZ, UR5, UR23 ;  /* 0x000000053f0f2299 */ /* 0x000fe20008011617 */
[----:B------:R-:W-:Y:S01]  /*4750*/  ISETP.NE.AND P0, PT, R48, RZ, PT ;  /* 0x000000ff3000720c */ /* 0x000fe20003f05270 */
[----:B------:R-:W-:Y:S01]  /*4760*/  LDSM.16.MT88.4 R104, [R214+0xd00] ;  /* 0x000d0000d668783b */ /* 0x000fe20000004200 */
[----:B------:R-:W-:Y:S01]  /*4770*/  FMNMX.FTZ R17, R92, R17, !PT ;  /* 0x000000115c117209 */ /* 0x000fe20007810000 */
[----:B------:R-:W-:Y:S01]  /*4780*/  UIADD3 UR14, UR14, UR15, URZ ;  /* 0x0000000f0e0e7290 */ /* 0x000fe2000fffe03f */
[----:B------:R-:W-:Y:S01]  /*4790*/  ISETP.GT.AND P0, PT, R14, 0x8, !P0 ;  /* 0x000000080e00780c */ /* 0x000fe20004704270 */
[----:B------:R-:W-:Y:S01]  /*47a0*/  LDSM.16.MT88.4 R60, [R212+0xd00] ;  /* 0x000d0000d43c783b */ /* 0x000fe20000004200 */
[----:B------:R-:W-:Y:S01]  /*47b0*/  FMNMX.FTZ R17, R90, R17, !PT ;  /* 0x000000115a117209 */ /* 0x000fe20007810000 */
[----:B------:R-:W-:Y:S01]  /*47c0*/  ULDC UR4, c[0x0][0x328] ;  /* 0x0000ca0000047ab9 */ /* 0x000fe20000000800 */
[----:B------:R-:W-:Y:S01]  /*47d0*/  ISETP.LT.OR P0, PT, R13, 0x9, P0 ;  /* 0x000000090d00780c */ /* 0x000fe20000701670 */
[----:B------:R-:W-:Y:S01]  /*47e0*/  LDSM.16.MT88.4 R76, [R214+0x1900] ;  /* 0x00190000d64c783b */ /* 0x000fe20000004200 */
[----:B------:R-:W-:Y:S01]  /*47f0*/  FMNMX.FTZ R17, R88, R17, !PT ;  /* 0x0000001158117209 */ /* 0x000fe20007810000 */
[----:B------:R-:W-:Y:S01]  /*4800*/  UIADD3 UR4, UR14, UR4, URZ ;  /* 0x000000040e047290 */ /* 0x000fe2000fffe03f */
[----:B------:R-:W-:Y:S01]  /*4810*/  FSEL R93, R93, -INF , !P0 ;  /* 0xff8000005d5d7808 */ /* 0x000fe20004000000 */
[----:B------:R-:W-:Y:S01]  /*4820*/  LDSM.16.MT88.4 R148, [R214+0x500] ;  /* 0x00050000d694783b */ /* 0x000fe20000004200 */
[----:B------:R-:W-:-:S02]  /*4830*/  ISETP.NE.AND P0, PT, R47, RZ, PT ;  /* 0x000000ff2f00720c */ /* 0x000fc40003f05270 */
[----:B------:R-:W-:Y:S01]  /*4840*/  FMNMX.FTZ R17, R74, R17, !PT ;  /* 0x000000114a117209 */ /* 0x000fe20007810000 */
[----:B------:R-:W-:Y:S01]  /*4850*/  LDSM.16.MT88.4 R48, [R212+0x500] ;  /* 0x00050000d430783b */ /* 0x000fe20000004200 */
[----:B------:R-:W-:Y:S02]  /*4860*/  ISETP.GT.AND P0, PT, R14, 0x9, !P0 ;  /* 0x000000090e00780c */ /* 0x000fe40004704270 */
[----:B------:R-:W-:Y:S01]  /*4870*/  FMNMX.FTZ R17, R184, R17, !PT ;  /* 0x00000011b8117209 */ /* 0x000fe20007810000 */
[----:B------:R-:W-:Y:S01]  /*4880*/  LDSM.16.MT88.4 R24, [R212+0x900] ;  /* 0x00090000d418783b */ /* 0x000fe20000004200 */
[----:B------:R-:W-:Y:S02]  /*4890*/  ISETP.LT.OR P0, PT, R13, 0xa, P0 ;  /* 0x0000000a0d00780c */ /* 0x000fe40000701670 */
[----:B------:R-:W-:Y:S01]  /*48a0*/  FMNMX.FTZ R17, R182, R17, !PT ;  /* 0x00000011b6117209 */ /* 0x000fe20007810000 */
[----:B------:R-:W-:Y:S01]  /*48b0*/  LDSM.16.MT88.4 R20, [R214+0x1500] ;  /* 0x00150000d614783b */ /* 0x000fe20000004200 */
[----:B------:R-:W-:-:S02]  /*48c0*/  FSEL R91, R91, -INF , !P0 ;  /* 0xff8000005b5b7808 */ /* 0x000fc40004000000 */
[----:B------:R-:W-:Y:S02]  /*48d0*/  ISETP.NE.AND P0, PT, R46, RZ, PT ;  /* 0x000000ff2e00720c */ /* 0x000fe40003f05270 */
[----:B------:R-:W-:Y:S02]  /*48e0*/  FMNMX.FTZ R17, R180, R17, !PT ;  /* 0x00000011b4117209 */ /* 0x000fe40007810000 */
[----:B------:R-:W-:Y:S02]  /*48f0*/  ISETP.GT.AND P0, PT, R14, 0x10, !P0 ;  /* 0x000000100e00780c */ /* 0x000fe40004704270 */
[----:B------:R-:W-:Y:S02]  /*4900*/  IADD3 R240, R154, -0x2, RZ ;  /* 0xfffffffe9af07810 */ /* 0x000fe40007ffe0ff */
[----:B------:R-:W-:-:S04]  /*4910*/  ISETP.LT.OR P0, PT, R13, 0x11, P0 ;  /* 0x000000110d00780c */ /* 0x000fc80000701670 */
[----:B------:R-:W-:Y:S02]  /*4920*/  FSEL R89, R89, -INF , !P0 ;  /* 0xff80000059597808 */ /* 0x000fe40004000000 */
[----:B------:R-:W-:Y:S02]  /*4930*/  ISETP.GT.AND P0, PT, R14, 0x11, !P6 ;  /* 0x000000110e00780c */ /* 0x000fe40007704270 */
[----:B------:R-:W-:Y:S02]  /*4940*/  ISETP.NE.AND P6, PT, R3, RZ, PT ;  /* 0x000000ff0300720c */ /* 0x000fe40003fc5270 */
[----:B------:R-:W-:Y:S02]  /*4950*/  ISETP.LT.OR P0, PT, R13, 0x12, P0 ;  /* 0x000000120d00780c */ /* 0x000fe40000701670 */
[----:B------:R-:W-:Y:S02]  /*4960*/  FMNMX.FTZ R3, R43, R44, !PT ;  /* 0x0000002c2b037209 */ /* 0x000fe40007810000 */
[----:B------:R-:W-:-:S02]  /*4970*/  FSEL R75, R75, -INF , !P0 ;  /* 0xff8000004b4b7808 */ /* 0x000fc40004000000 */
[----:B------:R-:W-:Y:S02]  /*4980*/  ISETP.GT.AND P0, PT, R14, 0x18, !P5 ;  /* 0x000000180e00780c */ /* 0x000fe40006f04270 */
[----:B------:R-:W-:Y:S02]  /*4990*/  FMNMX.FTZ R3, R42, R3, !PT ;  /* 0x000000032a037209 */ /* 0x000fe40007810000 */
[----:B------:R-:W-:Y:S02]  /*49a0*/  ISETP.LT.OR P0, PT, R13, 0x19, P0 ;  /* 0x000000190d00780c */ /* 0x000fe40000701670 */
[----:B------:R-:W-:Y:S02]  /*49b0*/  FMNMX.FTZ R3, R40, R3, !PT ;  /* 0x0000000328037209 */ /* 0x000fe40007810000 */
[----:B------:R-:W-:Y:S02]  /*49c0*/  FSEL R73, R73, -INF , !P0 ;  /* 0xff80000049497808 */ /* 0x000fe40004000000 */
[----:B------:R-:W-:-:S02]  /*49d0*/  ISETP.GT.AND P0, PT, R14, 0x19, !P4 ;  /* 0x000000190e00780c */ /* 0x000fc40006704270 */
[----:B------:R-:W-:Y:S02]  /*49e0*/  FMNMX.FTZ R3, R38, R3, !PT ;  /* 0x0000000326037209 */ /* 0x000fe40007810000 */
[----:B------:R-:W-:Y:S02]  /*49f0*/  ISETP.LT.OR P0, PT, R13, 0x1a, P0 ;  /* 0x0000001a0d00780c */ /* 0x000fe40000701670 */
[----:B------:R-:W-:Y:S02]  /*4a00*/  FMNMX.FTZ R3, R36, R3, !PT ;  /* 0x0000000324037209 */ /* 0x000fe40007810000 */
[----:B------:R-:W-:Y:S02]  /*4a10*/  FSEL R72, R72, -INF , !P0 ;  /* 0xff80000048487808 */ /* 0x000fe40004000000 */
[----:B------:R-:W-:Y:S02]  /*4a20*/  ISETP.GT.AND P0, PT, R14, 0x20, !P3 ;  /* 0x000000200e00780c */ /* 0x000fe40005f04270 */
[----:B------:R-:W-:-:S02]  /*4a30*/  FMNMX.FTZ R3, R34, R3, !PT ;  /* 0x0000000322037209 */ /* 0x000fc40007810000 */
[----:B------:R-:W-:-:S04]  /*4a40*/  ISETP.LT.OR P0, PT, R13, 0x21, P0 ;  /* 0x000000210d00780c */ /* 0x000fc80000701670 */
[----:B------:R-:W-:Y:S02]  /*4a50*/  FSEL R181, R181, -INF , !P0 ;  /* 0xff800000b5b57808 */ /* 0x000fe40004000000 */
[----:B------:R-:W-:-:S04]  /*4a60*/  ISETP.GT.AND P0, PT, R14, 0x21, !P2 ;  /* 0x000000210e00780c */ /* 0x000fc80005704270 */
[----:B------:R-:W-:-:S04]  /*4a70*/  ISETP.LT.OR P0, PT, R13, 0x22, P0 ;  /* 0x000000220d00780c */ /* 0x000fc80000701670 */
[----:B------:R-:W-:Y:S02]  /*4a80*/  FSEL R179, R179, -INF , !P0 ;  /* 0xff800000b3b37808 */ /* 0x000fe40004000000 */
[----:B------:R-:W-:-:S04]  /*4a90*/  ISETP.GT.AND P0, PT, R14, 0x28, !P1 ;  /* 0x000000280e00780c */ /* 0x000fc80004f04270 */
[----:B------:R-:W-:-:S04]  /*4aa0*/  ISETP.LT.OR P0, PT, R13, 0x29, P0 ;  /* 0x000000290d00780c */ /* 0x000fc80000701670 */
[----:B------:R-:W-:Y:S02]  /*4ab0*/  FSEL R177, R177, -INF , !P0 ;  /* 0xff800000b1b17808 */ /* 0x000fe40004000000 */
[----:B------:R-:W-:Y:S02]  /*4ac0*/  ISETP.GT.AND P0, PT, R14, RZ, !P6 ;  /* 0x000000ff0e00720c */ /* 0x000fe40007704270 */
[----:B------:R-:W-:Y:S02]  /*4ad0*/  ISETP.NE.AND P6, PT, R2, RZ, PT ;  /* 0x000000ff0200720c */ /* 0x000fe40003fc5270 */
[----:B------:R-:W-:Y:S02]  /*4ae0*/  FMNMX.FTZ R2, R32, R3, !PT ;  /* 0x0000000320027209 */ /* 0x000fe40007810000 */
[----:B------:R-:W-:Y:S02]  /*4af0*/  ISETP.LT.OR P0, PT, R13, 0x1, P0 ;  /* 0x000000010d00780c */ /* 0x000fe40000701670 */
        /* <DEDUP_REMOVED lines=8> */
[----:B------:R-:W-:Y:S01]  /*4b80*/  FSEL R109, R109, -INF , !P0 ;  /* 0xff8000006d6d7808 */ /* 0x000fe20004000000 */
[----:B------:R-:W1:Y:S01]  /*4b90*/  SHFL.BFLY PT, R8, R9, 0x2, 0x1f ;  /* 0x0c401f0009087f89 */ /* 0x000e6200000e0000 */
        /* <DEDUP_REMOVED lines=12> */
[----:B-1----:R-:W-:Y:S01]  /*4c60*/  FMNMX.FTZ R8, R9, R8, !PT ;  /* 0x0000000809087209 */ /* 0x002fe20007810000 */
[----:B------:R-:W1:Y:S01]  /*4c70*/  SHFL.BFLY PT, R17, R0, 0x2, 0x1f ;  /* 0x0c401f0000117f89 */ /* 0x000e6200000e0000 */
[----:B------:R-:W-:Y:S02]  /*4c80*/  FMNMX.FTZ R9, R57, R2, !PT ;  /* 0x0000000239097209 */ /* 0x000fe40007810000 */
[----:B------:R-:W-:Y:S01]  /*4c90*/  FMNMX.FTZ R16, R72, R19, !PT ;  /* 0x0000001348107209 */ /* 0x000fe20007810000 */
[----:B------:R-:W2:Y:S01]  /*4ca0*/  SHFL.BFLY PT, R3, R8, 0x1, 0x1f ;  /* 0x0c201f0008037f89 */ /* 0x000ea200000e0000 */
[----:B-1----:R-:W-:-:S02]  /*4cb0*/  FMNMX.FTZ R0, R0, R17, !PT ;  /* 0x0000001100007209 */ /* 0x002fc40007810000 */
[----:B--2---:R-:W-:-:S03]  /*4cc0*/  FMNMX.FTZ R3, R8, R3, !PT ;  /* 0x0000000308037209 */ /* 0x004fc60007810000 */
[----:B------:R-:W1:Y:S01]  /*4cd0*/  SHFL.BFLY PT, R59, R0, 0x1, 0x1f ;  /* 0x0c201f00003b7f89 */ /* 0x000e6200000e0000 */
[----:B------:R-:W-:Y:S02]  /*4ce0*/  FMNMX.FTZ R8, R56, R9, !PT ;  /* 0x0000000938087209 */ /* 0x000fe40007810000 */
[C---:B------:R-:W-:Y:S01]  /*4cf0*/  FSETP.NEU.FTZ.AND P0, PT, R3.reuse, -INF , PT ;  /* 0xff8000000300780b */ /* 0x040fe20003f1d000 */
[----:B------:R-:W-:Y:S02]  /*4d00*/  FMUL.FTZ R15, R3, c[0x0][0x2d0] ;  /* 0x0000b400030f7a20 */ /* 0x000fe40000410000 */
[----:B------:R-:W2:Y:S03]  /*4d10*/  SHFL.BFLY PT, R9, R8, 0x2, 0x1f ;  /* 0x0c401f0008097f89 */ /* 0x000ea600000e0000 */
[----:B------:R-:W-:-:S05]  /*4d20*/  FSEL R15, R15, RZ, P0 ;  /* 0x000000ff0f0f7208 */ /* 0x000fca0000000000 */
[--C-:B------:R-:W-:Y:S02]  /*4d30*/  FFMA.FTZ R169, R125, c[0x0][0x2d0], -R15.reuse ;  /* 0x0000b4007da97a23 */ /* 0x100fe4000001080f */
[--C-:B------:R-:W-:Y:S02]  /*4d40*/  FFMA.FTZ R168, R43, c[0x0][0x2d0], -R15.reuse ;  /* 0x0000b4002ba87a23 */ /* 0x100fe4000001080f */
[--C-:B------:R-:W-:Y:S02]  /*4d50*/  FFMA.FTZ R165, R44, c[0x0][0x2d0], -R15.reuse ;  /* 0x0000b4002ca57a23 */ /* 0x100fe4000001080f */
[--C-:B------:R-:W-:Y:S01]  /*4d60*/  FFMA.FTZ R164, R42, c[0x0][0x2d0], -R15.reuse ;  /* 0x0000b4002aa47a23 */ /* 0x100fe2000001080f */
[----:B------:R-:W-:Y:S01]  /*4d70*/  LDSM.16.MT88.4 R44, [R214+0x1100] ;  /* 0x00110000d62c783b */ /* 0x000fe20000004200 */
[--C-:B------:R-:W-:Y:S01]  /*4d80*/  FFMA.FTZ R161, R40, c[0x0][0x2d0], -R15.reuse ;  /* 0x0000b40028a17a23 */ /* 0x100fe2000001080f */
[----:B------:R-:W-:Y:S01]  /*4d90*/  MUFU.EX2 R168, R168 ;  /* 0x000000a800a87308 */ /* 0x000fe20000000800 */
[--C-:B------:R-:W-:Y:S01]  /*4da0*/  FFMA.FTZ R162, R38, c[0x0][0x2d0], -R15.reuse ;  /* 0x0000b40026a27a23 */ /* 0x100fe2000001080f */
[----:B-1----:R-:W-:Y:S01]  /*4db0*/  FMNMX.FTZ R0, R0, R59, !PT ;  /* 0x0000003b00007209 */ /* 0x002fe20007810000 */
[----:B------:R-:W-:-:S02]  /*4dc0*/  FFMA.FTZ R159, R36, c[0x0][0x2d0], -R15 ;  /* 0x0000b400249f7a23 */ /* 0x000fc4000001080f */
[--C-:B------:R-:W-:Y:S01]  /*4dd0*/  FFMA.FTZ R158, R34, c[0x0][0x2d0], -R15.reuse ;  /* 0x0000b400229e7a23 */ /* 0x100fe2000001080f */
[----:B--2---:R-:W-:Y:S02]  /*4de0*/  FMNMX.FTZ R9, R8, R9, !PT ;  /* 0x0000000908097209 */ /* 0x004fe40007810000 */
[----:B------:R-:W1:Y:S01]  /*4df0*/  MUFU.EX2 R165, R165 ;  /* 0x000000a500a57308 */ /* 0x000e620000000800 */
[--C-:B------:R-:W-:Y:S02]  /*4e00*/  FFMA.FTZ R155, R32, c[0x0][0x2d0], -R15.reuse ;  /* 0x0000b400209b7a23 */ /* 0x100fe4000001080f */
[----:B------:R-:W-:Y:S01]  /*4e10*/  FMUL.FTZ R201, R0, c[0x0][0x2d0] ;  /* 0x0000b40000c97a20 */ /* 0x000fe20000410000 */
[----:B------:R-:W2:Y:S01]  /*4e20*/  SHFL.BFLY PT, R2, R9, 0x1, 0x1f ;  /* 0x0c201f0009027f89 */ /* 0x000ea200000e0000 */
[--C-:B------:R-:W-:Y:S02]  /*4e30*/  FFMA.FTZ R172, R124, c[0x0][0x2d0], -R15.reuse ;  /* 0x0000b4007cac7a23 */ /* 0x100fe4000001080f */
[--C-:B------:R-:W-:Y:S01]  /*4e40*/  FFMA.FTZ R171, R30, c[0x0][0x2d0], -R15.reuse ;  /* 0x0000b4001eab7a23 */ /* 0x100fe2000001080f */
[----:B------:R-:W-:Y:S01]  /*4e50*/  MUFU.EX2 R164, R164 ;  /* 0x000000a400a47308 */ /* 0x000fe20000000800 */
[----:B------:R-:W-:-:S07]  /*4e60*/  FFMA.FTZ R238, R28, c[0x0][0x2d0], -R15 ;  /* 0x0000b4001cee7a23 */ /* 0x000fce000001080f */
[----:B------:R-:W3:Y:S01]  /*4e70*/  MUFU.EX2 R161, R161 ;  /* 0x000000a100a17308 */ /* 0x000ee20000000800 */
[----:B-1----:R-:W-:Y:S01]  /*4e80*/  F2FP.BF16.PACK_AB R96, R165, R168 ;  /* 0x000000a8a560723e */ /* 0x002fe200000010ff */
[----:B------:R-:W-:-:S06]  /*4e90*/  FADD.FTZ R165, R168, R165 ;  /* 0x000000a5a8a57221 */ /* 0x000fcc0000010000 */
[----:B------:R-:W-:Y:S01]  /*4ea0*/  MUFU.EX2 R162, R162 ;  /* 0x000000a200a27308 */ /* 0x000fe20000000800 */
[----:B--2---:R-:W-:-:S04]  /*4eb0*/  FMNMX.FTZ R2, R9, R2, !PT ;  /* 0x0000000209027209 */ /* 0x004fc80007810000 */
[C---:B------:R-:W-:Y:S01]  /*4ec0*/  FSETP.NEU.FTZ.AND P0, PT, R2.reuse, -INF , PT ;  /* 0xff8000000200780b */ /* 0x040fe20003f1d000 */
[----:B------:R-:W-:Y:S01]  /*4ed0*/  FMUL.FTZ R12, R2, c[0x0][0x2d0] ;  /* 0x0000b400020c7a20 */ /* 0x000fe20000410000 */
[C---:B---3--:R-:W-:Y:S01]  /*4ee0*/  F2FP.BF16.PACK_AB R98, R161.reuse, R164 ;  /* 0x000000a4a162723e */ /* 0x048fe200000010ff */
[----:B------:R-:W1:Y:S01]  /*4ef0*/  MUFU.EX2 R159, R159 ;  /* 0x0000009f009f7308 */ /* 0x000e620000000800 */
[----:B------:R-:W-:Y:S02]  /*4f00*/  FADD.FTZ R164, R164, R165 ;  /* 0x000000a5a4a47221 */ /* 0x000fe40000010000 */
[----:B------:R-:W-:Y:S02]  /*4f10*/  FSEL R12, R12, RZ, P0 ;  /* 0x000000ff0c0c7208 */ /* 0x000fe40000000000 */
[----:B------:R-:W-:Y:S01]  /*4f20*/  ISETP.GT.AND P0, PT, R14, 0x29, !P6 ;  /* 0x000000290e00780c */ /* 0x000fe20007704270 */
[----:B------:R-:W-:Y:S01]  /*4f30*/  FADD.FTZ R161, R161, R164 ;  /* 0x000000a4a1a17221 */ /* 0x000fe20000010000 */
[----:B------:R-:W-:Y:S01]  /*4f40*/  FMNMX.FTZ R14, R181, R16, !PT ;  /* 0x00000010b50e7209 */ /* 0x000fe20007810000 */
[--C-:B------:R-:W-:Y:S01]  /*4f50*/  FFMA.FTZ R170, R6, c[0x0][0x2d0], -R12.reuse ;  /* 0x0000b40006aa7a23 */ /* 0x100fe2000001080c */
[----:B------:R-:W-:Y:S01]  /*4f60*/  ISETP.LT.OR P0, PT, R13, 0x2a, P0 ;  /* 0x0000002a0d00780c */ /* 0x000fe20000701670 */
[--C-:B------:R-:W-:Y:S01]  /*4f70*/  FFMA.FTZ R166, R7, c[0x0][0x2d0], -R12.reuse ;  /* 0x0000b40007a67a23 */ /* 0x100fe2000001080c */
[----:B------:R-:W-:Y:S01]  /*4f80*/  FMNMX.FTZ R14, R179, R14, !PT ;  /* 0x0000000eb30e7209 */ /* 0x000fe20007810000 */
[--C-:B------:R-:W-:Y:S01]  /*4f90*/  FFMA.FTZ R163, R5, c[0x0][0x2d0], -R12.reuse ;  /* 0x0000b40005a37a23 */ /* 0x100fe2000001080c */
[----:B------:R-:W-:Y:S01]  /*4fa0*/  FSEL R189, R189, -INF , !P0 ;  /* 0xff800000bdbd7808 */ /* 0x000fe20004000000 */
[----:B------:R-:W-:Y:S01]  /*4fb0*/  LDSM.16.MT88.4 R4, [R212+0x1900] ;  /* 0x00190000d404783b */ /* 0x000fe20000004200 */
[----:B------:R-:W-:Y:S01]  /*4fc0*/  FMNMX.FTZ R152, R177, R14, !PT ;  /* 0x0000000eb1987209 */ /* 0x000fe20007810000 */
[--C-:B------:R-:W-:Y:S01]  /*4fd0*/  FFMA.FTZ R167, R41, c[0x0][0x2d0], -R12.reuse ;  /* 0x0000b40029a77a23 */ /* 0x100fe2000001080c */
[----:B------:R-:W-:Y:S01]  /*4fe0*/  MUFU.EX2 R170, R170 ;  /* 0x000000aa00aa7308 */ /* 0x000fe20000000800 */
[--C-:B------:R-:W-:Y:S01]  /*4ff0*/  FFMA.FTZ R160, R39, c[0x0][0x2d0], -R12.reuse ;  /* 0x0000b40027a07a23 */ /* 0x100fe2000001080c */
[----:B------:R-:W-:Y:S01]  /*5000*/  FMNMX.FTZ R152, R189, R152, !PT ;  /* 0x00000098bd987209 */ /* 0x000fe20007810000 */
[--C-:B------:R-:W-:Y:S01]  /*5010*/  FFMA.FTZ R157, R37, c[0x0][0x2d0], -R12.reuse ;  /* 0x0000b400259d7a23 */ /* 0x100fe2000001080c */
[----:B------:R-:W-:Y:S01]  /*5020*/  LDSM.16.MT88.4 R40, [R212+0x1100] ;  /* 0x00110000d428783b */ /* 0x000fe20000004200 */
[--C-:B------:R-:W-:Y:S01]  /*5030*/  FFMA.FTZ R156, R35, c[0x0][0x2d0], -R12.reuse ;  /* 0x0000b400239c7a23 */ /* 0x100fe2000001080c */
[----:B-1----:R-:W-:Y:S01]  /*5040*/  F2FP.BF16.PACK_AB R8, R159, R162 ;  /* 0x000000a29f08723e */ /* 0x002fe200000010ff */
[--C-:B------:R-:W-:Y:S01]  /*5050*/  FFMA.FTZ R153, R33, c[0x0][0x2d0], -R12.reuse ;  /* 0x0000b40021997a23 */ /* 0x100fe2000001080c */
[----:B------:R-:W1:Y:S01]  /*5060*/  SHFL.BFLY PT, R125, R152, 0x2, 0x1f ;  /* 0x0c401f00987d7f89 */ /* 0x000e6200000e0000 */
[----:B------:R-:W2:Y:S01]  /*5070*/  MUFU.EX2 R167, R167 ;  /* 0x000000a700a77308 */ /* 0x000ea20000000800 */
[----:B------:R-:W-:Y:S01]  /*5080*/  FSETP.NEU.FTZ.AND P0, PT, R0, -INF , PT ;  /* 0xff8000000000780b */ /* 0x000fe20003f1d000 */
[--C-:B------:R-:W-:Y:S01]  /*5090*/  FFMA.FTZ R173, R31, c[0x0][0x2d0], -R12.reuse ;  /* 0x0000b4001fad7a23 */ /* 0x100fe2000001080c */
[----:B------:R-:W-:Y:S01]  /*50a0*/  LDSM.16.MT88.4 R36, [R214+0x1d00] ;  /* 0x001d0000d624783b */ /* 0x000fe20000004200 */
[--C-:B------:R-:W-:Y:S01]  /*50b0*/  FFMA.FTZ R174, R29, c[0x0][0x2d0], -R12.reuse ;  /* 0x0000b4001dae7a23 */ /* 0x100fe2000001080c */
[----:B------:R-:W-:Y:S01]  /*50c0*/  FSEL R201, R201, RZ, P0 ;  /* 0x000000ffc9c97208 */ /* 0x000fe20000000000 */
[--C-:B------:R-:W-:Y:S01]  /*50d0*/  FFMA.FTZ R175, R57, c[0x0][0x2d0], -R12.reuse ;  /* 0x0000b40039af7a23 */ /* 0x100fe2000001080c */
[----:B------:R-:W-:Y:S01]  /*50e0*/  LDSM.16.MT88.4 R32, [R212+0x1d00] ;  /* 0x001d0000d420783b */ /* 0x000fe20000004200 */
[----:B------:R-:W-:Y:S01]  /*50f0*/  MUFU.EX2 R166, R166 ;  /* 0x000000a600a67308 */ /* 0x000fe20000000800 */
[----:B------:R-:W-:-:S02]  /*5100*/  FFMA.FTZ R176, R56, c[0x0][0x2d0], -R12 ;  /* 0x0000b40038b07a23 */ /* 0x000fc4000001080c */
[----:B------:R-:W-:Y:S01]  /*5110*/  LDSM.16.MT88.4 R28, [R214+0x900] ;  /* 0x00090000d61c783b */ /* 0x000fe20000004200 */
[--C-:B------:R-:W-:Y:S02]  /*5120*/  FFMA.FTZ R183, R111, c[0x0][0x2d0], -R201.reuse ;  /* 0x0000b4006fb77a23 */ /* 0x100fe400000108c9 */
[--C-:B------:R-:W-:Y:S01]  /*5130*/  FFMA.FTZ R186, R110, c[0x0][0x2d0], -R201.reuse ;  /* 0x0000b4006eba7a23 */ /* 0x100fe200000108c9 */
[----:B------:R-:W-:Y:S01]  /*5140*/  LDSM.16.MT88.4 R16, [R212+0x1500] ;  /* 0x00150000d410783b */ /* 0x000fe20000004200 */
[----:B------:R-:W3:Y:S01]  /*5150*/  MUFU.EX2 R163, R163 ;  /* 0x000000a300a37308 */ /* 0x000ee20000000800 */
[----:B--2---:R-:W-:Y:S01]  /*5160*/  F2FP.BF16.PACK_AB R97, R167, R170 ;  /* 0x000000aaa761723e */ /* 0x004fe200000010ff */
[--C-:B------:R-:W-:Y:S01]  /*5170*/  FFMA.FTZ R185, R108, c[0x0][0x2d0], -R201.reuse ;  /* 0x0000b4006cb97a23 */ /* 0x100fe200000108c9 */
[----:B------:R-:W-:Y:S01]  /*5180*/  LDSM.16.MT88.4 R12, [R214+0x2100] ;  /* 0x00210000d60c783b */ /* 0x000fe20000004200 */
[--C-:B------:R-:W-:Y:S02]  /*5190*/  FFMA.FTZ R188, R94, c[0x0][0x2d0], -R201.reuse ;  /* 0x0000b4005ebc7a23 */ /* 0x100fe400000108c9 */
[--C-:B------:R-:W-:Y:S01]  /*51a0*/  FFMA.FTZ R193, R92, c[0x0][0x2d0], -R201.reuse ;  /* 0x0000b4005cc17a23 */ /* 0x100fe200000108c9 */
[----:B-1----:R-:W-:Y:S01]  /*51b0*/  FMNMX.FTZ R152, R152, R125, !PT ;  /* 0x0000007d98987209 */ /* 0x002fe20007810000 */
[----:B------:R-:W-:Y:S01]  /*51c0*/  MUFU.EX2 R158, R158 ;  /* 0x0000009e009e7308 */ /* 0x000fe20000000800 */
[----:B------:R-:W-:-:S02]  /*51d0*/  FFMA.FTZ R196, R90, c[0x0][0x2d0], -R201 ;  /* 0x0000b4005ac47a23 */ /* 0x000fc400000108c9 */
[--C-:B------:R-:W-:Y:S01]  /*51e0*/  FFMA.FTZ R195, R88, c[0x0][0x2d0], -R201.reuse ;  /* 0x0000b40058c37a23 */ /* 0x100fe200000108c9 */
[----:B------:R-:W1:Y:S01]  /*51f0*/  SHFL.BFLY PT, R125, R152, 0x1, 0x1f ;  /* 0x0c201f00987d7f89 */ /* 0x000e6200000e0000 */
[----:B------:R-:W-:Y:S02]  /*5200*/  FFMA.FTZ R194, R74, c[0x0][0x2d0], -R201 ;  /* 0x0000b4004ac27a23 */ /* 0x000fe400000108c9 */
[----:B------:R-:W-:Y:S01]  /*5210*/  FADD.FTZ R167, R170, R167 ;  /* 0x000000a7aaa77221 */ /* 0x000fe20000010000 */
[----:B---3--:R-:W-:Y:S01]  /*5220*/  F2FP.BF16.PACK_AB R99, R163, R166 ;  /* 0x000000a6a363723e */ /* 0x008fe200000010ff */
[----:B------:R-:W2:Y:S01]  /*5230*/  MUFU.EX2 R155, R155 ;  /* 0x0000009b009b7308 */ /* 0x000ea20000000800 */
[----:B------:R-:W-:Y:S02]  /*5240*/  FADD.FTZ R162, R162, R161 ;  /* 0x000000a1a2a27221 */ /* 0x000fe40000010000 */
[----:B------:R-:W-:Y:S02]  /*5250*/  FADD.FTZ R166, R166, R167 ;  /* 0x000000a7a6a67221 */ /* 0x000fe40000010000 */
[----:B------:R-:W-:Y:S01]  /*5260*/  FADD.FTZ R159, R159, R162 ;  /* 0x000000a29f9f7221 */ /* 0x000fe20000010000 */
[C---:B------:R-:W-:Y:S01]  /*5270*/  HMMA.16816.F32.BF16 R144, R96.reuse, R136, RZ ;  /* 0x000000886090723c */ /* 0x040fe200000418ff */
[----:B------:R-:W-:Y:S01]  /*5280*/  FADD.FTZ R163, R163, R166 ;  /* 0x000000a6a3a37221 */ /* 0x000fe20000010000 */
[----:B------:R-:W-:Y:S06]  /*5290*/  MUFU.EX2 R160, R160 ;  /* 0x000000a000a07308 */ /* 0x000fec0000000800 */
[----:B------:R-:W-:Y:S02]  /*52a0*/  HMMA.16816.F32.BF16 R128, R96, R120, RZ ;  /* 0x000000786080723c */ /* 0x000fe400000418ff */
[----:B------:R-:W3:Y:S01]  /*52b0*/  MUFU.EX2 R157, R157 ;  /* 0x0000009d009d7308 */ /* 0x000ee20000000800 */
[----:B--2---:R-:W-:Y:S01]  /*52c0*/  F2FP.BF16.PACK_AB R10, R155, R158 ;  /* 0x0000009e9b0a723e */ /* 0x004fe200000010ff */
[----:B------:R-:W-:Y:S01]  /*52d0*/  FADD.FTZ R158, R158, R159 ;  /* 0x0000009f9e9e7221 */ /* 0x000fe20000010000 */
[----:B-1----:R-:W-:-:S03]  /*52e0*/  FMNMX.FTZ R152, R125, R152, !PT ;  /* 0x000000987d987209 */ /* 0x002fc60007810000 */
[----:B------:R-:W-:Y:S01]  /*52f0*/  HMMA.16816.F32.BF16 R112, R96, R104, RZ ;  /* 0x000000686070723c */ /* 0x000fe200000418ff */
[C---:B------:R-:W-:Y:S01]  /*5300*/  FSETP.NEU.FTZ.AND P0, PT, R152.reuse, -INF , PT ;  /* 0xff8000009800780b */ /* 0x040fe20003f1d000 */
[----:B------:R-:W-:Y:S01]  /*5310*/  MUFU.EX2 R156, R156 ;  /* 0x0000009c009c7308 */ /* 0x000fe20000000800 */
[----:B------:R-:W-:Y:S02]  /*5320*/  FMUL.FTZ R202, R152, c[0x0][0x2d0] ;  /* 0x0000b40098ca7a20 */ /* 0x000fe40000410000 */
[----:B------:R-:W-:-:S03]  /*5330*/  FADD.FTZ R158, R155, R158 ;  /* 0x0000009e9b9e7221 */ /* 0x000fc60000010000 */
[C---:B------:R-:W-:Y:S01]  /*5340*/  HMMA.16816.F32.BF16 R52, R96.reuse, R60, RZ ;  /* 0x0000003c6034723c */ /* 0x040fe200000418ff */
[----:B------:R-:W-:Y:S01]  /*5350*/  FSEL R202, R202, RZ, P0 ;  /* 0x000000ffcaca7208 */ /* 0x000fe20000000000 */
[----:B------:R-:W1:Y:S01]  /*5360*/  MUFU.EX2 R153, R153 ;  /* 0x0000009900997308 */ /* 0x000e620000000800 */
[----:B---3--:R-:W-:Y:S01]  /*5370*/  F2FP.BF16.PACK_AB R9, R157, R160 ;  /* 0x000000a09d09723e */ /* 0x008fe200000010ff */
[----:B------:R-:W-:Y:S01]  /*5380*/  FADD.FTZ R160, R160, R163 ;  /* 0x000000a3a0a07221 */ /* 0x000fe20000010000 */
[----:B------:R-:W-:Y:S01]  /*5390*/  PLOP3.LUT P0, PT, PT, PT, UP1, 0x40, 0x0 ;  /* 0x000000000000781c */ /* 0x000fe20003f0e818 */
[--C-:B------:R-:W-:Y:S02]  /*53a0*/  FFMA.FTZ R187, R109, c[0x0][0x2d0], -R202.reuse ;  /* 0x0000b4006dbb7a23 */ /* 0x100fe400000108ca */
[----:B------:R-:W-:Y:S01]  /*53b0*/  HMMA.16816.F32.BF16 R68, R96, R76, RZ ;  /* 0x0000004c6044723c */ /* 0x000fe200000418ff */
[--C-:B------:R-:W-:Y:S01]  /*53c0*/  FFMA.FTZ R190, R95, c[0x0][0x2d0], -R202.reuse ;  /* 0x0000b4005fbe7a23 */ /* 0x100fe200000108ca */
[----:B------:R-:W-:Y:S01]  /*53d0*/  MUFU.EX2 R183, R183 ;  /* 0x000000b700b77308 */ /* 0x000fe20000000800 */
[----:B------:R-:W-:-:S02]  /*53e0*/  FFMA.FTZ R192, R93, c[0x0][0x2d0], -R202 ;  /* 0x0000b4005dc07a23 */ /* 0x000fc400000108ca */
[--C-:B------:R-:W-:Y:S02]  /*53f0*/  FFMA.FTZ R191, R91, c[0x0][0x2d0], -R202.reuse ;  /* 0x0000b4005bbf7a23 */ /* 0x100fe400000108ca */
[--C-:B------:R-:W-:Y:S01]  /*5400*/  FFMA.FTZ R200, R89, c[0x0][0x2d0], -R202.reuse ;  /* 0x0000b40059c87a23 */ /* 0x100fe200000108ca */
[C---:B------:R-:W-:Y:S01]  /*5410*/  HMMA.16816.F32.BF16 R84, R96.reuse, R4, RZ ;  /* 0x000000046054723c */ /* 0x040fe200000418ff */
[--C-:B------:R-:W-:Y:S01]  /*5420*/  FFMA.FTZ R197, R75, c[0x0][0x2d0], -R202.reuse ;  /* 0x0000b4004bc57a23 */ /* 0x100fe200000108ca */
[----:B-1----:R-:W-:Y:S01]  /*5430*/  F2FP.BF16.PACK_AB R11, R153, R156 ;  /* 0x0000009c990b723e */ /* 0x002fe200000010ff */
[----:B------:R-:W1:Y:S01]  /*5440*/  MUFU.EX2 R186, R186 ;  /* 0x000000ba00ba7308 */ /* 0x000e620000000800 */
[--C-:B------:R-:W-:Y:S02]  /*5450*/  FFMA.FTZ R198, R73, c[0x0][0x2d0], -R202.reuse ;  /* 0x0000b40049c67a23 */ /* 0x100fe400000108ca */
[--C-:B------:R-:W-:Y:S02]  /*5460*/  FFMA.FTZ R199, R72, c[0x0][0x2d0], -R202.reuse ;  /* 0x0000b40048c77a23 */ /* 0x100fe400000108ca */
[----:B------:R-:W-:Y:S01]  /*5470*/  HMMA.16816.F32.BF16 R132, R96, R138, RZ ;  /* 0x0000008a6084723c */ /* 0x000fe200000418ff */
[----:B------:R-:W-:-:S02]  /*5480*/  FFMA.FTZ R237, R189, c[0x0][0x2d0], -R202 ;  /* 0x0000b400bded7a23 */ /* 0x000fc400000108ca */
[----:B------:R-:W-:Y:S01]  /*5490*/  MUFU.EX2 R185, R185 ;  /* 0x000000b900b97308 */ /* 0x000fe20000000800 */
[----:B------:R-:W-:-:S04]  /*54a0*/  FADD.FTZ R157, R157, R160 ;  /* 0x000000a09d9d7221 */ /* 0x000fc80000010000 */
[C---:B------:R-:W-:Y:S01]  /*54b0*/  HMMA.16816.F32.BF16 R116, R96.reuse, R122, RZ ;  /* 0x0000007a6074723c */ /* 0x040fe200000418ff */
[----:B------:R-:W-:Y:S02]  /*54c0*/  FADD.FTZ R156, R156, R157 ;  /* 0x0000009d9c9c7221 */ /* 0x000fe40000010000 */
[----:B------:R-:W2:Y:S01]  /*54d0*/  MUFU.EX2 R188, R188 ;  /* 0x000000bc00bc7308 */ /* 0x000ea20000000800 */
[----:B-1----:R-:W-:Y:S01]  /*54e0*/  F2FP.BF16.PACK_AB R92, R186, R183 ;  /* 0x000000b7ba5c723e */ /* 0x002fe200000010ff */
[----:B------:R-:W-:Y:S02]  /*54f0*/  FADD.FTZ R186, R183, R186 ;  /* 0x000000bab7ba7221 */ /* 0x000fe40000010000 */
[----:B------:R-:W-:Y:S01]  /*5500*/  FADD.FTZ R156, R153, R156 ;  /* 0x0000009c999c7221 */ /* 0x000fe20000010000 */
[C---:B------:R-:W-:Y:S03]  /*5510*/  HMMA.16816.F32.BF16 R100, R96.reuse, R106, RZ ;  /* 0x0000006a6064723c */ /* 0x040fe600000418ff */
[----:B------:R-:W-:Y:S05]  /*5520*/  MUFU.EX2 R187, R187 ;  /* 0x000000bb00bb7308 */ /* 0x000fea0000000800 */
[----:B------:R-:W-:Y:S03]  /*5530*/  HMMA.16816.F32.BF16 R64, R96, R62, RZ ;  /* 0x0000003e6040723c */ /* 0x000fe600000418ff */
[----:B------:R-:W1:Y:S01]  /*5540*/  MUFU.EX2 R190, R190 ;  /* 0x000000be00be7308 */ /* 0x000e620000000800 */
[----:B--2---:R-:W-:Y:S01]  /*5550*/  F2FP.BF16.PACK_AB R94, R188, R185 ;  /* 0x000000b9bc5e723e */ /* 0x004fe200000010ff */
[----:B------:R-:W-:-:S03]  /*5560*/  FADD.FTZ R185, R185, R186 ;  /* 0x000000bab9b97221 */ /* 0x000fc60000010000 */
[C---:B------:R-:W-:Y:S01]  /*5570*/  HMMA.16816.F32.BF16 R80, R96.reuse, R78, RZ ;  /* 0x0000004e6050723c */ /* 0x040fe200000418ff */
[----:B------:R-:W-:Y:S02]  /*5580*/  FADD.FTZ R188, R188, R185 ;  /* 0x000000b9bcbc7221 */ /* 0x000fe40000010000 */
[----:B------:R-:W-:Y:S05]  /*5590*/  MUFU.EX2 R192, R192 ;  /* 0x000000c000c07308 */ /* 0x000fea0000000800 */
[----:B------:R-:W-:Y:S03]  /*55a0*/  HMMA.16816.F32.BF16 R96, R96, R6, RZ ;  /* 0x000000066060723c */ /* 0x000fe600000418ff */
[----:B------:R-:W2:Y:S01]  /*55b0*/  MUFU.EX2 R191, R191 ;  /* 0x000000bf00bf7308 */ /* 0x000ea20000000800 */
[----:B-1----:R-:W-:Y:S01]  /*55c0*/  F2FP.BF16.PACK_AB R93, R190, R187 ;  /* 0x000000bbbe5d723e */ /* 0x002fe200000010ff */
[----:B------:R-:W-:-:S03]  /*55d0*/  FADD.FTZ R187, R187, R190 ;  /* 0x000000bebbbb7221 */ /* 0x000fc60000010000 */
[C---:B------:R-:W-:Y:S03]  /*55e0*/  HMMA.16816.F32.BF16 R144, R8.reuse, R148, R144 ;  /* 0x000000940890723c */ /* 0x040fe60000041890 */
[----:B------:R-:W-:Y:S05]  /*55f0*/  MUFU.EX2 R169, R169 ;  /* 0x000000a900a97308 */ /* 0x000fea0000000800 */
[----:B------:R-:W-:Y:S03]  /*5600*/  HMMA.16816.F32.BF16 R128, R8, R48, R128 ;  /* 0x000000300880723c */ /* 0x000fe60000041880 */
[----:B------:R-:W1:Y:S01]  /*5610*/  MUFU.EX2 R172, R172 ;  /* 0x000000ac00ac7308 */ /* 0x000e620000000800 */
[----:B--2---:R-:W-:Y:S01]  /*5620*/  F2FP.BF16.PACK_AB R95, R191, R192 ;  /* 0x000000c0bf5f723e */ /* 0x004fe200000010ff */
[----:B------:R-:W-:-:S03]  /*5630*/  FADD.FTZ R192, R192, R187 ;  /* 0x000000bbc0c07221 */ /* 0x000fc60000010000 */
[C---:B------:R-:W-:Y:S01]  /*5640*/  HMMA.16816.F32.BF16 R112, R8.reuse, R44, R112 ;  /* 0x0000002c0870723c */ /* 0x040fe20000041870 */
[----:B------:R-:W-:Y:S02]  /*5650*/  FADD.FTZ R191, R191, R192 ;  /* 0x000000c0bfbf7221 */ /* 0x000fe40000010000 */
[----:B------:R-:W-:Y:S05]  /*5660*/  MUFU.EX2 R171, R171 ;  /* 0x000000ab00ab7308 */ /* 0x000fea0000000800 */
[----:B------:R-:W-:Y:S03]  /*5670*/  HMMA.16816.F32.BF16 R52, R8, R40, R52 ;  /* 0x000000280834723c */ /* 0x000fe60000041834 */
[----:B------:R-:W2:Y:S01]  /*5680*/  MUFU.EX2 R238, R238 ;  /* 0x000000ee00ee7308 */ /* 0x000ea20000000800 */
[----:B-1----:R-:W-:Y:S01]  /*5690*/  F2FP.BF16.PACK_AB R56, R172, R169 ;  /* 0x000000a9ac38723e */ /* 0x002fe200000010ff */
[----:B------:R-:W-:-:S03]  /*56a0*/  FADD.FTZ R169, R169, R158 ;  /* 0x0000009ea9a97221 */ /* 0x000fc60000010000 */
[C---:B------:R-:W-:Y:S01]  /*56b0*/  HMMA.16816.F32.BF16 R68, R8.reuse, R36, R68 ;  /* 0x000000240844723c */ /* 0x040fe20000041844 */
[----:B------:R-:W-:Y:S02]  /*56c0*/  FADD.FTZ R172, R172, R169 ;  /* 0x000000a9acac7221 */ /* 0x000fe40000010000 */
        /* <DEDUP_REMOVED lines=15> */
[----:B------:R-:W-:Y:S01]  /*57c0*/  HMMA.16816.F32.BF16 R64, R8, R42, R64 ;  /* 0x0000002a0840723c */ /* 0x000fe20000041840 */
[----:B--2---:R-:W-:Y:S02]  /*57d0*/  F2FP.BF16.PACK_AB R59, R176, R175 ;  /* 0x000000afb03b723e */ /* 0x004fe400000010ff */
[----:B------:R-:W1:Y:S01]  /*57e0*/  MUFU.EX2 R196, R196 ;  /* 0x000000c400c47308 */ /* 0x000e620000000800 */
[----:B------:R-:W-:-:S04]  /*57f0*/  FADD.FTZ R175, R175, R174 ;  /* 0x000000aeafaf7221 */ /* 0x000fc80000010000 */
[C---:B------:R-:W-:Y:S01]  /*5800*/  HMMA.16816.F32.BF16 R80, R8.reuse, R38, R80 ;  /* 0x000000260850723c */ /* 0x040fe20000041850 */
[----:B------:R-:W-:Y:S02]  /*5810*/  FADD.FTZ R239, R176, R175 ;  /* 0x000000afb0ef7221 */ /* 0x000fe40000010000 */
[----:B------:R-:W-:Y:S05]  /*5820*/  MUFU.EX2 R195, R195 ;  /* 0x000000c300c37308 */ /* 0x000fea0000000800 */
[----:B------:R-:W-:Y:S01]  /*5830*/  HMMA.16816.F32.BF16 R96, R8, R34, R96 ;  /* 0x000000220860723c */ /* 0x000fe20000041860 */
[----:B------:R-:W2:Y:S02]  /*5840*/  LDSM.16.MT88.4 R8, [R212+0x2100] ;  /* 0x00210000d408783b */ /* 0x000ea40000004200 */
[----:B------:R-:W-:Y:S05]  /*5850*/  MUFU.EX2 R194, R194 ;  /* 0x000000c200c27308 */ /* 0x000fea0000000800 */
[C---:B------:R-:W-:Y:S03]  /*5860*/  HMMA.16816.F32.BF16 R124, R92.reuse, R120, RZ ;  /* 0x000000785c7c723c */ /* 0x040fe600000418ff */
[----:B------:R-:W-:Y:S05]  /*5870*/  MUFU.EX2 R200, R200 ;  /* 0x000000c800c87308 */ /* 0x000fea0000000800 */
[C---:B------:R-:W-:Y:S03]  /*5880*/  HMMA.16816.F32.BF16 R108, R92.reuse, R104, RZ ;  /* 0x000000685c6c723c */ /* 0x040fe600000418ff */
[----:B------:R-:W3:Y:S05]  /*5890*/  MUFU.EX2 R197, R197 ;  /* 0x000000c500c57308 */ /* 0x000eea0000000800 */
[----:B------:R-:W-:Y:S03]  /*58a0*/  HMMA.16816.F32.BF16 R88, R92, R4, RZ ;  /* 0x000000045c58723c */ /* 0x000fe600000418ff */
[----:B------:R-:W-:Y:S04]  /*58b0*/  MUFU.EX2 R198, R198 ;  /* 0x000000c600c67308 */ /* 0x000fe80000000800 */
[----:B-1----:R-:W-:Y:S01]  /*58c0*/  F2FP.BF16.PACK_AB R4, R196, R193 ;  /* 0x000000c1c404723e */ /* 0x002fe200000010ff */
[----:B------:R-:W-:Y:S01]  /*58d0*/  HMMA.16816.F32.BF16 R144, R56, R28, R144 ;  /* 0x0000001c3890723c */ /* 0x000fe20000041890 */
[----:B------:R-:W-:-:S02]  /*58e0*/  FADD.FTZ R193, R193, R188 ;  /* 0x000000bcc1c17221 */ /* 0x000fc40000010000 */
[----:B------:R-:W1:Y:S01]  /*58f0*/  MUFU.EX2 R199, R199 ;  /* 0x000000c700c77308 */ /* 0x000e620000000800 */
[----:B---3--:R-:W-:Y:S01]  /*5900*/  F2FP.BF16.PACK_AB R5, R197, R200 ;  /* 0x000000c8c505723e */ /* 0x008fe200000010ff */
[----:B------:R-:W-:-:S03]  /*5910*/  FADD.FTZ R200, R200, R191 ;  /* 0x000000bfc8c87221 */ /* 0x000fc60000010000 */
[C---:B------:R-:W-:Y:S01]  /*5920*/  HMMA.16816.F32.BF16 R128, R56.reuse, R24, R128 ;  /* 0x000000183880723c */ /* 0x040fe20000041880 */
[----:B------:R-:W-:Y:S02]  /*5930*/  FADD.FTZ R196, R196, R193 ;  /* 0x000000c1c4c47221 */ /* 0x000fe40000010000 */
[----:B------:R-:W-:Y:S01]  /*5940*/  FADD.FTZ R197, R197, R200 ;  /* 0x000000c8c5c57221 */ /* 0x000fe20000010000 */
[----:B------:R-:W-:Y:S04]  /*5950*/  MUFU.EX2 R237, R237 ;  /* 0x000000ed00ed7308 */ /* 0x000fe80000000800 */
[C---:B------:R-:W-:Y:S08]  /*5960*/  HMMA.16816.F32.BF16 R112, R56.reuse, R20, R112 ;  /* 0x000000143870723c */ /* 0x040ff00000041870 */
[C---:B------:R-:W-:Y:S08]  /*5970*/  HMMA.16816.F32.BF16 R52, R56.reuse, R16, R52 ;  /* 0x000000103834723c */ /* 0x040ff00000041834 */
[C---:B------:R-:W-:Y:S08]  /*5980*/  HMMA.16816.F32.BF16 R68, R56.reuse, R12, R68 ;  /* 0x0000000c3844723c */ /* 0x040ff00000041844 */
[C---:B--2---:R-:W-:Y:S08]  /*5990*/  HMMA.16816.F32.BF16 R84, R56.reuse, R8, R84 ;  /* 0x000000083854723c */ /* 0x044ff00000041854 */
[C---:B------:R-:W-:Y:S08]  /*59a0*/  HMMA.16816.F32.BF16 R132, R56.reuse, R30, R132 ;  /* 0x0000001e3884723c */ /* 0x040ff00000041884 */
[C---:B------:R-:W-:Y:S08]  /*59b0*/  HMMA.16816.F32.BF16 R116, R56.reuse, R26, R116 ;  /* 0x0000001a3874723c */ /* 0x040ff00000041874 */
[C---:B------:R-:W-:Y:S08]  /*59c0*/  HMMA.16816.F32.BF16 R100, R56.reuse, R22, R100 ;  /* 0x000000163864723c */ /* 0x040ff00000041864 */
[C---:B------:R-:W-:Y:S08]  /*59d0*/  HMMA.16816.F32.BF16 R64, R56.reuse, R18, R64 ;  /* 0x000000123840723c */ /* 0x040ff00000041840 */
[C---:B------:R-:W-:Y:S08]  /*59e0*/  HMMA.16816.F32.BF16 R80, R56.reuse, R14, R80 ;  /* 0x0000000e3850723c */ /* 0x040ff00000041850 */
[----:B------:R-:W-:Y:S08]  /*59f0*/  HMMA.16816.F32.BF16 R96, R56, R10, R96 ;  /* 0x0000000a3860723c */ /* 0x000ff00000041860 */
[C---:B------:R-:W-:Y:S08]  /*5a00*/  HMMA.16816.F32.BF16 R56, R92.reuse, R60, RZ ;  /* 0x0000003c5c38723c */ /* 0x040ff000000418ff */
[C---:B------:R-:W-:Y:S08]  /*5a10*/  HMMA.16816.F32.BF16 R72, R92.reuse, R76, RZ ;  /* 0x0000004c5c48723c */ /* 0x040ff000000418ff */
[C---:B------:R-:W-:Y:S08]  /*5a20*/  HMMA.16816.F32.BF16 R140, R92.reuse, R136, RZ ;  /* 0x000000885c8c723c */ /* 0x040ff000000418ff */
[C---:B------:R-:W-:Y:S08]  /*5a30*/  HMMA.16816.F32.BF16 R136, R92.reuse, R138, RZ ;  /* 0x0000008a5c88723c */ /* 0x040ff000000418ff */
[C---:B------:R-:W-:Y:S08]  /*5a40*/  HMMA.16816.F32.BF16 R120, R92.reuse, R122, RZ ;  /* 0x0000007a5c78723c */ /* 0x040ff000000418ff */
[C---:B------:R-:W-:Y:S08]  /*5a50*/  HMMA.16816.F32.BF16 R104, R92.reuse, R106, RZ ;  /* 0x0000006a5c68723c */ /* 0x040ff000000418ff */
[C---:B------:R-:W-:Y:S08]  /*5a60*/  HMMA.16816.F32.BF16 R60, R92.reuse, R62, RZ ;  /* 0x0000003e5c3c723c */ /* 0x040ff000000418ff */
[C---:B------:R-:W-:Y:S08]  /*5a70*/  HMMA.16816.F32.BF16 R76, R92.reuse, R78, RZ ;  /* 0x0000004e5c4c723c */ /* 0x040ff000000418ff */
[----:B------:R-:W-:Y:S07]  /*5a80*/  HMMA.16816.F32.BF16 R92, R92, R6, RZ ;  /* 0x000000065c5c723c */ /* 0x000fee00000418ff */
[----:B------:R-:W-:Y:S01]  /*5a90*/  F2FP.BF16.PACK_AB R6, R194, R195 ;  /* 0x000000c3c206723e */ /* 0x000fe200000010ff */
[----:B------:R-:W-:Y:S01]  /*5aa0*/  FADD.FTZ R195, R195, R196 ;  /* 0x000000c4c3c37221 */ /* 0x000fe20000010000 */
[----:B-1----:R-:W-:Y:S01]  /*5ab0*/  F2FP.BF16.PACK_AB R7, R199, R198 ;  /* 0x000000c6c707723e */ /* 0x002fe200000010ff */
[----:B------:R-:W-:-:S02]  /*5ac0*/  FADD.FTZ R198, R198, R197 ;  /* 0x000000c5c6c67221 */ /* 0x000fc40000010000 */
[----:B------:R-:W-:Y:S02]  /*5ad0*/  FADD.FTZ R195, R194, R195 ;  /* 0x000000c3c2c37221 */ /* 0x000fe40000010000 */
[----:B------:R-:W-:Y:S02]  /*5ae0*/  FADD.FTZ R199, R199, R198 ;  /* 0x000000c6c7c77221 */ /* 0x000fe40000010000 */
[C---:B------:R-:W-:Y:S07]  /*5af0*/  HMMA.16816.F32.BF16 R124, R4.reuse, R48, R124 ;  /* 0x00000030047c723c */ /* 0x040fee000004187c */
[--C-:B------:R-:W-:Y:S01]  /*5b00*/  FFMA.FTZ R48, R184, c[0x0][0x2d0], -R201.reuse ;  /* 0x0000b400b8307a23 */ /* 0x100fe200000108c9 */
[C---:B------:R-:W-:Y:S05]  /*5b10*/  HMMA.16816.F32.BF16 R108, R4.reuse, R44, R108 ;  /* 0x0000002c046c723c */ /* 0x040fea000004186c */
[----:B------:R-:W-:Y:S02]  /*5b20*/  MUFU.EX2 R48, R48 ;  /* 0x0000003000307308 */ /* 0x000fe40000000800 */
[----:B------:R-:W-:Y:S01]  /*5b30*/  FFMA.FTZ R45, R182, c[0x0][0x2d0], -R201 ;  /* 0x0000b400b62d7a23 */ /* 0x000fe200000108c9 */
[C---:B------:R-:W-:Y:S05]  /*5b40*/  HMMA.16816.F32.BF16 R88, R4.reuse, R32, R88 ;  /* 0x000000200458723c */ /* 0x040fea0000041858 */
[----:B------:R-:W1:Y:S02]  /*5b50*/  MUFU.EX2 R45, R45 ;  /* 0x0000002d002d7308 */ /* 0x000e640000000800 */
[--C-:B------:R-:W-:Y:S01]  /*5b60*/  FFMA.FTZ R32, R181, c[0x0][0x2d0], -R202.reuse ;  /* 0x0000b400b5207a23 */ /* 0x100fe200000108ca */
[----:B------:R-:W-:Y:S01]  /*5b70*/  HMMA.16816.F32.BF16 R56, R4, R40, R56 ;  /* 0x000000280438723c */ /* 0x000fe20000041838 */
[----:B------:R-:W-:-:S04]  /*5b80*/  FFMA.FTZ R33, R179, c[0x0][0x2d0], -R202 ;  /* 0x0000b400b3217a23 */ /* 0x000fc800000108ca */
[----:B------:R-:W-:Y:S02]  /*5b90*/  MUFU.EX2 R32, R32 ;  /* 0x0000002000207308 */ /* 0x000fe40000000800 */
[--C-:B------:R-:W-:Y:S01]  /*5ba0*/  FFMA.FTZ R40, R180, c[0x0][0x2d0], -R201.reuse ;  /* 0x0000b400b4287a23 */ /* 0x100fe200000108c9 */
[C---:B------:R-:W-:Y:S05]  /*5bb0*/  HMMA.16816.F32.BF16 R72, R4.reuse, R36, R72 ;  /* 0x000000240448723c */ /* 0x040fea0000041848 */
[----:B------:R-:W2:Y:S02]  /*5bc0*/  MUFU.EX2 R33, R33 ;  /* 0x0000002100217308 */ /* 0x000ea40000000800 */
[----:B------:R-:W-:Y:S01]  /*5bd0*/  FFMA.FTZ R37, R178, c[0x0][0x2d0], -R201 ;  /* 0x0000b400b2257a23 */ /* 0x000fe200000108c9 */
[----:B------:R-:W-:Y:S01]  /*5be0*/  HMMA.16816.F32.BF16 R140, R4, R148, R140 ;  /* 0x00000094048c723c */ /* 0x000fe2000004188c */
[----:B------:R-:W-:-:S04]  /*5bf0*/  FFMA.FTZ R36, R177, c[0x0][0x2d0], -R202 ;  /* 0x0000b400b1247a23 */ /* 0x000fc800000108ca */
[----:B------:R-:W-:Y:S03]  /*5c00*/  MUFU.EX2 R40, R40 ;  /* 0x0000002800287308 */ /* 0x000fe60000000800 */
[C---:B------:R-:W-:Y:S05]  /*5c10*/  HMMA.16816.F32.BF16 R136, R4.reuse, R150, R136 ;  /* 0x000000960488723c */ /* 0x040fea0000041888 */
[----:B------:R-:W3:Y:S03]  /*5c20*/  MUFU.EX2 R37, R37 ;  /* 0x0000002500257308 */ /* 0x000ee60000000800 */
[C---:B------:R-:W-:Y:S05]  /*5c30*/  HMMA.16816.F32.BF16 R120, R4.reuse, R50, R120 ;  /* 0x000000320478723c */ /* 0x040fea0000041878 */
[----:B------:R-:W4:Y:S03]  /*5c40*/  MUFU.EX2 R36, R36 ;  /* 0x0000002400247308 */ /* 0x000f260000000800 */
[C---:B------:R-:W-:Y:S08]  /*5c50*/  HMMA.16816.F32.BF16 R104, R4.reuse, R46, R104 ;  /* 0x0000002e0468723c */ /* 0x040ff00000041868 */
[C---:B------:R-:W-:Y:S08]  /*5c60*/  HMMA.16816.F32.BF16 R60, R4.reuse, R42, R60 ;  /* 0x0000002a043c723c */ /* 0x040ff0000004183c */
[C---:B------:R-:W-:Y:S08]  /*5c70*/  HMMA.16816.F32.BF16 R76, R4.reuse, R38, R76 ;  /* 0x00000026044c723c */ /* 0x040ff0000004184c */
[----:B------:R-:W-:Y:S07]  /*5c80*/  HMMA.16816.F32.BF16 R92, R4, R34, R92 ;  /* 0x00000022045c723c */ /* 0x000fee000004185c */
[----:B-1----:R-:W-:Y:S01]  /*5c90*/  F2FP.BF16.PACK_AB R4, R45, R48 ;  /* 0x000000302d04723e */ /* 0x002fe200000010ff */
[----:B------:R-:W-:Y:S01]  /*5ca0*/  FADD.FTZ R48, R48, R195 ;  /* 0x000000c330307221 */ /* 0x000fe20000010000 */
[----:B--2---:R-:W-:Y:S01]  /*5cb0*/  F2FP.BF16.PACK_AB R5, R33, R32 ;  /* 0x000000202105723e */ /* 0x004fe200000010ff */
[----:B------:R-:W-:Y:S01]  /*5cc0*/  FADD.FTZ R32, R32, R199 ;  /* 0x000000c720207221 */ /* 0x000fe20000010000 */
[----:B---3--:R-:W-:Y:S01]  /*5cd0*/  F2FP.BF16.PACK_AB R6, R37, R40 ;  /* 0x000000282506723e */ /* 0x008fe200000010ff */
[----:B------:R-:W-:Y:S01]  /*5ce0*/  FADD.FTZ R45, R45, R48 ;  /* 0x000000302d2d7221 */ /* 0x000fe20000010000 */
[----:B----4-:R-:W-:Y:S01]  /*5cf0*/  F2FP.BF16.PACK_AB R7, R237, R36 ;  /* 0x00000024ed07723e */ /* 0x010fe200000010ff */
[----:B------:R-:W-:-:S02]  /*5d00*/  FADD.FTZ R33, R33, R32 ;  /* 0x0000002021217221 */ /* 0x000fc40000010000 */
[----:B------:R-:W-:Y:S02]  /*5d10*/  FADD.FTZ R40, R40, R45 ;  /* 0x0000002d28287221 */ /* 0x000fe40000010000 */
[----:B------:R-:W-:Y:S02]  /*5d20*/  FADD.FTZ R36, R36, R33 ;  /* 0x0000002124247221 */ /* 0x000fe40000010000 */
[----:B------:R-:W-:Y:S01]  /*5d30*/  HMMA.16816.F32.BF16 R140, R4, R28, R140 ;  /* 0x0000001c048c723c */ /* 0x000fe2000004188c */
[----:B------:R-:W-:Y:S02]  /*5d40*/  FADD.FTZ R236, R37, R40 ;  /* 0x0000002825ec7221 */ /* 0x000fe40000010000 */
[----:B------:R-:W-:-:S05]  /*5d50*/  FADD.FTZ R237, R237, R36 ;  /* 0x00000024eded7221 */ /* 0x000fca0000010000 */
[C---:B------:R-:W-:Y:S08]  /*5d60*/  HMMA.16816.F32.BF16 R136, R4.reuse, R30, R136 ;  /* 0x0000001e0488723c */ /* 0x040ff00000041888 */
        /* <DEDUP_REMOVED lines=9> */
[----:B------:R-:W-:Y:S07]  /*5e00*/  HMMA.16816.F32.BF16 R92, R4, R10, R92 ;  /* 0x0000000a045c723c */ /* 0x000fee000004185c */
[----:B------:R-:W-:Y:S01]  /*5e10*/  IMAD.U32 R6, RZ, RZ, UR4 ;  /* 0x00000004ff067e24 */ /* 0x000fe2000f8e00ff */
[----:B------:R-:W-:Y:S05]  /*5e20*/  @P0 BRA `(.L_x_476) ;  /* 0x0000012000000947 */ /* 0x000fea0003800000 */
[----:B------:R-:W-:Y:S01]  /*5e30*/  ISETP.LT.AND P0, PT, RZ, UR14, PT ;  /* 0x0000000eff007c0c */ /* 0x000fe2000bf01270 */
[----:B------:R-:W-:-:S06]  /*5e40*/  UIADD3 UR4, UR14, -0x1, URZ ;  /* 0xffffffff0e047890 */ /* 0x000fcc000fffe03f */
[----:B------:R-:W-:-:S06]  /*5e50*/  MOV R5, UR4 ;  /* 0x0000000400057c02 */ /* 0x000fcc0008000f00 */
[----:B------:R-:W-:Y:S05]  /*5e60*/  @P0 BRA `(.L_x_477) ;  /* 0x0000007000000947 */ /* 0x000fea0003800000 */
[----:B------:R-:W-:Y:S02]  /*5e70*/  IMAD.MOV.U32 R4, RZ, RZ, 0x1 ;  /* 0x00000001ff047424 */ /* 0x000fe400078e00ff */
[----:B------:R-:W-:-:S03]  /*5e80*/  IMAD R5, RZ, RZ, -UR14 ;  /* 0x8000000eff057e24 */ /* 0x000fc6000f8e02ff */
[----:B------:R-:W-:-:S13]  /*5e90*/  ISETP.NE.AND P0, PT, R4, c[0x0][0x32c], PT ;  /* 0x0000cb0004007a0c */ /* 0x000fda0003f05270 */
[----:B------:R-:W-:-:S05]  /*5ea0*/  @P0 IMAD.HI.U32 R4, R5, c[0x0][0x330], RZ ;  /* 0x0000cc0005040a27 */ /* 0x000fca00078e00ff */
[----:B------:R-:W-:-:S04]  /*5eb0*/  @P0 SHF.R.U32.HI R5, RZ, c[0x0][0x334], R4 ;  /* 0x0000cd00ff050a19 */ /* 0x000fc80000011604 */
[----:B------:R-:W-:Y:S01]  /*5ec0*/  LOP3.LUT R5, RZ, R5, RZ, 0x33, !PT ;  /* 0x00000005ff057212 */ /* 0x000fe200078e33ff */
[----:B------:R-:W-:Y:S05]  /*5ed0*/  BRA `(.L_x_478) ;  /* 0x0000004000007947 */ /* 0x000fea0003800000 */
.L_x_477:
[----:B------:R-:W-:-:S04]  /*5ee0*/  MOV R4, 0x1 ;  /* 0x0000000100047802 */ /* 0x000fc80000000f00 */
[----:B------:R-:W-:-:S13]  /*5ef0*/  ISETP.NE.AND P0, PT, R4, c[0x0][0x32c], PT ;  /* 0x0000cb0004007a0c */ /* 0x000fda0003f05270 */
[----:B------:R-:W-:-:S05]  /*5f00*/  @P0 IMAD.HI.U32 R4, R5, c[0x0][0x330], RZ ;  /* 0x0000cc0005040a27 */ /* 0x000fca00078e00ff */
[----:B------:R-:W-:Y:S02]  /*5f10*/  @P0 SHF.R.U32.HI R5, RZ, c[0x0][0x334], R4 ;  /* 0x0000cd00ff050a19 */ /* 0x000fe40000011604 */
.L_x_478:
[----:B------:R-:W-:-:S05]  /*5f20*/  MOV R4, c[0x0][0x32c] ;  /* 0x0000cb0000047a02 */ /* 0x000fca0000000f00 */
[----:B------:R-:W-:-:S05]  /*5f30*/  IMAD R5, R5, R4, c[0x0][0x32c] ;  /* 0x0000cb0005057624 */ /* 0x000fca00078e0204 */
[----:B------:R-:W-:-:S05]  /*5f40*/  IMNMX R6, R6, R5, PT ;  /* 0x0000000506067217 */ /* 0x000fca0003800200 */
.L_x_476:
[----:B------:R-:W-:-:S05]  /*5f50*/  IMAD.HI R5, R6, 0x2aaaaaab, RZ ;  /* 0x2aaaaaab06057827 */ /* 0x000fca00078e02ff */
[----:B------:R-:W-:-:S04]  /*5f60*/  SHF.R.U32.HI R4, RZ, 0x1f, R5 ;  /* 0x0000001fff047819 */ /* 0x000fc80000011605 */
[----:B------:R-:W-:-:S04]  /*5f70*/  LEA.HI.SX32 R4, R5, R4, 0x1d ;  /* 0x0000000405047211 */ /* 0x000fc800078feaff */
[----:B------:R-:W-:-:S04]  /*5f80*/  IMNMX R201, R221, R4, !PT ;  /* 0x00000004ddc97217 */ /* 0x000fc80007800200 */
[----:B------:R-:W-:-:S13]  /*5f90*/  ISETP.GE.AND P0, PT, R240, R201, PT ;  /* 0x000000c9f000720c */ /* 0x000fda0003f06270 */
[----:B------:R-:W-:Y:S05]  /*5fa0*/  @!P0 BRA `(.L_x_479) ;  /* 0x0000454000008947 */ /* 0x000fea0003800000 */
[----:B------:R-:W-:Y:S01]  /*5fb0*/  IMAD.MOV.U32 R150, RZ, RZ, R2 ;  /* 0x000000ffff967224 */ /* 0x000fe200078e0002 */
[----:B------:R-:W-:Y:S01]  /*5fc0*/  MOV R148, R152 ;  /* 0x0000009800947202 */ /* 0x000fe20000000f00 */
[----:B------:R-:W-:Y:S01]  /*5fd0*/  IMAD.MOV.U32 R151, RZ, RZ, R3 ;  /* 0x000000ffff977224 */ /* 0x000fe200078e0003 */
[C---:B------:R-:W-:Y:S01]  /*5fe0*/  SHF.L.U64.HI R200, R230.reuse, 0x1, R243 ;  /* 0x00000001e6c87819 */ /* 0x040fe200000102f3 */
[----:B------:R-:W-:Y:S01]  /*5ff0*/  IMAD.MOV.U32 R149, RZ, RZ, R0 ;  /* 0x000000ffff957224 */ /* 0x000fe200078e0000 */
[----:B------:R-:W-:Y:S01]  /*6000*/  SHF.L.U32 R202, R230, 0x1, RZ ;  /* 0x00000001e6ca7819 */ /* 0x000fe200000006ff */
[C---:B------:R-:W-:Y:S01]  /*6010*/  IMAD.SHL.U32 R242, R219.reuse, 0x2, RZ ;  /* 0x00000002dbf27824 */ /* 0x040fe200078e00ff */
[----:B------:R-:W-:Y:S02]  /*6020*/  SHF.L.U64.HI R203, R219, 0x1, R234 ;  /* 0x00000001dbcb7819 */ /* 0x000fe400000102ea */
.L_x_500:
[----:B------:R-:W-:Y:S04]  /*6030*/  DEPBAR.LE SB0, 0x0 ;  /* 0x000080000000791a */ /* 0x000fe80000000000 */
[----:B------:R-:W-:Y:S01]  /*6040*/  BAR.SYNC.DEFER_BLOCKING 0x0 ;  /* 0x0000000000007b1d */ /* 0x000fe20000010000 */
[----:B------:R-:W-:Y:S05]  /*6050*/  ISETP.GT.AND P0, PT, R221, R240, PT ;  /* 0x000000f0dd00720c */ /* 0x000fea0003f04270 */
        /* <DEDUP_REMOVED lines=8> */
[----:B------:R1:W1:Y:S04]  /*60e0*/  LDSM.16.M88.4 R184, [R211] ;  /* 0x00000000d3b8783b */ /* 0x0002680000000200 */
[----:B------:R1:W1:Y:S01]  /*60f0*/  LDSM.16.M88.4 R188, [R210] ;  /* 0x00000000d2bc783b */ /* 0x0002620000000200 */
[----:B------:R-:W-:-:S05]  /*6100*/  @P0 BRA `(.L_x_480) ;  /* 0x0000034000000947 */ /* 0x000fca0003800000 */
[----:B------:R-:W-:Y:S01]  /*6110*/  SHF.R.S32.HI R7, RZ, 0x1f, R226 ;  /* 0x0000001fff077819 */ /* 0x000fe200000114e2 */
[----:B------:R-:W-:Y:S01]  /*6120*/  IMAD.WIDE.U32 R4, R226, c[0x0][0x208], RZ ;  /* 0x00008200e2047a25 */ /* 0x000fe200078e00ff */
[----:B------:R-:W-:Y:S01]  /*6130*/  SHF.R.S32.HI R3, RZ, 0x1f, R225 ;  /* 0x0000001fff037819 */ /* 0x000fe200000114e1 */
[----:B------:R-:W-:Y:S01]  /*6140*/  BSSY B0, `(.L_x_480) ;  /* 0x0000030000007945 */ /* 0x000fe20003800000 */
[----:B------:R-:W-:Y:S01]  /*6150*/  ISETP.GE.AND P1, PT, R230, c[0x0][0x1d4], PT ;  /* 0x00007500e6007a0c */ /* 0x000fe20003f26270 */
[----:B------:R-:W-:Y:S01]  /*6160*/  IMAD R7, R7, c[0x0][0x208], RZ ;  /* 0x0000820007077a24 */ /* 0x000fe200078e02ff */
[----:B------:R-:W-:Y:S01]  /*6170*/  ISETP.GE.AND P3, PT, R229, c[0x0][0x1d4], PT ;  /* 0x00007500e5007a0c */ /* 0x000fe20003f66270 */
[----:B------:R-:W-:Y:S01]  /*6180*/  IMAD R3, R3, c[0x0][0x218], RZ ;  /* 0x0000860003037a24 */ /* 0x000fe200078e02ff */
[----:B------:R-:W-:Y:S01]  /*6190*/  ISETP.GE.AND P2, PT, R228, c[0x0][0x1d4], PT ;  /* 0x00007500e4007a0c */ /* 0x000fe20003f46270 */
[----:B------:R-:W-:Y:S02]  /*61a0*/  IMAD R7, R226, c[0x0][0x20c], R7 ;  /* 0x00008300e2077a24 */ /* 0x000fe400078e0207 */
[----:B------:R-:W-:Y:S02]  /*61b0*/  IMAD R3, R225, c[0x0][0x21c], R3 ;  /* 0x00008700e1037a24 */ /* 0x000fe400078e0203 */
[----:B------:R-:W-:Y:S04]  /*61c0*/  IMAD.IADD R5, R5, 0x1, R7 ;  /* 0x0000000105057824 */ /* 0x000fe800078e0207 */
[----:B------:R-:W-:Y:S05]  /*61d0*/  IMAD.WIDE.U32 R4, R225, c[0x0][0x218], R4 ;  /* 0x00008600e1047a25 */ /* 0x000fea00078e0004 */
[----:B------:R-:W-:Y:S01]  /*61e0*/  IADD3 R2, P0, R4, UR20, RZ ;  /* 0x0000001404027c10 */ /* 0x000fe2000ff1e0ff */
[----:B------:R-:W-:Y:S03]  /*61f0*/  IMAD.SHL.U32 R4, R218, 0x2, RZ ;  /* 0x00000002da047824 */ /* 0x000fe600078e00ff */
[----:B------:R-:W-:Y:S02]  /*6200*/  IADD3.X R3, R5, UR16, R3, P0, !PT ;  /* 0x0000001005037c10 */ /* 0x000fe400087fe403 */
[C---:B------:R-:W-:Y:S04]  /*6210*/  LEA R0, P0, R2.reuse, c[0x0][0x1f8], 0x1 ;  /* 0x00007e0002007a11 */ /* 0x040fe800078008ff */
[----:B------:R-:W-:Y:S02]  /*6220*/  LEA.HI.X R12, R2, c[0x0][0x1fc], R3, 0x1, P0 ;  /* 0x00007f00020c7a11 */ /* 0x000fe400000f0c03 */
[----:B------:R-:W5:Y:S01]  /*6230*/  SHFL.IDX PT, R3, R0, RZ, 0x1c1f ;  /* 0x001c1fff00037589 */ /* 0x000f6200000e0000 */
[----:B------:R-:W-:Y:S03]  /*6240*/  SHF.L.U64.HI R2, R218, 0x1, R233 ;  /* 0x00000001da027819 */ /* 0x000fe600000102e9 */
[----:B------:R-:W4:Y:S01]  /*6250*/  SHFL.IDX PT, R5, R12, RZ, 0x1c1f ;  /* 0x001c1fff0c057589 */ /* 0x000f2200000e0000 */
[----:B-----5:R-:W-:Y:S05]  /*6260*/  IADD3 R8, P0, R3, R202, RZ ;  /* 0x000000ca03087210 */ /* 0x020fea0007f1e0ff */
[----:B----4-:R-:W-:Y:S01]  /*6270*/  IMAD.X R9, R5, 0x1, R200, P0 ;  /* 0x0000000105097824 */ /* 0x010fe200000e06c8 */
[----:B------:R-:W-:Y:S04]  /*6280*/  IADD3 R6, P0, R3, R242, RZ ;  /* 0x000000f203067210 */ /* 0x000fe80007f1e0ff */
[----:B------:R-:W-:Y:S01]  /*6290*/  @!PT LDS RZ, [RZ] ;  /* 0x00000000fffff984 */ /* 0x000fe20000000800 */
[----:B------:R4:W-:Y:S01]  /*62a0*/  LDGSTS.E.BYPASS.LTC128B.128 [R220+0x100], [R8.64], !P1 ;  /* 0x0010000008dc7fae */ /* 0x0009e2000c901d4c */
[----:B------:R-:W-:Y:S01]  /*62b0*/  IMAD.X R7, R5, 0x1, R203, P0 ;  /* 0x0000000105077824 */ /* 0x000fe200000e06cb */
[----:B------:R-:W-:Y:S02]  /*62c0*/  IADD3 R10, P0, R3, R4, RZ ;  /* 0x00000004030a7210 */ /* 0x000fe40007f1e0ff */
[----:B------:R-:W-:Y:S02]  /*62d0*/  ISETP.GT.AND P1, PT, R224, 0x3f, PT ;  /* 0x0000003fe000780c */ /* 0x000fe40003f24270 */
[----:B------:R4:W-:Y:S01]  /*62e0*/  LDGSTS.E.BYPASS.LTC128B.128 [R220+0xd00], [R6.64], !P3 ;  /* 0x00d0000006dc7fae */ /* 0x0009e2000d901d4c */
[----:B------:R-:W-:Y:S05]  /*62f0*/  IMAD.X R11, R5, 0x1, R2, P0 ;  /* 0x00000001050b7824 */ /* 0x000fea00000e0602 */
[----:B------:R4:W-:Y:S05]  /*6300*/  LDGSTS.E.BYPASS.LTC128B.128 [R220+0x1900], [R10.64], !P2 ;  /* 0x019000000adc7fae */ /* 0x0009ea000d101d4c */
[----:B------:R-:W-:-:S05]  /*6310*/  @P1 BRA `(.L_x_481) ;  /* 0x0000012000001947 */ /* 0x000fca0003800000 */
[----:B------:R-:W-:-:S05]  /*6320*/  BRA.DIV ~URZ, `(.L_x_482) ;  /* 0x0000e0e27f007947 */ /* 0x000fca000b800000 */
[----:B------:R4:W3:Y:S04]  /*6330*/  SHFL.IDX PT, R3, R12, 0x1, 0x1c1f ;  /* 0x003c1f000c037f89 */ /* 0x0008e800000e0000 */
[----:B----4-:R4:W2:Y:S02]  /*6340*/  SHFL.IDX PT, R7, R0, 0x1, 0x1c1f ;  /* 0x003c1f0000077f89 */ /* 0x0108a400000e0000 */
.L_x_540:
[----:B------:R-:W-:Y:S02]  /*6350*/  ISETP.GE.AND P3, PT, R230, c[0x0][0x1d4], PT ;  /* 0x00007500e6007a0c */ /* 0x000fe40003f66270 */
[----:B--2---:R-:W-:Y:S02]  /*6360*/  IADD3 R10, P0, R7, R202, RZ ;  /* 0x000000ca070a7210 */ /* 0x004fe40007f1e0ff */
[----:B------:R-:W-:Y:S02]  /*6370*/  ISETP.GE.AND P2, PT, R229, c[0x0][0x1d4], PT ;  /* 0x00007500e5007a0c */ /* 0x000fe40003f46270 */
[----:B------:R-:W-:Y:S01]  /*6380*/  ISETP.GE.AND P1, PT, R228, c[0x0][0x1d4], PT ;  /* 0x00007500e4007a0c */ /* 0x000fe20003f26270 */
[----:B---3--:R-:W-:Y:S01]  /*6390*/  IMAD.X R11, R3, 0x1, R200, P0 ;  /* 0x00000001030b7824 */ /* 0x008fe200000e06c8 */
[----:B------:R-:W-:Y:S05]  /*63a0*/  IADD3 R8, P0, R7, R242, RZ ;  /* 0x000000f207087210 */ /* 0x000fea0007f1e0ff */
[----:B------:R-:W-:Y:S01]  /*63b0*/  @!PT LDS RZ, [RZ] ;  /* 0x00000000fffff984 */ /* 0x000fe20000000800 */
[----:B------:R-:W-:Y:S01]  /*63c0*/  @!PT LDS RZ, [RZ] ;  /* 0x00000000fffff984 */ /* 0x000fe20000000800 */
[----:B------:R-:W-:Y:S01]  /*63d0*/  @!PT LDS RZ, [RZ] ;  /* 0x00000000fffff984 */ /* 0x000fe20000000800 */
[----:B------:R2:W-:Y:S01]  /*63e0*/  LDGSTS.E.BYPASS.LTC128B.128 [R220+0x900], [R10.64], !P3 ;  /* 0x009000000adc7fae */ /* 0x0005e2000d901d4c */
[----:B------:R-:W-:Y:S01]  /*63f0*/  IMAD.X R9, R3, 0x1, R203, P0 ;  /* 0x0000000103097824 */ /* 0x000fe200000e06cb */
[----:B------:R-:W-:Y:S04]  /*6400*/  IADD3 R4, P0, R7, R4, RZ ;  /* 0x0000000407047210 */ /* 0x000fe80007f1e0ff */
[----:B------:R2:W-:Y:S01]  /*6410*/  LDGSTS.E.BYPASS.LTC128B.128 [R220+0x1500], [R8.64], !P2 ;  /* 0x0150000008dc7fae */ /* 0x0005e2000d101d4c */
[----:B------:R-:W-:Y:S05]  /*6420*/  IMAD.X R5, R3, 0x1, R2, P0 ;  /* 0x0000000103057824 */ /* 0x000fea00000e0602 */
[----:B------:R2:W-:Y:S03]  /*6430*/  LDGSTS.E.BYPASS.LTC128B.128 [R220+0x2100], [R4.64], !P1 ;  /* 0x0210000004dc7fae */ /* 0x0005e6000c901d4c */
.L_x_481:
[----:B------:R-:W-:Y:S05]  /*6440*/  BSYNC B0 ;  /* 0x0000000000007941 */ /* 0x000fea0003800000 */
.L_x_480:
[----:B------:R-:W0:Y:S01]  /*6450*/  LDGDEPBAR ;  /* 0x00000000000079af */ /* 0x000e220000000000 */
[----:B------:R-:W-:Y:S01]  /*6460*/  WARPSYNC 0xffffffff ;  /* 0xffffffff00007948 */ /* 0x000fe20003800000 */
[-C--:B--2-4-:R-:W-:Y:S03]  /*6470*/  HMMA.16816.F32.BF16 R4, R152, R156.reuse, RZ ;  /* 0x0000009c9804723c */ /* 0x094fe600000418ff */
[----:B------:R-:W-:Y:S03]  /*6480*/  ISETP.GT.AND P0, PT, R240, R221, PT ;  /* 0x000000ddf000720c */ /* 0x000fe60003f04270 */
[----:B------:R-:W-:Y:S02]  /*6490*/  LDSM.16.M88.4 R192, [R216+0x3100] ;  /* 0x00310000d8c0783b */ /* 0x000fe40000000200 */
[C---:B---3--:R-:W-:Y:S06]  /*64a0*/  HMMA.16816.F32.BF16 R8, R160.reuse, R156, RZ ;  /* 0x0000009ca008723c */ /* 0x048fec00000418ff */
[----:B------:R-:W-:Y:S02]  /*64b0*/  LDSM.16.M88.4 R196, [R217+0x7900] ;  /* 0x00790000d9c4783b */ /* 0x000fe40000000200 */
[-C--:B------:R-:W-:Y:S08]  /*64c0*/  HMMA.16816.F32.BF16 R12, R160, R158.reuse, RZ ;  /* 0x0000009ea00c723c */ /* 0x080ff000000418ff */
[C---:B------:R-:W-:Y:S01]  /*64d0*/  HMMA.16816.F32.BF16 R16, R152.reuse, R158, RZ ;  /* 0x0000009e9810723c */ /* 0x040fe200000418ff */
[----:B------:R-:W2:Y:S07]  /*64e0*/  LDSM.16.M88.4 R156, [R217+0x6900] ;  /* 0x00690000d99c783b */ /* 0x000eae0000000200 */
[-C--:B-1----:R-:W-:Y:S08]  /*64f0*/  HMMA.16816.F32.BF16 R20, R152, R164.reuse, RZ ;  /* 0x000000a49814723c */ /* 0x082ff000000418ff */
[C---:B------:R-:W-:Y:S08]  /*6500*/  HMMA.16816.F32.BF16 R24, R160.reuse, R164, RZ ;  /* 0x000000a4a018723c */ /* 0x040ff000000418ff */
[-C--:B------:R-:W-:Y:S08]  /*6510*/  HMMA.16816.F32.BF16 R28, R160, R166.reuse, RZ ;  /* 0x000000a6a01c723c */ /* 0x080ff000000418ff */
[C---:B------:R-:W-:Y:S01]  /*6520*/  HMMA.16816.F32.BF16 R32, R152.reuse, R166, RZ ;  /* 0x000000a69820723c */ /* 0x040fe200000418ff */
[----:B------:R-:W1:Y:S07]  /*6530*/  LDSM.16.M88.4 R164, [R216+0x3500] ;  /* 0x00350000d8a4783b */ /* 0x000e6e0000000200 */
[-C--:B------:R-:W-:Y:S08]  /*6540*/  HMMA.16816.F32.BF16 R36, R152, R168.reuse, RZ ;  /* 0x000000a89824723c */ /* 0x080ff000000418ff */
[C---:B------:R-:W-:Y:S08]  /*6550*/  HMMA.16816.F32.BF16 R40, R160.reuse, R168, RZ ;  /* 0x000000a8a028723c */ /* 0x040ff000000418ff */
[-C--:B------:R-:W-:Y:S01]  /*6560*/  HMMA.16816.F32.BF16 R44, R160, R170.reuse, RZ ;  /* 0x000000aaa02c723c */ /* 0x080fe200000418ff */
[----:B------:R-:W-:Y:S07]  /*6570*/  LDSM.16.M88.4 R160, [R213+0x6900] ;  /* 0x00690000d5a0783b */ /* 0x000fee0000000200 */
[----:B------:R-:W-:Y:S01]  /*6580*/  HMMA.16816.F32.BF16 R48, R152, R170, RZ ;  /* 0x000000aa9830723c */ /* 0x000fe200000418ff */
[----:B------:R-:W3:Y:S07]  /*6590*/  LDSM.16.M88.4 R152, [R216+0x3900] ;  /* 0x00390000d898783b */ /* 0x000eee0000000200 */
[-C--:B------:R-:W-:Y:S01]  /*65a0*/  HMMA.16816.F32.BF16 R4, R172, R176.reuse, R4 ;  /* 0x000000b0ac04723c */ /* 0x080fe20000041804 */
[----:B------:R-:W4:Y:S07]  /*65b0*/  LDSM.16.M88.4 R168, [R209] ;  /* 0x00000000d1a8783b */ /* 0x000f2e0000000200 */
[C---:B------:R-:W-:Y:S08]  /*65c0*/  HMMA.16816.F32.BF16 R8, R180.reuse, R176, R8 ;  /* 0x000000b0b408723c */ /* 0x040ff00000041808 */
[-C--:B------:R-:W-:Y:S08]  /*65d0*/  HMMA.16816.F32.BF16 R12, R180, R178.reuse, R12 ;  /* 0x000000b2b40c723c */ /* 0x080ff0000004180c */
[C---:B------:R-:W-:Y:S01]  /*65e0*/  HMMA.16816.F32.BF16 R16, R172.reuse, R178, R16 ;  /* 0x000000b2ac10723c */ /* 0x040fe20000041810 */
[----:B------:R-:W5:Y:S07]  /*65f0*/  LDSM.16.M88.4 R176, [R213+0x7900] ;  /* 0x00790000d5b0783b */ /* 0x000f6e0000000200 */
        /* <DEDUP_REMOVED lines=8> */
[----:B------:R-:W-:Y:S07]  /*6680*/  LDSM.16.M88.4 R180, [R207] ;  /* 0x00000000cfb4783b */ /* 0x000fee0000000200 */
[----:B------:R-:W-:Y:S01]  /*6690*/  HMMA.16816.F32.BF16 R48, R172, R190, R48 ;  /* 0x000000beac30723c */ /* 0x000fe20000041830 */
[----:B------:R-:W1:Y:S08]  /*66a0*/  LDSM.16.M88.4 R172, [R208] ;  /* 0x00000000d0ac783b */ /* 0x000e700000000200 */
[----:B------:R-:W-:Y:S01]  /*66b0*/  LDSM.16.M88.4 R188, [R216+0x4500] ;  /* 0x00450000d8bc783b */ /* 0x000fe20000000200 */
[-C--:B--2---:R-:W-:Y:S08]  /*66c0*/  HMMA.16816.F32.BF16 R4, R156, R192.reuse, R4 ;  /* 0x000000c09c04723c */ /* 0x084ff00000041804 */
[C---:B------:R-:W-:Y:S08]  /*66d0*/  HMMA.16816.F32.BF16 R8, R196.reuse, R192, R8 ;  /* 0x000000c0c408723c */ /* 0x040ff00000041808 */
[-C--:B------:R-:W-:Y:S08]  /*66e0*/  HMMA.16816.F32.BF16 R12, R196, R194.reuse, R12 ;  /* 0x000000c2c40c723c */ /* 0x080ff0000004180c */
[C---:B------:R-:W-:Y:S01]  /*66f0*/  HMMA.16816.F32.BF16 R16, R156.reuse, R194, R16 ;  /* 0x000000c29c10723c */ /* 0x040fe20000041810 */
[----:B------:R-:W-:Y:S07]  /*6700*/  LDSM.16.M88.4 R192, [R206] ;  /* 0x00000000cec0783b */ /* 0x000fee0000000200 */
[-C--:B-1----:R-:W-:Y:S08]  /*6710*/  HMMA.16816.F32.BF16 R20, R156, R164.reuse, R20 ;  /* 0x000000a49c14723c */ /* 0x082ff00000041814 */
[C---:B------:R-:W-:Y:S08]  /*6720*/  HMMA.16816.F32.BF16 R24, R196.reuse, R164, R24 ;  /* 0x000000a4c418723c */ /* 0x040ff00000041818 */
[-C--:B------:R-:W-:Y:S08]  /*6730*/  HMMA.16816.F32.BF16 R28, R196, R166.reuse, R28 ;  /* 0x000000a6c41c723c */ /* 0x080ff0000004181c */
[C---:B------:R-:W-:Y:S01]  /*6740*/  HMMA.16816.F32.BF16 R32, R156.reuse, R166, R32 ;  /* 0x000000a69c20723c */ /* 0x040fe20000041820 */
[----:B------:R-:W1:Y:S07]  /*6750*/  LDSM.16.M88.4 R164, [R217+0x8900] ;  /* 0x00890000d9a4783b */ /* 0x000e6e0000000200 */
[-C--:B---3--:R-:W-:Y:S08]  /*6760*/  HMMA.16816.F32.BF16 R36, R156, R152.reuse, R36 ;  /* 0x000000989c24723c */ /* 0x088ff00000041824 */
[C---:B------:R-:W-:Y:S08]  /*6770*/  HMMA.16816.F32.BF16 R40, R196.reuse, R152, R40 ;  /* 0x00000098c428723c */ /* 0x040ff00000041828 */
[-C--:B------:R-:W-:Y:S08]  /*6780*/  HMMA.16816.F32.BF16 R44, R196, R154.reuse, R44 ;  /* 0x0000009ac42c723c */ /* 0x080ff0000004182c */
[----:B------:R-:W-:Y:S01]  /*6790*/  HMMA.16816.F32.BF16 R48, R156, R154, R48 ;  /* 0x0000009a9c30723c */ /* 0x000fe20000041830 */
[----:B------:R-:W2:Y:S07]  /*67a0*/  LDSM.16.M88.4 R152, [R217+0x9900] ;  /* 0x00990000d998783b */ /* 0x000eae0000000200 */
[-C--:B----4-:R-:W-:Y:S01]  /*67b0*/  HMMA.16816.F32.BF16 R4, R160, R168.reuse, R4 ;  /* 0x000000a8a004723c */ /* 0x090fe20000041804 */
[----:B------:R-:W3:Y:S07]  /*67c0*/  LDSM.16.M88.4 R156, [R216+0x4100] ;  /* 0x00410000d89c783b */ /* 0x000eee0000000200 */
[C---:B-----5:R-:W-:Y:S08]  /*67d0*/  HMMA.16816.F32.BF16 R8, R176.reuse, R168, R8 ;  /* 0x000000a8b008723c */ /* 0x060ff00000041808 */
[-C--:B------:R-:W-:Y:S08]  /*67e0*/  HMMA.16816.F32.BF16 R12, R176, R170.reuse, R12 ;  /* 0x000000aab00c723c */ /* 0x080ff0000004180c */
[C---:B------:R-:W-:Y:S01]  /*67f0*/  HMMA.16816.F32.BF16 R16, R160.reuse, R170, R16 ;  /* 0x000000aaa010723c */ /* 0x040fe20000041810 */
[----:B------:R-:W4:Y:S07]  /*6800*/  LDSM.16.M88.4 R168, [R213+0x8900] ;  /* 0x00890000d5a8783b */ /* 0x000f2e0000000200 */
[-C--:B------:R-:W-:Y:S08]  /*6810*/  HMMA.16816.F32.BF16 R20, R160, R172.reuse, R20 ;  /* 0x000000aca014723c */ /* 0x080ff00000041814 */
[C---:B------:R-:W-:Y:S08]  /*6820*/  HMMA.16816.F32.BF16 R24, R176.reuse, R172, R24 ;  /* 0x000000acb018723c */ /* 0x040ff00000041818 */
[-C--:B------:R-:W-:Y:S08]  /*6830*/  HMMA.16816.F32.BF16 R28, R176, R174.reuse, R28 ;  /* 0x000000aeb01c723c */ /* 0x080ff0000004181c */
[C---:B------:R-:W-:Y:S08]  /*6840*/  HMMA.16816.F32.BF16 R32, R160.reuse, R174, R32 ;  /* 0x000000aea020723c */ /* 0x040ff00000041820 */
[-C--:B------:R-:W-:Y:S08]  /*6850*/  HMMA.16816.F32.BF16 R36, R160, R180.reuse, R36 ;  /* 0x000000b4a024723c */ /* 0x080ff00000041824 */
[C---:B------:R-:W-:Y:S08]  /*6860*/  HMMA.16816.F32.BF16 R40, R176.reuse, R180, R40 ;  /* 0x000000b4b028723c */ /* 0x040ff00000041828 */
[-C--:B------:R-:W-:Y:S08]  /*6870*/  HMMA.16816.F32.BF16 R44, R176, R182.reuse, R44 ;  /* 0x000000b6b02c723c */ /* 0x080ff0000004182c */
[----:B------:R-:W-:Y:S01]  /*6880*/  HMMA.16816.F32.BF16 R48, R160, R182, R48 ;  /* 0x000000b6a030723c */ /* 0x000fe20000041830 */
[----:B------:R-:W5:Y:S07]  /*6890*/  LDSM.16.M88.4 R160, [R213+0x9900] ;  /* 0x00990000d5a0783b */ /* 0x000f6e0000000200 */
[-C--:B-1----:R-:W-:Y:S08]  /*68a0*/  HMMA.16816.F32.BF16 R4, R164, R184.reuse, R4 ;  /* 0x000000b8a404723c */ /* 0x082ff00000041804 */
[C---:B--2---:R-:W-:Y:S08]  /*68b0*/  HMMA.16816.F32.BF16 R8, R152.reuse, R184, R8 ;  /* 0x000000b89808723c */ /* 0x044ff00000041808 */
[-C--:B------:R-:W-:Y:S08]  /*68c0*/  HMMA.16816.F32.BF16 R12, R152, R186.reuse, R12 ;  /* 0x000000ba980c723c */ /* 0x080ff0000004180c */
[C---:B------:R-:W-:Y:S08]  /*68d0*/  HMMA.16816.F32.BF16 R16, R164.reuse, R186, R16 ;  /* 0x000000baa410723c */ /* 0x040ff00000041810 */
[-C--:B---3--:R-:W-:Y:S08]  /*68e0*/  HMMA.16816.F32.BF16 R20, R164, R156.reuse, R20 ;  /* 0x0000009ca414723c */ /* 0x088ff00000041814 */
[C---:B------:R-:W-:Y:S08]  /*68f0*/  HMMA.16816.F32.BF16 R24, R152.reuse, R156, R24 ;  /* 0x0000009c9818723c */ /* 0x040ff00000041818 */
[-C--:B------:R-:W-:Y:S08]  /*6900*/  HMMA.16816.F32.BF16 R28, R152, R158.reuse, R28 ;  /* 0x0000009e981c723c */ /* 0x080ff0000004181c */
[C---:B------:R-:W-:Y:S01]  /*6910*/  HMMA.16816.F32.BF16 R32, R164.reuse, R158, R32 ;  /* 0x0000009ea420723c */ /* 0x040fe20000041820 */
[----:B------:R-:W-:Y:S07]  /*6920*/  LDSM.16.M88.4 R156, [R204] ;  /* 0x00000000cc9c783b */ /* 0x000fee0000000200 */
[-C--:B------:R-:W-:Y:S08]  /*6930*/  HMMA.16816.F32.BF16 R36, R164, R188.reuse, R36 ;  /* 0x000000bca424723c */ /* 0x080ff00000041824 */
[C---:B------:R-:W-:Y:S08]  /*6940*/  HMMA.16816.F32.BF16 R40, R152.reuse, R188, R40 ;  /* 0x000000bc9828723c */ /* 0x040ff00000041828 */
[-C--:B------:R-:W-:Y:S01]  /*6950*/  HMMA.16816.F32.BF16 R44, R152, R190.reuse, R44 ;  /* 0x000000be982c723c */ /* 0x080fe2000004182c */
[----:B------:R-:W1:Y:S01]  /*6960*/  LDSM.16.M88.4 R152, [R205] ;  /* 0x00000000cd98783b */ /* 0x000e620000000200 */
[----:B------:R-:W-:Y:S06]  /*6970*/  DEPBAR.LE SB0, 0x0 ;  /* 0x000080000000791a */ /* 0x000fec0000000000 */
[----:B------:R-:W-:Y:S01]  /*6980*/  HMMA.16816.F32.BF16 R48, R164, R190, R48 ;  /* 0x000000bea430723c */ /* 0x000fe20000041830 */
[----:B------:R-:W-:Y:S07]  /*6990*/  BAR.SYNC.DEFER_BLOCKING 0x0 ;  /* 0x0000000000007b1d */ /* 0x000fee0000010000 */
[-C--:B----4-:R-:W-:Y:S08]  /*69a0*/  HMMA.16816.F32.BF16 R4, R168, R192.reuse, R4 ;  /* 0x000000c0a804723c */ /* 0x090ff00000041804 */
[C---:B-----5:R-:W-:Y:S08]  /*69b0*/  HMMA.16816.F32.BF16 R8, R160.reuse, R192, R8 ;  /* 0x000000c0a008723c */ /* 0x060ff00000041808 */
[-C--:B------:R-:W-:Y:S08]  /*69c0*/  HMMA.16816.F32.BF16 R12, R160, R194.reuse, R12 ;  /* 0x000000c2a00c723c */ /* 0x080ff0000004180c */
[C---:B------:R-:W-:Y:S04]  /*69d0*/  HMMA.16816.F32.BF16 R16, R168.reuse, R194, R16 ;  /* 0x000000c2a810723c */ /* 0x040fe80000041810 */
[----:B------:R-:W-:Y:S02]  /*69e0*/  FMUL.FTZ R245, R4, c[0x0][0x320] ;  /* 0x0000c80004f57a20 */ /* 0x000fe40000410000 */
[----:B------:R-:W-:Y:S02]  /*69f0*/  FMUL.FTZ R249, R5, c[0x0][0x320] ;  /* 0x0000c80005f97a20 */ /* 0x000fe40000410000 */
[-C--:B-1----:R-:W-:Y:S02]  /*6a00*/  HMMA.16816.F32.BF16 R20, R168, R152.reuse, R20 ;  /* 0x00000098a814723c */ /* 0x082fe40000041814 */
[----:B------:R-:W1:Y:S02]  /*6a10*/  MUFU.TANH R245, R245 ;  /* 0x000000f500f57308 */ /* 0x000e640000002400 */
[----:B------:R-:W-:Y:S02]  /*6a20*/  FMUL.FTZ R244, R6, c[0x0][0x320] ;  /* 0x0000c80006f47a20 */ /* 0x000fe40000410000 */
[----:B------:R-:W-:Y:S02]  /*6a30*/  FMUL.FTZ R247, R7, c[0x0][0x320] ;  /* 0x0000c80007f77a20 */ /* 0x000fe40000410000 */
[C---:B------:R-:W-:Y:S04]  /*6a40*/  HMMA.16816.F32.BF16 R24, R160.reuse, R152, R24 ;  /* 0x00000098a018723c */ /* 0x040fe80000041818 */
[----:B------:R-:W2:Y:S01]  /*6a50*/  MUFU.TANH R249, R249 ;  /* 0x000000f900f97308 */ /* 0x000ea20000002400 */
[----:B------:R-:W-:Y:S02]  /*6a60*/  FMUL.FTZ R251, R13, c[0x0][0x320] ;  /* 0x0000c8000dfb7a20 */ /* 0x000fe40000410000 */
[----:B------:R-:W-:Y:S01]  /*6a70*/  FMUL.FTZ R0, R8, c[0x0][0x320] ;  /* 0x0000c80008007a20 */ /* 0x000fe20000410000 */
[-C--:B------:R-:W-:Y:S04]  /*6a80*/  HMMA.16816.F32.BF16 R28, R160, R154.reuse, R28 ;  /* 0x0000009aa01c723c */ /* 0x080fe8000004181c */
[----:B------:R-:W-:Y:S02]  /*6a90*/  FMUL.FTZ R195, R17, c[0x0][0x320] ;  /* 0x0000c80011c37a20 */ /* 0x000fe40000410000 */
[----:B------:R3:W4:Y:S01]  /*6aa0*/  MUFU.TANH R185, R251 ;  /* 0x000000fb00b97308 */ /* 0x0007220000002400 */
[----:B------:R-:W-:Y:S01]  /*6ab0*/  FMUL.FTZ R246, R9, c[0x0][0x320] ;  /* 0x0000c80009f67a20 */ /* 0x000fe20000410000 */
[C---:B------:R-:W-:Y:S04]  /*6ac0*/  HMMA.16816.F32.BF16 R32, R168.reuse, R154, R32 ;  /* 0x0000009aa820723c */ /* 0x040fe80000041820 */
[----:B------:R-:W-:Y:S02]  /*6ad0*/  FMUL.FTZ R190, R20, c[0x0][0x320] ;  /* 0x0000c80014be7a20 */ /* 0x000fe40000410000 */
[----:B------:R-:W-:Y:S02]  /*6ae0*/  FMUL.FTZ R189, R21, c[0x0][0x320] ;  /* 0x0000c80015bd7a20 */ /* 0x000fe40000410000 */
[----:B------:R-:W1:Y:S01]  /*6af0*/  MUFU.TANH R244, R244 ;  /* 0x000000f400f47308 */ /* 0x000e620000002400 */
[-C--:B------:R-:W-:Y:S03]  /*6b00*/  HMMA.16816.F32.BF16 R36, R168, R156.reuse, R36 ;  /* 0x0000009ca824723c */ /* 0x080fe60000041824 */
[----:B------:R-:W-:Y:S02]  /*6b10*/  FMUL.FTZ R187, R22, c[0x0][0x320] ;  /* 0x0000c80016bb7a20 */ /* 0x000fe40000410000 */
[----:B------:R-:W-:Y:S02]  /*6b20*/  FMUL.FTZ R2, R10, c[0x0][0x320] ;  /* 0x0000c8000a027a20 */ /* 0x000fe40000410000 */
[----:B------:R-:W-:Y:S01]  /*6b30*/  FMUL.FTZ R3, R11, c[0x0][0x320] ;  /* 0x0000c8000b037a20 */ /* 0x000fe20000410000 */
[C---:B------:R-:W-:Y:S01]  /*6b40*/  HMMA.16816.F32.BF16 R40, R160.reuse, R156, R40 ;  /* 0x0000009ca028723c */ /* 0x040fe20000041828 */
[----:B------:R5:W1:Y:S03]  /*6b50*/  MUFU.TANH R17, R189 ;  /* 0x000000bd00117308 */ /* 0x000a660000002400 */
[----:B------:R-:W-:Y:S02]  /*6b60*/  FMUL.FTZ R252, R12, c[0x0][0x320] ;  /* 0x0000c8000cfc7a20 */ /* 0x000fe40000410000 */
[----:B---3--:R-:W-:Y:S02]  /*6b70*/  FMUL.FTZ R251, R18, c[0x0][0x320] ;  /* 0x0000c80012fb7a20 */ /* 0x008fe40000410000 */
[-C--:B------:R-:W-:Y:S03]  /*6b80*/  HMMA.16816.F32.BF16 R44, R160, R158.reuse, R44 ;  /* 0x0000009ea02c723c */ /* 0x080fe6000004182c */
[----:B------:R3:W1:Y:S01]  /*6b90*/  MUFU.TANH R18, R190 ;  /* 0x000000be00127308 */ /* 0x0006620000002400 */
[----:B------:R-:W-:Y:S02]  /*6ba0*/  FMUL.FTZ R248, R14, c[0x0][0x320] ;  /* 0x0000c8000ef87a20 */ /* 0x000fe40000410000 */
[----:B------:R-:W-:Y:S02]  /*6bb0*/  FMUL.FTZ R250, R15, c[0x0][0x320] ;  /* 0x0000c8000ffa7a20 */ /* 0x000fe40000410000 */
[----:B------:R-:W-:Y:S04]  /*6bc0*/  HMMA.16816.F32.BF16 R48, R168, R158, R48 ;  /* 0x0000009ea830723c */ /* 0x000fe80000041830 */
[----:B------:R-:W-:Y:S01]  /*6bd0*/  FMUL.FTZ R194, R16, c[0x0][0x320] ;  /* 0x0000c80010c27a20 */ /* 0x000fe20000410000 */
[----:B------:R1:W1:Y:S01]  /*6be0*/  MUFU.TANH R13, R187 ;  /* 0x000000bb000d7308 */ /* 0x0002620000002400 */
[----:B------:R-:W-:Y:S02]  /*6bf0*/  FMUL.FTZ R186, R19, c[0x0][0x320] ;  /* 0x0000c80013ba7a20 */ /* 0x000fe40000410000 */
[----:B------:R-:W-:Y:S04]  /*6c00*/  FMUL.FTZ R197, R23, c[0x0][0x320] ;  /* 0x0000c80017c57a20 */ /* 0x000fe80000410000 */
[----:B------:R-:W-:Y:S02]  /*6c10*/  FMUL.FTZ R198, R24, c[0x0][0x320] ;  /* 0x0000c80018c67a20 */ /* 0x000fe40000410000 */
[----:B------:R-:W-:Y:S01]  /*6c20*/  FMUL.FTZ R199, R25, c[0x0][0x320] ;  /* 0x0000c80019c77a20 */ /* 0x000fe20000410000 */
[----:B------:R-:W2:Y:S01]  /*6c30*/  MUFU.TANH R247, R247 ;  /* 0x000000f700f77308 */ /* 0x000ea20000002400 */
[----:B-----5:R-:W-:Y:S02]  /*6c40*/  FMUL.FTZ R189, R26, c[0x0][0x320] ;  /* 0x0000c8001abd7a20 */ /* 0x020fe40000410000 */
[----:B------:R-:W-:Y:S02]  /*6c50*/  FMUL.FTZ R15, R28, c[0x0][0x320] ;  /* 0x0000c8001c0f7a20 */ /* 0x000fe40000410000 */
[----:B------:R-:W-:Y:S02]  /*6c60*/  FMUL.FTZ R14, R29, c[0x0][0x320] ;  /* 0x0000c8001d0e7a20 */ /* 0x000fe40000410000 */
[----:B------:R-:W-:Y:S02]  /*6c70*/  FMUL.FTZ R191, R30, c[0x0][0x320] ;  /* 0x0000c8001ebf7a20 */ /* 0x000fe40000410000 */
[----:B---3--:R-:W-:Y:S01]  /*6c80*/  FMUL.FTZ R190, R31, c[0x0][0x320] ;  /* 0x0000c8001fbe7a20 */ /* 0x008fe20000410000 */
[----:B------:R-:W3:Y:S01]  /*6c90*/  MUFU.TANH R0, R0 ;  /* 0x0000000000007308 */ /* 0x000ee20000002400 */
[----:B------:R-:W-:Y:S02]  /*6ca0*/  FMUL.FTZ R26, R32, c[0x0][0x320] ;  /* 0x0000c800201a7a20 */ /* 0x000fe40000410000 */
[----:B------:R-:W-:Y:S02]  /*6cb0*/  FMUL.FTZ R21, R34, c[0x0][0x320] ;  /* 0x0000c80022157a20 */ /* 0x000fe40000410000 */
[----:B-1----:R-:W-:Y:S02]  /*6cc0*/  FMUL.FTZ R187, R27, c[0x0][0x320] ;  /* 0x0000c8001bbb7a20 */ /* 0x002fe40000410000 */
[----:B------:R-:W-:Y:S02]  /*6cd0*/  FMUL.FTZ R27, R33, c[0x0][0x320] ;  /* 0x0000c800211b7a20 */ /* 0x000fe40000410000 */
[----:B------:R-:W-:Y:S01]  /*6ce0*/  FMUL.FTZ R19, R35, c[0x0][0x320] ;  /* 0x0000c80023137a20 */ /* 0x000fe20000410000 */
[----:B------:R-:W1:Y:S01]  /*6cf0*/  MUFU.TANH R246, R246 ;  /* 0x000000f600f67308 */ /* 0x000e620000002400 */
[----:B------:R-:W-:Y:S02]  /*6d00*/  FMUL.FTZ R165, R36, c[0x0][0x320] ;  /* 0x0000c80024a57a20 */ /* 0x000fe40000410000 */
[----:B------:R-:W-:Y:S02]  /*6d10*/  FMUL.FTZ R34, R37, c[0x0][0x320] ;  /* 0x0000c80025227a20 */ /* 0x000fe40000410000 */
[----:B------:R-:W-:Y:S02]  /*6d20*/  FMUL.FTZ R30, R38, c[0x0][0x320] ;  /* 0x0000c800261e7a20 */ /* 0x000fe40000410000 */
        /* <DEDUP_REMOVED lines=15> */
[----:B------:R-:W-:Y:S09]  /*6e20*/  FMUL.FTZ R51, R51, c[0x0][0x320] ;  /* 0x0000c80033337a20 */ /* 0x000ff20000410000 */
[----:B------:R-:W1:Y:S10]  /*6e30*/  MUFU.TANH R248, R248 ;  /* 0x000000f800f87308 */ /* 0x000e740000002400 */
        /* <DEDUP_REMOVED lines=23> */
[----:B------:R1:W1:Y:S10]  /*6fb0*/  MUFU.TANH R167, R41 ;  /* 0x0000002900a77308 */ /* 0x0002740000002400 */
        /* <DEDUP_REMOVED lines=9> */
[----:B------:R1:W1:Y:S01]  /*7050*/  MUFU.TANH R171, R51 ;  /* 0x0000003300ab7308 */ /* 0x0002620000002400 */
[----:B------:R-:W-:-:S05]  /*7060*/  @!P0 BRA `(.L_x_483) ;  /* 0x0000038000008947 */ /* 0x000fca0003800000 */
[----:B--234-:R-:W-:Y:S01]  /*7070*/  ISETP.NE.AND P2, PT, R222, 0x1, PT ;  /* 0x00000001de00780c */ /* 0x01cfe20003f45270 */
[----:B------:R-:W-:Y:S01]  /*7080*/  IMAD R226, R240, 0x30, R232 ;  /* 0x00000030f0e27824 */ /* 0x000fe200078e02e8 */
[----:B------:R-:W-:Y:S01]  /*7090*/  ISETP.GT.AND P1, PT, R227, 0x2f, PT ;  /* 0x0000002fe300780c */ /* 0x000fe20003f24270 */
[----:B------:R-:W-:Y:S01]  /*70a0*/  IMAD.MOV.U32 R225, RZ, RZ, RZ ;  /* 0x000000ffffe17224 */ /* 0x000fe200078e00ff */
[----:B------:R-:W-:Y:S02]  /*70b0*/  ISETP.GE.AND P5, PT, R230, c[0x0][0x1d4], PT ;  /* 0x00007500e6007a0c */ /* 0x000fe40003fa6270 */
[----:B------:R-:W-:Y:S02]  /*70c0*/  IADD3 R226, R226, -0x30, R227 ;  /* 0xffffffd0e2e27810 */ /* 0x000fe40007ffe0e3 */
[----:B------:R-:W-:Y:S02]  /*70d0*/  ISETP.GE.AND P4, PT, R229, c[0x0][0x1d4], PT ;  /* 0x00007500e5007a0c */ /* 0x000fe40003f86270 */
[----:B------:R-:W-:Y:S01]  /*70e0*/  ISETP.GE.AND P3, PT, R228, c[0x0][0x1d4], PT ;  /* 0x00007500e4007a0c */ /* 0x000fe20003f66270 */
[----:B------:R-:W-:Y:S02]  /*70f0*/  IMAD.MOV.U32 R4, RZ, RZ, R226 ;  /* 0x000000ffff047224 */ /* 0x000fe400078e00e2 */
[----:B------:R-:W-:Y:S05]  /*7100*/  @P2 IMAD.HI.U32 R5, R226, c[0x0][0x2bc], RZ ;  /* 0x0000af00e2052a27 */ /* 0x000fea00078e00ff */
[----:B------:R-:W-:Y:S04]  /*7110*/  @P2 SHF.R.U32.HI R4, RZ, c[0x0][0x2c0], R5 ;  /* 0x0000b000ff042a19 */ /* 0x000fe80000011605 */
[C---:B------:R-:W-:Y:S04]  /*7120*/  @!P1 IADD3 R8, P0, R4.reuse, UR10, RZ ;  /* 0x0000000a04089c10 */ /* 0x040fe8000ff1e0ff */
[----:B------:R-:W-:Y:S02]  /*7130*/  @!P1 LEA.HI.X.SX32 R5, R4, UR6, 0x1, P0 ;  /* 0x0000000604059c11 */ /* 0x000fe400080f0eff */
[C---:B------:R-:W-:Y:S04]  /*7140*/  @!P1 LEA R6, P0, R8.reuse, c[0x0][0x2a0], 0x2 ;  /* 0x0000a80008069a11 */ /* 0x040fe800078010ff */
[----:B------:R-:W-:Y:S01]  /*7150*/  @!P1 LEA.HI.X R7, R8, c[0x0][0x2a4], R5, 0x2, P0 ;  /* 0x0000a90008079a11 */ /* 0x000fe200000f1405 */
[----:B------:R-:W-:Y:S04]  /*7160*/  IMAD.MOV R5, RZ, RZ, -R4 ;  /* 0x000000ffff057224 */ /* 0x000fe800078e0a04 */
[----:B------:R-:W2:Y:S01]  /*7170*/  @!P1 LDG.E R225, [R6.64] ;  /* 0x0000000c06e19981 */ /* 0x000ea2000c1e1900 */
[----:B------:R-:W-:Y:S04]  /*7180*/  IMAD R226, R5, c[0x0][0x2b8], R226 ;  /* 0x0000ae0005e27a24 */ /* 0x000fe800078e02e2 */
[C---:B------:R-:W-:Y:S01]  /*7190*/  IMAD.WIDE.U32 R8, R226.reuse, c[0x0][0x1e0], RZ ;  /* 0x00007800e2087a25 */ /* 0x040fe200078e00ff */
[----:B------:R-:W-:Y:S05]  /*71a0*/  SHF.R.S32.HI R5, RZ, 0x1f, R226 ;  /* 0x0000001fff057819 */ /* 0x000fea00000114e2 */
[----:B------:R-:W-:Y:S04]  /*71b0*/  IMAD R5, R5, c[0x0][0x1e0], RZ ;  /* 0x0000780005057a24 */ /* 0x000fe800078e02ff */
[----:B------:R-:W-:Y:S04]  /*71c0*/  IMAD R5, R226, c[0x0][0x1e4], R5 ;  /* 0x00007900e2057a24 */ /* 0x000fe800078e0205 */
[----:B------:R-:W-:Y:S01]  /*71d0*/  IMAD.IADD R9, R9, 0x1, R5 ;  /* 0x0000000109097824 */ /* 0x000fe200078e0205 */
[----:B--2---:R-:W-:Y:S03]  /*71e0*/  SHF.R.S32.HI R10, RZ, 0x1f, R225 ;  /* 0x0000001fff0a7819 */ /* 0x004fe600000114e1 */
[C---:B------:R-:W-:Y:S04]  /*71f0*/  IMAD.WIDE.U32 R8, R225.reuse, c[0x0][0x1f0], R8 ;  /* 0x00007c00e1087a25 */ /* 0x040fe800078e0008 */
[----:B------:R-:W-:Y:S01]  /*7200*/  IMAD R6, R10, c[0x0][0x1f0], RZ ;  /* 0x00007c000a067a24 */ /* 0x000fe200078e02ff */
[----:B------:R-:W-:Y:S03]  /*7210*/  IADD3 R7, P0, R8, UR18, RZ ;  /* 0x0000001208077c10 */ /* 0x000fe6000ff1e0ff */
[----:B------:R-:W-:Y:S05]  /*7220*/  IMAD R6, R225, c[0x0][0x1f4], R6 ;  /* 0x00007d00e1067a24 */ /* 0x000fea00078e0206 */
[----:B------:R-:W-:Y:S02]  /*7230*/  IADD3.X R6, R9, UR9, R6, P0, !PT ;  /* 0x0000000909067c10 */ /* 0x000fe400087fe406 */
[C---:B------:R-:W-:Y:S04]  /*7240*/  LEA R5, P0, R7.reuse, c[0x0][0x1c8], 0x1 ;  /* 0x0000720007057a11 */ /* 0x040fe800078008ff */
[----:B------:R-:W-:Y:S01]  /*7250*/  LEA.HI.X R4, R7, c[0x0][0x1cc], R6, 0x1, P0 ;  /* 0x0000730007047a11 */ /* 0x000fe200000f0c06 */
[----:B------:R-:W2:Y:S01]  /*7260*/  SHFL.IDX PT, R9, R5, RZ, 0x1c1f ;  /* 0x001c1fff05097589 */ /* 0x000ea200000e0000 */
[----:B------:R-:W-:Y:S03]  /*7270*/  IADD3 R6, -R241, 0x30, RZ ;  /* 0x00000030f1067810 */ /* 0x000fe60007ffe1ff */
[----:B------:R-:W3:Y:S01]  /*7280*/  SHFL.IDX PT, R7, R4, RZ, 0x1c1f ;  /* 0x001c1fff04077589 */ /* 0x000ee200000e0000 */
[----:B------:R-:W-:Y:S03]  /*7290*/  ISETP.GE.AND P1, PT, R6, 0x1, PT ;  /* 0x000000010600780c */ /* 0x000fe60003f26270 */
[----:B------:R-:W-:Y:S10]  /*72a0*/  SHFL.IDX PT, R12, R4, 0x1, 0x1c1f ;  /* 0x003c1f00040c7f89 */ /* 0x000ff400000e0000 */
[----:B--2---:R-:W-:Y:S05]  /*72b0*/  @P1 IADD3 R36, P0, R9, R202, RZ ;  /* 0x000000ca09241210 */ /* 0x004fea0007f1e0ff */
[--C-:B---3--:R-:W-:Y:S01]  /*72c0*/  @P1 IMAD.X R37, R7, 0x1, R200.reuse, P0 ;  /* 0x0000000107251824 */ /* 0x108fe200000e06c8 */
[----:B------:R-:W-:Y:S04]  /*72d0*/  @P1 IADD3 R10, P0, R9, R242, RZ ;  /* 0x000000f2090a1210 */ /* 0x000fe80007f1e0ff */
[----:B------:R2:W-:Y:S01]  /*72e0*/  @P1 LDGSTS.E.BYPASS.LTC128B.128 [R220+0x2500], [R36.64], !P5 ;  /* 0x0250000024dc1fae */ /* 0x0005e2000e901d4c */
[----:B------:R-:W-:Y:S01]  /*72f0*/  @P1 IMAD.X R11, R7, 0x1, R203, P0 ;  /* 0x00000001070b1824 */ /* 0x000fe200000e06cb */
[C---:B------:R-:W-:Y:S04]  /*7300*/  @P1 LEA R8, P0, R218.reuse, R9, 0x1 ;  /* 0x00000009da081211 */ /* 0x040fe800078008ff */
[----:B------:R2:W-:Y:S01]  /*7310*/  @P1 LDGSTS.E.BYPASS.LTC128B.128 [R220+0x3100], [R10.64], !P4 ;  /* 0x031000000adc1fae */ /* 0x0005e2000e101d4c */
[----:B------:R-:W-:Y:S02]  /*7320*/  @P1 LEA.HI.X R9, R218, R7, R233, 0x1, P0 ;  /* 0x00000007da091211 */ /* 0x000fe400000f0ce9 */
[----:B------:R-:W-:Y:S01]  /*7330*/  ISETP.GE.AND P0, PT, R6, 0x21, PT ;  /* 0x000000210600780c */ /* 0x000fe20003f06270 */
[----:B------:R-:W3:Y:S04]  /*7340*/  SHFL.IDX PT, R7, R5, 0x1, 0x1c1f ;  /* 0x003c1f0005077f89 */ /* 0x000ee800000e0000 */
[----:B------:R2:W-:Y:S08]  /*7350*/  @P1 LDGSTS.E.BYPASS.LTC128B.128 [R220+0x3d00], [R8.64], !P3 ;  /* 0x03d0000008dc1fae */ /* 0x0005f0000d901d4c */
[C---:B---3--:R-:W-:Y:S05]  /*7360*/  @P0 IADD3 R48, P2, R7.reuse, R202, RZ ;  /* 0x000000ca07300210 */ /* 0x048fea0007f5e0ff */
[C---:B------:R-:W-:Y:S01]  /*7370*/  @P0 IMAD.X R49, R12.reuse, 0x1, R200, P2 ;  /* 0x000000010c310824 */ /* 0x040fe200010e06c8 */
[----:B------:R-:W-:Y:S04]  /*7380*/  @P0 IADD3 R40, P2, R7, R242, RZ ;  /* 0x000000f207280210 */ /* 0x000fe80007f5e0ff */
[----:B------:R2:W-:Y:S01]  /*7390*/  @P0 LDGSTS.E.BYPASS.LTC128B.128 [R220+0x2d00], [R48.64], !P5 ;  /* 0x02d0000030dc0fae */ /* 0x0005e2000e901d4c */
[----:B-1----:R-:W-:Y:S01]  /*73a0*/  @P0 IMAD.X R41, R12, 0x1, R203, P2 ;  /* 0x000000010c290824 */ /* 0x002fe200010e06cb */
[C---:B------:R-:W-:Y:S04]  /*73b0*/  @P0 LEA R6, P2, R218.reuse, R7, 0x1 ;  /* 0x00000007da060211 */ /* 0x040fe800078408ff */
[----:B------:R2:W-:Y:S01]  /*73c0*/  @P0 LDGSTS.E.BYPASS.LTC128B.128 [R220+0x3900], [R40.64], !P4 ;  /* 0x0390000028dc0fae */ /* 0x0005e2000e101d4c */
[----:B------:R-:W-:Y:S05]  /*73d0*/  @P0 LEA.HI.X R7, R218, R12, R233, 0x1, P2 ;  /* 0x0000000cda070211 */ /* 0x000fea00010f0ce9 */
[----:B------:R2:W-:Y:S03]  /*73e0*/  @P0 LDGSTS.E.BYPASS.LTC128B.128 [R220+0x4500], [R6.64], !P3 ;  /* 0x0450000006dc0fae */ /* 0x0005e6000d901d4c */
.L_x_483:
[----:B--234-:R-:W-:Y:S01]  /*73f0*/  IMAD.MOV.U32 R9, RZ, RZ, R231 ;  /* 0x000000ffff097224 */ /* 0x01cfe200078e00e7 */
[----:B------:R-:W-:Y:S01]  /*7400*/  PLOP3.LUT P0, PT, PT, PT, UP2, 0x80, 0x0 ;  /* 0x000000000000781c */ /* 0x000fe20003f0f028 */
[----:B------:R-:W0:Y:S01]  /*7410*/  LDGDEPBAR ;  /* 0x00000000000079af */ /* 0x000e220000000000 */
[----:B------:R-:W-:Y:S05]  /*7420*/  IMAD R10, R240, -0x30, RZ ;  /* 0xffffffd0f00a7824 */ /* 0x000fea00078e02ff */
[----:B------:R-:W-:Y:S06]  /*7430*/  IADD3 R7, -R235, 0x1, R10 ;  /* 0x00000001eb077810 */ /* 0x000fec0007ffe10a */
[----:B------:R-:W-:Y:S01]  /*7440*/  @P0 IMAD.HI.U32 R4, R231, c[0x0][0x2c8], RZ ;  /* 0x0000b200e7040a27 */ /* 0x000fe200078e00ff */
[----:B------:R-:W-:Y:S11]  /*7450*/  PLOP3.LUT P0, PT, PT, PT, UP2, 0x80, 0x0 ;  /* 0x000000000000781c */ /* 0x000ff60003f0f028 */
[----:B------:R-:W-:Y:S02]  /*7460*/  @!UPT UIADD3 URZ, URZ, URZ, URZ ;  /* 0x0000003f3f3ff290 */ /* 0x000fe4000fffe03f */
[----:B------:R-:W-:Y:S01]  /*7470*/  @P0 SHF.R.U32.HI R9, RZ, c[0x0][0x2cc], R4 ;  /* 0x0000b300ff090a19 */ /* 0x000fe20000011604 */
[----:B------:R-:W-:Y:S01]  /*7480*/  IMAD.MOV.U32 R4, RZ, RZ, c[0x0][0x2ac] ;  /* 0x0000ab00ff047624 */ /* 0x000fe200078e00ff */
[----:B------:R-:W-:Y:S03]  /*7490*/  PLOP3.LUT P0, PT, PT, PT, UP1, 0x40, 0x0 ;  /* 0x000000000000781c */ /* 0x000fe60003f0e818 */
[----:B------:R-:W2:Y:S01]  /*74a0*/  SHFL.IDX PT, R5, R9, RZ, 0x1c1f ;  /* 0x001c1fff09057589 */ /* 0x000ea200000e0000 */
[----:B------:R-:W-:Y:S05]  /*74b0*/  IMAD R7, R4, c[0x0][0x1d0], R7 ;  /* 0x0000740004077a24 */ /* 0x000fea00078e0207 */
[----:B------:R-:W-:Y:S04]  /*74c0*/  IADD3 R6, R7, -c[0x0][0x168], RZ ;  /* 0x80005a0007067a10 */ /* 0x000fe80007ffe0ff */
[C---:B------:R-:W-:Y:S02]  /*74d0*/  IADD3 R8, R6.reuse, c[0x0][0x328], RZ ;  /* 0x0000ca0006087a10 */ /* 0x040fe40007ffe0ff */
[----:B------:R-:W-:Y:S03]  /*74e0*/  IADD3 R6, R6, UR17, RZ ;  /* 0x0000001106067c10 */ /* 0x000fe6000fffe0ff */
[--C-:B--2---:R-:W-:Y:S02]  /*74f0*/  IMAD.IADD R11, R8, 0x1, R5.reuse ;  /* 0x00000001080b7824 */ /* 0x104fe400078e0205 */
[----:B------:R-:W-:Y:S01]  /*7500*/  IMAD.IADD R7, R6, 0x1, R5 ;  /* 0x0000000106077824 */ /* 0x000fe200078e0205 */
[----:B------:R-:W-:-:S05]  /*7510*/  @P0 BRA `(.L_x_484) ;  /* 0x000001a000000947 */ /* 0x000fca0003800000 */
[----:B------:R-:W-:Y:S01]  /*7520*/  MOV R4, c[0x0][0x2ac] ;  /* 0x0000ab0000047a02 */ /* 0x000fe20000000f00 */
[----:B------:R-:W-:Y:S04]  /*7530*/  BSSY B0, `(.L_x_485) ;  /* 0x0000013000007945 */ /* 0x000fe80003800000 */
[----:B------:R-:W-:Y:S05]  /*7540*/  IMAD R5, R4, c[0x0][0x1d0], R5 ;  /* 0x0000740004057a24 */ /* 0x000fea00078e0205 */
[----:B------:R-:W-:Y:S04]  /*7550*/  IADD3 R5, R5, -c[0x0][0x168], RZ ;  /* 0x80005a0005057a10 */ /* 0x000fe80007ffe0ff */
[----:B------:R-:W-:Y:S11]  /*7560*/  ISETP.GT.AND P0, PT, R5, -0x1, PT ;  /* 0xffffffff0500780c */ /* 0x000ff60003f04270 */
[----:B------:R-:W-:Y:S02]  /*7570*/  @!UPT UIADD3 URZ, URZ, URZ, URZ ;  /* 0x0000003f3f3ff290 */ /* 0x000fe4000fffe03f */
[----:B------:R-:W-:-:S05]  /*7580*/  @P0 BRA `(.L_x_486) ;  /* 0x0000008000000947 */ /* 0x000fca0003800000 */
[----:B------:R-:W-:Y:S01]  /*7590*/  LOP3.LUT R5, RZ, R5, RZ, 0x33, !PT ;  /* 0x00000005ff057212 */ /* 0x000fe200078e33ff */
[----:B------:R-:W-:Y:S05]  /*75a0*/  IMAD.MOV.U32 R4, RZ, RZ, 0x1 ;  /* 0x00000001ff047424 */ /* 0x000fea00078e00ff */
[----:B------:R-:W-:Y:S11]  /*75b0*/  ISETP.NE.AND P0, PT, R4, c[0x0][0x32c], PT ;  /* 0x0000cb0004007a0c */ /* 0x000ff60003f05270 */
[----:B------:R-:W-:Y:S02]  /*75c0*/  @!UPT UIADD3 URZ, URZ, URZ, URZ ;  /* 0x0000003f3f3ff290 */ /* 0x000fe4000fffe03f */
[----:B------:R-:W-:Y:S05]  /*75d0*/  @P0 IMAD.HI.U32 R4, R5, c[0x0][0x330], RZ ;  /* 0x0000cc0005040a27 */ /* 0x000fea00078e00ff */
[----:B------:R-:W-:Y:S04]  /*75e0*/  @P0 SHF.R.U32.HI R5, RZ, c[0x0][0x334], R4 ;  /* 0x0000cd00ff050a19 */ /* 0x000fe80000011604 */
[----:B------:R-:W-:Y:S01]  /*75f0*/  LOP3.LUT R5, RZ, R5, RZ, 0x33, !PT ;  /* 0x00000005ff057212 */ /* 0x000fe200078e33ff */
[----:B------:R-:W-:-:S05]  /*7600*/  BRA `(.L_x_487) ;  /* 0x0000005000007947 */ /* 0x000fca0003800000 */
.L_x_486:
[----:B------:R-:W-:Y:S04]  /*7610*/  MOV R4, 0x1 ;  /* 0x0000000100047802 */ /* 0x000fe80000000f00 */
[----:B------:R-:W-:Y:S11]  /*7620*/  ISETP.NE.AND P0, PT, R4, c[0x0][0x32c], PT ;  /* 0x0000cb0004007a0c */ /* 0x000ff60003f05270 */
[----:B------:R-:W-:Y:S02]  /*7630*/  @!UPT UIADD3 URZ, URZ, URZ, URZ ;  /* 0x0000003f3f3ff290 */ /* 0x000fe4000fffe03f */
[----:B------:R-:W-:Y:S05]  /*7640*/  @P0 IMAD.HI.U32 R4, R5, c[0x0][0x330], RZ ;  /* 0x0000cc0005040a27 */ /* 0x000fea00078e00ff */
[----:B------:R-:W-:Y:S02]  /*7650*/  @P0 SHF.R.U32.HI R5, RZ, c[0x0][0x334], R4 ;  /* 0x0000cd00ff050a19 */ /* 0x000fe40000011604 */
.L_x_487:
[----:B------:R-:W-:Y:S05]  /*7660*/  BSYNC B0 ;  /* 0x0000000000007941 */ /* 0x000fea0003800000 */
.L_x_485:
[----:B------:R-:W-:Y:S04]  /*7670*/  IMAD.IADD R12, R10, 0x1, -R235 ;  /* 0x000000010a0c7824 */ /* 0x000fe800078e0aeb */
[----:B------:R-:W-:Y:S05]  /*7680*/  IMAD R12, R5, c[0x0][0x32c], R12 ;  /* 0x0000cb00050c7a24 */ /* 0x000fea00078e020c */
[----:B------:R-:W-:Y:S02]  /*7690*/  IADD3 R4, R12, c[0x0][0x32c], RZ ;  /* 0x0000cb000c047a10 */ /* 0x000fe40007ffe0ff */
[----:B------:R-:W-:Y:S02]  /*76a0*/  IMNMX R7, R7, R12, !PT ;  /* 0x0000000c07077217 */ /* 0x000fe40007800200 */
[----:B------:R-:W-:Y:S02]  /*76b0*/  IMNMX R11, R11, R4, PT ;  /* 0x000000040b0b7217 */ /* 0x000fe40003800200 */
.L_x_484:
[C---:B------:R-:W-:Y:S02]  /*76c0*/  ISETP.GE.AND P0, PT, R10.reuse, 0x1, PT ;  /* 0x000000010a00780c */ /* 0x040fe40003f06270 */
[C---:B------:R-:W-:Y:S02]  /*76d0*/  ISETP.GE.AND P1, PT, R10.reuse, 0x2, PT ;  /* 0x000000020a00780c */ /* 0x040fe40003f26270 */
[----:B------:R-:W-:Y:S02]  /*76e0*/  P2R R28, PR, RZ, 0x1 ;  /* 0x00000001ff1c7803 */ /* 0x000fe40000000000 */
[----:B------:R-:W-:Y:S02]  /*76f0*/  ISETP.GT.AND P0, PT, R7, RZ, !P0 ;  /* 0x000000ff0700720c */ /* 0x000fe40004704270 */
[----:B------:R-:W-:Y:S02]  /*7700*/  P2R R12, PR, RZ, 0x2 ;  /* 0x00000002ff0c7803 */ /* 0x000fe40000000000 */
[----:B------:R-:W-:Y:S02]  /*7710*/  ISETP.LT.OR P0, PT, R11, 0x1, P0 ;  /* 0x000000010b00780c */ /* 0x000fe40000701670 */
[C---:B------:R-:W-:Y:S02]  /*7720*/  ISETP.GE.AND P6, PT, R10.reuse, 0x12, PT ;  /* 0x000000120a00780c */ /* 0x040fe40003fc6270 */
[----:B------:R-:W-:Y:S02]  /*7730*/  FSEL R4, R245, -INF , !P0 ;  /* 0xff800000f5047808 */ /* 0x000fe40004000000 */
[----:B------:R-:W-:Y:S02]  /*7740*/  ISETP.GT.AND P0, PT, R7, 0x1, !P1 ;  /* 0x000000010700780c */ /* 0x000fe40004f04270 */
[C---:B------:R-:W-:Y:S02]  /*7750*/  ISETP.GE.AND P1, PT, R10.reuse, 0x9, PT ;  /* 0x000000090a00780c */ /* 0x040fe40003f26270 */
[----:B------:R-:W-:Y:S02]  /*7760*/  ISETP.LT.OR P0, PT, R11, 0x2, P0 ;  /* 0x000000020b00780c */ /* 0x000fe40000701670 */
[----:B------:R-:W-:Y:S02]  /*7770*/  P2R R24, PR, RZ, 0x2 ;  /* 0x00000002ff187803 */ /* 0x000fe40000000000 */
[----:B------:R-:W-:Y:S02]  /*7780*/  FSEL R37, R249, -INF , !P0 ;  /* 0xff800000f9257808 */ /* 0x000fe40004000000 */
[----:B------:R-:W-:Y:S02]  /*7790*/  ISETP.GT.AND P0, PT, R7, 0x8, !P1 ;  /* 0x000000080700780c */ /* 0x000fe40004f04270 */
[----:B------:R-:W-:Y:S02]  /*77a0*/  ISETP.GE.AND P1, PT, R10, 0xa, PT ;  /* 0x0000000a0a00780c */ /* 0x000fe40003f26270 */
[----:B------:R-:W-:Y:S02]  /*77b0*/  ISETP.LT.OR P0, PT, R11, 0x9, P0 ;  /* 0x000000090b00780c */ /* 0x000fe40000701670 */
[----:B------:R-:W-:Y:S02]  /*77c0*/  P2R R20, PR, RZ, 0x2 ;  /* 0x00000002ff147803 */ /* 0x000fe40000000000 */
[----:B-1----:R-:W-:Y:S02]  /*77d0*/  FSEL R35, R194, -INF , !P0 ;  /* 0xff800000c2237808 */ /* 0x002fe40004000000 */
[----:B------:R-:W-:Y:S02]  /*77e0*/  ISETP.GT.AND P0, PT, R7, 0x9, !P1 ;  /* 0x000000090700780c */ /* 0x000fe40004f04270 */
[C---:B------:R-:W-:Y:S02]  /*77f0*/  ISETP.GE.AND P1, PT, R10.reuse, 0x11, PT ;  /* 0x000000110a00780c */ /* 0x040fe40003f26270 */
[----:B------:R-:W-:Y:S02]  /*7800*/  ISETP.LT.OR P0, PT, R11, 0xa, P0 ;  /* 0x0000000a0b00780c */ /* 0x000fe40000701670 */
[C---:B------:R-:W-:Y:S02]  /*7810*/  ISETP.GE.AND P5, PT, R10.reuse, 0x19, PT ;  /* 0x000000190a00780c */ /* 0x040fe40003fa6270 */
[----:B------:R-:W-:Y:S02]  /*7820*/  FSEL R5, R195, -INF , !P0 ;  /* 0xff800000c3057808 */ /* 0x000fe40004000000 */
[----:B------:R-:W-:Y:S02]  /*7830*/  ISETP.GT.AND P0, PT, R7, 0x10, !P1 ;  /* 0x000000100700780c */ /* 0x000fe40004f04270 */
[C---:B------:R-:W-:Y:S02]  /*7840*/  ISETP.GE.AND P4, PT, R10.reuse, 0x1a, PT ;  /* 0x0000001a0a00780c */ /* 0x040fe40003f86270 */
[----:B------:R-:W-:Y:S02]  /*7850*/  ISETP.LT.OR P0, PT, R11, 0x11, P0 ;  /* 0x000000110b00780c */ /* 0x000fe40000701670 */
[----:B------:R-:W-:Y:S02]  /*7860*/  ISETP.GE.AND P3, PT, R10, 0x21, PT ;  /* 0x000000210a00780c */ /* 0x000fe40003f66270 */
        /* <DEDUP_REMOVED lines=8> */
[----:B------:R-:W-:Y:S04]  /*78f0*/  ISETP.LT.OR P0, PT, R11, 0x19, P0 ;  /* 0x000000190b00780c */ /* 0x000fe80000701670 */
[----:B------:R-:W-:Y:S02]  /*7900*/  FSEL R194, R26, -INF , !P0 ;  /* 0xff8000001ac27808 */ /* 0x000fe40004000000 */
[----:B------:R-:W-:Y:S04]  /*7910*/  ISETP.GT.AND P0, PT, R7, 0x19, !P4 ;  /* 0x000000190700780c */ /* 0x000fe80006704270 */
        /* <DEDUP_REMOVED lines=11> */
[----:B------:R-:W-:Y:S04]  /*79d0*/  ISETP.GE.AND P0, PT, R10, 0x2a, PT ;  /* 0x0000002a0a00780c */ /* 0x000fe80003f06270 */
[----:B------:R-:W-:Y:S02]  /*79e0*/  P2R R18, PR, RZ, 0x1 ;  /* 0x00000001ff127803 */ /* 0x000fe40000000000 */
[----:B------:R-:W-:Y:S04]  /*79f0*/  ISETP.GT.AND P0, PT, R7, 0x29, !P0 ;  /* 0x000000290700780c */ /* 0x000fe80004704270 */
[----:B------:R-:W-:Y:S02]  /*7a00*/  ISETP.LT.OR P0, PT, R11, 0x2a, P0 ;  /* 0x0000002a0b00780c */ /* 0x000fe40000701670 */
[----:B------:R-:W1:Y:S02]  /*7a10*/  SHFL.IDX PT, R11, R9, 0x1, 0x1c1f ;  /* 0x003c1f00090b7f89 */ /* 0x000e6400000e0000 */
[----:B------:R-:W-:Y:S02]  /*7a20*/  FSEL R175, R45, -INF , !P0 ;  /* 0xff8000002daf7808 */ /* 0x000fe40004000000 */
[----:B------:R-:W-:Y:S01]  /*7a30*/  PLOP3.LUT P0, PT, PT, PT, UP1, 0x40, 0x0 ;  /* 0x000000000000781c */ /* 0x000fe20003f0e818 */
[--C-:B-1----:R-:W-:Y:S02]  /*7a40*/  IMAD.IADD R26, R8, 0x1, R11.reuse ;  /* 0x00000001081a7824 */ /* 0x102fe400078e020b */
[----:B------:R-:W-:Y:S10]  /*7a50*/  IMAD.IADD R17, R6, 0x1, R11 ;  /* 0x0000000106117824 */ /* 0x000ff400078e020b */
        /* <DEDUP_REMOVED lines=16> */
.L_x_490:
[----:B------:R-:W-:Y:S04]  /*7b60*/  MOV R7, 0x1 ;  /* 0x0000000100077802 */ /* 0x000fe80000000f00 */
[----:B------:R-:W-:Y:S11]  /*7b70*/  ISETP.NE.AND P0, PT, R7, c[0x0][0x32c], PT ;  /* 0x0000cb0007007a0c */ /* 0x000ff60003f05270 */
[----:B------:R-:W-:Y:S02]  /*7b80*/  @!UPT UIADD3 URZ, URZ, URZ, URZ ;  /* 0x0000003f3f3ff290 */ /* 0x000fe4000fffe03f */
[----:B------:R-:W-:Y:S05]  /*7b90*/  @P0 IMAD.HI.U32 R7, R32, c[0x0][0x330], RZ ;  /* 0x0000cc0020070a27 */ /* 0x000fea00078e00ff */
[----:B------:R-:W-:Y:S02]  /*7ba0*/  @P0 SHF.R.U32.HI R32, RZ, c[0x0][0x334], R7 ;  /* 0x0000cd00ff200a19 */ /* 0x000fe40000011607 */
.L_x_491:
[----:B------:R-:W-:Y:S05]  /*7bb0*/  BSYNC B0 ;  /* 0x0000000000007941 */ /* 0x000fea0003800000 */
.L_x_489:
[----:B------:R-:W-:Y:S04]  /*7bc0*/  IMAD.IADD R7, R10, 0x1, -R235 ;  /* 0x000000010a077824 */ /* 0x000fe800078e0aeb */
[----:B------:R-:W-:Y:S05]  /*7bd0*/  IMAD R7, R32, c[0x0][0x32c], R7 ;  /* 0x0000cb0020077a24 */ /* 0x000fea00078e0207 */
[----:B------:R-:W-:Y:S02]  /*7be0*/  IADD3 R11, R7, c[0x0][0x32c], RZ ;  /* 0x0000cb00070b7a10 */ /* 0x000fe40007ffe0ff */
[----:B------:R-:W-:Y:S02]  /*7bf0*/  IMNMX R17, R17, R7, !PT ;  /* 0x0000000711117217 */ /* 0x000fe40007800200 */
[----:B------:R-:W-:Y:S02]  /*7c00*/  IMNMX R26, R26, R11, PT ;  /* 0x0000000b1a1a7217 */ /* 0x000fe40003800200 */
.L_x_488:
[----:B------:R-:W-:Y:S04]  /*7c10*/  ISETP.NE.AND P0, PT, R12, RZ, PT ;  /* 0x000000ff0c00720c */ /* 0x000fe80003f05270 */
[----:B------:R-:W-:Y:S04]  /*7c20*/  ISETP.GT.AND P0, PT, R17, 0x1, !P0 ;  /* 0x000000011100780c */ /* 0x000fe80004704270 */
[----:B------:R-:W-:Y:S04]  /*7c30*/  ISETP.LT.OR P0, PT, R26, 0x2, P0 ;  /* 0x000000021a00780c */ /* 0x000fe80000701670 */
[----:B------:R-:W-:Y:S02]  /*7c40*/  FSEL R27, R247, -INF , !P0 ;  /* 0xff800000f71b7808 */ /* 0x000fe40004000000 */
[----:B------:R-:W-:Y:S04]  /*7c50*/  ISETP.NE.AND P0, PT, R24, RZ, PT ;  /* 0x000000ff1800720c */ /* 0x000fe80003f05270 */
[----:B------:R-:W-:Y:S04]  /*7c60*/  ISETP.GT.AND P0, PT, R17, 0x8, !P0 ;  /* 0x000000081100780c */ /* 0x000fe80004704270 */
[----:B------:R-:W-:Y:S04]  /*7c70*/  ISETP.LT.OR P0, PT, R26, 0x9, P0 ;  /* 0x000000091a00780c */ /* 0x000fe80000701670 */
[----:B------:R-:W-:Y:S02]  /*7c80*/  FSEL R7, R251, -INF , !P0 ;  /* 0xff800000fb077808 */ /* 0x000fe40004000000 */
[----:B------:R-:W-:Y:S04]  /*7c90*/  ISETP.NE.AND P0, PT, R20, RZ, PT ;  /* 0x000000ff1400720c */ /* 0x000fe80003f05270 */
[C---:B------:R-:W-:Y:S04]  /*7ca0*/  ISETP.GT.AND P0, PT, R17.reuse, 0x9, !P0 ;  /* 0x000000091100780c */ /* 0x040fe80004704270 */
[----:B------:R-:W-:Y:S04]  /*7cb0*/  ISETP.LT.OR P0, PT, R26, 0xa, P0 ;  /* 0x0000000a1a00780c */ /* 0x000fe80000701670 */
[----:B------:R-:W-:Y:S02]  /*7cc0*/  FSEL R11, R186, -INF , !P0 ;  /* 0xff800000ba0b7808 */ /* 0x000fe40004000000 */
[----:B------:R-:W-:Y:S04]  /*7cd0*/  ISETP.NE.AND P0, PT, R16, RZ, PT ;  /* 0x000000ff1000720c */ /* 0x000fe80003f05270 */
[----:B------:R-:W-:Y:S04]  /*7ce0*/  ISETP.GT.AND P0, PT, R17, 0x10, !P0 ;  /* 0x000000101100780c */ /* 0x000fe80004704270 */
[C---:B------:R-:W-:Y:S04]  /*7cf0*/  ISETP.LT.OR P0, PT, R26.reuse, 0x11, P0 ;  /* 0x000000111a00780c */ /* 0x040fe80000701670 */
[----:B------:R-:W-:Y:S02]  /*7d00*/  FSEL R47, R13, -INF , !P0 ;  /* 0xff8000000d2f7808 */ /* 0x000fe40004000000 */
        /* <DEDUP_REMOVED lines=9> */
[C---:B------:R-:W-:Y:S04]  /*7da0*/  ISETP.GT.AND P0, PT, R17.reuse, 0x20, !P3 ;  /* 0x000000201100780c */ /* 0x040fe80005f04270 */
[----:B------:R-:W-:Y:S04]  /*7db0*/  ISETP.LT.OR P0, PT, R26, 0x21, P0 ;  /* 0x000000211a00780c */ /* 0x000fe80000701670 */
[----:B------:R-:W-:Y:S02]  /*7dc0*/  FSEL R251, R30, -INF , !P0 ;  /* 0xff8000001efb7808 */ /* 0x000fe40004000000 */
[----:B------:R-:W-:Y:S04]  /*7dd0*/  ISETP.GT.AND P0, PT, R17, 0x21, !P2 ;  /* 0x000000211100780c */ /* 0x000fe80005704270 */
[C---:B------:R-:W-:Y:S04]  /*7de0*/  ISETP.LT.OR P0, PT, R26.reuse, 0x22, P0 ;  /* 0x000000221a00780c */ /* 0x040fe80000701670 */
[----:B------:R-:W-:Y:S02]  /*7df0*/  FSEL R247, R29, -INF , !P0 ;  /* 0xff8000001df77808 */ /* 0x000fe40004000000 */
[C---:B------:R-:W-:Y:S04]  /*7e00*/  ISETP.GT.AND P0, PT, R17.reuse, 0x28, !P1 ;  /* 0x000000281100780c */ /* 0x040fe80004f04270 */
[----:B------:R-:W-:Y:S04]  /*7e10*/  ISETP.LT.OR P0, PT, R26, 0x29, P0 ;  /* 0x000000291a00780c */ /* 0x000fe80000701670 */
[----:B------:R-:W-:Y:S02]  /*7e20*/  FSEL R173, R42, -INF , !P0 ;  /* 0xff8000002aad7808 */ /* 0x000fe40004000000 */
[----:B------:R-:W-:Y:S04]  /*7e30*/  ISETP.NE.AND P0, PT, R28, RZ, PT ;  /* 0x000000ff1c00720c */ /* 0x000fe80003f05270 */
[C---:B------:R-:W-:Y:S04]  /*7e40*/  ISETP.GT.AND P0, PT, R17.reuse, RZ, !P0 ;  /* 0x000000ff1100720c */ /* 0x040fe80004704270 */
[----:B------:R-:W-:Y:S04]  /*7e50*/  ISETP.LT.OR P0, PT, R26, 0x1, P0 ;  /* 0x000000011a00780c */ /* 0x000fe80000701670 */
[----:B------:R-:W-:Y:S02]  /*7e60*/  FSEL R21, R244, -INF , !P0 ;  /* 0xff800000f4157808 */ /* 0x000fe40004000000 */
[----:B------:R-:W-:Y:S04]  /*7e70*/  ISETP.NE.AND P0, PT, R18, RZ, PT ;  /* 0x000000ff1200720c */ /* 0x000fe80003f05270 */
[----:B------:R-:W-:Y:S02]  /*7e80*/  ISETP.GT.AND P0, PT, R17, 0x29, !P0 ;  /* 0x000000291100780c */ /* 0x000fe40004704270 */
[----:B------:R-:W1:Y:S02]  /*7e90*/  SHFL.IDX PT, R17, R9, 0x2, 0x1c1f ;  /* 0x005c1f0009117f89 */ /* 0x000e6400000e0000 */
[----:B------:R-:W-:Y:S04]  /*7ea0*/  ISETP.LT.OR P0, PT, R26, 0x2a, P0 ;  /* 0x0000002a1a00780c */ /* 0x000fe80000701670 */
        /* <DEDUP_REMOVED lines=13> */
[----:B------:R-:W-:Y:S05]  /*7f80*/  IMAD.MOV.U32 R13, RZ, RZ, c[0x0][0x32c] ;  /* 0x0000cb00ff0d7624 */ /* 0x000fea00078e00ff */
[----:B------:R-:W-:Y:S11]  /*7f90*/  ISETP.NE.AND P0, PT, R13, 0x1, PT ;  /* 0x000000010d00780c */ /* 0x000ff60003f05270 */
[----:B------:R-:W-:Y:S02]  /*7fa0*/  @!UPT UIADD3 URZ, URZ, URZ, URZ ;  /* 0x0000003f3f3ff290 */ /* 0x000fe4000fffe03f */
[----:B------:R-:W-:Y:S05]  /*7fb0*/  @P0 IMAD.HI.U32 R13, R30, c[0x0][0x330], RZ ;  /* 0x0000cc001e0d0a27 */ /* 0x000fea00078e00ff */
[----:B------:R-:W-:Y:S04]  /*7fc0*/  @P0 SHF.R.U32.HI R30, RZ, c[0x0][0x334], R13 ;  /* 0x0000cd00ff1e0a19 */ /* 0x000fe8000001160d */
[----:B------:R-:W-:Y:S01]  /*7fd0*/  LOP3.LUT R30, RZ, R30, RZ, 0x33, !PT ;  /* 0x0000001eff1e7212 */ /* 0x000fe200078e33ff */
[----:B------:R-:W-:-:S05]  /*7fe0*/  BRA `(.L_x_495) ;  /* 0x0000005000007947 */ /* 0x000fca0003800000 */
.L_x_494:
[----:B------:R-:W-:Y:S04]  /*7ff0*/  MOV R13, c[0x0][0x32c] ;  /* 0x0000cb00000d7a02 */ /* 0x000fe80000000f00 */
[----:B------:R-:W-:Y:S11]  /*8000*/  ISETP.NE.AND P0, PT, R13, 0x1, PT ;  /* 0x000000010d00780c */ /* 0x000ff60003f05270 */
[----:B------:R-:W-:Y:S02]  /*8010*/  @!UPT UIADD3 URZ, URZ, URZ, URZ ;  /* 0x0000003f3f3ff290 */ /* 0x000fe4000fffe03f */
[----:B------:R-:W-:Y:S05]  /*8020*/  @P0 IMAD.HI.U32 R13, R30, c[0x0][0x330], RZ ;  /* 0x0000cc001e0d0a27 */ /* 0x000fea00078e00ff */
[----:B------:R-:W-:Y:S02]  /*8030*/  @P0 SHF.R.U32.HI R30, RZ, c[0x0][0x334], R13 ;  /* 0x0000cd00ff1e0a19 */ /* 0x000fe4000001160d */
.L_x_495:
[----:B------:R-:W-:Y:S05]  /*8040*/  BSYNC B0 ;  /* 0x0000000000007941 */ /* 0x000fea0003800000 */
.L_x_493:
[----:B------:R-:W-:Y:S04]  /*8050*/  IMAD.IADD R13, R10, 0x1, -R235 ;  /* 0x000000010a0d7824 */ /* 0x000fe800078e0aeb */
[----:B------:R-:W-:Y:S05]  /*8060*/  IMAD R13, R30, c[0x0][0x32c], R13 ;  /* 0x0000cb001e0d7a24 */ /* 0x000fea00078e020d */
[----:B------:R-:W-:Y:S02]  /*8070*/  IADD3 R30, R13, c[0x0][0x32c], RZ ;  /* 0x0000cb000d1e7a10 */ /* 0x000fe40007ffe0ff */
[----:B------:R-:W-:Y:S02]  /*8080*/  IMNMX R26, R26, R13, !PT ;  /* 0x0000000d1a1a7217 */ /* 0x000fe40007800200 */
[----:B------:R-:W-:Y:S02]  /*8090*/  IMNMX R29, R29, R30, PT ;  /* 0x0000001e1d1d7217 */ /* 0x000fe40003800200 */
.L_x_492:
[----:B------:R-:W-:Y:S01]  /*80a0*/  ISETP.NE.AND P0, PT, R12, RZ, PT ;  /* 0x000000ff0c00720c */ /* 0x000fe20003f05270 */
[----:B------:R-:W1:Y:S03]  /*80b0*/  SHFL.IDX PT, R9, R9, 0x3, 0x1c1f ;  /* 0x007c1f0009097f89 */ /* 0x000e6600000e0000 */
[----:B------:R-:W-:Y:S04]  /*80c0*/  ISETP.GT.AND P0, PT, R26, 0x1, !P0 ;  /* 0x000000011a00780c */ /* 0x000fe80004704270 */
[C---:B------:R-:W-:Y:S04]  /*80d0*/  ISETP.LT.OR P0, PT, R29.reuse, 0x2, P0 ;  /* 0x000000021d00780c */ /* 0x040fe80000701670 */
[----:B------:R-:W-:Y:S02]  /*80e0*/  FSEL R19, R246, -INF , !P0 ;  /* 0xff800000f6137808 */ /* 0x000fe40004000000 */
[----:B------:R-:W-:Y:S04]  /*80f0*/  ISETP.NE.AND P0, PT, R24, RZ, PT ;  /* 0x000000ff1800720c */ /* 0x000fe80003f05270 */
[----:B------:R-:W-:Y:S04]  /*8100*/  ISETP.GT.AND P0, PT, R26, 0x8, !P0 ;  /* 0x000000081a00780c */ /* 0x000fe80004704270 */
[C---:B------:R-:W-:Y:S01]  /*8110*/  ISETP.LT.OR P0, PT, R29.reuse, 0x9, P0 ;  /* 0x000000091d00780c */ /* 0x040fe20000701670 */
[--C-:B-1----:R-:W-:Y:S03]  /*8120*/  IMAD.IADD R6, R6, 0x1, R9.reuse ;  /* 0x0000000106067824 */ /* 0x102fe600078e0209 */
[----:B------:R-:W-:Y:S02]  /*8130*/  FSEL R17, R252, -INF , !P0 ;  /* 0xff800000fc117808 */ /* 0x000fe40004000000 */
[----:B------:R-:W-:Y:S04]  /*8140*/  ISETP.NE.AND P0, PT, R20, RZ, PT ;  /* 0x000000ff1400720c */ /* 0x000fe80003f05270 */
[----:B------:R-:W-:Y:S04]  /*8150*/  ISETP.GT.AND P0, PT, R26, 0x9, !P0 ;  /* 0x000000091a00780c */ /* 0x000fe80004704270 */
[----:B------:R-:W-:Y:S04]  /*8160*/  ISETP.LT.OR P0, PT, R29, 0xa, P0 ;  /* 0x0000000a1d00780c */ /* 0x000fe80000701670 */
[----:B------:R-:W-:Y:S02]  /*8170*/  FSEL R13, R185, -INF , !P0 ;  /* 0xff800000b90d7808 */ /* 0x000fe40004000000 */
[----:B------:R-:W-:Y:S04]  /*8180*/  ISETP.NE.AND P0, PT, R16, RZ, PT ;  /* 0x000000ff1000720c */ /* 0x000fe80003f05270 */
[----:B------:R-:W-:Y:S04]  /*8190*/  ISETP.GT.AND P0, PT, R26, 0x10, !P0 ;  /* 0x000000101a00780c */ /* 0x000fe80004704270 */
[C---:B------:R-:W-:Y:S04]  /*81a0*/  ISETP.LT.OR P0, PT, R29.reuse, 0x11, P0 ;  /* 0x000000111d00780c */ /* 0x040fe80000701670 */
[----:B------:R-:W-:Y:S02]  /*81b0*/  FSEL R198, R198, -INF , !P0 ;  /* 0xff800000c6c67808 */ /* 0x000fe40004000000 */
[C---:B------:R-:W-:Y:S04]  /*81c0*/  ISETP.GT.AND P0, PT, R26.reuse, 0x11, !P6 ;  /* 0x000000111a00780c */ /* 0x040fe80007704270 */
[----:B------:R-:W-:Y:S04]  /*81d0*/  ISETP.LT.OR P0, PT, R29, 0x12, P0 ;  /* 0x000000121d00780c */ /* 0x000fe80000701670 */
        /* <DEDUP_REMOVED lines=14> */
[----:B------:R-:W-:Y:S04]  /*82c0*/  ISETP.LT.OR P0, PT, R29, 0x29, P0 ;  /* 0x000000291d00780c */ /* 0x000fe80000701670 */
[----:B------:R-:W-:Y:S02]  /*82d0*/  FSEL R165, R39, -INF , !P0 ;  /* 0xff80000027a57808 */ /* 0x000fe40004000000 */
[----:B------:R-:W-:Y:S04]  /*82e0*/  ISETP.NE.AND P0, PT, R28, RZ, PT ;  /* 0x000000ff1c00720c */ /* 0x000fe80003f05270 */
[----:B------:R-:W-:Y:S04]  /*82f0*/  ISETP.GT.AND P0, PT, R26, RZ, !P0 ;  /* 0x000000ff1a00720c */ /* 0x000fe80004704270 */
[C---:B------:R-:W-:Y:S04]  /*8300*/  ISETP.LT.OR P0, PT, R29.reuse, 0x1, P0 ;  /* 0x000000011d00780c */ /* 0x040fe80000701670 */
[----:B------:R-:W-:Y:S01]  /*8310*/  FSEL R14, R0, -INF , !P0 ;  /* 0xff800000000e7808 */ /* 0x000fe20004000000 */
[----:B------:R-:W-:Y:S01]  /*8320*/  IMAD.IADD R0, R8, 0x1, R9 ;  /* 0x0000000108007824 */ /* 0x000fe200078e0209 */
[----:B------:R-:W-:Y:S04]  /*8330*/  ISETP.NE.AND P0, PT, R18, RZ, PT ;  /* 0x000000ff1200720c */ /* 0x000fe80003f05270 */
[----:B------:R-:W-:Y:S04]  /*8340*/  ISETP.GT.AND P0, PT, R26, 0x29, !P0 ;  /* 0x000000291a00780c */ /* 0x000fe80004704270 */
[----:B------:R-:W-:Y:S04]  /*8350*/  ISETP.LT.OR P0, PT, R29, 0x2a, P0 ;  /* 0x0000002a1d00780c */ /* 0x000fe80000701670 */
[----:B------:R-:W-:Y:S02]  /*8360*/  FSEL R163, R38, -INF , !P0 ;  /* 0xff80000026a37808 */ /* 0x000fe40004000000 */
[----:B------:R-:W-:Y:S11]  /*8370*/  PLOP3.LUT P0, PT, PT, PT, UP1, 0x40, 0x0 ;  /* 0x000000000000781c */ /* 0x000ff60003f0e818 */
[----:B------:R-:W-:Y:S02]  /*8380*/  @!UPT UIADD3 URZ, URZ, URZ, URZ ;  /* 0x0000003f3f3ff290 */ /* 0x000fe4000fffe03f */
        /* <DEDUP_REMOVED lines=16> */
.L_x_498:
[----:B------:R-:W-:Y:S04]  /*8490*/  MOV R8, c[0x0][0x32c] ;  /* 0x0000cb0000087a02 */ /* 0x000fe80000000f00 */
[----:B------:R-:W-:Y:S11]  /*84a0*/  ISETP.NE.AND P0, PT, R8, 0x1, PT ;  /* 0x000000010800780c */ /* 0x000ff60003f05270 */
[----:B------:R-:W-:Y:S02]  /*84b0*/  @!UPT UIADD3 URZ, URZ, URZ, URZ ;  /* 0x0000003f3f3ff290 */ /* 0x000fe4000fffe03f */
[----:B------:R-:W-:Y:S05]  /*84c0*/  @P0 IMAD.HI.U32 R8, R9, c[0x0][0x330], RZ ;  /* 0x0000cc0009080a27 */ /* 0x000fea00078e00ff */
[----:B------:R-:W-:Y:S02]  /*84d0*/  @P0 SHF.R.U32.HI R9, RZ, c[0x0][0x334], R8 ;  /* 0x0000cd00ff090a19 */ /* 0x000fe40000011608 */
.L_x_499:
[----:B------:R-:W-:Y:S05]  /*84e0*/  BSYNC B0 ;  /* 0x0000000000007941 */ /* 0x000fea0003800000 */
.L_x_497:
[----:B------:R-:W-:Y:S04]  /*84f0*/  IMAD.IADD R10, R10, 0x1, -R235 ;  /* 0x000000010a0a7824 */ /* 0x000fe800078e0aeb */
[----:B------:R-:W-:Y:S05]  /*8500*/  IMAD R10, R9, c[0x0][0x32c], R10 ;  /* 0x0000cb00090a7a24 */ /* 0x000fea00078e020a */
[----:B------:R-:W-:Y:S02]  /*8510*/  IADD3 R9, R10, c[0x0][0x32c], RZ ;  /* 0x0000cb000a097a10 */ /* 0x000fe40007ffe0ff */
[----:B------:R-:W-:Y:S02]  /*8520*/  IMNMX R6, R6, R10, !PT ;  /* 0x0000000a06067217 */ /* 0x000fe40007800200 */
[----:B------:R-:W-:Y:S02]  /*8530*/  IMNMX R0, R0, R9, PT ;  /* 0x0000000900007217 */ /* 0x000fe40003800200 */
.L_x_496:
[----:B------:R-:W-:Y:S04]  /*8540*/  ISETP.NE.AND P0, PT, R28, RZ, PT ;  /* 0x000000ff1c00720c */ /* 0x000fe80003f05270 */
[----:B------:R-:W-:Y:S04]  /*8550*/  ISETP.GT.AND P0, PT, R6, RZ, !P0 ;  /* 0x000000ff0600720c */ /* 0x000fe80004704270 */
[----:B------:R-:W-:Y:S04]  /*8560*/  ISETP.LT.OR P0, PT, R0, 0x1, P0 ;  /* 0x000000010000780c */ /* 0x000fe80000701670 */
[----:B------:R-:W-:Y:S02]  /*8570*/  FSEL R9, R2, -INF , !P0 ;  /* 0xff80000002097808 */ /* 0x000fe40004000000 */
[----:B------:R-:W-:Y:S02]  /*8580*/  ISETP.NE.AND P0, PT, R12, RZ, PT ;  /* 0x000000ff0c00720c */ /* 0x000fe40003f05270 */
[----:B------:R-:W-:Y:S02]  /*8590*/  FMNMX.FTZ R2, R4, R151, !PT ;  /* 0x0000009704027209 */ /* 0x000fe40007810000 */
[----:B------:R-:W-:Y:S02]  /*85a0*/  ISETP.GT.AND P0, PT, R6, 0x1, !P0 ;  /* 0x000000010600780c */ /* 0x000fe40004704270 */
[----:B------:R-:W-:Y:S02]  /*85b0*/  FMNMX.FTZ R2, R37, R2, !PT ;  /* 0x0000000225027209 */ /* 0x000fe40007810000 */
[----:B------:R-:W-:Y:S02]  /*85c0*/  ISETP.LT.OR P0, PT, R0, 0x2, P0 ;  /* 0x000000020000780c */ /* 0x000fe40000701670 */
[----:B------:R-:W-:Y:S02]  /*85d0*/  FMNMX.FTZ R2, R35, R2, !PT ;  /* 0x0000000223027209 */ /* 0x000fe40007810000 */
        /* <DEDUP_REMOVED lines=22> */
[----:B------:R-:W-:Y:S02]  /*8740*/  ISETP.GT.AND P0, PT, R6, 0x11, !P6 ;  /* 0x000000110600780c */ /* 0x000fe40007704270 */
[----:B------:R-:W-:Y:S02]  /*8750*/  FMNMX.FTZ R15, R174, R15, !PT ;  /* 0x0000000fae0f7209 */ /* 0x000fe40007810000 */
[----:B------:R-:W-:Y:S02]  /*8760*/  FMNMX.FTZ R2, R47, R2, !PT ;  /* 0x000000022f027209 */ /* 0x000fe40007810000 */
[----:B------:R-:W-:Y:S02]  /*8770*/  ISETP.LT.OR P0, PT, R0, 0x12, P0 ;  /* 0x000000120000780c */ /* 0x000fe40000701670 */
[----:B------:R-:W-:Y:S02]  /*8780*/  FMNMX.FTZ R16, R172, R15, !PT ;  /* 0x0000000fac107209 */ /* 0x000fe40007810000 */
[----:B------:R-:W-:Y:S02]  /*8790*/  FMNMX.FTZ R15, R45, R2, !PT ;  /* 0x000000022d0f7209 */ /* 0x000fe40007810000 */
[----:B------:R-:W-:Y:S02]  /*87a0*/  FSEL R248, R187, -INF , !P0 ;  /* 0xff800000bbf87808 */ /* 0x000fe40004000000 */
[----:B------:R-:W-:Y:S02]  /*87b0*/  ISETP.GT.AND P0, PT, R6, 0x18, !P5 ;  /* 0x000000180600780c */ /* 0x000fe40006f04270 */
[----:B------:R-:W-:Y:S02]  /*87c0*/  FMNMX.FTZ R2, R196, R15, !PT ;  /* 0x0000000fc4027209 */ /* 0x000fe40007810000 */
[----:B------:R-:W-:Y:S02]  /*87d0*/  ISETP.LT.OR P0, PT, R0, 0x19, P0 ;  /* 0x000000190000780c */ /* 0x000fe40000701670 */
[----:B------:R-:W-:Y:S02]  /*87e0*/  FMNMX.FTZ R2, R197, R2, !PT ;  /* 0x00000002c5027209 */ /* 0x000fe40007810000 */
[----:B------:R-:W-:Y:S02]  /*87f0*/  FSEL R252, R191, -INF , !P0 ;  /* 0xff800000bffc7808 */ /* 0x000fe40004000000 */
[----:B------:R-:W-:Y:S02]  /*8800*/  ISETP.GT.AND P0, PT, R6, 0x19, !P4 ;  /* 0x000000190600780c */ /* 0x000fe40006704270 */
[----:B------:R-:W-:Y:S02]  /*8810*/  FMNMX.FTZ R16, R245, R16, !PT ;  /* 0x00000010f5107209 */ /* 0x000fe40007810000 */
[----:B------:R-:W-:Y:S02]  /*8820*/  ISETP.LT.OR P0, PT, R0, 0x1a, P0 ;  /* 0x0000001a0000780c */ /* 0x000fe40000701670 */
[----:B------:R-:W-:Y:S02]  /*8830*/  FMNMX.FTZ R2, R251, R2, !PT ;  /* 0x00000002fb027209 */ /* 0x000fe40007810000 */
[----:B------:R-:W-:Y:S02]  /*8840*/  ISETP.NE.AND P6, PT, R18, RZ, PT ;  /* 0x000000ff1200720c */ /* 0x000fe40003fc5270 */
[----:B------:R-:W-:Y:S02]  /*8850*/  FMNMX.FTZ R18, R14, R149, !PT ;  /* 0x000000950e127209 */ /* 0x000fe40007810000 */
[----:B------:R-:W-:Y:S02]  /*8860*/  FMNMX.FTZ R3, R175, R16, !PT ;  /* 0x00000010af037209 */ /* 0x000fe40007810000 */
[----:B------:R-:W-:Y:S02]  /*8870*/  FMNMX.FTZ R18, R19, R18, !PT ;  /* 0x0000001213127209 */ /* 0x000fe40007810000 */
[----:B------:R-:W-:Y:S01]  /*8880*/  FSEL R250, R190, -INF , !P0 ;  /* 0xff800000befa7808 */ /* 0x000fe20004000000 */
[----:B------:R-:W1:Y:S01]  /*8890*/  SHFL.BFLY PT, R16, R3, 0x2, 0x1f ;  /* 0x0c401f0003107f89 */ /* 0x000e6200000e0000 */
[----:B------:R-:W-:Y:S02]  /*88a0*/  ISETP.GT.AND P0, PT, R6, 0x20, !P3 ;  /* 0x000000200600780c */ /* 0x000fe40005f04270 */
[----:B------:R-:W-:Y:S02]  /*88b0*/  FMNMX.FTZ R2, R247, R2, !PT ;  /* 0x00000002f7027209 */ /* 0x000fe40007810000 */
[----:B------:R-:W-:Y:S02]  /*88c0*/  FMNMX.FTZ R18, R17, R18, !PT ;  /* 0x0000001211127209 */ /* 0x000fe40007810000 */
[----:B------:R-:W-:Y:S02]  /*88d0*/  FMNMX.FTZ R2, R173, R2, !PT ;  /* 0x00000002ad027209 */ /* 0x000fe40007810000 */
[----:B------:R-:W-:Y:S02]  /*88e0*/  ISETP.LT.OR P0, PT, R0, 0x21, P0 ;  /* 0x000000210000780c */ /* 0x000fe40000701670 */
[----:B------:R-:W-:Y:S02]  /*88f0*/  FMNMX.FTZ R15, R171, R2, !PT ;  /* 0x00000002ab0f7209 */ /* 0x000fe40007810000 */
[----:B------:R-:W-:Y:S02]  /*8900*/  FSEL R164, R23, -INF , !P0 ;  /* 0xff80000017a47808 */ /* 0x000fe40004000000 */
[----:B------:R-:W-:Y:S01]  /*8910*/  FMNMX.FTZ R23, R13, R18, !PT ;  /* 0x000000120d177209 */ /* 0x000fe20007810000 */
[----:B------:R-:W2:Y:S01]  /*8920*/  SHFL.BFLY PT, R2, R15, 0x2, 0x1f ;  /* 0x0c401f000f027f89 */ /* 0x000ea200000e0000 */
[----:B------:R-:W-:Y:S02]  /*8930*/  ISETP.GT.AND P0, PT, R6, 0x21, !P2 ;  /* 0x000000210600780c */ /* 0x000fe40005704270 */
[----:B------:R-:W-:Y:S02]  /*8940*/  FMNMX.FTZ R18, R198, R23, !PT ;  /* 0x00000017c6127209 */ /* 0x000fe40007810000 */
[----:B------:R-:W-:Y:S02]  /*8950*/  ISETP.LT.OR P0, PT, R0, 0x22, P0 ;  /* 0x000000220000780c */ /* 0x000fe40000701670 */
[----:B------:R-:W-:Y:S02]  /*8960*/  FMNMX.FTZ R23, R199, R18, !PT ;  /* 0x00000012c7177209 */ /* 0x000fe40007810000 */
[----:B------:R-:W-:Y:S02]  /*8970*/  FSEL R162, R22, -INF , !P0 ;  /* 0xff80000016a27808 */ /* 0x000fe40004000000 */
[----:B------:R-:W-:Y:S02]  /*8980*/  FMNMX.FTZ R18, R244, R23, !PT ;  /* 0x00000017f4127209 */ /* 0x000fe40007810000 */
[----:B------:R-:W-:Y:S02]  /*8990*/  ISETP.GT.AND P0, PT, R6, 0x28, !P1 ;  /* 0x000000280600780c */ /* 0x000fe40004f04270 */
[----:B------:R-:W-:Y:S02]  /*89a0*/  FMNMX.FTZ R18, R249, R18, !PT ;  /* 0x00000012f9127209 */ /* 0x000fe40007810000 */
[----:B------:R-:W-:Y:S02]  /*89b0*/  ISETP.LT.OR P0, PT, R0, 0x29, P0 ;  /* 0x000000290000780c */ /* 0x000fe40000701670 */
[----:B------:R-:W-:Y:S02]  /*89c0*/  FMNMX.FTZ R18, R169, R18, !PT ;  /* 0x00000012a9127209 */ /* 0x000fe40007810000 */
[----:B------:R-:W-:Y:S02]  /*89d0*/  FSEL R160, R33, -INF , !P0 ;  /* 0xff80000021a07808 */ /* 0x000fe40004000000 */
[----:B------:R-:W-:Y:S02]  /*89e0*/  ISETP.GT.AND P0, PT, R6, 0x29, !P6 ;  /* 0x000000290600780c */ /* 0x000fe40007704270 */
[----:B-1----:R-:W-:Y:S02]  /*89f0*/  FMNMX.FTZ R16, R3, R16, !PT ;  /* 0x0000001003107209 */ /* 0x002fe40007810000 */
[----:B------:R-:W-:Y:S02]  /*8a00*/  FMNMX.FTZ R6, R167, R18, !PT ;  /* 0x00000012a7067209 */ /* 0x000fe40007810000 */
[----:B------:R-:W-:Y:S01]  /*8a10*/  ISETP.LT.OR P0, PT, R0, 0x2a, P0 ;  /* 0x0000002a0000780c */ /* 0x000fe20000701670 */
[----:B------:R-:W1:Y:S01]  /*8a20*/  SHFL.BFLY PT, R3, R16, 0x1, 0x1f ;  /* 0x0c201f0010037f89 */ /* 0x000e6200000e0000 */
[----:B------:R-:W-:Y:S02]  /*8a30*/  FMNMX.FTZ R0, R165, R6, !PT ;  /* 0x00000006a5007209 */ /* 0x000fe40007810000 */
[----:B--2---:R-:W-:Y:S02]  /*8a40*/  FMNMX.FTZ R2, R15, R2, !PT ;  /* 0x000000020f027209 */ /* 0x004fe40007810000 */
[----:B------:R-:W-:Y:S02]  /*8a50*/  FMNMX.FTZ R6, R163, R0, !PT ;  /* 0x00000000a3067209 */ /* 0x000fe40007810000 */
[----:B------:R-:W-:Y:S01]  /*8a60*/  FMNMX.FTZ R25, R9, R148, !PT ;  /* 0x0000009409197209 */ /* 0x000fe20007810000 */
[----:B------:R-:W2:Y:S01]  /*8a70*/  SHFL.BFLY PT, R23, R2, 0x1, 0x1f ;  /* 0x0c201f0002177f89 */ /* 0x000ea200000e0000 */
[----:B------:R-:W-:Y:S02]  /*8a80*/  FSEL R153, R31, -INF , !P0 ;  /* 0xff8000001f997808 */ /* 0x000fe40004000000 */
[----:B------:R-:W-:Y:S04]  /*8a90*/  FMNMX.FTZ R25, R12, R25, !PT ;  /* 0x000000190c197209 */ /* 0x000fe80007810000 */
[----:B------:R-:W-:Y:S01]  /*8aa0*/  FMNMX.FTZ R25, R10, R25, !PT ;  /* 0x000000190a197209 */ /* 0x000fe20007810000 */
[----:B------:R-:W3:Y:S03]  /*8ab0*/  SHFL.BFLY PT, R15, R6, 0x2, 0x1f ;  /* 0x0c401f00060f7f89 */ /* 0x000ee600000e0000 */
[----:B------:R-:W-:Y:S02]  /*8ac0*/  FMNMX.FTZ R25, R8, R25, !PT ;  /* 0x0000001908197209 */ /* 0x000fe40007810000 */
[----:B-1----:R-:W-:Y:S04]  /*8ad0*/  FMNMX.FTZ R3, R16, R3, !PT ;  /* 0x0000000310037209 */ /* 0x002fe80007810000 */
[C---:B------:R-:W-:Y:S01]  /*8ae0*/  FSETP.NEU.FTZ.AND P0, PT, R3.reuse, -INF , PT ;  /* 0xff8000000300780b */ /* 0x040fe20003f1d000 */
[----:B------:R-:W-:Y:S01]  /*8af0*/  FMUL.FTZ R170, R3, c[0x0][0x2d0] ;  /* 0x0000b40003aa7a20 */ /* 0x000fe20000410000 */
[----:B--2---:R-:W-:Y:S04]  /*8b00*/  FMNMX.FTZ R2, R2, R23, !PT ;  /* 0x0000001702027209 */ /* 0x004fe80007810000 */
[----:B------:R-:W-:Y:S01]  /*8b10*/  FSEL R170, R170, RZ, P0 ;  /* 0x000000ffaaaa7208 */ /* 0x000fe20000000000 */
[----:B------:R-:W-:Y:S04]  /*8b20*/  FMUL.FTZ R168, R2, c[0x0][0x2d0] ;  /* 0x0000b40002a87a20 */ /* 0x000fe80000410000 */
[--C-:B------:R-:W-:Y:S01]  /*8b30*/  FFMA.FTZ R179, R4, c[0x0][0x2d0], -R170.reuse ;  /* 0x0000b40004b37a23 */ /* 0x100fe200000108aa */
[----:B---3--:R-:W-:Y:S01]  /*8b40*/  FMNMX.FTZ R6, R6, R15, !PT ;  /* 0x0000000f06067209 */ /* 0x008fe20007810000 */
[--C-:B------:R-:W-:Y:S01]  /*8b50*/  FFMA.FTZ R176, R5, c[0x0][0x2d0], -R170.reuse ;  /* 0x0000b40005b07a23 */ /* 0x100fe200000108aa */
[----:B------:R-:W-:Y:S01]  /*8b60*/  FMNMX.FTZ R15, R246, R25, !PT ;  /* 0x00000019f60f7209 */ /* 0x000fe20007810000 */
[--C-:B------:R-:W-:Y:S01]  /*8b70*/  FFMA.FTZ R178, R37, c[0x0][0x2d0], -R170.reuse ;  /* 0x0000b40025b27a23 */ /* 0x100fe200000108aa */
[----:B------:R-:W-:Y:S01]  /*8b80*/  FSEL R4, R3, RZ, P0 ;  /* 0x000000ff03047208 */ /* 0x000fe20000000000 */
[----:B------:R-:W-:Y:S01]  /*8b90*/  FFMA.FTZ R177, R35, c[0x0][0x2d0], -R170 ;  /* 0x0000b40023b17a23 */ /* 0x000fe200000108aa */
[----:B------:R-:W-:Y:S01]  /*8ba0*/  FSETP.NEU.FTZ.AND P0, PT, R2, -INF , PT ;  /* 0xff8000000200780b */ /* 0x000fe20003f1d000 */
[----:B------:R-:W-:Y:S01]  /*8bb0*/  MUFU.EX2 R179, R179 ;  /* 0x000000b300b37308 */ /* 0x000fe20000000800 */
[----:B------:R-:W-:Y:S01]  /*8bc0*/  FMNMX.FTZ R5, R248, R15, !PT ;  /* 0x0000000ff8057209 */ /* 0x000fe20007810000 */
[----:B------:R-:W-:Y:S01]  /*8bd0*/  FADD.FTZ R4, -R4, R151 ;  /* 0x0000009704047221 */ /* 0x000fe20000010100 */
[----:B------:R-:W-:Y:S01]  /*8be0*/  FSEL R168, R168, RZ, P0 ;  /* 0x000000ffa8a87208 */ /* 0x000fe20000000000 */
[----:B------:R-:W1:Y:S01]  /*8bf0*/  SHFL.BFLY PT, R15, R6, 0x1, 0x1f ;  /* 0x0c201f00060f7f89 */ /* 0x000e6200000e0000 */
[----:B------:R-:W-:Y:S01]  /*8c00*/  FMNMX.FTZ R5, R252, R5, !PT ;  /* 0x00000005fc057209 */ /* 0x000fe20007810000 */
[----:B------:R-:W-:Y:S02]  /*8c10*/  FMUL.FTZ R151, R4, c[0x0][0x2d0] ;  /* 0x0000b40004977a20 */ /* 0x000fe40000410000 */
[--C-:B------:R-:W-:Y:S01]  /*8c20*/  FFMA.FTZ R155, R21, c[0x0][0x2d0], -R168.reuse ;  /* 0x0000b400159b7a23 */ /* 0x100fe200000108a8 */
[----:B------:R-:W-:Y:S01]  /*8c30*/  FMNMX.FTZ R21, R250, R5, !PT ;  /* 0x00000005fa157209 */ /* 0x000fe20007810000 */
[--C-:B------:R-:W-:Y:S01]  /*8c40*/  FFMA.FTZ R183, R7, c[0x0][0x2d0], -R168.reuse ;  /* 0x0000b40007b77a23 */ /* 0x100fe200000108a8 */
[----:B------:R-:W-:Y:S01]  /*8c50*/  FSEL R7, R2, RZ, P0 ;  /* 0x000000ff02077208 */ /* 0x000fe20000000000 */
[--C-:B------:R-:W-:Y:S01]  /*8c60*/  FFMA.FTZ R154, R27, c[0x0][0x2d0], -R168.reuse ;  /* 0x0000b4001b9a7a23 */ /* 0x100fe200000108a8 */
[----:B------:R-:W-:Y:S01]  /*8c70*/  FMNMX.FTZ R21, R164, R21, !PT ;  /* 0x00000015a4157209 */ /* 0x000fe20007810000 */
[----:B------:R-:W-:Y:S01]  /*8c80*/  FFMA.FTZ R182, R11, c[0x0][0x2d0], -R168 ;  /* 0x0000b4000bb67a23 */ /* 0x000fe200000108a8 */
[----:B------:R-:W2:Y:S01]  /*8c90*/  MUFU.EX2 R151, R151 ;  /* 0x0000009700977308 */ /* 0x000ea20000000800 */
[----:B------:R-:W-:Y:S01]  /*8ca0*/  FADD.FTZ R7, -R7, R150 ;  /* 0x0000009607077221 */ /* 0x000fe20000010100 */
[----:B------:R-:W-:Y:S01]  /*8cb0*/  FMNMX.FTZ R21, R162, R21, !PT ;  /* 0x00000015a2157209 */ /* 0x000fe20007810000 */
[----:B------:R-:W-:Y:S01]  /*8cc0*/  LDSM.16.MT88.4 R36, [R212+0x100] ;  /* 0x00010000d424783b */ /* 0x000fe20000004200 */
[--C-:B------:R-:W-:Y:S02]  /*8cd0*/  FFMA.FTZ R174, R174, c[0x0][0x2d0], -R170.reuse ;  /* 0x0000b400aeae7a23 */ /* 0x100fe400000108aa */
[----:B------:R-:W-:Y:S01]  /*8ce0*/  FMNMX.FTZ R0, R160, R21, !PT ;  /* 0x00000015a0007209 */ /* 0x000fe20007810000 */
[----:B------:R-:W-:Y:S02]  /*8cf0*/  FMUL.FTZ R150, R7, c[0x0][0x2d0] ;  /* 0x0000b40007967a20 */ /* 0x000fe40000410000 */
[----:B------:R-:W-:Y:S01]  /*8d00*/  FFMA.FTZ R172, R172, c[0x0][0x2d0], -R170 ;  /* 0x0000b400acac7a23 */ /* 0x000fe200000108aa */
[----:B------:R-:W-:Y:S01]  /*8d10*/  FMNMX.FTZ R5, R153, R0, !PT ;  /* 0x0000000099057209 */ /* 0x000fe20007810000 */
[----:B------:R-:W-:Y:S01]  /*8d20*/  LDSM.16.MT88.4 R20, [R214+0x100] ;  /* 0x00010000d614783b */ /* 0x000fe20000004200 */
[----:B------:R-:W3:Y:S01]  /*8d30*/  MUFU.EX2 R178, R178 ;  /* 0x000000b200b27308 */ /* 0x000ee20000000800 */
[----:B-1----:R-:W-:Y:S01]  /*8d40*/  FMNMX.FTZ R0, R6, R15, !PT ;  /* 0x0000000f06007209 */ /* 0x002fe20007810000 */
[----:B------:R-:W-:Y:S02]  /*8d50*/  FFMA.FTZ R173, R173, c[0x0][0x2d0], -R168 ;  /* 0x0000b400adad7a23 */ /* 0x000fe400000108a8 */
[--C-:B------:R-:W-:Y:S01]  /*8d60*/  FFMA.FTZ R190, R43, c[0x0][0x2d0], -R170.reuse ;  /* 0x0000b4002bbe7a23 */ /* 0x100fe200000108aa */
[C---:B------:R-:W-:Y:S01]  /*8d70*/  FSETP.NEU.FTZ.AND P0, PT, R0.reuse, -INF , PT ;  /* 0xff8000000000780b */ /* 0x040fe20003f1d000 */
[C---:B------:R-:W-:Y:S01]  /*8d80*/  FMUL.FTZ R166, R0.reuse, c[0x0][0x2d0] ;  /* 0x0000b40000a67a20 */ /* 0x040fe20000410000 */
[----:B------:R-:W1:Y:S01]  /*8d90*/  SHFL.BFLY PT, R6, R5, 0x2, 0x1f ;  /* 0x0c401f0005067f89 */ /* 0x000e6200000e0000 */
[----:B------:R-:W-:Y:S01]  /*8da0*/  FFMA.FTZ R191, R41, c[0x0][0x2d0], -R170 ;  /* 0x0000b40029bf7a23 */ /* 0x000fe200000108aa */
[----:B------:R-:W-:Y:S01]  /*8db0*/  FSEL R4, R0, RZ, P0 ;  /* 0x000000ff00047208 */ /* 0x000fe20000000000 */
[----:B------:R-:W4:Y:S01]  /*8dc0*/  MUFU.EX2 R150, R150 ;  /* 0x0000009600967308 */ /* 0x000f220000000800 */
[----:B------:R-:W-:Y:S01]  /*8dd0*/  FSEL R166, R166, RZ, P0 ;  /* 0x000000ffa6a67208 */ /* 0x000fe20000000000 */
[----:B--2---:R-:W-:Y:S02]  /*8de0*/  FMUL.FTZ R16, R151, R132 ;  /* 0x0000008497107220 */ /* 0x004fe40000410000 */
[----:B------:R-:W-:Y:S02]  /*8df0*/  FADD.FTZ R4, -R4, R149 ;  /* 0x0000009504047221 */ /* 0x000fe40000010100 */
[--C-:B------:R-:W-:Y:S02]  /*8e00*/  FFMA.FTZ R181, R14, c[0x0][0x2d0], -R166.reuse ;  /* 0x0000b4000eb57a23 */ /* 0x100fe400000108a6 */
[--C-:B------:R-:W-:Y:S02]  /*8e10*/  FFMA.FTZ R180, R19, c[0x0][0x2d0], -R166.reuse ;  /* 0x0000b40013b47a23 */ /* 0x100fe400000108a6 */
[----:B------:R-:W-:Y:S01]  /*8e20*/  MUFU.EX2 R177, R177 ;  /* 0x000000b100b17308 */ /* 0x000fe20000000800 */
[--C-:B------:R-:W-:Y:S02]  /*8e30*/  FFMA.FTZ R185, R17, c[0x0][0x2d0], -R166.reuse ;  /* 0x0000b40011b97a23 */ /* 0x100fe400000108a6 */
[--C-:B------:R-:W-:Y:S01]  /*8e40*/  FFMA.FTZ R184, R13, c[0x0][0x2d0], -R166.reuse ;  /* 0x0000b4000db87a23 */ /* 0x100fe200000108a6 */
[----:B---3--:R-:W-:Y:S01]  /*8e50*/  F2FP.BF16.PACK_AB R156, R178, R179 ;  /* 0x000000b3b29c723e */ /* 0x008fe200000010ff */
[----:B------:R-:W-:Y:S02]  /*8e60*/  FMUL.FTZ R149, R4, c[0x0][0x2d0] ;  /* 0x0000b40004957a20 */ /* 0x000fe40000410000 */
[C---:B------:R-:W-:Y:S02]  /*8e70*/  FMUL.FTZ R4, R151.reuse, R144 ;  /* 0x0000009097047220 */ /* 0x040fe40000410000 */
[----:B------:R-:W-:Y:S01]  /*8e80*/  FMUL.FTZ R17, R151, R133 ;  /* 0x0000008597117220 */ /* 0x000fe20000410000 */
[----:B------:R-:W2:Y:S01]  /*8e90*/  MUFU.EX2 R176, R176 ;  /* 0x000000b000b07308 */ /* 0x000ea20000000800 */
[----:B-1----:R-:W-:Y:S01]  /*8ea0*/  FMNMX.FTZ R5, R5, R6, !PT ;  /* 0x0000000605057209 */ /* 0x002fe20007810000 */
[C---:B------:R-:W-:Y:S02]  /*8eb0*/  FMUL.FTZ R32, R151.reuse, R116 ;  /* 0x0000007497207220 */ /* 0x040fe40000410000 */
[C---:B----4-:R-:W-:Y:S02]  /*8ec0*/  FMUL.FTZ R6, R150.reuse, R146 ;  /* 0x0000009296067220 */ /* 0x050fe40000410000 */
[----:B------:R-:W1:Y:S01]  /*8ed0*/  SHFL.BFLY PT, R152, R5, 0x1, 0x1f ;  /* 0x0c201f0005987f89 */ /* 0x000e6200000e0000 */
[C---:B------:R-:W-:Y:S02]  /*8ee0*/  FMUL.FTZ R7, R150.reuse, R147 ;  /* 0x0000009396077220 */ /* 0x040fe40000410000 */
[C---:B------:R-:W-:Y:S01]  /*8ef0*/  FMUL.FTZ R18, R150.reuse, R134 ;  /* 0x0000008696127220 */ /* 0x040fe20000410000 */
[----:B------:R-:W-:Y:S01]  /*8f00*/  MUFU.EX2 R155, R155 ;  /* 0x0000009b009b7308 */ /* 0x000fe20000000800 */
[C---:B------:R-:W-:Y:S02]  /*8f10*/  FMUL.FTZ R19, R150.reuse, R135 ;  /* 0x0000008796137220 */ /* 0x040fe40000410000 */
[C---:B------:R-:W-:Y:S01]  /*8f20*/  FMUL.FTZ R33, R151.reuse, R117 ;  /* 0x0000007597217220 */ /* 0x040fe20000410000 */
[----:B------:R-:W-:Y:S01]  /*8f30*/  LDSM.16.MT88.4 R132, [R214+0x900] ;  /* 0x00090000d684783b */ /* 0x000fe20000004200 */
[C---:B------:R-:W-:Y:S02]  /*8f40*/  FMUL.FTZ R34, R150.reuse, R118 ;  /* 0x0000007696227220 */ /* 0x040fe40000410000 */
[C---:B------:R-:W-:Y:S02]  /*8f50*/  FMUL.FTZ R35, R150.reuse, R119 ;  /* 0x0000007796237220 */ /* 0x040fe40000410000 */
[C---:B------:R-:W-:Y:S01]  /*8f60*/  FMUL.FTZ R48, R151.reuse, R100 ;  /* 0x0000006497307220 */ /* 0x040fe20000410000 */
[----:B------:R-:W3:Y:S01]  /*8f70*/  MUFU.EX2 R154, R154 ;  /* 0x0000009a009a7308 */ /* 0x000ee20000000800 */
[----:B------:R-:W-:Y:S01]  /*8f80*/  FMUL.FTZ R49, R151, R101 ;  /* 0x0000006597317220 */ /* 0x000fe20000410000 */
[----:B------:R-:W-:Y:S01]  /*8f90*/  LDSM.16.MT88.4 R116, [R214+0x1100] ;  /* 0x00110000d674783b */ /* 0x000fe20000004200 */
[----:B------:R-:W-:Y:S01]  /*8fa0*/  FMUL.FTZ R50, R150, R102 ;  /* 0x0000006696327220 */ /* 0x000fe20000410000 */
[----:B--2---:R-:W-:Y:S01]  /*8fb0*/  F2FP.BF16.PACK_AB R158, R176, R177 ;  /* 0x000000b1b09e723e */ /* 0x004fe200000010ff */
[----:B------:R-:W-:Y:S02]  /*8fc0*/  FMUL.FTZ R51, R150, R103 ;  /* 0x0000006796337220 */ /* 0x000fe40000410000 */
[--C-:B------:R-:W-:Y:S02]  /*8fd0*/  FFMA.FTZ R169, R169, c[0x0][0x2d0], -R166.reuse ;  /* 0x0000b400a9a97a23 */ /* 0x100fe400000108a6 */
[--C-:B------:R-:W-:Y:S01]  /*8fe0*/  FFMA.FTZ R167, R167, c[0x0][0x2d0], -R166.reuse ;  /* 0x0000b400a7a77a23 */ /* 0x100fe200000108a6 */
[----:B-1----:R-:W-:Y:S01]  /*8ff0*/  FMNMX.FTZ R152, R152, R5, !PT ;  /* 0x0000000598987209 */ /* 0x002fe20007810000 */
[----:B------:R-:W-:Y:S01]  /*9000*/  MUFU.EX2 R183, R183 ;  /* 0x000000b700b77308 */ /* 0x000fe20000000800 */
[----:B------:R-:W-:Y:S01]  /*9010*/  LDSM.16.MT88.4 R100, [R214+0x1900] ;  /* 0x00190000d664783b */ /* 0x000fe20000004200 */
[----:B------:R-:W-:Y:S01]  /*9020*/  FFMA.FTZ R165, R165, c[0x0][0x2d0], -R166 ;  /* 0x0000b400a5a57a23 */ /* 0x000fe200000108a6 */
[C---:B------:R-:W-:Y:S01]  /*9030*/  FSETP.NEU.FTZ.AND P0, PT, R152.reuse, -INF , PT ;  /* 0xff8000009800780b */ /* 0x040fe20003f1d000 */
[C---:B------:R-:W-:Y:S02]  /*9040*/  FMUL.FTZ R161, R152.reuse, c[0x0][0x2d0] ;  /* 0x0000b40098a17a20 */ /* 0x040fe40000410000 */
[--C-:B------:R-:W-:Y:S01]  /*9050*/  FFMA.FTZ R192, R47, c[0x0][0x2d0], -R168.reuse ;  /* 0x0000b4002fc07a23 */ /* 0x100fe200000108a8 */
[----:B------:R-:W-:Y:S01]  /*9060*/  FSEL R5, R152, RZ, P0 ;  /* 0x000000ff98057208 */ /* 0x000fe20000000000 */
[----:B------:R-:W-:Y:S01]  /*9070*/  FFMA.FTZ R193, R45, c[0x0][0x2d0], -R168 ;  /* 0x0000b4002dc17a23 */ /* 0x000fe200000108a8 */
[----:B------:R-:W-:Y:S01]  /*9080*/  FSEL R161, R161, RZ, P0 ;  /* 0x000000ffa1a17208 */ /* 0x000fe20000000000 */
[----:B------:R-:W1:Y:S01]  /*9090*/  MUFU.EX2 R182, R182 ;  /* 0x000000b600b67308 */ /* 0x000e620000000800 */
[----:B------:R-:W-:Y:S01]  /*90a0*/  FMUL.FTZ R52, R151, R52 ;  /* 0x0000003497347220 */ /* 0x000fe20000410000 */
[----:B------:R-:W-:Y:S01]  /*90b0*/  ISETP.GT.AND P0, PT, R240, R201, PT ;  /* 0x000000c9f000720c */ /* 0x000fe20003f04270 */
[----:B------:R-:W-:Y:S01]  /*90c0*/  FADD.FTZ R5, -R5, R148 ;  /* 0x0000009405057221 */ /* 0x000fe20000010100 */
[----:B---3--:R-:W-:Y:S01]  /*90d0*/  F2FP.BF16.PACK_AB R157, R154, R155 ;  /* 0x0000009b9a9d723e */ /* 0x008fe200000010ff */
[--C-:B------:R-:W-:Y:S01]  /*90e0*/  FFMA.FTZ R188, R12, c[0x0][0x2d0], -R161.reuse ;  /* 0x0000b4000cbc7a23 */ /* 0x100fe200000108a1 */
[----:B------:R-:W-:Y:S01]  /*90f0*/  IADD3 R240, R240, -0x1, RZ ;  /* 0xfffffffff0f07810 */ /* 0x000fe20007ffe0ff */
[--C-:B------:R-:W-:Y:S02]  /*9100*/  FFMA.FTZ R189, R9, c[0x0][0x2d0], -R161.reuse ;  /* 0x0000b40009bd7a23 */ /* 0x100fe400000108a1 */
[--C-:B------:R-:W-:Y:S01]  /*9110*/  FFMA.FTZ R187, R10, c[0x0][0x2d0], -R161.reuse ;  /* 0x0000b4000abb7a23 */ /* 0x100fe200000108a1 */
[----:B------:R-:W2:Y:S01]  /*9120*/  MUFU.EX2 R149, R149 ;  /* 0x0000009500957308 */ /* 0x000ea20000000800 */
[--C-:B------:R-:W-:Y:S02]  /*9130*/  FFMA.FTZ R186, R8, c[0x0][0x2d0], -R161.reuse ;  /* 0x0000b40008ba7a23 */ /* 0x100fe400000108a1 */
[----:B------:R-:W-:Y:S02]  /*9140*/  FMUL.FTZ R8, R5, c[0x0][0x2d0] ;  /* 0x0000b40005087a20 */ /* 0x000fe40000410000 */
[C---:B------:R-:W-:Y:S02]  /*9150*/  FMUL.FTZ R5, R151.reuse, R145 ;  /* 0x0000009197057220 */ /* 0x040fe40000410000 */
[--C-:B------:R-:W-:Y:S02]  /*9160*/  FFMA.FTZ R164, R164, c[0x0][0x2d0], -R161.reuse ;  /* 0x0000b400a4a47a23 */ /* 0x100fe400000108a1 */
[C---:B------:R-:W-:Y:S01]  /*9170*/  FMUL.FTZ R53, R151.reuse, R53 ;  /* 0x0000003597357220 */ /* 0x040fe20000410000 */
[----:B------:R3:W4:Y:S01]  /*9180*/  MUFU.EX2 R148, R8 ;  /* 0x0000000800947308 */ /* 0x0007220000000800 */
[C---:B------:R-:W-:Y:S02]  /*9190*/  FMUL.FTZ R54, R150.reuse, R54 ;  /* 0x0000003696367220 */ /* 0x040fe40000410000 */
[----:B------:R-:W-:Y:S01]  /*91a0*/  FMUL.FTZ R55, R150, R55 ;  /* 0x0000003796377220 */ /* 0x000fe20000410000 */
[----:B-1----:R-:W-:Y:S01]  /*91b0*/  F2FP.BF16.PACK_AB R159, R182, R183 ;  /* 0x000000b7b69f723e */ /* 0x002fe200000010ff */
[C---:B------:R-:W-:Y:S02]  /*91c0*/  FMUL.FTZ R64, R151.reuse, R64 ;  /* 0x0000004097407220 */ /* 0x040fe40000410000 */
[----:B------:R-:W-:Y:S02]  /*91d0*/  FMUL.FTZ R65, R151, R65 ;  /* 0x0000004197417220 */ /* 0x000fe40000410000 */
[C---:B------:R-:W-:Y:S01]  /*91e0*/  FMUL.FTZ R66, R150.reuse, R66 ;  /* 0x0000004296427220 */ /* 0x040fe20000410000 */
[----:B------:R-:W-:Y:S01]  /*91f0*/  MUFU.EX2 R181, R181 ;  /* 0x000000b500b57308 */ /* 0x000fe20000000800 */
[-C--:B------:R-:W-:Y:S01]  /*9200*/  HMMA.16816.F32.BF16 R4, R156, R20.reuse, R4 ;  /* 0x000000149c04723c */ /* 0x080fe20000041804 */
[----:B------:R-:W-:Y:S02]  /*9210*/  FMUL.FTZ R67, R150, R67 ;  /* 0x0000004396437220 */ /* 0x000fe40000410000 */
[C---:B--2---:R-:W-:Y:S02]  /*9220*/  FMUL.FTZ R9, R149.reuse, R141 ;  /* 0x0000008d95097220 */ /* 0x044fe40000410000 */
[C---:B------:R-:W-:Y:S02]  /*9230*/  FMUL.FTZ R12, R149.reuse, R136 ;  /* 0x00000088950c7220 */ /* 0x040fe40000410000 */
[C---:B------:R-:W-:Y:S02]  /*9240*/  FMUL.FTZ R13, R149.reuse, R137 ;  /* 0x00000089950d7220 */ /* 0x040fe40000410000 */
[----:B------:R-:W1:Y:S03]  /*9250*/  MUFU.EX2 R180, R180 ;  /* 0x000000b400b47308 */ /* 0x000e660000000800 */
[C---:B------:R-:W-:Y:S02]  /*9260*/  FMUL.FTZ R40, R149.reuse, R108 ;  /* 0x0000006c95287220 */ /* 0x040fe40000410000 */
[C---:B---3--:R-:W-:Y:S02]  /*9270*/  FMUL.FTZ R8, R149.reuse, R140 ;  /* 0x0000008c95087220 */ /* 0x048fe40000410000 */
[C---:B----4-:R-:W-:Y:S02]  /*9280*/  FMUL.FTZ R10, R148.reuse, R142 ;  /* 0x0000008e940a7220 */ /* 0x050fe40000410000 */
[C---:B------:R-:W-:Y:S01]  /*9290*/  FMUL.FTZ R11, R148.reuse, R143 ;  /* 0x0000008f940b7220 */ /* 0x040fe20000410000 */
[----:B------:R-:W-:Y:S01]  /*92a0*/  MUFU.EX2 R185, R185 ;  /* 0x000000b900b97308 */ /* 0x000fe20000000800 */
[C---:B------:R-:W-:Y:S02]  /*92b0*/  FMUL.FTZ R14, R148.reuse, R138 ;  /* 0x0000008a940e7220 */ /* 0x040fe40000410000 */
[C---:B------:R-:W-:Y:S02]  /*92c0*/  FMUL.FTZ R15, R148.reuse, R139 ;  /* 0x0000008b940f7220 */ /* 0x040fe40000410000 */
[C---:B------:R-:W-:Y:S02]  /*92d0*/  FMUL.FTZ R41, R149.reuse, R109 ;  /* 0x0000006d95297220 */ /* 0x040fe40000410000 */
[C---:B------:R-:W-:Y:S02]  /*92e0*/  FMUL.FTZ R42, R148.reuse, R110 ;  /* 0x0000006e942a7220 */ /* 0x040fe40000410000 */
[----:B------:R-:W-:Y:S01]  /*92f0*/  FMUL.FTZ R43, R148, R111 ;  /* 0x0000006f942b7220 */ /* 0x000fe20000410000 */
[----:B------:R-:W2:Y:S01]  /*9300*/  MUFU.EX2 R184, R184 ;  /* 0x000000b800b87308 */ /* 0x000ea20000000800 */
[----:B------:R-:W-:Y:S01]  /*9310*/  LDSM.16.MT88.4 R108, [R214+0x500] ;  /* 0x00050000d66c783b */ /* 0x000fe20000004200 */
[C---:B------:R-:W-:Y:S01]  /*9320*/  FMUL.FTZ R44, R149.reuse, R104 ;  /* 0x00000068952c7220 */ /* 0x040fe20000410000 */
[----:B-1----:R-:W-:Y:S01]  /*9330*/  F2FP.BF16.PACK_AB R144, R180, R181 ;  /* 0x000000b5b490723e */ /* 0x002fe200000010ff */
[C---:B------:R-:W-:Y:S02]  /*9340*/  FMUL.FTZ R45, R149.reuse, R105 ;  /* 0x00000069952d7220 */ /* 0x040fe40000410000 */
[C---:B------:R-:W-:Y:S02]  /*9350*/  FMUL.FTZ R46, R148.reuse, R106 ;  /* 0x0000006a942e7220 */ /* 0x040fe40000410000 */
[C---:B------:R-:W-:Y:S02]  /*9360*/  FMUL.FTZ R47, R148.reuse, R107 ;  /* 0x0000006b942f7220 */ /* 0x040fe40000410000 */
[----:B------:R-:W-:Y:S01]  /*9370*/  MUFU.EX2 R189, R189 ;  /* 0x000000bd00bd7308 */ /* 0x000fe20000000800 */
[----:B------:R-:W-:Y:S01]  /*9380*/  LDSM.16.MT88.4 R104, [R212+0x1900] ;  /* 0x00190000d468783b */ /* 0x000fe20000004200 */
[C---:B------:R-:W-:Y:S02]  /*9390*/  FMUL.FTZ R24, R149.reuse, R124 ;  /* 0x0000007c95187220 */ /* 0x040fe40000410000 */
[C---:B------:R-:W-:Y:S02]  /*93a0*/  FMUL.FTZ R25, R149.reuse, R125 ;  /* 0x0000007d95197220 */ /* 0x040fe40000410000 */
[C---:B------:R-:W-:Y:S02]  /*93b0*/  FMUL.FTZ R26, R148.reuse, R126 ;  /* 0x0000007e941a7220 */ /* 0x040fe40000410000 */
[C---:B------:R-:W-:Y:S02]  /*93c0*/  FMUL.FTZ R27, R148.reuse, R127 ;  /* 0x0000007f941b7220 */ /* 0x040fe40000410000 */
[----:B------:R-:W1:Y:S01]  /*93d0*/  MUFU.EX2 R188, R188 ;  /* 0x000000bc00bc7308 */ /* 0x000e620000000800 */
[C---:B------:R-:W-:Y:S02]  /*93e0*/  FMUL.FTZ R28, R149.reuse, R120 ;  /* 0x00000078951c7220 */ /* 0x040fe40000410000 */
[----:B------:R-:W-:Y:S01]  /*93f0*/  FMUL.FTZ R30, R148, R122 ;  /* 0x0000007a941e7220 */ /* 0x000fe20000410000 */
[----:B--2---:R-:W-:Y:S01]  /*9400*/  F2FP.BF16.PACK_AB R146, R184, R185 ;  /* 0x000000b9b892723e */ /* 0x004fe200000010ff */
[C---:B------:R-:W-:Y:S02]  /*9410*/  FMUL.FTZ R31, R148.reuse, R123 ;  /* 0x0000007b941f7220 */ /* 0x040fe40000410000 */
[C---:B------:R-:W-:Y:S02]  /*9420*/  FMUL.FTZ R56, R149.reuse, R56 ;  /* 0x0000003895387220 */ /* 0x040fe40000410000 */
[C---:B------:R-:W-:Y:S01]  /*9430*/  FMUL.FTZ R57, R149.reuse, R57 ;  /* 0x0000003995397220 */ /* 0x040fe20000410000 */
[----:B------:R-:W-:Y:S01]  /*9440*/  MUFU.EX2 R187, R187 ;  /* 0x000000bb00bb7308 */ /* 0x000fe20000000800 */
[C---:B------:R-:W-:Y:S02]  /*9450*/  FMUL.FTZ R58, R148.reuse, R58 ;  /* 0x0000003a943a7220 */ /* 0x040fe40000410000 */
[C---:B------:R-:W-:Y:S02]  /*9460*/  FMUL.FTZ R59, R148.reuse, R59 ;  /* 0x0000003b943b7220 */ /* 0x040fe40000410000 */
[C---:B------:R-:W-:Y:S02]  /*9470*/  FMUL.FTZ R60, R149.reuse, R60 ;  /* 0x0000003c953c7220 */ /* 0x040fe40000410000 */
[----:B------:R-:W-:Y:S02]  /*9480*/  FMUL.FTZ R61, R149, R61 ;  /* 0x0000003d953d7220 */ /* 0x000fe40000410000 */
[C---:B------:R-:W-:Y:S01]  /*9490*/  FMUL.FTZ R62, R148.reuse, R62 ;  /* 0x0000003e943e7220 */ /* 0x040fe20000410000 */
[----:B------:R-:W2:Y:S01]  /*94a0*/  MUFU.EX2 R186, R186 ;  /* 0x000000ba00ba7308 */ /* 0x000ea20000000800 */
[----:B------:R-:W-:Y:S02]  /*94b0*/  FMUL.FTZ R63, R148, R63 ;  /* 0x0000003f943f7220 */ /* 0x000fe40000410000 */
[--C-:B------:R-:W-:Y:S01]  /*94c0*/  FFMA.FTZ R194, R194, c[0x0][0x2d0], -R170.reuse ;  /* 0x0000b400c2c27a23 */ /* 0x100fe200000108aa */
[----:B-1----:R-:W-:Y:S01]  /*94d0*/  F2FP.BF16.PACK_AB R145, R188, R189 ;  /* 0x000000bdbc91723e */ /* 0x002fe200000010ff */
[----:B------:R-:W-:Y:S02]  /*94e0*/  FFMA.FTZ R195, R195, c[0x0][0x2d0], -R170 ;  /* 0x0000b400c3c37a23 */ /* 0x000fe400000108aa */
[--C-:B------:R-:W-:Y:S02]  /*94f0*/  FFMA.FTZ R196, R196, c[0x0][0x2d0], -R168.reuse ;  /* 0x0000b400c4c47a23 */ /* 0x100fe400000108a8 */
[----:B------:R-:W-:Y:S01]  /*9500*/  FFMA.FTZ R197, R197, c[0x0][0x2d0], -R168 ;  /* 0x0000b400c5c57a23 */ /* 0x000fe200000108a8 */
[----:B------:R-:W-:Y:S01]  /*9510*/  MUFU.EX2 R124, R174 ;  /* 0x000000ae007c7308 */ /* 0x000fe20000000800 */
[--C-:B------:R-:W-:Y:S02]  /*9520*/  FFMA.FTZ R198, R198, c[0x0][0x2d0], -R166.reuse ;  /* 0x0000b400c6c67a23 */ /* 0x100fe400000108a6 */
[--C-:B------:R-:W-:Y:S02]  /*9530*/  FFMA.FTZ R199, R199, c[0x0][0x2d0], -R166.reuse ;  /* 0x0000b400c7c77a23 */ /* 0x100fe400000108a6 */
[--C-:B------:R-:W-:Y:S02]  /*9540*/  FFMA.FTZ R244, R244, c[0x0][0x2d0], -R166.reuse ;  /* 0x0000b400f4f47a23 */ /* 0x100fe400000108a6 */
[--C-:B------:R-:W-:Y:S02]  /*9550*/  FFMA.FTZ R249, R249, c[0x0][0x2d0], -R166.reuse ;  /* 0x0000b400f9f97a23 */ /* 0x100fe400000108a6 */
[----:B------:R-:W-:Y:S01]  /*9560*/  FFMA.FTZ R166, R163, c[0x0][0x2d0], -R166 ;  /* 0x0000b400a3a67a23 */ /* 0x000fe200000108a6 */
[----:B------:R-:W-:Y:S01]  /*9570*/  MUFU.EX2 R126, R172 ;  /* 0x000000ac007e7308 */ /* 0x000fe20000000800 */
[--C-:B------:R-:W-:Y:S02]  /*9580*/  FFMA.FTZ R251, R251, c[0x0][0x2d0], -R168.reuse ;  /* 0x0000b400fbfb7a23 */ /* 0x100fe400000108a8 */
[--C-:B------:R-:W-:Y:S01]  /*9590*/  FFMA.FTZ R247, R247, c[0x0][0x2d0], -R168.reuse ;  /* 0x0000b400f7f77a23 */ /* 0x100fe200000108a8 */
[----:B--2---:R-:W-:Y:S01]  /*95a0*/  F2FP.BF16.PACK_AB R147, R186, R187 ;  /* 0x000000bbba93723e */ /* 0x004fe200000010ff */
[----:B------:R-:W-:Y:S02]  /*95b0*/  FFMA.FTZ R168, R171, c[0x0][0x2d0], -R168 ;  /* 0x0000b400aba87a23 */ /* 0x000fe400000108a8 */
[--C-:B------:R-:W-:Y:S02]  /*95c0*/  FFMA.FTZ R245, R245, c[0x0][0x2d0], -R170.reuse ;  /* 0x0000b400f5f57a23 */ /* 0x100fe400000108aa */
[----:B------:R-:W-:Y:S01]  /*95d0*/  FFMA.FTZ R170, R175, c[0x0][0x2d0], -R170 ;  /* 0x0000b400afaa7a23 */ /* 0x000fe200000108aa */
[----:B------:R1:W-:Y:S01]  /*95e0*/  MUFU.EX2 R122, R173 ;  /* 0x000000ad007a7308 */ /* 0x0003e20000000800 */
[C---:B------:R-:W-:Y:S01]  /*95f0*/  HMMA.16816.F32.BF16 R8, R144.reuse, R20, R8 ;  /* 0x000000149008723c */ /* 0x040fe20000041808 */
[C---:B------:R-:W-:Y:S02]  /*9600*/  FMUL.FTZ R29, R149.reuse, R121 ;  /* 0x00000079951d7220 */ /* 0x040fe40000410000 */
[C---:B------:R-:W-:Y:S02]  /*9610*/  FMUL.FTZ R72, R149.reuse, R72 ;  /* 0x0000004895487220 */ /* 0x040fe40000410000 */
[----:B------:R-:W-:Y:S02]  /*9620*/  FMUL.FTZ R73, R149, R73 ;  /* 0x0000004995497220 */ /* 0x000fe40000410000 */
[C---:B------:R-:W-:Y:S01]  /*9630*/  FMUL.FTZ R20, R151.reuse, R128 ;  /* 0x0000008097147220 */ /* 0x040fe20000410000 */
[-C--:B------:R-:W-:Y:S01]  /*9640*/  HMMA.16816.F32.BF16 R12, R144, R22.reuse, R12 ;  /* 0x00000016900c723c */ /* 0x080fe2000004180c */
[----:B------:R-:W-:Y:S01]  /*9650*/  FMUL.FTZ R21, R151, R129 ;  /* 0x0000008197157220 */ /* 0x000fe20000410000 */
[----:B------:R-:W-:Y:S02]  /*9660*/  MUFU.EX2 R136, R170 ;  /* 0x000000aa00887308 */ /* 0x000fe40000000800 */
[C---:B------:R-:W-:Y:S02]  /*9670*/  FMUL.FTZ R74, R148.reuse, R74 ;  /* 0x0000004a944a7220 */ /* 0x040fe40000410000 */
[----:B------:R-:W-:Y:S02]  /*9680*/  FMUL.FTZ R75, R148, R75 ;  /* 0x0000004b944b7220 */ /* 0x000fe40000410000 */
[C---:B------:R-:W-:Y:S01]  /*9690*/  HMMA.16816.F32.BF16 R16, R156.reuse, R22, R16 ;  /* 0x000000169c10723c */ /* 0x040fe20000041810 */
[C---:B------:R-:W-:Y:S03]  /*96a0*/  FMUL.FTZ R76, R149.reuse, R76 ;  /* 0x0000004c954c7220 */ /* 0x040fe60000410000 */
[----:B------:R-:W-:Y:S01]  /*96b0*/  MUFU.EX2 R138, R168 ;  /* 0x000000a8008a7308 */ /* 0x000fe20000000800 */
[C---:B------:R-:W-:Y:S02]  /*96c0*/  FMUL.FTZ R77, R149.reuse, R77 ;  /* 0x0000004d954d7220 */ /* 0x040fe40000410000 */
[C---:B------:R-:W-:Y:S01]  /*96d0*/  FMUL.FTZ R22, R150.reuse, R130 ;  /* 0x0000008296167220 */ /* 0x040fe20000410000 */
[----:B-1----:R-:W-:Y:S01]  /*96e0*/  LDSM.16.MT88.4 R172, [R214+0x2100] ;  /* 0x00210000d6ac783b */ /* 0x002fe20000004200 */
[----:B------:R-:W-:Y:S03]  /*96f0*/  FMUL.FTZ R23, R150, R131 ;  /* 0x0000008396177220 */ /* 0x000fe60000410000 */
[C---:B------:R-:W-:Y:S02]  /*9700*/  FMUL.FTZ R78, R148.reuse, R78 ;  /* 0x0000004e944e7220 */ /* 0x040fe40000410000 */
[----:B------:R1:W-:Y:S01]  /*9710*/  MUFU.EX2 R125, R169 ;  /* 0x000000a9007d7308 */ /* 0x0003e20000000800 */
[C---:B------:R-:W-:Y:S01]  /*9720*/  FMUL.FTZ R79, R148.reuse, R79 ;  /* 0x0000004f944f7220 */ /* 0x040fe20000410000 */
[-C--:B------:R-:W-:Y:S01]  /*9730*/  HMMA.16816.F32.BF16 R20, R156, R36.reuse, R20 ;  /* 0x000000249c14723c */ /* 0x080fe20000041814 */
[----:B------:R-:W2:Y:S01]  /*9740*/  LDSM.16.MT88.4 R128, [R214+0xd00] ;  /* 0x000d0000d680783b */ /* 0x000ea20000004200 */
[C---:B------:R-:W-:Y:S02]  /*9750*/  FMUL.FTZ R88, R149.reuse, R88 ;  /* 0x0000005895587220 */ /* 0x040fe40000410000 */
[C---:B------:R-:W-:Y:S02]  /*9760*/  FMUL.FTZ R89, R149.reuse, R89 ;  /* 0x0000005995597220 */ /* 0x040fe40000410000 */
[C---:B------:R-:W-:Y:S02]  /*9770*/  FMUL.FTZ R90, R148.reuse, R90 ;  /* 0x0000005a945a7220 */ /* 0x040fe40000410000 */
[C---:B------:R-:W-:Y:S01]  /*9780*/  HMMA.16816.F32.BF16 R24, R144.reuse, R36, R24 ;  /* 0x000000249018723c */ /* 0x040fe20000041818 */
[----:B------:R-:W-:Y:S03]  /*9790*/  MUFU.EX2 R120, R167 ;  /* 0x000000a700787308 */ /* 0x000fe60000000800 */
[C---:B------:R-:W-:Y:S02]  /*97a0*/  FMUL.FTZ R91, R148.reuse, R91 ;  /* 0x0000005b945b7220 */ /* 0x040fe40000410000 */
[----:B------:R-:W-:Y:S02]  /*97b0*/  FMUL.FTZ R92, R149, R92 ;  /* 0x0000005c955c7220 */ /* 0x000fe40000410000 */
[-C--:B------:R-:W-:Y:S01]  /*97c0*/  HMMA.16816.F32.BF16 R28, R144, R38.reuse, R28 ;  /* 0x00000026901c723c */ /* 0x080fe2000004181c */
[C---:B------:R-:W-:Y:S02]  /*97d0*/  FMUL.FTZ R36, R151.reuse, R112 ;  /* 0x0000007097247220 */ /* 0x040fe40000410000 */
[----:B------:R-:W-:Y:S01]  /*97e0*/  MUFU.EX2 R123, R165 ;  /* 0x000000a5007b7308 */ /* 0x000fe20000000800 */
[----:B------:R-:W-:Y:S01]  /*97f0*/  FMUL.FTZ R37, R151, R113 ;  /* 0x0000007197257220 */ /* 0x000fe20000410000 */
[----:B-1----:R-:W-:Y:S01]  /*9800*/  LDSM.16.MT88.4 R168, [R212+0x1500] ;  /* 0x00150000d4a8783b */ /* 0x002fe20000004200 */
[----:B------:R-:W-:Y:S02]  /*9810*/  FMUL.FTZ R93, R149, R93 ;  /* 0x0000005d955d7220 */ /* 0x000fe40000410000 */
[C---:B------:R-:W-:Y:S01]  /*9820*/  HMMA.16816.F32.BF16 R32, R156.reuse, R38, R32 ;  /* 0x000000269c20723c */ /* 0x040fe20000041820 */
[C---:B------:R-:W-:Y:S03]  /*9830*/  FMUL.FTZ R94, R148.reuse, R94 ;  /* 0x0000005e945e7220 */ /* 0x040fe60000410000 */
[----:B------:R-:W-:Y:S01]  /*9840*/  FMUL.FTZ R95, R148, R95 ;  /* 0x0000005f945f7220 */ /* 0x000fe20000410000 */
[----:B------:R-:W-:Y:S01]  /*9850*/  MUFU.EX2 R139, R166 ;  /* 0x000000a6008b7308 */ /* 0x000fe20000000800 */
[C---:B------:R-:W-:Y:S02]  /*9860*/  FMUL.FTZ R96, R151.reuse, R96 ;  /* 0x0000006097607220 */ /* 0x040fe40000410000 */
[C---:B------:R-:W-:Y:S04]  /*9870*/  FMUL.FTZ R38, R150.reuse, R114 ;  /* 0x0000007296267220 */ /* 0x040fe80000410000 */
[C---:B------:R-:W-:Y:S02]  /*9880*/  FMUL.FTZ R39, R150.reuse, R115 ;  /* 0x0000007396277220 */ /* 0x040fe40000410000 */
[----:B------:R-:W1:Y:S01]  /*9890*/  LDSM.16.MT88.4 R112, [R212+0xd00] ;  /* 0x000d0000d470783b */ /* 0x000e620000004200 */
[----:B------:R3:W-:Y:S01]  /*98a0*/  MUFU.EX2 R127, R164 ;  /* 0x000000a4007f7308 */ /* 0x0007e20000000800 */
[C---:B------:R-:W-:Y:S02]  /*98b0*/  FMUL.FTZ R97, R151.reuse, R97 ;  /* 0x0000006197617220 */ /* 0x040fe40000410000 */
[C---:B------:R-:W-:Y:S01]  /*98c0*/  FMUL.FTZ R98, R150.reuse, R98 ;  /* 0x0000006296627220 */ /* 0x040fe20000410000 */
[-C--:B--2---:R-:W-:Y:S01]  /*98d0*/  HMMA.16816.F32.BF16 R36, R156, R128.reuse, R36 ;  /* 0x000000809c24723c */ /* 0x084fe20000041824 */
[C---:B------:R-:W-:Y:S02]  /*98e0*/  FMUL.FTZ R99, R150.reuse, R99 ;  /* 0x0000006396637220 */ /* 0x040fe40000410000 */
[C---:B------:R-:W-:Y:S02]  /*98f0*/  FMUL.FTZ R68, R151.reuse, R68 ;  /* 0x0000004497447220 */ /* 0x040fe40000410000 */
[C---:B------:R-:W-:Y:S01]  /*9900*/  FMUL.FTZ R69, R151.reuse, R69 ;  /* 0x0000004597457220 */ /* 0x040fe20000410000 */
[----:B------:R-:W-:Y:S01]  /*9910*/  MUFU.EX2 R190, R190 ;  /* 0x000000be00be7308 */ /* 0x000fe20000000800 */
[C---:B------:R-:W-:Y:S01]  /*9920*/  FMUL.FTZ R70, R150.reuse, R70 ;  /* 0x0000004696467220 */ /* 0x040fe20000410000 */
[C---:B------:R-:W-:Y:S01]  /*9930*/  HMMA.16816.F32.BF16 R40, R144.reuse, R128, R40 ;  /* 0x000000809028723c */ /* 0x040fe20000041828 */
[C---:B------:R-:W-:Y:S03]  /*9940*/  FMUL.FTZ R71, R150.reuse, R71 ;  /* 0x0000004796477220 */ /* 0x040fe60000410000 */
[C---:B------:R-:W-:Y:S02]  /*9950*/  FMUL.FTZ R80, R151.reuse, R80 ;  /* 0x0000005097507220 */ /* 0x040fe40000410000 */
[C---:B------:R-:W-:Y:S02]  /*9960*/  FMUL.FTZ R81, R151.reuse, R81 ;  /* 0x0000005197517220 */ /* 0x040fe40000410000 */
[-C--:B------:R-:W-:Y:S01]  /*9970*/  HMMA.16816.F32.BF16 R44, R144, R130.reuse, R44 ;  /* 0x00000082902c723c */ /* 0x080fe2000004182c */
[----:B------:R-:W2:Y:S01]  /*9980*/  MUFU.EX2 R191, R191 ;  /* 0x000000bf00bf7308 */ /* 0x000ea20000000800 */
[----:B---3--:R-:W-:Y:S02]  /*9990*/  LDSM.16.MT88.4 R164, [R214+0x1500] ;  /* 0x00150000d6a4783b */ /* 0x008fe40000004200 */
[C---:B------:R-:W-:Y:S02]  /*99a0*/  FMUL.FTZ R82, R150.reuse, R82 ;  /* 0x0000005296527220 */ /* 0x040fe40000410000 */
[C---:B------:R-:W-:Y:S02]  /*99b0*/  FMUL.FTZ R83, R150.reuse, R83 ;  /* 0x0000005396537220 */ /* 0x040fe40000410000 */
[C---:B------:R-:W-:Y:S01]  /*99c0*/  HMMA.16816.F32.BF16 R48, R156.reuse, R130, R48 ;  /* 0x000000829c30723c */ /* 0x040fe20000041830 */
[C---:B------:R-:W-:Y:S02]  /*99d0*/  FMUL.FTZ R84, R151.reuse, R84 ;  /* 0x0000005497547220 */ /* 0x040fe40000410000 */
[----:B------:R-:W-:Y:S01]  /*99e0*/  MUFU.EX2 R192, R192 ;  /* 0x000000c000c07308 */ /* 0x000fe20000000800 */
[----:B------:R-:W-:Y:S02]  /*99f0*/  FMUL.FTZ R85, R151, R85 ;  /* 0x0000005597557220 */ /* 0x000fe40000410000 */
[C---:B------:R-:W-:Y:S02]  /*9a00*/  FMUL.FTZ R86, R150.reuse, R86 ;  /* 0x0000005696567220 */ /* 0x040fe40000410000 */
[----:B------:R-:W-:Y:S01]  /*9a10*/  FMUL.FTZ R87, R150, R87 ;  /* 0x0000005796577220 */ /* 0x000fe20000410000 */
[-C--:B-1----:R-:W-:Y:S03]  /*9a20*/  HMMA.16816.F32.BF16 R52, R156, R112.reuse, R52 ;  /* 0x000000709c34723c */ /* 0x082fe60000041834 */
[--C-:B------:R-:W-:Y:S01]  /*9a30*/  FFMA.FTZ R246, R246, c[0x0][0x2d0], -R161.reuse ;  /* 0x0000b400f6f67a23 */ /* 0x100fe200000108a1 */
[----:B------:R-:W1:Y:S01]  /*9a40*/  MUFU.EX2 R193, R193 ;  /* 0x000000c100c17308 */ /* 0x000e620000000800 */
[--C-:B------:R-:W-:Y:S02]  /*9a50*/  FFMA.FTZ R248, R248, c[0x0][0x2d0], -R161.reuse ;  /* 0x0000b400f8f87a23 */ /* 0x100fe400000108a1 */
[--C-:B------:R-:W-:Y:S02]  /*9a60*/  FFMA.FTZ R252, R252, c[0x0][0x2d0], -R161.reuse ;  /* 0x0000b400fcfc7a23 */ /* 0x100fe400000108a1 */
[--C-:B------:R-:W-:Y:S01]  /*9a70*/  FFMA.FTZ R250, R250, c[0x0][0x2d0], -R161.reuse ;  /* 0x0000b400fafa7a23 */ /* 0x100fe200000108a1 */
[C---:B------:R-:W-:Y:S02]  /*9a80*/  HMMA.16816.F32.BF16 R56, R144.reuse, R112, R56 ;  /* 0x000000709038723c */ /* 0x040fe40000041838 */
[--C-:B------:R-:W-:Y:S02]  /*9a90*/  FFMA.FTZ R162, R162, c[0x0][0x2d0], -R161.reuse ;  /* 0x0000b400a2a27a23 */ /* 0x100fe400000108a1 */
[----:B------:R-:W-:Y:S01]  /*9aa0*/  MUFU.EX2 R194, R194 ;  /* 0x000000c200c27308 */ /* 0x000fe20000000800 */
[--C-:B------:R-:W-:Y:S02]  /*9ab0*/  FFMA.FTZ R160, R160, c[0x0][0x2d0], -R161.reuse ;  /* 0x0000b400a0a07a23 */ /* 0x100fe400000108a1 */
[----:B------:R-:W-:Y:S01]  /*9ac0*/  FFMA.FTZ R161, R153, c[0x0][0x2d0], -R161 ;  /* 0x0000b40099a17a23 */ /* 0x000fe200000108a1 */
[-C--:B------:R-:W-:Y:S01]  /*9ad0*/  HMMA.16816.F32.BF16 R60, R144, R114.reuse, R60 ;  /* 0x00000072903c723c */ /* 0x080fe2000004183c */
[----:B------:R-:W-:Y:S03]  /*9ae0*/  FFMA.FTZ R179, R151, R238, R179 ;  /* 0x000000ee97b37223 */ /* 0x000fe600000100b3 */
[----:B------:R-:W-:Y:S01]  /*9af0*/  MOV R151, R3 ;  /* 0x0000000300977202 */ /* 0x000fe20000000f00 */
[----:B------:R-:W-:Y:S01]  /*9b00*/  FFMA.FTZ R155, R150, R239, R155 ;  /* 0x000000ef969b7223 */ /* 0x000fe2000001009b */
[----:B------:R-:W3:Y:S01]  /*9b10*/  MUFU.EX2 R195, R195 ;  /* 0x000000c300c37308 */ /* 0x000ee20000000800 */
[----:B------:R-:W-:Y:S01]  /*9b20*/  FFMA.FTZ R181, R149, R236, R181 ;  /* 0x000000ec95b57223 */ /* 0x000fe200000100b5 */
[C---:B------:R-:W-:Y:S01]  /*9b30*/  HMMA.16816.F32.BF16 R64, R156.reuse, R114, R64 ;  /* 0x000000729c40723c */ /* 0x040fe20000041840 */
[----:B------:R-:W4:Y:S03]  /*9b40*/  LDSM.16.MT88.4 R112, [R212+0x500] ;  /* 0x00050000d470783b */ /* 0x000f260000004200 */
[----:B------:R-:W-:Y:S01]  /*9b50*/  FFMA.FTZ R189, R148, R237, R189 ;  /* 0x000000ed94bd7223 */ /* 0x000fe200000100bd */
[----:B------:R-:W-:Y:S01]  /*9b60*/  MOV R150, R2 ;  /* 0x0000000200967202 */ /* 0x000fe20000000f00 */
[----:B------:R-:W-:Y:S01]  /*9b70*/  FADD.FTZ R178, R178, R179 ;  /* 0x000000b3b2b27221 */ /* 0x000fe20000010000 */
[----:B------:R-:W-:Y:S01]  /*9b80*/  MOV R149, R0 ;  /* 0x0000000000957202 */ /* 0x000fe20000000f00 */
[-C--:B------:R-:W-:Y:S01]  /*9b90*/  HMMA.16816.F32.BF16 R68, R156, R100.reuse, R68 ;  /* 0x000000649c44723c */ /* 0x080fe20000041844 */
[----:B------:R-:W-:Y:S03]  /*9ba0*/  MUFU.EX2 R196, R196 ;  /* 0x000000c400c47308 */ /* 0x000fe60000000800 */
[----:B------:R-:W-:Y:S01]  /*9bb0*/  FADD.FTZ R154, R154, R155 ;  /* 0x0000009b9a9a7221 */ /* 0x000fe20000010000 */
[----:B------:R-:W-:Y:S01]  /*9bc0*/  MOV R148, R152 ;  /* 0x0000009800947202 */ /* 0x000fe20000000f00 */
[----:B------:R-:W-:Y:S02]  /*9bd0*/  FADD.FTZ R180, R180, R181 ;  /* 0x000000b5b4b47221 */ /* 0x000fe40000010000 */
[C---:B------:R-:W-:Y:S01]  /*9be0*/  HMMA.16816.F32.BF16 R72, R144.reuse, R100, R72 ;  /* 0x000000649048723c */ /* 0x040fe20000041848 */
[----:B------:R-:W-:Y:S02]  /*9bf0*/  FADD.FTZ R188, R188, R189 ;  /* 0x000000bdbcbc7221 */ /* 0x000fe40000010000 */
[----:B------:R-:W5:Y:S01]  /*9c00*/  MUFU.EX2 R197, R197 ;  /* 0x000000c500c57308 */ /* 0x000f620000000800 */
[----:B------:R-:W-:Y:S02]  /*9c10*/  FADD.FTZ R177, R177, R178 ;  /* 0x000000b2b1b17221 */ /* 0x000fe40000010000 */
[----:B------:R-:W-:Y:S01]  /*9c20*/  FADD.FTZ R183, R183, R154 ;  /* 0x0000009ab7b77221 */ /* 0x000fe20000010000 */
[----:B--2---:R-:W-:Y:S01]  /*9c30*/  F2FP.BF16.PACK_AB R100, R191, R190 ;  /* 0x000000bebf64723e */ /* 0x004fe200000010ff */
[-C--:B------:R-:W-:Y:S01]  /*9c40*/  HMMA.16816.F32.BF16 R76, R144, R102.reuse, R76 ;  /* 0x00000066904c723c */ /* 0x080fe2000004184c */
[----:B-1----:R-:W-:Y:S03]  /*9c50*/  F2FP.BF16.PACK_AB R101, R193, R192 ;  /* 0x000000c0c165723e */ /* 0x002fe600000010ff */
[----:B------:R-:W-:Y:S01]  /*9c60*/  FADD.FTZ R185, R185, R180 ;  /* 0x000000b4b9b97221 */ /* 0x000fe20000010000 */
[----:B------:R-:W-:Y:S01]  /*9c70*/  MUFU.EX2 R198, R198 ;  /* 0x000000c600c67308 */ /* 0x000fe20000000800 */
[----:B------:R-:W-:Y:S02]  /*9c80*/  FADD.FTZ R187, R187, R188 ;  /* 0x000000bcbbbb7221 */ /* 0x000fe40000010000 */
[C---:B------:R-:W-:Y:S01]  /*9c90*/  HMMA.16816.F32.BF16 R80, R156.reuse, R102, R80 ;  /* 0x000000669c50723c */ /* 0x040fe20000041850 */
[----:B------:R-:W-:Y:S03]  /*9ca0*/  FADD.FTZ R177, R176, R177 ;  /* 0x000000b1b0b17221 */ /* 0x000fe60000010000 */
[----:B------:R-:W-:Y:S02]  /*9cb0*/  FADD.FTZ R183, R182, R183 ;  /* 0x000000b7b6b77221 */ /* 0x000fe40000010000 */
[----:B------:R-:W-:Y:S01]  /*9cc0*/  FADD.FTZ R185, R184, R185 ;  /* 0x000000b9b8b97221 */ /* 0x000fe20000010000 */
[----:B---3--:R-:W-:Y:S01]  /*9cd0*/  F2FP.BF16.PACK_AB R102, R195, R194 ;  /* 0x000000c2c366723e */ /* 0x008fe200000010ff */
[-C--:B------:R-:W-:Y:S01]  /*9ce0*/  HMMA.16816.F32.BF16 R84, R156, R104.reuse, R84 ;  /* 0x000000689c54723c */ /* 0x080fe20000041854 */
[----:B------:R-:W1:Y:S03]  /*9cf0*/  MUFU.EX2 R199, R199 ;  /* 0x000000c700c77308 */ /* 0x000e660000000800 */
[----:B-----5:R-:W-:Y:S01]  /*9d00*/  F2FP.BF16.PACK_AB R103, R197, R196 ;  /* 0x000000c4c567723e */ /* 0x020fe200000010ff */
[----:B------:R-:W-:Y:S02]  /*9d10*/  FADD.FTZ R187, R186, R187 ;  /* 0x000000bbbabb7221 */ /* 0x000fe40000010000 */
[----:B------:R-:W-:Y:S01]  /*9d20*/  FADD.FTZ R190, R190, R177 ;  /* 0x000000b1bebe7221 */ /* 0x000fe20000010000 */
[C---:B------:R-:W-:Y:S01]  /*9d30*/  HMMA.16816.F32.BF16 R88, R144.reuse, R104, R88 ;  /* 0x000000689058723c */ /* 0x040fe20000041858 */
[----:B------:R-:W-:Y:S02]  /*9d40*/  FADD.FTZ R192, R192, R183 ;  /* 0x000000b7c0c07221 */ /* 0x000fe40000010000 */
[----:B------:R-:W-:Y:S01]  /*9d50*/  MUFU.EX2 R244, R244 ;  /* 0x000000f400f47308 */ /* 0x000fe20000000800 */
[----:B------:R-:W-:Y:S02]  /*9d60*/  FADD.FTZ R191, R191, R190 ;  /* 0x000000bebfbf7221 */ /* 0x000fe40000010000 */
[----:B------:R-:W-:Y:S02]  /*9d70*/  FADD.FTZ R193, R193, R192 ;  /* 0x000000c0c1c17221 */ /* 0x000fe40000010000 */
[-C--:B------:R-:W-:Y:S01]  /*9d80*/  HMMA.16816.F32.BF16 R92, R144, R106.reuse, R92 ;  /* 0x0000006a905c723c */ /* 0x080fe2000004185c */
[----:B------:R-:W-:Y:S03]  /*9d90*/  FADD.FTZ R194, R194, R191 ;  /* 0x000000bfc2c27221 */ /* 0x000fe60000010000 */
[----:B------:R-:W-:Y:S01]  /*9da0*/  FADD.FTZ R196, R196, R193 ;  /* 0x000000c1c4c47221 */ /* 0x000fe20000010000 */
[----:B------:R-:W2:Y:S01]  /*9db0*/  MUFU.EX2 R249, R249 ;  /* 0x000000f900f97308 */ /* 0x000ea20000000800 */
[----:B------:R-:W-:Y:S02]  /*9dc0*/  FADD.FTZ R194, R195, R194 ;  /* 0x000000c2c3c27221 */ /* 0x000fe40000010000 */
[----:B------:R-:W-:Y:S01]  /*9dd0*/  HMMA.16816.F32.BF16 R96, R156, R106, R96 ;  /* 0x0000006a9c60723c */ /* 0x000fe20000041860 */
[----:B-1----:R-:W-:Y:S03]  /*9de0*/  F2FP.BF16.PACK_AB R104, R199, R198 ;  /* 0x000000c6c768723e */ /* 0x002fe600000010ff */
[----:B------:R-:W-:Y:S02]  /*9df0*/  FADD.FTZ R198, R198, R185 ;  /* 0x000000b9c6c67221 */ /* 0x000fe40000010000 */
[----:B------:R-:W-:Y:S01]  /*9e00*/  FADD.FTZ R196, R197, R196 ;  /* 0x000000c4c5c47221 */ /* 0x000fe20000010000 */
[----:B------:R-:W1:Y:S01]  /*9e10*/  MUFU.EX2 R246, R246 ;  /* 0x000000f600f67308 */ /* 0x000e620000000800 */
[-C--:B------:R-:W-:Y:S01]  /*9e20*/  HMMA.16816.F32.BF16 R4, R100, R108.reuse, R4 ;  /* 0x0000006c6404723c */ /* 0x080fe20000041804 */
[----:B------:R-:W-:Y:S03]  /*9e30*/  F2FP.BF16.PACK_AB R156, R126, R124 ;  /* 0x0000007c7e9c723e */ /* 0x000fe600000010ff */
[----:B------:R-:W-:Y:S01]  /*9e40*/  F2FP.BF16.PACK_AB R159, R138, R122 ;  /* 0x0000007a8a9f723e */ /* 0x000fe200000010ff */
[----:B------:R-:W-:Y:S04]  /*9e50*/  FADD.FTZ R199, R199, R198 ;  /* 0x000000c6c7c77221 */ /* 0x000fe80000010000 */
[----:B------:R-:W3:Y:S03]  /*9e60*/  MUFU.EX2 R248, R248 ;  /* 0x000000f800f87308 */ /* 0x000ee60000000800 */
[C---:B--2---:R-:W-:Y:S01]  /*9e70*/  F2FP.BF16.PACK_AB R106, R249.reuse, R244 ;  /* 0x000000f4f96a723e */ /* 0x044fe200000010ff */
[----:B------:R-:W-:Y:S04]  /*9e80*/  FADD.FTZ R244, R244, R199 ;  /* 0x000000c7f4f47221 */ /* 0x000fe80000010000 */
[----:B------:R-:W-:Y:S02]  /*9e90*/  FADD.FTZ R244, R249, R244 ;  /* 0x000000f4f9f47221 */ /* 0x000fe40000010000 */
[----:B------:R-:W2:Y:S01]  /*9ea0*/  MUFU.EX2 R252, R252 ;  /* 0x000000fc00fc7308 */ /* 0x000ea20000000800 */
[----:B-1----:R-:W-:Y:S09]  /*9eb0*/  FADD.FTZ R187, R246, R187 ;  /* 0x000000bbf6bb7221 */ /* 0x002ff20000010000 */
[----:B------:R-:W1:Y:S01]  /*9ec0*/  MUFU.EX2 R250, R250 ;  /* 0x000000fa00fa7308 */ /* 0x000e620000000800 */
[C---:B---3--:R-:W-:Y:S01]  /*9ed0*/  F2FP.BF16.PACK_AB R105, R248.reuse, R246 ;  /* 0x000000f6f869723e */ /* 0x048fe200000010ff */
[----:B------:R-:W-:Y:S08]  /*9ee0*/  FADD.FTZ R187, R248, R187 ;  /* 0x000000bbf8bb7221 */ /* 0x000ff00000010000 */
[----:B------:R-:W3:Y:S01]  /*9ef0*/  MUFU.EX2 R251, R251 ;  /* 0x000000fb00fb7308 */ /* 0x000ee20000000800 */
[----:B--2---:R-:W-:Y:S09]  /*9f00*/  FADD.FTZ R187, R252, R187 ;  /* 0x000000bbfcbb7221 */ /* 0x004ff20000010000 */
[----:B------:R-:W2:Y:S01]  /*9f10*/  MUFU.EX2 R247, R247 ;  /* 0x000000f700f77308 */ /* 0x000ea20000000800 */
[C---:B-1----:R-:W-:Y:S01]  /*9f20*/  F2FP.BF16.PACK_AB R107, R250.reuse, R252 ;  /* 0x000000fcfa6b723e */ /* 0x042fe200000010ff */
[----:B------:R-:W-:Y:S08]  /*9f30*/  FADD.FTZ R187, R250, R187 ;  /* 0x000000bbfabb7221 */ /* 0x000ff00000010000 */
[----:B------:R-:W1:Y:S01]  /*9f40*/  MUFU.EX2 R245, R245 ;  /* 0x000000f500f57308 */ /* 0x000e620000000800 */
[C---:B------:R-:W-:Y:S01]  /*9f50*/  HMMA.16816.F32.BF16 R8, R104.reuse, R108, R8 ;  /* 0x0000006c6808723c */ /* 0x040fe20000041808 */
[----:B---3--:R-:W-:Y:S07]  /*9f60*/  FADD.FTZ R196, R251, R196 ;  /* 0x000000c4fbc47221 */ /* 0x008fee0000010000 */
[-C--:B------:R-:W-:Y:S01]  /*9f70*/  HMMA.16816.F32.BF16 R12, R104, R110.reuse, R12 ;  /* 0x0000006e680c723c */ /* 0x080fe2000004180c */
[----:B------:R3:W5:Y:S03]  /*9f80*/  MUFU.EX2 R121, R162 ;  /* 0x000000a200797308 */ /* 0x0007660000000800 */
[C---:B--2---:R-:W-:Y:S01]  /*9f90*/  F2FP.BF16.PACK_AB R157, R247.reuse, R251 ;  /* 0x000000fbf79d723e */ /* 0x044fe200000010ff */
[----:B------:R-:W-:Y:S03]  /*9fa0*/  FADD.FTZ R196, R247, R196 ;  /* 0x000000c4f7c47221 */ /* 0x000fe60000010000 */
[C---:B------:R-:W-:Y:S01]  /*9fb0*/  HMMA.16816.F32.BF16 R16, R100.reuse, R110, R16 ;  /* 0x0000006e6410723c */ /* 0x040fe20000041810 */
[----:B------:R-:W2:Y:S02]  /*9fc0*/  LDSM.16.MT88.4 R108, [R212+0x1100] ;  /* 0x00110000d46c783b */ /* 0x000ea40000004200 */
[----:B------:R5:W-:Y:S01]  /*9fd0*/  MUFU.EX2 R137, R160 ;  /* 0x000000a000897308 */ /* 0x000be20000000800 */
[----:B-1----:R-:W-:Y:S04]  /*9fe0*/  F2FP.BF16.PACK_AB R158, R136, R245 ;  /* 0x000000f5889e723e */ /* 0x002fe800000010ff */
[-C--:B----4-:R-:W-:Y:S05]  /*9ff0*/  HMMA.16816.F32.BF16 R20, R100, R112.reuse, R20 ;  /* 0x000000706414723c */ /* 0x090fea0000041814 */
[----:B------:R1:W4:Y:S03]  /*a000*/  MUFU.EX2 R153, R161 ;  /* 0x000000a100997308 */ /* 0x0003260000000800 */
[C---:B------:R-:W-:Y:S01]  /*a010*/  HMMA.16816.F32.BF16 R24, R104.reuse, R112, R24 ;  /* 0x000000706818723c */ /* 0x040fe20000041818 */
[----:B---3--:R-:W-:Y:S07]  /*a020*/  F2FP.BF16.PACK_AB R162, R139, R123 ;  /* 0x0000007b8ba2723e */ /* 0x008fee00000010ff */
[-C--:B------:R-:W-:Y:S01]  /*a030*/  HMMA.16816.F32.BF16 R28, R104, R114.reuse, R28 ;  /* 0x00000072681c723c */ /* 0x080fe2000004181c */
[----:B-----5:R-:W-:Y:S07]  /*a040*/  F2FP.BF16.PACK_AB R160, R120, R125 ;  /* 0x0000007d78a0723e */ /* 0x020fee00000010ff */
[C---:B------:R-:W-:Y:S01]  /*a050*/  HMMA.16816.F32.BF16 R32, R100.reuse, R114, R32 ;  /* 0x000000726420723c */ /* 0x040fe20000041820 */
[----:B------:R-:W3:Y:S03]  /*a060*/  LDSM.16.MT88.4 R112, [R214+0x1d00] ;  /* 0x001d0000d670783b */ /* 0x000ee60000004200 */
[----:B-1----:R-:W-:Y:S02]  /*a070*/  F2FP.BF16.PACK_AB R161, R121, R127 ;  /* 0x0000007f79a1723e */ /* 0x002fe400000010ff */
[----:B----4-:R-:W-:Y:S02]  /*a080*/  F2FP.BF16.PACK_AB R163, R153, R137 ;  /* 0x0000008999a3723e */ /* 0x010fe400000010ff */
[-C--:B------:R-:W-:Y:S08]  /*a090*/  HMMA.16816.F32.BF16 R36, R100, R116.reuse, R36 ;  /* 0x000000746424723c */ /* 0x080ff00000041824 */
[C---:B------:R-:W-:Y:S08]  /*a0a0*/  HMMA.16816.F32.BF16 R40, R104.reuse, R116, R40 ;  /* 0x000000746828723c */ /* 0x040ff00000041828 */
[-C--:B------:R-:W-:Y:S08]  /*a0b0*/  HMMA.16816.F32.BF16 R44, R104, R118.reuse, R44 ;  /* 0x00000076682c723c */ /* 0x080ff0000004182c */
[C---:B------:R-:W-:Y:S01]  /*a0c0*/  HMMA.16816.F32.BF16 R48, R100.reuse, R118, R48 ;  /* 0x000000766430723c */ /* 0x040fe20000041830 */
[----:B------:R-:W1:Y:S07]  /*a0d0*/  LDSM.16.MT88.4 R116, [R212+0x1d00] ;  /* 0x001d0000d474783b */ /* 0x000e6e0000004200 */
[-C--:B--2---:R-:W-:Y:S08]  /*a0e0*/  HMMA.16816.F32.BF16 R52, R100, R108.reuse, R52 ;  /* 0x0000006c6434723c */ /* 0x084ff00000041834 */
[C---:B------:R-:W-:Y:S08]  /*a0f0*/  HMMA.16816.F32.BF16 R56, R104.reuse, R108, R56 ;  /* 0x0000006c6838723c */ /* 0x040ff00000041838 */
[-C--:B------:R-:W-:Y:S08]  /*a100*/  HMMA.16816.F32.BF16 R60, R104, R110.reuse, R60 ;  /* 0x0000006e683c723c */ /* 0x080ff0000004183c */
[C---:B------:R-:W-:Y:S01]  /*a110*/  HMMA.16816.F32.BF16 R64, R100.reuse, R110, R64 ;  /* 0x0000006e6440723c */ /* 0x040fe20000041840 */
[----:B------:R-:W2:Y:S07]  /*a120*/  LDSM.16.MT88.4 R108, [R212+0x900] ;  /* 0x00090000d46c783b */ /* 0x000eae0000004200 */
[-C--:B---3--:R-:W-:Y:S08]  /*a130*/  HMMA.16816.F32.BF16 R68, R100, R112.reuse, R68 ;  /* 0x000000706444723c */ /* 0x088ff00000041844 */
[C---:B------:R-:W-:Y:S08]  /*a140*/  HMMA.16816.F32.BF16 R72, R104.reuse, R112, R72 ;  /* 0x000000706848723c */ /* 0x040ff00000041848 */
[-C--:B------:R-:W-:Y:S08]  /*a150*/  HMMA.16816.F32.BF16 R76, R104, R114.reuse, R76 ;  /* 0x00000072684c723c */ /* 0x080ff0000004184c */
[C---:B------:R-:W-:Y:S08]  /*a160*/  HMMA.16816.F32.BF16 R80, R100.reuse, R114, R80 ;  /* 0x000000726450723c */ /* 0x040ff00000041850 */
[-C--:B-1----:R-:W-:Y:S08]  /*a170*/  HMMA.16816.F32.BF16 R84, R100, R116.reuse, R84 ;  /* 0x000000746454723c */ /* 0x082ff00000041854 */
[C---:B------:R-:W-:Y:S08]  /*a180*/  HMMA.16816.F32.BF16 R88, R104.reuse, R116, R88 ;  /* 0x000000746858723c */ /* 0x040ff00000041858 */
[-C--:B------:R-:W-:Y:S08]  /*a190*/  HMMA.16816.F32.BF16 R92, R104, R118.reuse, R92 ;  /* 0x00000076685c723c */ /* 0x080ff0000004185c */
[----:B------:R-:W-:Y:S08]  /*a1a0*/  HMMA.16816.F32.BF16 R96, R100, R118, R96 ;  /* 0x000000766460723c */ /* 0x000ff00000041860 */
[-C--:B------:R-:W-:Y:S01]  /*a1b0*/  HMMA.16816.F32.BF16 R144, R156, R132.reuse, R4 ;  /* 0x000000849c90723c */ /* 0x080fe20000041804 */
[----:B------:R-:W1:Y:S07]  /*a1c0*/  LDSM.16.MT88.4 R4, [R212+0x2100] ;  /* 0x00210000d404783b */ /* 0x000e6e0000004200 */
[C---:B------:R-:W-:Y:S07]  /*a1d0*/  HMMA.16816.F32.BF16 R140, R160.reuse, R132, R8 ;  /* 0x00000084a08c723c */ /* 0x040fee0000041808 */
[----:B------:R-:W-:Y:S02]  /*a1e0*/  MOV R11, R139 ;  /* 0x0000008b000b7202 */ /* 0x000fe40000000f00 */
[----:B------:R-:W-:Y:S03]  /*a1f0*/  MOV R10, R138 ;  /* 0x0000008a000a7202 */ /* 0x000fe60000000f00 */
[----:B------:R-:W-:Y:S02]  /*a200*/  MOV R9, R137 ;  /* 0x0000008900097202 */ /* 0x000fe40000000f00 */
[----:B------:R-:W-:Y:S02]  /*a210*/  MOV R8, R136 ;  /* 0x0000008800087202 */ /* 0x000fe40000000f00 */
[-C--:B------:R-:W-:Y:S07]  /*a220*/  HMMA.16816.F32.BF16 R136, R160, R134.reuse, R12 ;  /* 0x00000086a088723c */ /* 0x080fee000004180c */
[----:B------:R-:W-:Y:S01]  /*a230*/  MOV R15, R123 ;  /* 0x0000007b000f7202 */ /* 0x000fe20000000f00 */
[C---:B------:R-:W-:Y:S01]  /*a240*/  HMMA.16816.F32.BF16 R132, R156.reuse, R134, R16 ;  /* 0x000000869c84723c */ /* 0x040fe20000041810 */
[----:B------:R-:W-:Y:S03]  /*a250*/  MOV R14, R122 ;  /* 0x0000007a000e7202 */ /* 0x000fe60000000f00 */
[----:B------:R-:W-:Y:S02]  /*a260*/  MOV R13, R121 ;  /* 0x00000079000d7202 */ /* 0x000fe40000000f00 */
[----:B------:R-:W-:Y:S01]  /*a270*/  MOV R12, R120 ;  /* 0x00000078000c7202 */ /* 0x000fe20000000f00 */
[----:B------:R-:W-:Y:S01]  /*a280*/  FADD.FTZ R196, R14, R196 ;  /* 0x000000c40ec47221 */ /* 0x000fe20000010000 */
[-C--:B--2---:R-:W-:Y:S01]  /*a290*/  HMMA.16816.F32.BF16 R128, R156, R108.reuse, R20 ;  /* 0x0000006c9c80723c */ /* 0x084fe20000041814 */
[----:B------:R-:W-:Y:S03]  /*a2a0*/  MOV R19, R127 ;  /* 0x0000007f00137202 */ /* 0x000fe60000000f00 */
[----:B------:R-:W-:Y:S01]  /*a2b0*/  MOV R18, R126 ;  /* 0x0000007e00127202 */ /* 0x000fe20000000f00 */
[----:B------:R-:W-:Y:S01]  /*a2c0*/  FADD.FTZ R239, R10, R196 ;  /* 0x000000c40aef7221 */ /* 0x000fe20000010000 */
[----:B------:R-:W-:Y:S01]  /*a2d0*/  MOV R17, R125 ;  /* 0x0000007d00117202 */ /* 0x000fe20000000f00 */
[----:B------:R-:W-:Y:S01]  /*a2e0*/  FADD.FTZ R187, R19, R187 ;  /* 0x000000bb13bb7221 */ /* 0x000fe20000010000 */
[----:B------:R-:W-:Y:S02]  /*a2f0*/  MOV R16, R124 ;  /* 0x0000007c00107202 */ /* 0x000fe40000000f00 */
[C---:B------:R-:W-:Y:S02]  /*a300*/  HMMA.16816.F32.BF16 R124, R160.reuse, R108, R24 ;  /* 0x0000006ca07c723c */ /* 0x040fe40000041818 */
[----:B------:R-:W-:Y:S02]  /*a310*/  FADD.FTZ R244, R17, R244 ;  /* 0x000000f411f47221 */ /* 0x000fe40000010000 */
[----:B------:R-:W-:Y:S02]  /*a320*/  FADD.FTZ R194, R16, R194 ;  /* 0x000000c210c27221 */ /* 0x000fe40000010000 */
[----:B------:R-:W-:Y:S02]  /*a330*/  FADD.FTZ R244, R12, R244 ;  /* 0x000000f40cf47221 */ /* 0x000fe40000010000 */
[-C--:B------:R-:W-:Y:S01]  /*a340*/  HMMA.16816.F32.BF16 R120, R160, R110.reuse, R28 ;  /* 0x0000006ea078723c */ /* 0x080fe2000004181c */
[----:B------:R-:W-:Y:S03]  /*a350*/  FADD.FTZ R194, R18, R194 ;  /* 0x000000c212c27221 */ /* 0x000fe60000010000 */
[----:B------:R-:W-:Y:S02]  /*a360*/  FADD.FTZ R187, R13, R187 ;  /* 0x000000bb0dbb7221 */ /* 0x000fe40000010000 */
[----:B------:R-:W-:Y:S02]  /*a370*/  FADD.FTZ R194, R245, R194 ;  /* 0x000000c2f5c27221 */ /* 0x000fe40000010000 */
[C---:B------:R-:W-:Y:S01]  /*a380*/  HMMA.16816.F32.BF16 R116, R156.reuse, R110, R32 ;  /* 0x0000006e9c74723c */ /* 0x040fe20000041820 */
[----:B------:R-:W-:Y:S03]  /*a390*/  FADD.FTZ R244, R15, R244 ;  /* 0x000000f40ff47221 */ /* 0x000fe60000010000 */
[----:B------:R-:W-:Y:S02]  /*a3a0*/  FADD.FTZ R238, R8, R194 ;  /* 0x000000c208ee7221 */ /* 0x000fe40000010000 */
[----:B------:R-:W-:Y:S02]  /*a3b0*/  FADD.FTZ R236, R11, R244 ;  /* 0x000000f40bec7221 */ /* 0x000fe40000010000 */
        /* <DEDUP_REMOVED lines=13> */
[C---:B------:R-:W-:Y:S07]  /*a490*/  HMMA.16816.F32.BF16 R88, R160.reuse, R4, R88 ;  /* 0x00000004a058723c */ /* 0x040fee0000041858 */
[----:B------:R-:W-:Y:S01]  /*a4a0*/  FADD.FTZ R4, R9, R187 ;  /* 0x000000bb09047221 */ /* 0x000fe20000010000 */
[-C--:B------:R-:W-:Y:S04]  /*a4b0*/  HMMA.16816.F32.BF16 R92, R160, R6.reuse, R92 ;  /* 0x00000006a05c723c */ /* 0x080fe8000004185c */
[----:B------:R-:W-:Y:S04]  /*a4c0*/  FADD.FTZ R237, R153, R4 ;  /* 0x0000000499ed7221 */ /* 0x000fe80000010000 */
[----:B------:R-:W-:Y:S01]  /*a4d0*/  HMMA.16816.F32.BF16 R96, R156, R6, R96 ;  /* 0x000000069c60723c */ /* 0x000fe20000041860 */
[----:B------:R-:W-:-:S07]  /*a4e0*/  @P0 BRA `(.L_x_500) ;  /* 0xffffbb4000000947 */ /* 0x000fce000383ffff */
.L_x_479:
[----:B------:R-:W1:Y:S01]  /*a4f0*/  S2UR UR14, SR_CTAID.X ;  /* 0x00000000000e79c3 */ /* 0x000e620000002500 */
[----:B------:R-:W-:Y:S01]  /*a500*/  ULDC.64 UR4, c[0x0][0x2c8] ;  /* 0x0000b20000047ab9 */ /* 0x000fe20000000a00 */
[----:B------:R-:W-:Y:S01]  /*a510*/  IMAD.MOV.U32 R4, RZ, RZ, 0x1 ;  /* 0x00000001ff047424 */ /* 0x000fe200078e00ff */
[----:B------:R-:W-:Y:S01]  /*a520*/  PLOP3.LUT P0, PT, PT, PT, UP1, 0x40, 0x0 ;  /* 0x000000000000781c */ /* 0x000fe20003f0e818 */
[----:B------:R-:W-:-:S03]  /*a530*/  IMAD.MOV.U32 R5, RZ, RZ, c[0x0][0x2ac] ;  /* 0x0000ab00ff057624 */ /* 0x000fc600078e00ff */
[----:B------:R-:W-:-:S05]  /*a540*/  IADD3 R6, R4, -c[0x0][0x168], RZ ;  /* 0x80005a0004067a10 */ /* 0x000fca0007ffe0ff */
[----:B------:R-:W-:Y:S01]  /*a550*/  IMAD R5, R5, c[0x0][0x1d0], R6 ;  /* 0x0000740005057a24 */ /* 0x000fe200078e0206 */
[----:B-1----:R-:W-:-:S04]  /*a560*/  ULEA UR14, UR14, 0x7f, 0x7 ;  /* 0x0000007f0e0e7891 */ /* 0x002fc8000f8e383f */
[----:B------:R-:W-:-:S07]  /*a570*/  UIMAD.WIDE.U32 UR22, UR14, UR4, URZ ;  /* 0x000000040e1672a5 */ /* 0x000fce000f8e003f */
[----:B------:R-:W-:Y:S02]  /*a580*/  @UP2 UMOV UR15, UR23 ;  /* 0x00000017000f2c82 */ /* 0x000fe40008000000 */
[----:B------:R-:W-:-:S06]  /*a590*/  @UP2 USHF.R.U32.HI UR14, URZ, UR5, UR15 ;  /* 0x000000053f0e2299 */ /* 0x000fcc000801160f */
[----:B------:R-:W-:-:S04]  /*a5a0*/  IADD3 R5, R5, UR14, RZ ;  /* 0x0000000e05057c10 */ /* 0x000fc8000fffe0ff */
[----:B------:R-:W-:Y:S01]  /*a5b0*/  IADD3 R6, R5, -c[0x0][0x324], RZ ;  /* 0x8000c90005067a10 */ /* 0x000fe20007ffe0ff */
[----:B------:R-:W-:Y:S05]  /*a5c0*/  @P0 BRA `(.L_x_501) ;  /* 0x000000d000000947 */ /* 0x000fea0003800000 */
[----:B------:R-:W-:-:S13]  /*a5d0*/  ISETP.GT.AND P0, PT, R5, -0x1, PT ;  /* 0xffffffff0500780c */ /* 0x000fda0003f04270 */
[----:B------:R-:W-:Y:S05]  /*a5e0*/  @P0 BRA `(.L_x_502) ;  /* 0x0000006000000947 */ /* 0x000fea0003800000 */
[----:B------:R-:W-:Y:S02]  /*a5f0*/  ISETP.NE.AND P0, PT, R4, c[0x0][0x32c], PT ;  /* 0x0000cb0004007a0c */ /* 0x000fe40003f05270 */
[----:B------:R-:W-:-:S11]  /*a600*/  LOP3.LUT R5, RZ, R5, RZ, 0x33, !PT ;  /* 0x00000005ff057212 */ /* 0x000fd600078e33ff */
[----:B------:R-:W-:-:S05]  /*a610*/  @P0 IMAD.HI.U32 R4, R5, c[0x0][0x330], RZ ;  /* 0x0000cc0005040a27 */ /* 0x000fca00078e00ff */
[----:B------:R-:W-:-:S04]  /*a620*/  @P0 SHF.R.U32.HI R5, RZ, c[0x0][0x334], R4 ;  /* 0x0000cd00ff050a19 */ /* 0x000fc80000011604 */
[----:B------:R-:W-:Y:S01]  /*a630*/  LOP3.LUT R5, RZ, R5, RZ, 0x33, !PT ;  /* 0x00000005ff057212 */ /* 0x000fe200078e33ff */
[----:B------:R-:W-:Y:S05]  /*a640*/  BRA `(.L_x_503) ;  /* 0x0000003000007947 */ /* 0x000fea0003800000 */
.L_x_502:
[----:B------:R-:W-:-:S13]  /*a650*/  ISETP.NE.AND P0, PT, R4, c[0x0][0x32c], PT ;  /* 0x0000cb0004007a0c */ /* 0x000fda0003f05270 */
[----:B------:R-:W-:-:S05]  /*a660*/  @P0 IMAD.HI.U32 R4, R5, c[0x0][0x330], RZ ;  /* 0x0000cc0005040a27 */ /* 0x000fca00078e00ff */
[----:B------:R-:W-:-:S05]  /*a670*/  @P0 SHF.R.U32.HI R5, RZ, c[0x0][0x334], R4 ;  /* 0x0000cd00ff050a19 */ /* 0x000fca0000011604 */
.L_x_503:
[----:B------:R-:W-:-:S05]  /*a680*/  IMAD R5, R5, c[0x0][0x32c], RZ ;  /* 0x0000cb0005057a24 */ /* 0x000fca00078e02ff */
[----:B------:R-:W-:-:S04]  /*a690*/  IMNMX R6, R6, R5, !PT ;  /* 0x0000000506067217 */ /* 0x000fc80007800200 */
.L_x_501:
[----:B------:R-:W-:-:S05]  /*a6a0*/  IADD3 R5, R6, 0x2f, RZ ;  /* 0x0000002f06057810 */ /* 0x000fca0007ffe0ff */
[----:B------:R-:W-:-:S05]  /*a6b0*/  IMAD.HI R5, R5, 0x2aaaaaab, RZ ;  /* 0x2aaaaaab05057827 */ /* 0x000fca00078e02ff */
[----:B------:R-:W-:-:S04]  /*a6c0*/  SHF.R.U32.HI R4, RZ, 0x1f, R5 ;  /* 0x0000001fff047819 */ /* 0x000fc80000011605 */
[----:B------:R-:W-:-:S04]  /*a6d0*/  LEA.HI.SX32 R4, R5, R4, 0x1d ;  /* 0x0000000405047211 */ /* 0x000fc800078feaff */
[----:B------:R-:W-:-:S04]  /*a6e0*/  IMNMX R247, R221, R4, !PT ;  /* 0x00000004ddf77217 */ /* 0x000fc80007800200 */
[----:B------:R-:W-:-:S13]  /*a6f0*/  ISETP.GE.AND P0, PT, R240, R247, PT ;  /* 0x000000f7f000720c */ /* 0x000fda0003f06270 */
[----:B------:R-:W-:Y:S05]  /*a700*/  @!P0 BRA `(.L_x_504) ;  /* 0x0000306000008947 */ /* 0x000fea0003800000 */
[C---:B------:R-:W-:Y:S01]  /*a710*/  SHF.L.U64.HI R246, R230.reuse, 0x1, R243 ;  /* 0x00000001e6f67819 */ /* 0x040fe200000102f3 */
[----:B------:R-:W-:Y:S01]  /*a720*/  IMAD.SHL.U32 R245, R230, 0x2, RZ ;  /* 0x00000002e6f57824 */ /* 0x000fe200078e00ff */
[C---:B------:R-:W-:Y:S01]  /*a730*/  SHF.L.U64.HI R244, R219.reuse, 0x1, R234 ;  /* 0x00000001dbf47819 */ /* 0x040fe200000102ea */
[----:B------:R-:W-:Y:S02]  /*a740*/  IMAD.SHL.U32 R242, R219, 0x2, RZ ;  /* 0x00000002dbf27824 */ /* 0x000fe400078e00ff */
.L_x_509:
[----:B------:R-:W-:Y:S04]  /*a750*/  DEPBAR.LE SB0, 0x0 ;  /* 0x000080000000791a */ /* 0x000fe80000000000 */
[----:B------:R-:W-:Y:S01]  /*a760*/  BAR.SYNC.DEFER_BLOCKING 0x0 ;  /* 0x0000000000007b1d */ /* 0x000fe20000010000 */
[----:B------:R-:W-:Y:S01]  /*a770*/  ISETP.GT.AND P0, PT, R221, R240, PT ;  /* 0x000000f0dd00720c */ /* 0x000fe20003f04270 */
[----:B------:R-:W-:Y:S01]  /*a780*/  IMAD.MOV.U32 R148, RZ, RZ, R3 ;  /* 0x000000ffff947224 */ /* 0x000fe200078e0003 */
[----:B------:R-:W-:Y:S01]  /*a790*/  MOV R153, R2 ;  /* 0x0000000200997202 */ /* 0x000fe20000000f00 */
[----:B------:R-:W-:Y:S02]  /*a7a0*/  IMAD.MOV.U32 R149, RZ, RZ, R0 ;  /* 0x000000ffff957224 */ /* 0x000fe400078e0000 */
        /* <DEDUP_REMOVED lines=24> */
[----:B------:R-:W-:Y:S04]  /*a930*/  IADD3 R4, P0, R8, UR20, RZ ;  /* 0x0000001408047c10 */ /* 0x000fe8000ff1e0ff */
[----:B------:R-:W-:Y:S02]  /*a940*/  IADD3.X R5, R9, UR16, R5, P0, !PT ;  /* 0x0000001009057c10 */ /* 0x000fe400087fe405 */
[C---:B------:R-:W-:Y:S04]  /*a950*/  LEA R6, P0, R4.reuse, c[0x0][0x1f8], 0x1 ;  /* 0x00007e0004067a11 */ /* 0x040fe800078008ff */
[----:B------:R-:W-:Y:S01]  /*a960*/  LEA.HI.X R12, R4, c[0x0][0x1fc], R5, 0x1, P0 ;  /* 0x00007f00040c7a11 */ /* 0x000fe200000f0c05 */
[----:B------:R-:W5:Y:S01]  /*a970*/  SHFL.IDX PT, R7, R6, RZ, 0x1c1f ;  /* 0x001c1fff06077589 */ /* 0x000f6200000e0000 */
[C---:B------:R-:W-:Y:S01]  /*a980*/  IMAD.SHL.U32 R4, R218.reuse, 0x2, RZ ;  /* 0x00000002da047824 */ /* 0x040fe200078e00ff */
[----:B------:R-:W-:Y:S02]  /*a990*/  SHF.L.U64.HI R5, R218, 0x1, R233 ;  /* 0x00000001da057819 */ /* 0x000fe400000102e9 */
        /* <DEDUP_REMOVED lines=14> */
[----:B----4-:R4:W3:Y:S04]  /*aa80*/  SHFL.IDX PT, R11, R12, 0x1, 0x1c1f ;  /* 0x003c1f000c0b7f89 */ /* 0x0108e800000e0000 */
[----:B------:R4:W2:Y:S02]  /*aa90*/  SHFL.IDX PT, R7, R6, 0x1, 0x1c1f ;  /* 0x003c1f0006077f89 */ /* 0x0008a400000e0000 */
.L_x_541:
[----:B------:R-:W-:Y:S02]  /*aaa0*/  ISETP.GE.AND P3, PT, R230, c[0x0][0x1d4], PT ;  /* 0x00007500e6007a0c */ /* 0x000fe40003f66270 */
[----:B--2-4-:R-:W-:Y:S02]  /*aab0*/  IADD3 R12, P0, R7, R245, RZ ;  /* 0x000000f5070c7210 */ /* 0x014fe40007f1e0ff */
        /* <DEDUP_REMOVED lines=13> */
.L_x_506:
[----:B------:R-:W-:Y:S05]  /*ab90*/  BSYNC B0 ;  /* 0x0000000000007941 */ /* 0x000fea0003800000 */
.L_x_505:
[----:B------:R-:W0:Y:S01]  /*aba0*/  LDGDEPBAR ;  /* 0x00000000000079af */ /* 0x000e220000000000 */
[----:B------:R-:W-:Y:S01]  /*abb0*/  WARPSYNC 0xffffffff ;  /* 0xffffffff00007948 */ /* 0x000fe20003800000 */
[-C--:B--2-4-:R-:W-:Y:S03]  /*abc0*/  HMMA.16816.F32.BF16 R4, R48, R16.reuse, RZ ;  /* 0x000000103004723c */ /* 0x094fe600000418ff */
[----:B------:R-:W-:Y:S03]  /*abd0*/  ISETP.GT.AND P0, PT, R240, R221, PT ;  /* 0x000000ddf000720c */ /* 0x000fe60003f04270 */
[----:B------:R-:W-:Y:S02]  /*abe0*/  LDSM.16.M88.4 R180, [R217+0x6900] ;  /* 0x00690000d9b4783b */ /* 0x000fe40000000200 */
[C---:B---3--:R-:W-:Y:S06]  /*abf0*/  HMMA.16816.F32.BF16 R8, R44.reuse, R16, RZ ;  /* 0x000000102c08723c */ /* 0x048fec00000418ff */
[----:B------:R-:W2:Y:S02]  /*ac00*/  LDSM.16.M88.4 R184, [R216+0x3100] ;  /* 0x00310000d8b8783b */ /* 0x000ea40000000200 */
[-C--:B------:R-:W-:Y:S06]  /*ac10*/  HMMA.16816.F32.BF16 R12, R44, R18.reuse, RZ ;  /* 0x000000122c0c723c */ /* 0x080fec00000418ff */
[----:B------:R-:W3:Y:S02]  /*ac20*/  LDSM.16.M88.4 R188, [R217+0x7900] ;  /* 0x00790000d9bc783b */ /* 0x000ee40000000200 */
[C---:B------:R-:W-:Y:S06]  /*ac30*/  HMMA.16816.F32.BF16 R16, R48.reuse, R18, RZ ;  /* 0x000000123010723c */ /* 0x040fec00000418ff */
[----:B------:R-:W4:Y:S02]  /*ac40*/  LDSM.16.M88.4 R192, [R216+0x3500] ;  /* 0x00350000d8c0783b */ /* 0x000f240000000200 */
[-C--:B-1----:R-:W-:Y:S06]  /*ac50*/  HMMA.16816.F32.BF16 R20, R48, R32.reuse, RZ ;  /* 0x000000203014723c */ /* 0x082fec00000418ff */
[----:B------:R-:W-:Y:S02]  /*ac60*/  LDSM.16.M88.4 R196, [R209] ;  /* 0x00000000d1c4783b */ /* 0x000fe40000000200 */
[C---:B------:R-:W-:Y:S06]  /*ac70*/  HMMA.16816.F32.BF16 R24, R44.reuse, R32, RZ ;  /* 0x000000202c18723c */ /* 0x040fec00000418ff */
[----:B------:R-:W-:Y:S02]  /*ac80*/  LDSM.16.M88.4 R200, [R213+0x7900] ;  /* 0x00790000d5c8783b */ /* 0x000fe40000000200 */
[-C--:B------:R-:W-:Y:S08]  /*ac90*/  HMMA.16816.F32.BF16 R28, R44, R34.reuse, RZ ;  /* 0x000000222c1c723c */ /* 0x080ff000000418ff */
[C---:B------:R-:W-:Y:S08]  /*aca0*/  HMMA.16816.F32.BF16 R32, R48.reuse, R34, RZ ;  /* 0x000000223020723c */ /* 0x040ff000000418ff */
[-C--:B------:R-:W-:Y:S08]  /*acb0*/  HMMA.16816.F32.BF16 R36, R48, R156.reuse, RZ ;  /* 0x0000009c3024723c */ /* 0x080ff000000418ff */
[C---:B------:R-:W-:Y:S08]  /*acc0*/  HMMA.16816.F32.BF16 R40, R44.reuse, R156, RZ ;  /* 0x0000009c2c28723c */ /* 0x040ff000000418ff */
[-C--:B------:R-:W-:Y:S08]  /*acd0*/  HMMA.16816.F32.BF16 R44, R44, R158.reuse, RZ ;  /* 0x0000009e2c2c723c */ /* 0x080ff000000418ff */
[----:B------:R-:W-:Y:S01]  /*ace0*/  HMMA.16816.F32.BF16 R48, R48, R158, RZ ;  /* 0x0000009e3030723c */ /* 0x000fe200000418ff */
[----:B------:R-:W1:Y:S07]  /*acf0*/  LDSM.16.M88.4 R156, [R216+0x3900] ;  /* 0x00390000d89c783b */ /* 0x000e6e0000000200 */
[-C--:B------:R-:W-:Y:S08]  /*ad00*/  HMMA.16816.F32.BF16 R4, R160, R164.reuse, R4 ;  /* 0x000000a4a004723c */ /* 0x080ff00000041804 */
        /* <DEDUP_REMOVED lines=15> */
[----:B------:R-:W1:Y:S01]  /*ae00*/  LDSM.16.M88.4 R176, [R216+0x3d00] ;  /* 0x003d0000d8b0783b */ /* 0x000e620000000200 */
[-C--:B--2---:R-:W-:Y:S08]  /*ae10*/  HMMA.16816.F32.BF16 R4, R180, R184.reuse, R4 ;  /* 0x000000b8b404723c */ /* 0x084ff00000041804 */
[C---:B---3--:R-:W-:Y:S08]  /*ae20*/  HMMA.16816.F32.BF16 R8, R188.reuse, R184, R8 ;  /* 0x000000b8bc08723c */ /* 0x048ff00000041808 */
[-C--:B------:R-:W-:Y:S08]  /*ae30*/  HMMA.16816.F32.BF16 R12, R188, R186.reuse, R12 ;  /* 0x000000babc0c723c */ /* 0x080ff0000004180c */
[C---:B------:R-:W-:Y:S01]  /*ae40*/  HMMA.16816.F32.BF16 R16, R180.reuse, R186, R16 ;  /* 0x000000bab410723c */ /* 0x040fe20000041810 */
[----:B------:R-:W-:Y:S07]  /*ae50*/  LDSM.16.M88.4 R184, [R216+0x4500] ;  /* 0x00450000d8b8783b */ /* 0x000fee0000000200 */
[-C--:B----4-:R-:W-:Y:S08]  /*ae60*/  HMMA.16816.F32.BF16 R20, R180, R192.reuse, R20 ;  /* 0x000000c0b414723c */ /* 0x090ff00000041814 */
[C---:B------:R-:W-:Y:S08]  /*ae70*/  HMMA.16816.F32.BF16 R24, R188.reuse, R192, R24 ;  /* 0x000000c0bc18723c */ /* 0x040ff00000041818 */
[-C--:B------:R-:W-:Y:S08]  /*ae80*/  HMMA.16816.F32.BF16 R28, R188, R194.reuse, R28 ;  /* 0x000000c2bc1c723c */ /* 0x080ff0000004181c */
[C---:B------:R-:W-:Y:S01]  /*ae90*/  HMMA.16816.F32.BF16 R32, R180.reuse, R194, R32 ;  /* 0x000000c2b420723c */ /* 0x040fe20000041820 */
[----:B------:R-:W-:Y:S07]  /*aea0*/  LDSM.16.M88.4 R192, [R206] ;  /* 0x00000000cec0783b */ /* 0x000fee0000000200 */
[-C--:B-1----:R-:W-:Y:S08]  /*aeb0*/  HMMA.16816.F32.BF16 R36, R180, R156.reuse, R36 ;  /* 0x0000009cb424723c */ /* 0x082ff00000041824 */
[C---:B------:R-:W-:Y:S08]  /*aec0*/  HMMA.16816.F32.BF16 R40, R188.reuse, R156, R40 ;  /* 0x0000009cbc28723c */ /* 0x040ff00000041828 */
[-C--:B------:R-:W-:Y:S01]  /*aed0*/  HMMA.16816.F32.BF16 R44, R188, R158.reuse, R44 ;  /* 0x0000009ebc2c723c */ /* 0x080fe2000004182c */
[----:B------:R-:W-:Y:S07]  /*aee0*/  LDSM.16.M88.4 R188, [R213+0x8900] ;  /* 0x00890000d5bc783b */ /* 0x000fee0000000200 */
[----:B------:R-:W-:Y:S01]  /*aef0*/  HMMA.16816.F32.BF16 R48, R180, R158, R48 ;  /* 0x0000009eb430723c */ /* 0x000fe20000041830 */
[----:B------:R-:W1:Y:S07]  /*af00*/  LDSM.16.M88.4 R156, [R217+0x9900] ;  /* 0x00990000d99c783b */ /* 0x000e6e0000000200 */
[-C--:B-----5:R-:W-:Y:S01]  /*af10*/  HMMA.16816.F32.BF16 R4, R164, R196.reuse, R4 ;  /* 0x000000c4a404723c */ /* 0x0a0fe20000041804 */
[----:B------:R-:W2:Y:S07]  /*af20*/  LDSM.16.M88.4 R180, [R216+0x4100] ;  /* 0x00410000d8b4783b */ /* 0x000eae0000000200 */
[C---:B------:R-:W-:Y:S08]  /*af30*/  HMMA.16816.F32.BF16 R8, R200.reuse, R196, R8 ;  /* 0x000000c4c808723c */ /* 0x040ff00000041808 */
[-C--:B------:R-:W-:Y:S08]  /*af40*/  HMMA.16816.F32.BF16 R12, R200, R198.reuse, R12 ;  /* 0x000000c6c80c723c */ /* 0x080ff0000004180c */
[C---:B------:R-:W-:Y:S08]  /*af50*/  HMMA.16816.F32.BF16 R16, R164.reuse, R198, R16 ;  /* 0x000000c6a410723c */ /* 0x040ff00000041810 */
[-C--:B------:R-:W-:Y:S08]  /*af60*/  HMMA.16816.F32.BF16 R20, R164, R160.reuse, R20 ;  /* 0x000000a0a414723c */ /* 0x080ff00000041814 */
[C---:B------:R-:W-:Y:S08]  /*af70*/  HMMA.16816.F32.BF16 R24, R200.reuse, R160, R24 ;  /* 0x000000a0c818723c */ /* 0x040ff00000041818 */
[-C--:B------:R-:W-:Y:S08]  /*af80*/  HMMA.16816.F32.BF16 R28, R200, R162.reuse, R28 ;  /* 0x000000a2c81c723c */ /* 0x080ff0000004181c */
[C---:B------:R-:W-:Y:S01]  /*af90*/  HMMA.16816.F32.BF16 R32, R164.reuse, R162, R32 ;  /* 0x000000a2a420723c */ /* 0x040fe20000041820 */
[----:B------:R-:W3:Y:S07]  /*afa0*/  LDSM.16.M88.4 R160, [R213+0x9900] ;  /* 0x00990000d5a0783b */ /* 0x000eee0000000200 */
[-C--:B------:R-:W-:Y:S08]  /*afb0*/  HMMA.16816.F32.BF16 R36, R164, R168.reuse, R36 ;  /* 0x000000a8a424723c */ /* 0x080ff00000041824 */
[C---:B------:R-:W-:Y:S08]  /*afc0*/  HMMA.16816.F32.BF16 R40, R200.reuse, R168, R40 ;  /* 0x000000a8c828723c */ /* 0x040ff00000041828 */
[-C--:B------:R-:W-:Y:S08]  /*afd0*/  HMMA.16816.F32.BF16 R44, R200, R170.reuse, R44 ;  /* 0x000000aac82c723c */ /* 0x080ff0000004182c */
[----:B------:R-:W-:Y:S08]  /*afe0*/  HMMA.16816.F32.BF16 R48, R164, R170, R48 ;  /* 0x000000aaa430723c */ /* 0x000ff00000041830 */
[-C--:B------:R-:W-:Y:S08]  /*aff0*/  HMMA.16816.F32.BF16 R4, R172, R176.reuse, R4 ;  /* 0x000000b0ac04723c */ /* 0x080ff00000041804 */
[C---:B-1----:R-:W-:Y:S08]  /*b000*/  HMMA.16816.F32.BF16 R8, R156.reuse, R176, R8 ;  /* 0x000000b09c08723c */ /* 0x042ff00000041808 */
[-C--:B------:R-:W-:Y:S08]  /*b010*/  HMMA.16816.F32.BF16 R12, R156, R178.reuse, R12 ;  /* 0x000000b29c0c723c */ /* 0x080ff0000004180c */
[C---:B------:R-:W-:Y:S08]  /*b020*/  HMMA.16816.F32.BF16 R16, R172.reuse, R178, R16 ;  /* 0x000000b2ac10723c */ /* 0x040ff00000041810 */
[-C--:B--2---:R-:W-:Y:S08]  /*b030*/  HMMA.16816.F32.BF16 R20, R172, R180.reuse, R20 ;  /* 0x000000b4ac14723c */ /* 0x084ff00000041814 */
[C---:B------:R-:W-:Y:S08]  /*b040*/  HMMA.16816.F32.BF16 R24, R156.reuse, R180, R24 ;  /* 0x000000b49c18723c */ /* 0x040ff00000041818 */
[-C--:B------:R-:W-:Y:S08]  /*b050*/  HMMA.16816.F32.BF16 R28, R156, R182.reuse, R28 ;  /* 0x000000b69c1c723c */ /* 0x080ff0000004181c */
[C---:B------:R-:W-:Y:S08]  /*b060*/  HMMA.16816.F32.BF16 R32, R172.reuse, R182, R32 ;  /* 0x000000b6ac20723c */ /* 0x040ff00000041820 */
[-C--:B------:R-:W-:Y:S08]  /*b070*/  HMMA.16816.F32.BF16 R36, R172, R184.reuse, R36 ;  /* 0x000000b8ac24723c */ /* 0x080ff00000041824 */
[C---:B------:R-:W-:Y:S08]  /*b080*/  HMMA.16816.F32.BF16 R40, R156.reuse, R184, R40 ;  /* 0x000000b89c28723c */ /* 0x040ff00000041828 */
[-C--:B------:R-:W-:Y:S08]  /*b090*/  HMMA.16816.F32.BF16 R44, R156, R186.reuse, R44 ;  /* 0x000000ba9c2c723c */ /* 0x080ff0000004182c */
[----:B------:R-:W-:Y:S08]  /*b0a0*/  HMMA.16816.F32.BF16 R48, R172, R186, R48 ;  /* 0x000000baac30723c */ /* 0x000ff00000041830 */
[-C--:B------:R-:W-:Y:S08]  /*b0b0*/  HMMA.16816.F32.BF16 R4, R188, R192.reuse, R4 ;  /* 0x000000c0bc04723c */ /* 0x080ff00000041804 */
[C---:B---3--:R-:W-:Y:S08]  /*b0c0*/  HMMA.16816.F32.BF16 R8, R160.reuse, R192, R8 ;  /* 0x000000c0a008723c */ /* 0x048ff00000041808 */
[-C--:B------:R-:W-:Y:S08]  /*b0d0*/  HMMA.16816.F32.BF16 R12, R160, R194.reuse, R12 ;  /* 0x000000c2a00c723c */ /* 0x080ff0000004180c */
[----:B------:R-:W-:Y:S01]  /*b0e0*/  FMUL.FTZ R176, R4, c[0x0][0x320] ;  /* 0x0000c80004b07a20 */ /* 0x000fe20000410000 */
[C---:B------:R-:W-:Y:S04]  /*b0f0*/  HMMA.16816.F32.BF16 R16, R188.reuse, R194, R16 ;  /* 0x000000c2bc10723c */ /* 0x040fe80000041810 */
[----:B------:R-:W-:Y:S01]  /*b100*/  FMUL.FTZ R172, R5, c[0x0][0x320] ;  /* 0x0000c80005ac7a20 */ /* 0x000fe20000410000 */
[----:B------:R-:W1:Y:S01]  /*b110*/  MUFU.TANH R176, R176 ;  /* 0x000000b000b07308 */ /* 0x000e620000002400 */
[----:B------:R-:W-:Y:S02]  /*b120*/  FMUL.FTZ R181, R6, c[0x0][0x320] ;  /* 0x0000c80006b57a20 */ /* 0x000fe40000410000 */
[----:B------:R-:W-:Y:S02]  /*b130*/  FMUL.FTZ R179, R7, c[0x0][0x320] ;  /* 0x0000c80007b37a20 */ /* 0x000fe40000410000 */
[----:B------:R-:W2:Y:S02]  /*b140*/  LDSM.16.M88.4 R4, [R205] ;  /* 0x00000000cd04783b */ /* 0x000ea40000000200 */
        /* <DEDUP_REMOVED lines=8> */
[----:B------:R-:W4:Y:S01]  /*b1d0*/  MUFU.TANH R186, R9 ;  /* 0x0000000900ba7308 */ /* 0x000f220000002400 */
[----:B------:R-:W-:Y:S02]  /*b1e0*/  FMUL.FTZ R13, R15, c[0x0][0x320] ;  /* 0x0000c8000f0d7a20 */ /* 0x000fe40000410000 */
[----:B------:R-:W-:Y:S02]  /*b1f0*/  FMUL.FTZ R14, R16, c[0x0][0x320] ;  /* 0x0000c800100e7a20 */ /* 0x000fe40000410000 */
[----:B------:R-:W-:Y:S02]  /*b200*/  FMUL.FTZ R16, R17, c[0x0][0x320] ;  /* 0x0000c80011107a20 */ /* 0x000fe40000410000 */
[----:B------:R-:W-:Y:S02]  /*b210*/  FMUL.FTZ R17, R18, c[0x0][0x320] ;  /* 0x0000c80012117a20 */ /* 0x000fe40000410000 */
[----:B------:R-:W-:Y:S01]  /*b220*/  FMUL.FTZ R15, R19, c[0x0][0x320] ;  /* 0x0000c800130f7a20 */ /* 0x000fe20000410000 */
[----:B------:R-:W1:Y:S10]  /*b230*/  MUFU.TANH R187, R10 ;  /* 0x0000000a00bb7308 */ /* 0x000e740000002400 */
[----:B------:R5:W1:Y:S01]  /*b240*/  MUFU.TANH R185, R11 ;  /* 0x0000000b00b97308 */ /* 0x000a620000002400 */
[-C--:B--2---:R-:W-:Y:S09]  /*b250*/  HMMA.16816.F32.BF16 R20, R188, R4.reuse, R20 ;  /* 0x00000004bc14723c */ /* 0x084ff20000041814 */
[----:B------:R-:W2:Y:S01]  /*b260*/  MUFU.TANH R181, R181 ;  /* 0x000000b500b57308 */ /* 0x000ea20000002400 */
[C---:B------:R-:W-:Y:S09]  /*b270*/  HMMA.16816.F32.BF16 R24, R160.reuse, R4, R24 ;  /* 0x00000004a018723c */ /* 0x040ff20000041818 */
[----:B------:R-:W1:Y:S01]  /*b280*/  MUFU.TANH R179, R179 ;  /* 0x000000b300b37308 */ /* 0x000e620000002400 */
[-C--:B------:R-:W-:Y:S01]  /*b290*/  HMMA.16816.F32.BF16 R28, R160, R6.reuse, R28 ;  /* 0x00000006a01c723c */ /* 0x080fe2000004181c */
[----:B-----5:R-:W5:Y:S01]  /*b2a0*/  LDSM.16.M88.4 R8, [R204] ;  /* 0x00000000cc08783b */ /* 0x020f620000000200 */
[----:B------:R-:W-:Y:S06]  /*b2b0*/  DEPBAR.LE SB0, 0x0 ;  /* 0x000080000000791a */ /* 0x000fec0000000000 */
[C---:B------:R-:W-:Y:S01]  /*b2c0*/  HMMA.16816.F32.BF16 R32, R188.reuse, R6, R32 ;  /* 0x00000006bc20723c */ /* 0x040fe20000041820 */
[----:B------:R-:W1:Y:S01]  /*b2d0*/  MUFU.TANH R184, R184 ;  /* 0x000000b800b87308 */ /* 0x000e620000002400 */
[----:B------:R-:W-:Y:S03]  /*b2e0*/  BAR.SYNC.DEFER_BLOCKING 0x0 ;  /* 0x0000000000007b1d */ /* 0x000fe60000010000 */
[----:B------:R-:W-:Y:S02]  /*b2f0*/  FMUL.FTZ R248, R20, c[0x0][0x320] ;  /* 0x0000c80014f87a20 */ /* 0x000fe40000410000 */
[----:B------:R-:W-:Y:S02]  /*b300*/  FMUL.FTZ R21, R21, c[0x0][0x320] ;  /* 0x0000c80015157a20 */ /* 0x000fe40000410000 */
[----:B------:R-:W-:Y:S02]  /*b310*/  FMUL.FTZ R198, R24, c[0x0][0x320] ;  /* 0x0000c80018c67a20 */ /* 0x000fe40000410000 */
        /* <DEDUP_REMOVED lines=14> */
[----:B------:R-:W-:Y:S01]  /*b400*/  FMUL.FTZ R34, R34, c[0x0][0x320] ;  /* 0x0000c80022227a20 */ /* 0x000fe20000410000 */
[-C--:B-----5:R-:W-:Y:S03]  /*b410*/  HMMA.16816.F32.BF16 R36, R188, R8.reuse, R36 ;  /* 0x00000008bc24723c */ /* 0x0a0fe60000041824 */
[----:B------:R-:W-:Y:S03]  /*b420*/  FMUL.FTZ R35, R35, c[0x0][0x320] ;  /* 0x0000c80023237a20 */ /* 0x000fe60000410000 */
[----:B------:R-:W1:Y:S02]  /*b430*/  MUFU.TANH R13, R13 ;  /* 0x0000000d000d7308 */ /* 0x000e640000002400 */
[C---:B------:R-:W-:Y:S08]  /*b440*/  HMMA.16816.F32.BF16 R40, R160.reuse, R8, R40 ;  /* 0x00000008a028723c */ /* 0x040ff00000041828 */
[----:B------:R-:W1:Y:S01]  /*b450*/  MUFU.TANH R14, R14 ;  /* 0x0000000e000e7308 */ /* 0x000e620000002400 */
[-C--:B------:R-:W-:Y:S07]  /*b460*/  HMMA.16816.F32.BF16 R44, R160, R10.reuse, R44 ;  /* 0x0000000aa02c723c */ /* 0x080fee000004182c */
[----:B------:R-:W-:Y:S01]  /*b470*/  FMUL.FTZ R168, R36, c[0x0][0x320] ;  /* 0x0000c80024a87a20 */ /* 0x000fe20000410000 */
[----:B------:R-:W-:Y:S01]  /*b480*/  HMMA.16816.F32.BF16 R48, R188, R10, R48 ;  /* 0x0000000abc30723c */ /* 0x000fe20000041830 */
[----:B------:R-:W1:Y:S03]  /*b490*/  MUFU.TANH R16, R16 ;  /* 0x0000001000107308 */ /* 0x000e660000002400 */
[----:B------:R-:W-:Y:S02]  /*b4a0*/  FMUL.FTZ R37, R37, c[0x0][0x320] ;  /* 0x0000c80025257a20 */ /* 0x000fe40000410000 */
[----:B------:R-:W-:Y:S02]  /*b4b0*/  FMUL.FTZ R38, R38, c[0x0][0x320] ;  /* 0x0000c80026267a20 */ /* 0x000fe40000410000 */
[----:B------:R-:W-:Y:S03]  /*b4c0*/  FMUL.FTZ R159, R40, c[0x0][0x320] ;  /* 0x0000c800289f7a20 */ /* 0x000fe60000410000 */
        /* <DEDUP_REMOVED lines=14> */
[----:B------:R-:W-:Y:S07]  /*b5b0*/  FMUL.FTZ R51, R51, c[0x0][0x320] ;  /* 0x0000c80033337a20 */ /* 0x000fee0000410000 */
[----:B------:R1:W1:Y:S10]  /*b5c0*/  MUFU.TANH R192, R21 ;  /* 0x0000001500c07308 */ /* 0x0002740000002400 */
[----:B------:R1:W1:Y:S10]  /*b5d0*/  MUFU.TANH R197, R22 ;  /* 0x0000001600c57308 */ /* 0x0002740000002400 */
[----:B------:R1:W1:Y:S10]  /*b5e0*/  MUFU.TANH R195, R23 ;  /* 0x0000001700c37308 */ /* 0x0002740000002400 */
[----:B------:R-:W1:Y:S10]  /*b5f0*/  MUFU.TANH R198, R198 ;  /* 0x000000c600c67308 */ /* 0x000e740000002400 */
        /* <DEDUP_REMOVED lines=63> */
[----:B-1----:R-:W-:Y:S10]  /*b9f0*/  SHFL.IDX PT, R21, R4, 0x1, 0x1c1f ;  /* 0x003c1f0004157f89 */ /* 0x002ff400000e0000 */
[----:B--2---:R-:W-:Y:S05]  /*ba00*/  @P1 IADD3 R18, P0, R9, R245, RZ ;  /* 0x000000f509121210 */ /* 0x004fea0007f1e0ff */
[----:B---3--:R-:W-:Y:S01]  /*ba10*/  @P1 IMAD.X R19, R7, 0x1, R246, P0 ;  /* 0x0000000107131824 */ /* 0x008fe200000e06f6 */
[-C--:B------:R-:W-:Y:S04]  /*ba20*/  @P1 IADD3 R10, P0, R9, R242.reuse, RZ ;  /* 0x000000f2090a1210 */ /* 0x080fe80007f1e0ff */
[----:B------:R1:W-:Y:S01]  /*ba30*/  @P1 LDGSTS.E.BYPASS.LTC128B.128 [R220+0x2500], [R18.64], !P5 ;  /* 0x0250000012dc1fae */ /* 0x0003e2000e901d4c */
[----:B------:R-:W-:Y:S01]  /*ba40*/  @P1 IMAD.X R11, R7, 0x1, R244, P0 ;  /* 0x00000001070b1824 */ /* 0x000fe200000e06f4 */
[C---:B------:R-:W-:Y:S04]  /*ba50*/  @P1 LEA R8, P0, R218.reuse, R9, 0x1 ;  /* 0x00000009da081211 */ /* 0x040fe800078008ff */
[----:B------:R1:W-:Y:S01]  /*ba60*/  @P1 LDGSTS.E.BYPASS.LTC128B.128 [R220+0x3100], [R10.64], !P4 ;  /* 0x031000000adc1fae */ /* 0x0003e2000e101d4c */
[--C-:B------:R-:W-:Y:S02]  /*ba70*/  @P1 LEA.HI.X R9, R218, R7, R233.reuse, 0x1, P0 ;  /* 0x00000007da091211 */ /* 0x100fe400000f0ce9 */
[----:B------:R-:W-:Y:S01]  /*ba80*/  ISETP.GE.AND P0, PT, R6, 0x21, PT ;  /* 0x000000210600780c */ /* 0x000fe20003f06270 */
[----:B------:R-:W2:Y:S04]  /*ba90*/  SHFL.IDX PT, R7, R5, 0x1, 0x1c1f ;  /* 0x003c1f0005077f89 */ /* 0x000ea800000e0000 */
[----:B------:R1:W-:Y:S08]  /*baa0*/  @P1 LDGSTS.E.BYPASS.LTC128B.128 [R220+0x3d00], [R8.64], !P3 ;  /* 0x03d0000008dc1fae */ /* 0x0003f0000d901d4c */
[----:B--2---:R-:W-:Y:S05]  /*bab0*/  @P0 IADD3 R24, P2, R7, R245, RZ ;  /* 0x000000f507180210 */ /* 0x004fea0007f5e0ff */
[----:B------:R-:W-:Y:S01]  /*bac0*/  @P0 IMAD.X R25, R21, 0x1, R246, P2 ;  /* 0x0000000115190824 */ /* 0x000fe200010e06f6 */
[----:B------:R-:W-:Y:S04]  /*bad0*/  @P0 IADD3 R22, P2, R7, R242, RZ ;  /* 0x000000f207160210 */ /* 0x000fe80007f5e0ff */
[----:B------:R1:W-:Y:S01]  /*bae0*/  @P0 LDGSTS.E.BYPASS.LTC128B.128 [R220+0x2d00], [R24.64], !P5 ;  /* 0x02d0000018dc0fae */ /* 0x0003e2000e901d4c */
[----:B------:R-:W-:Y:S01]  /*baf0*/  @P0 IMAD.X R23, R21, 0x1, R244, P2 ;  /* 0x0000000115170824 */ /* 0x000fe200010e06f4 */
[C---:B------:R-:W-:Y:S04]  /*bb00*/  @P0 LEA R6, P2, R218.reuse, R7, 0x1 ;  /* 0x00000007da060211 */ /* 0x040fe800078408ff */
[----:B------:R1:W-:Y:S01]  /*bb10*/  @P0 LDGSTS.E.BYPASS.LTC128B.128 [R220+0x3900], [R22.64], !P4 ;  /* 0x0390000016dc0fae */ /* 0x0003e2000e101d4c */
[----:B------:R-:W-:Y:S05]  /*bb20*/  @P0 LEA.HI.X R7, R218, R21, R233, 0x1, P2 ;  /* 0x00000015da070211 */ /* 0x000fea00010f0ce9 */
[----:B------:R1:W-:Y:S03]  /*bb30*/  @P0 LDGSTS.E.BYPASS.LTC128B.128 [R220+0x4500], [R6.64], !P3 ;  /* 0x0450000006dc0fae */ /* 0x0003e6000d901d4c */
.L_x_508:
[----:B-1234-:R-:W-:Y:S01]  /*bb40*/  FMNMX.FTZ R5, R176, R3, !PT ;  /* 0x00000003b0057209 */ /* 0x01efe20007810000 */
[----:B------:R-:W-:Y:S01]  /*bb50*/  LDSM.16.MT88.4 R20, [R214+0x100] ;  /* 0x00010000d614783b */ /* 0x000fe20000004200 */
[----:B------:R-:W-:Y:S02]  /*bb60*/  FMNMX.FTZ R4, R181, R2, !PT ;  /* 0x00000002b5047209 */ /* 0x000fe40007810000 */
        /* <DEDUP_REMOVED lines=30> */
[----:B------:R-:W-:Y:S02]  /*bd50*/  ISETP.GT.AND P0, PT, R240, R247, PT ;  /* 0x000000f7f000720c */ /* 0x000fe40003f04270 */
        /* <DEDUP_REMOVED lines=10> */
[----:B------:R-:W-:Y:S02]  /*be00*/  IADD3 R240, R240, -0x1, RZ ;  /* 0xfffffffff0f07810 */ /* 0x000fe40007ffe0ff */
[----:B------:R-:W-:Y:S01]  /*be10*/  FMNMX.FTZ R0, R193, R0, !PT ;  /* 0x00000000c1007209 */ /* 0x000fe20007810000 */
[----:B------:R-:W1:Y:S03]  /*be20*/  SHFL.BFLY PT, R7, R4, 0x2, 0x1f ;  /* 0x0c401f0004077f89 */ /* 0x000e6600000e0000 */
[----:B------:R-:W-:Y:S04]  /*be30*/  FMNMX.FTZ R0, R13, R0, !PT ;  /* 0x000000000d007209 */ /* 0x000fe80007810000 */
[----:B------:R-:W-:Y:S04]  /*be40*/  FMNMX.FTZ R0, R249, R0, !PT ;  /* 0x00000000f9007209 */ /* 0x000fe80007810000 */
[----:B------:R-:W-:Y:S04]  /*be50*/  FMNMX.FTZ R0, R203, R0, !PT ;  /* 0x00000000cb007209 */ /* 0x000fe80007810000 */
[----:B------:R-:W-:Y:S02]  /*be60*/  FMNMX.FTZ R0, R251, R0, !PT ;  /* 0x00000000fb007209 */ /* 0x000fe40007810000 */
[----:B-1----:R-:W-:Y:S02]  /*be70*/  FMNMX.FTZ R7, R4, R7, !PT ;  /* 0x0000000704077209 */ /* 0x002fe40007810000 */
[----:B------:R-:W-:Y:S02]  /*be80*/  FMNMX.FTZ R5, R2, R9, !PT ;  /* 0x0000000902057209 */ /* 0x000fe40007810000 */
[----:B------:R-:W-:Y:S01]  /*be90*/  FMNMX.FTZ R9, R8, R11, !PT ;  /* 0x0000000b08097209 */ /* 0x000fe20007810000 */
[----:B------:R-:W-:Y:S08]  /*bea0*/  SHFL.BFLY PT, R4, R7, 0x1, 0x1f ;  /* 0x0c201f0007047f89 */ /* 0x000ff000000e0000 */
[----:B------:R-:W1:Y:S08]  /*beb0*/  SHFL.BFLY PT, R6, R5, 0x1, 0x1f ;  /* 0x0c201f0005067f89 */ /* 0x000e7000000e0000 */
[----:B------:R-:W2:Y:S01]  /*bec0*/  SHFL.BFLY PT, R2, R9, 0x1, 0x1f ;  /* 0x0c201f0009027f89 */ /* 0x000ea200000e0000 */
[----:B-1----:R-:W-:Y:S02]  /*bed0*/  FMNMX.FTZ R3, R5, R6, !PT ;  /* 0x0000000605037209 */ /* 0x002fe40007810000 */
[----:B------:R-:W-:Y:S03]  /*bee0*/  FMNMX.FTZ R5, R175, R0, !PT ;  /* 0x00000000af057209 */ /* 0x000fe60007810000 */
[C---:B------:R-:W-:Y:S01]  /*bef0*/  FADD.FTZ R0, -R3.reuse, R148 ;  /* 0x0000009403007221 */ /* 0x040fe20000010100 */
[----:B------:R-:W-:Y:S01]  /*bf00*/  FMNMX.FTZ R6, R158, R5, !PT ;  /* 0x000000059e067209 */ /* 0x000fe20007810000 */
[----:B------:R-:W-:Y:S01]  /*bf10*/  FMUL.FTZ R173, R3, c[0x0][0x2d0] ;  /* 0x0000b40003ad7a20 */ /* 0x000fe20000410000 */
[----:B--2---:R-:W-:Y:S01]  /*bf20*/  FMNMX.FTZ R2, R9, R2, !PT ;  /* 0x0000000209027209 */ /* 0x004fe20007810000 */
[----:B------:R-:W-:Y:S01]  /*bf30*/  FMUL.FTZ R151, R0, c[0x0][0x2d0] ;  /* 0x0000b40000977a20 */ /* 0x000fe20000410000 */
[----:B------:R-:W-:Y:S01]  /*bf40*/  FMNMX.FTZ R0, R157, R6, !PT ;  /* 0x000000069d007209 */ /* 0x000fe20007810000 */
[----:B------:R-:W-:Y:S02]  /*bf50*/  FFMA.FTZ R177, R176, c[0x0][0x2d0], -R173 ;  /* 0x0000b400b0b17a23 */ /* 0x000fe400000108ad */
[----:B------:R-:W-:Y:S01]  /*bf60*/  FADD.FTZ R6, -R2, R153 ;  /* 0x0000009902067221 */ /* 0x000fe20000010100 */
[----:B------:R-:W-:Y:S01]  /*bf70*/  FMNMX.FTZ R5, R155, R0, !PT ;  /* 0x000000009b057209 */ /* 0x000fe20007810000 */
[----:B------:R-:W-:Y:S01]  /*bf80*/  FFMA.FTZ R176, R172, c[0x0][0x2d0], -R173 ;  /* 0x0000b400acb07a23 */ /* 0x000fe200000108ad */
[----:B------:R-:W-:Y:S01]  /*bf90*/  FMNMX.FTZ R0, R7, R4, !PT ;  /* 0x0000000407007209 */ /* 0x000fe20007810000 */
[----:B------:R-:W-:Y:S01]  /*bfa0*/  FMUL.FTZ R150, R6, c[0x0][0x2d0] ;  /* 0x0000b40006967a20 */ /* 0x000fe20000410000 */
[----:B------:R-:W-:Y:S01]  /*bfb0*/  FMNMX.FTZ R4, R154, R5, !PT ;  /* 0x000000059a047209 */ /* 0x000fe20007810000 */
[----:B------:R-:W-:Y:S01]  /*bfc0*/  FMUL.FTZ R172, R2, c[0x0][0x2d0] ;  /* 0x0000b40002ac7a20 */ /* 0x000fe20000410000 */
[----:B------:R-:W1:Y:S01]  /*bfd0*/  MUFU.EX2 R151, R151 ;  /* 0x0000009700977308 */ /* 0x000e620000000800 */
[----:B------:R-:W-:Y:S02]  /*bfe0*/  FADD.FTZ R6, -R0, R149 ;  /* 0x0000009500067221 */ /* 0x000fe40000010100 */
[----:B------:R-:W2:Y:S01]  /*bff0*/  SHFL.BFLY PT, R5, R4, 0x2, 0x1f ;  /* 0x0c401f0004057f89 */ /* 0x000ea200000e0000 */
[--C-:B------:R-:W-:Y:S02]  /*c000*/  FFMA.FTZ R180, R181, c[0x0][0x2d0], -R172.reuse ;  /* 0x0000b400b5b47a23 */ /* 0x100fe400000108ac */
[----:B------:R-:W-:Y:S02]  /*c010*/  FMUL.FTZ R149, R6, c[0x0][0x2d0] ;  /* 0x0000b40006957a20 */ /* 0x000fe40000410000 */
[--C-:B------:R-:W-:Y:S02]  /*c020*/  FFMA.FTZ R179, R179, c[0x0][0x2d0], -R172.reuse ;  /* 0x0000b400b3b37a23 */ /* 0x100fe400000108ac */
[--C-:B------:R-:W-:Y:S01]  /*c030*/  FFMA.FTZ R182, R14, c[0x0][0x2d0], -R173.reuse ;  /* 0x0000b4000eb67a23 */ /* 0x100fe200000108ad */
[----:B------:R-:W3:Y:S01]  /*c040*/  MUFU.EX2 R150, R150 ;  /* 0x0000009600967308 */ /* 0x000ee20000000800 */
[--C-:B------:R-:W-:Y:S02]  /*c050*/  FFMA.FTZ R181, R16, c[0x0][0x2d0], -R173.reuse ;  /* 0x0000b40010b57a23 */ /* 0x100fe400000108ad */
[--C-:B------:R-:W-:Y:S02]  /*c060*/  FFMA.FTZ R178, R17, c[0x0][0x2d0], -R172.reuse ;  /* 0x0000b40011b27a23 */ /* 0x100fe400000108ac */
[----:B------:R-:W-:Y:S02]  /*c070*/  FFMA.FTZ R183, R15, c[0x0][0x2d0], -R172 ;  /* 0x0000b4000fb77a23 */ /* 0x000fe400000108ac */
[----:B------:R-:W-:Y:S02]  /*c080*/  FMUL.FTZ R163, R0, c[0x0][0x2d0] ;  /* 0x0000b40000a37a20 */ /* 0x000fe40000410000 */
[----:B------:R-:W-:Y:S01]  /*c090*/  FFMA.FTZ R252, R166, c[0x0][0x2d0], -R173 ;  /* 0x0000b400a6fc7a23 */ /* 0x000fe200000108ad */
[----:B------:R-:W-:Y:S01]  /*c0a0*/  MUFU.EX2 R177, R177 ;  /* 0x000000b100b17308 */ /* 0x000fe20000000800 */
[--C-:B------:R-:W-:Y:S02]  /*c0b0*/  FFMA.FTZ R189, R250, c[0x0][0x2d0], -R163.reuse ;  /* 0x0000b400fabd7a23 */ /* 0x100fe400000108a3 */
[--C-:B------:R-:W-:Y:S02]  /*c0c0*/  FFMA.FTZ R191, R184, c[0x0][0x2d0], -R163.reuse ;  /* 0x0000b400b8bf7a23 */ /* 0x100fe400000108a3 */
[--C-:B------:R-:W-:Y:S01]  /*c0d0*/  FFMA.FTZ R188, R186, c[0x0][0x2d0], -R163.reuse ;  /* 0x0000b400babc7a23 */ /* 0x100fe200000108a3 */
[----:B--2---:R-:W-:Y:S01]  /*c0e0*/  FMNMX.FTZ R6, R4, R5, !PT ;  /* 0x0000000504067209 */ /* 0x004fe20007810000 */
[----:B------:R-:W-:Y:S02]  /*c0f0*/  FFMA.FTZ R186, R12, c[0x0][0x2d0], -R163 ;  /* 0x0000b4000cba7a23 */ /* 0x000fe400000108a3 */
[C---:B-1----:R-:W-:Y:S01]  /*c100*/  FMUL.FTZ R5, R151.reuse, R145 ;  /* 0x0000009197057220 */ /* 0x042fe20000410000 */
[----:B------:R-:W-:Y:S01]  /*c110*/  MUFU.EX2 R176, R176 ;  /* 0x000000b000b07308 */ /* 0x000fe20000000800 */
[----:B------:R-:W1:Y:S01]  /*c120*/  SHFL.BFLY PT, R153, R6, 0x1, 0x1f ;  /* 0x0c201f0006997f89 */ /* 0x000e6200000e0000 */
[C---:B------:R-:W-:Y:S02]  /*c130*/  FMUL.FTZ R16, R151.reuse, R132 ;  /* 0x0000008497107220 */ /* 0x040fe40000410000 */
[C---:B---3--:R-:W-:Y:S02]  /*c140*/  FMUL.FTZ R7, R150.reuse, R147 ;  /* 0x0000009396077220 */ /* 0x048fe40000410000 */
[C---:B------:R-:W-:Y:S02]  /*c150*/  FMUL.FTZ R17, R151.reuse, R133 ;  /* 0x0000008597117220 */ /* 0x040fe40000410000 */
[C---:B------:R-:W-:Y:S02]  /*c160*/  FMUL.FTZ R18, R150.reuse, R134 ;  /* 0x0000008696127220 */ /* 0x040fe40000410000 */
[----:B------:R-:W-:Y:S01]  /*c170*/  MUFU.EX2 R180, R180 ;  /* 0x000000b400b47308 */ /* 0x000fe20000000800 */
[C---:B------:R-:W-:Y:S02]  /*c180*/  FMUL.FTZ R19, R150.reuse, R135 ;  /* 0x0000008796137220 */ /* 0x040fe40000410000 */
[----:B------:R-:W-:Y:S01]  /*c190*/  LDSM.16.MT88.4 R132, [R214+0x900] ;  /* 0x00090000d684783b */ /* 0x000fe20000004200 */
[C---:B------:R-:W-:Y:S02]  /*c1a0*/  FMUL.FTZ R32, R151.reuse, R116 ;  /* 0x0000007497207220 */ /* 0x040fe40000410000 */
[C---:B------:R-:W-:Y:S02]  /*c1b0*/  FMUL.FTZ R33, R151.reuse, R117 ;  /* 0x0000007597217220 */ /* 0x040fe40000410000 */
[C---:B------:R-:W-:Y:S02]  /*c1c0*/  FMUL.FTZ R34, R150.reuse, R118 ;  /* 0x0000007696227220 */ /* 0x040fe40000410000 */
[----:B------:R-:W2:Y:S01]  /*c1d0*/  MUFU.EX2 R179, R179 ;  /* 0x000000b300b37308 */ /* 0x000ea20000000800 */
[C---:B------:R-:W-:Y:S02]  /*c1e0*/  FMUL.FTZ R35, R150.reuse, R119 ;  /* 0x0000007796237220 */ /* 0x040fe40000410000 */
[----:B------:R-:W-:Y:S01]  /*c1f0*/  LDSM.16.MT88.4 R116, [R214+0x1100] ;  /* 0x00110000d674783b */ /* 0x000fe20000004200 */
[----:B------:R-:W-:Y:S01]  /*c200*/  FMUL.FTZ R48, R151, R100 ;  /* 0x0000006497307220 */ /* 0x000fe20000410000 */
[----:B-1----:R-:W-:Y:S01]  /*c210*/  FMNMX.FTZ R153, R153, R6, !PT ;  /* 0x0000000699997209 */ /* 0x002fe20007810000 */
[----:B------:R-:W-:Y:S02]  /*c220*/  FMUL.FTZ R6, R150, R146 ;  /* 0x0000009296067220 */ /* 0x000fe40000410000 */
[----:B------:R-:W-:Y:S02]  /*c230*/  FMUL.FTZ R49, R151, R101 ;  /* 0x0000006597317220 */ /* 0x000fe40000410000 */
[C---:B------:R-:W-:Y:S01]  /*c240*/  FMUL.FTZ R162, R153.reuse, c[0x0][0x2d0] ;  /* 0x0000b40099a27a20 */ /* 0x040fe20000410000 */
[----:B------:R-:W-:Y:S01]  /*c250*/  MUFU.EX2 R182, R182 ;  /* 0x000000b600b67308 */ /* 0x000fe20000000800 */
[----:B------:R-:W-:Y:S02]  /*c260*/  FADD.FTZ R4, -R153, R152 ;  /* 0x0000009899047221 */ /* 0x000fe40000010100 */
[--C-:B------:R-:W-:Y:S02]  /*c270*/  FFMA.FTZ R152, R13, c[0x0][0x2d0], -R162.reuse ;  /* 0x0000b4000d987a23 */ /* 0x100fe400000108a2 */
[----:B------:R-:W-:Y:S02]  /*c280*/  FMUL.FTZ R148, R4, c[0x0][0x2d0] ;  /* 0x0000b40004947a20 */ /* 0x000fe40000410000 */
[--C-:B------:R-:W-:Y:S02]  /*c290*/  FFMA.FTZ R187, R187, c[0x0][0x2d0], -R162.reuse ;  /* 0x0000b400bbbb7a23 */ /* 0x100fe400000108a2 */
[--C-:B------:R-:W-:Y:S01]  /*c2a0*/  FFMA.FTZ R184, R185, c[0x0][0x2d0], -R162.reuse ;  /* 0x0000b400b9b87a23 */ /* 0x100fe200000108a2 */
[----:B------:R-:W1:Y:S01]  /*c2b0*/  MUFU.EX2 R181, R181 ;  /* 0x000000b500b57308 */ /* 0x000e620000000800 */
[----:B------:R-:W-:Y:S01]  /*c2c0*/  FFMA.FTZ R185, R193, c[0x0][0x2d0], -R162 ;  /* 0x0000b400c1b97a23 */ /* 0x000fe200000108a2 */
[----:B--2---:R-:W-:Y:S01]  /*c2d0*/  F2FP.BF16.PACK_AB R145, R179, R180 ;  /* 0x000000b4b391723e */ /* 0x004fe200000010ff */
[----:B------:R-:W-:Y:S01]  /*c2e0*/  FMUL.FTZ R4, R151, R144 ;  /* 0x0000009097047220 */ /* 0x000fe20000410000 */
[----:B------:R-:W-:Y:S01]  /*c2f0*/  F2FP.BF16.PACK_AB R144, R176, R177 ;  /* 0x000000b1b090723e */ /* 0x000fe200000010ff */
[C---:B------:R-:W-:Y:S02]  /*c300*/  FMUL.FTZ R50, R150.reuse, R102 ;  /* 0x0000006696327220 */ /* 0x040fe40000410000 */
[----:B------:R-:W-:Y:S03]  /*c310*/  FMUL.FTZ R51, R150, R103 ;  /* 0x0000006796337220 */ /* 0x000fe60000410000 */
[----:B------:R-:W-:Y:S01]  /*c320*/  MUFU.EX2 R178, R178 ;  /* 0x000000b200b27308 */ /* 0x000fe20000000800 */
[----:B------:R-:W-:Y:S01]  /*c330*/  LDSM.16.MT88.4 R100, [R214+0x1900] ;  /* 0x00190000d664783b */ /* 0x000fe20000004200 */
[--C-:B------:R-:W-:Y:S02]  /*c340*/  FFMA.FTZ R250, R168, c[0x0][0x2d0], -R173.reuse ;  /* 0x0000b400a8fa7a23 */ /* 0x100fe400000108ad */
[--C-:B------:R-:W-:Y:S02]  /*c350*/  FFMA.FTZ R165, R165, c[0x0][0x2d0], -R172.reuse ;  /* 0x0000b400a5a57a23 */ /* 0x100fe400000108ac */
[--C-:B------:R-:W-:Y:S02]  /*c360*/  FFMA.FTZ R164, R164, c[0x0][0x2d0], -R172.reuse ;  /* 0x0000b400a4a47a23 */ /* 0x100fe400000108ac */
[--C-:B------:R-:W-:Y:S02]  /*c370*/  FFMA.FTZ R171, R171, c[0x0][0x2d0], -R173.reuse ;  /* 0x0000b400abab7a23 */ /* 0x100fe400000108ad */
[----:B------:R-:W2:Y:S01]  /*c380*/  MUFU.EX2 R183, R183 ;  /* 0x000000b700b77308 */ /* 0x000ea20000000800 */
[--C-:B------:R-:W-:Y:S02]  /*c390*/  FFMA.FTZ R169, R169, c[0x0][0x2d0], -R172.reuse ;  /* 0x0000b400a9a97a23 */ /* 0x100fe400000108ac */
[----:B------:R-:W-:Y:S01]  /*c3a0*/  FMUL.FTZ R52, R151, R52 ;  /* 0x0000003497347220 */ /* 0x000fe20000410000 */
[----:B-1----:R-:W-:Y:S01]  /*c3b0*/  F2FP.BF16.PACK_AB R146, R181, R182 ;  /* 0x000000b6b592723e */ /* 0x002fe200000010ff */
[C---:B------:R-:W-:Y:S02]  /*c3c0*/  FMUL.FTZ R53, R151.reuse, R53 ;  /* 0x0000003597357220 */ /* 0x040fe40000410000 */
[C---:B------:R-:W-:Y:S02]  /*c3d0*/  FMUL.FTZ R54, R150.reuse, R54 ;  /* 0x0000003696367220 */ /* 0x040fe40000410000 */
[C---:B------:R-:W-:Y:S01]  /*c3e0*/  FMUL.FTZ R55, R150.reuse, R55 ;  /* 0x0000003796377220 */ /* 0x040fe20000410000 */
[----:B------:R-:W1:Y:S01]  /*c3f0*/  MUFU.EX2 R149, R149 ;  /* 0x0000009500957308 */ /* 0x000e620000000800 */
[C---:B------:R-:W-:Y:S02]  /*c400*/  FMUL.FTZ R64, R151.reuse, R64 ;  /* 0x0000004097407220 */ /* 0x040fe40000410000 */
[----:B------:R-:W-:Y:S02]  /*c410*/  FMUL.FTZ R65, R151, R65 ;  /* 0x0000004197417220 */ /* 0x000fe40000410000 */
[C---:B------:R-:W-:Y:S02]  /*c420*/  FMUL.FTZ R66, R150.reuse, R66 ;  /* 0x0000004296427220 */ /* 0x040fe40000410000 */
[----:B------:R-:W-:Y:S02]  /*c430*/  FMUL.FTZ R67, R150, R67 ;  /* 0x0000004396437220 */ /* 0x000fe40000410000 */
[--C-:B------:R-:W-:Y:S01]  /*c440*/  FFMA.FTZ R190, R248, c[0x0][0x2d0], -R173.reuse ;  /* 0x0000b400f8be7a23 */ /* 0x100fe200000108ad */
[----:B------:R-:W3:Y:S01]  /*c450*/  MUFU.EX2 R148, R148 ;  /* 0x0000009400947308 */ /* 0x000ee20000000800 */
[--C-:B------:R-:W-:Y:S02]  /*c460*/  FFMA.FTZ R193, R192, c[0x0][0x2d0], -R173.reuse ;  /* 0x0000b400c0c17a23 */ /* 0x100fe400000108ad */
[--C-:B------:R-:W-:Y:S01]  /*c470*/  FFMA.FTZ R192, R197, c[0x0][0x2d0], -R172.reuse ;  /* 0x0000b400c5c07a23 */ /* 0x100fe200000108ac */
[----:B--2---:R-:W-:Y:S01]  /*c480*/  F2FP.BF16.PACK_AB R147, R183, R178 ;  /* 0x000000b2b793723e */ /* 0x004fe200000010ff */
[--C-:B------:R-:W-:Y:S02]  /*c490*/  FFMA.FTZ R195, R195, c[0x0][0x2d0], -R172.reuse ;  /* 0x0000b400c3c37a23 */ /* 0x100fe400000108ac */
[--C-:B------:R-:W-:Y:S02]  /*c4a0*/  FFMA.FTZ R194, R194, c[0x0][0x2d0], -R173.reuse ;  /* 0x0000b400c2c27a23 */ /* 0x100fe400000108ad */
[--C-:B------:R-:W-:Y:S01]  /*c4b0*/  FFMA.FTZ R197, R196, c[0x0][0x2d0], -R173.reuse ;  /* 0x0000b400c4c57a23 */ /* 0x100fe200000108ad */
[----:B------:R-:W-:Y:S01]  /*c4c0*/  MUFU.EX2 R191, R191 ;  /* 0x000000bf00bf7308 */ /* 0x000fe20000000800 */
[-C--:B------:R-:W-:Y:S05]  /*c4d0*/  HMMA.16816.F32.BF16 R4, R144, R20.reuse, R4 ;  /* 0x000000149004723c */ /* 0x080fea0000041804 */
[C---:B-1----:R-:W-:Y:S02]  /*c4e0*/  FMUL.FTZ R8, R149.reuse, R140 ;  /* 0x0000008c95087220 */ /* 0x042fe40000410000 */
[C---:B------:R-:W-:Y:S02]  /*c4f0*/  FMUL.FTZ R9, R149.reuse, R141 ;  /* 0x0000008d95097220 */ /* 0x040fe40000410000 */
[----:B------:R-:W1:Y:S03]  /*c500*/  MUFU.EX2 R188, R188 ;  /* 0x000000bc00bc7308 */ /* 0x000e660000000800 */
[C---:B------:R-:W-:Y:S02]  /*c510*/  FMUL.FTZ R13, R149.reuse, R137 ;  /* 0x00000089950d7220 */ /* 0x040fe40000410000 */
[C---:B---3--:R-:W-:Y:S02]  /*c520*/  FMUL.FTZ R10, R148.reuse, R142 ;  /* 0x0000008e940a7220 */ /* 0x048fe40000410000 */
        /* <DEDUP_REMOVED lines=8> */
[----:B------:R-:W2:Y:S01]  /*c5b0*/  MUFU.EX2 R186, R186 ;  /* 0x000000ba00ba7308 */ /* 0x000ea20000000800 */
[----:B------:R-:W-:Y:S02]  /*c5c0*/  FMUL.FTZ R43, R148, R111 ;  /* 0x0000006f942b7220 */ /* 0x000fe40000410000 */
[----:B------:R-:W-:Y:S01]  /*c5d0*/  LDSM.16.MT88.4 R108, [R214+0x500] ;  /* 0x00050000d66c783b */ /* 0x000fe20000004200 */
[----:B-1----:R-:W-:Y:S01]  /*c5e0*/  F2FP.BF16.PACK_AB R140, R188, R191 ;  /* 0x000000bfbc8c723e */ /* 0x002fe200000010ff */
[C---:B------:R-:W-:Y:S02]  /*c5f0*/  FMUL.FTZ R44, R149.reuse, R104 ;  /* 0x00000068952c7220 */ /* 0x040fe40000410000 */
[C---:B------:R-:W-:Y:S02]  /*c600*/  FMUL.FTZ R45, R149.reuse, R105 ;  /* 0x00000069952d7220 */ /* 0x040fe40000410000 */
[C---:B------:R-:W-:Y:S01]  /*c610*/  FMUL.FTZ R46, R148.reuse, R106 ;  /* 0x0000006a942e7220 */ /* 0x040fe20000410000 */
[----:B------:R-:W-:Y:S01]  /*c620*/  MUFU.EX2 R187, R187 ;  /* 0x000000bb00bb7308 */ /* 0x000fe20000000800 */
[----:B------:R-:W-:Y:S02]  /*c630*/  FMUL.FTZ R47, R148, R107 ;  /* 0x0000006b942f7220 */ /* 0x000fe40000410000 */
[----:B------:R-:W-:Y:S01]  /*c640*/  LDSM.16.MT88.4 R104, [R212+0x1900] ;  /* 0x00190000d468783b */ /* 0x000fe20000004200 */
[----:B------:R-:W-:Y:S02]  /*c650*/  FFMA.FTZ R173, R170, c[0x0][0x2d0], -R173 ;  /* 0x0000b400aaad7a23 */ /* 0x000fe400000108ad */
        /* <DEDUP_REMOVED lines=12> */
[----:B------:R-:W-:Y:S02]  /*c720*/  FMUL.FTZ R61, R149, R61 ;  /* 0x0000003d953d7220 */ /* 0x000fe40000410000 */
[C---:B------:R-:W-:Y:S02]  /*c730*/  FMUL.FTZ R62, R148.reuse, R62 ;  /* 0x0000003e943e7220 */ /* 0x040fe40000410000 */
[----:B------:R-:W-:Y:S01]  /*c740*/  FMUL.FTZ R63, R148, R63 ;  /* 0x0000003f943f7220 */ /* 0x000fe20000410000 */
[----:B------:R-:W2:Y:S01]  /*c750*/  MUFU.EX2 R152, R152 ;  /* 0x0000009800987308 */ /* 0x000ea20000000800 */
[--C-:B------:R-:W-:Y:S02]  /*c760*/  FFMA.FTZ R196, R201, c[0x0][0x2d0], -R172.reuse ;  /* 0x0000b400c9c47a23 */ /* 0x100fe400000108ac */
[--C-:B------:R-:W-:Y:S01]  /*c770*/  FFMA.FTZ R199, R199, c[0x0][0x2d0], -R172.reuse ;  /* 0x0000b400c7c77a23 */ /* 0x100fe200000108ac */
[----:B-1----:R-:W-:Y:S01]  /*c780*/  F2FP.BF16.PACK_AB R141, R184, R187 ;  /* 0x000000bbb88d723e */ /* 0x002fe200000010ff */
[----:B------:R-:W-:Y:S02]  /*c790*/  FFMA.FTZ R172, R167, c[0x0][0x2d0], -R172 ;  /* 0x0000b400a7ac7a23 */ /* 0x000fe400000108ac */
[--C-:B------:R-:W-:Y:S02]  /*c7a0*/  FFMA.FTZ R248, R251, c[0x0][0x2d0], -R162.reuse ;  /* 0x0000b400fbf87a23 */ /* 0x100fe400000108a2 */
[--C-:B------:R-:W-:Y:S01]  /*c7b0*/  FFMA.FTZ R251, R175, c[0x0][0x2d0], -R162.reuse ;  /* 0x0000b400affb7a23 */ /* 0x100fe200000108a2 */
[----:B------:R-:W-:Y:S01]  /*c7c0*/  MUFU.EX2 R124, R165 ;  /* 0x000000a5007c7308 */ /* 0x000fe20000000800 */
[C---:B------:R-:W-:Y:S02]  /*c7d0*/  FMUL.FTZ R25, R149.reuse, R125 ;  /* 0x0000007d95197220 */ /* 0x040fe40000410000 */
[----:B------:R-:W-:Y:S02]  /*c7e0*/  FMUL.FTZ R26, R148, R126 ;  /* 0x0000007e941a7220 */ /* 0x000fe40000410000 */
[C---:B------:R-:W-:Y:S02]  /*c7f0*/  FMUL.FTZ R28, R149.reuse, R120 ;  /* 0x00000078951c7220 */ /* 0x040fe40000410000 */
[----:B------:R-:W-:Y:S02]  /*c800*/  FMUL.FTZ R29, R149, R121 ;  /* 0x00000079951d7220 */ /* 0x000fe40000410000 */
[C---:B------:R-:W-:Y:S01]  /*c810*/  FMUL.FTZ R68, R151.reuse, R68 ;  /* 0x0000004497447220 */ /* 0x040fe20000410000 */
[----:B------:R1:W-:Y:S01]  /*c820*/  MUFU.EX2 R127, R164 ;  /* 0x000000a4007f7308 */ /* 0x0003e20000000800 */
[C---:B------:R-:W-:Y:S02]  /*c830*/  FMUL.FTZ R69, R151.reuse, R69 ;  /* 0x0000004597457220 */ /* 0x040fe40000410000 */
[----:B------:R-:W-:Y:S01]  /*c840*/  FMUL.FTZ R70, R150, R70 ;  /* 0x0000004696467220 */ /* 0x000fe20000410000 */
[----:B--2---:R-:W-:Y:S01]  /*c850*/  F2FP.BF16.PACK_AB R143, R152, R185 ;  /* 0x000000b9988f723e */ /* 0x004fe200000010ff */
[C---:B------:R-:W-:Y:S02]  /*c860*/  FMUL.FTZ R71, R150.reuse, R71 ;  /* 0x0000004796477220 */ /* 0x040fe40000410000 */
[C---:B------:R-:W-:Y:S02]  /*c870*/  FMUL.FTZ R80, R151.reuse, R80 ;  /* 0x0000005097507220 */ /* 0x040fe40000410000 */
[C---:B------:R-:W-:Y:S01]  /*c880*/  FMUL.FTZ R81, R151.reuse, R81 ;  /* 0x0000005197517220 */ /* 0x040fe20000410000 */
[----:B------:R-:W-:Y:S01]  /*c890*/  MUFU.EX2 R122, R171 ;  /* 0x000000ab007a7308 */ /* 0x000fe20000000800 */
[C---:B------:R-:W-:Y:S04]  /*c8a0*/  HMMA.16816.F32.BF16 R8, R140.reuse, R20, R8 ;  /* 0x000000148c08723c */ /* 0x040fe80000041808 */
[C---:B------:R-:W-:Y:S02]  /*c8b0*/  FMUL.FTZ R82, R150.reuse, R82 ;  /* 0x0000005296527220 */ /* 0x040fe40000410000 */
[C---:B------:R-:W-:Y:S02]  /*c8c0*/  FMUL.FTZ R83, R150.reuse, R83 ;  /* 0x0000005396537220 */ /* 0x040fe40000410000 */
[-C--:B------:R-:W-:Y:S01]  /*c8d0*/  HMMA.16816.F32.BF16 R12, R140, R22.reuse, R12 ;  /* 0x000000168c0c723c */ /* 0x080fe2000004180c */
[----:B------:R-:W-:Y:S03]  /*c8e0*/  MUFU.EX2 R137, R173 ;  /* 0x000000ad00897308 */ /* 0x000fe60000000800 */
[C---:B------:R-:W-:Y:S01]  /*c8f0*/  FMUL.FTZ R20, R151.reuse, R128 ;  /* 0x0000008097147220 */ /* 0x040fe20000410000 */
[----:B-1----:R-:W-:Y:S01]  /*c900*/  LDSM.16.MT88.4 R164, [R214+0x1500] ;  /* 0x00150000d6a4783b */ /* 0x002fe20000004200 */
[C---:B------:R-:W-:Y:S02]  /*c910*/  FMUL.FTZ R21, R151.reuse, R129 ;  /* 0x0000008197157220 */ /* 0x040fe40000410000 */
[C---:B------:R-:W-:Y:S03]  /*c920*/  HMMA.16816.F32.BF16 R16, R144.reuse, R22, R16 ;  /* 0x000000169010723c */ /* 0x040fe60000041810 */
[----:B------:R1:W-:Y:S01]  /*c930*/  MUFU.EX2 R123, R169 ;  /* 0x000000a9007b7308 */ /* 0x0003e20000000800 */
[C---:B------:R-:W-:Y:S02]  /*c940*/  FMUL.FTZ R84, R151.reuse, R84 ;  /* 0x0000005497547220 */ /* 0x040fe40000410000 */
[----:B------:R-:W-:Y:S02]  /*c950*/  FMUL.FTZ R85, R151, R85 ;  /* 0x0000005597557220 */ /* 0x000fe40000410000 */
[C---:B------:R-:W-:Y:S04]  /*c960*/  FMUL.FTZ R22, R150.reuse, R130 ;  /* 0x0000008296167220 */ /* 0x040fe80000410000 */
[C---:B------:R-:W-:Y:S01]  /*c970*/  FMUL.FTZ R23, R150.reuse, R131 ;  /* 0x0000008396177220 */ /* 0x040fe20000410000 */
[----:B------:R2:W-:Y:S01]  /*c980*/  MUFU.EX2 R138, R172 ;  /* 0x000000ac008a7308 */ /* 0x0005e20000000800 */
[----:B------:R-:W3:Y:S01]  /*c990*/  LDSM.16.MT88.4 R128, [R214+0xd00] ;  /* 0x000d0000d680783b */ /* 0x000ee20000004200 */
[C---:B------:R-:W-:Y:S02]  /*c9a0*/  FMUL.FTZ R86, R150.reuse, R86 ;  /* 0x0000005696567220 */ /* 0x040fe40000410000 */
[----:B------:R-:W-:Y:S02]  /*c9b0*/  FMUL.FTZ R87, R150, R87 ;  /* 0x0000005796577220 */ /* 0x000fe40000410000 */
[-C--:B------:R-:W-:Y:S03]  /*c9c0*/  HMMA.16816.F32.BF16 R20, R144, R36.reuse, R20 ;  /* 0x000000249014723c */ /* 0x080fe60000041814 */
[--C-:B------:R-:W-:Y:S01]  /*c9d0*/  FFMA.FTZ R201, R200, c[0x0][0x2d0], -R163.reuse ;  /* 0x0000b400c8c97a23 */ /* 0x100fe200000108a3 */
[----:B------:R-:W-:Y:S01]  /*c9e0*/  MUFU.EX2 R190, R190 ;  /* 0x000000be00be7308 */ /* 0x000fe20000000800 */
[--C-:B------:R-:W-:Y:S02]  /*c9f0*/  FFMA.FTZ R200, R249, c[0x0][0x2d0], -R162.reuse ;  /* 0x0000b400f9c87a23 */ /* 0x100fe400000108a2 */
[--C-:B------:R-:W-:Y:S01]  /*ca00*/  FFMA.FTZ R249, R174, c[0x0][0x2d0], -R163.reuse ;  /* 0x0000b400aef97a23 */ /* 0x100fe200000108a3 */
[C---:B------:R-:W-:Y:S01]  /*ca10*/  HMMA.16816.F32.BF16 R24, R140.reuse, R36, R24 ;  /* 0x000000248c18723c */ /* 0x040fe20000041818 */
[----:B-1----:R-:W-:Y:S03]  /*ca20*/  LDSM.16.MT88.4 R168, [R212+0x1500] ;  /* 0x00150000d4a8783b */ /* 0x002fe60000004200 */
[C---:B------:R-:W-:Y:S02]  /*ca30*/  FMUL.FTZ R96, R151.reuse, R96 ;  /* 0x0000006097607220 */ /* 0x040fe40000410000 */
[----:B------:R-:W1:Y:S01]  /*ca40*/  MUFU.EX2 R193, R193 ;  /* 0x000000c100c17308 */ /* 0x000e620000000800 */
[C---:B------:R-:W-:Y:S01]  /*ca50*/  FMUL.FTZ R36, R151.reuse, R112 ;  /* 0x0000007097247220 */ /* 0x040fe20000410000 */
[-C--:B------:R-:W-:Y:S01]  /*ca60*/  HMMA.16816.F32.BF16 R28, R140, R38.reuse, R28 ;  /* 0x000000268c1c723c */ /* 0x080fe2000004181c */
[----:B--2---:R-:W-:Y:S03]  /*ca70*/  LDSM.16.MT88.4 R172, [R214+0x2100] ;  /* 0x00210000d6ac783b */ /* 0x004fe60000004200 */
[C---:B------:R-:W-:Y:S02]  /*ca80*/  FMUL.FTZ R37, R151.reuse, R113 ;  /* 0x0000007197257220 */ /* 0x040fe40000410000 */
[----:B------:R-:W-:Y:S02]  /*ca90*/  FMUL.FTZ R97, R151, R97 ;  /* 0x0000006197617220 */ /* 0x000fe40000410000 */
[C---:B------:R-:W-:Y:S01]  /*caa0*/  HMMA.16816.F32.BF16 R32, R144.reuse, R38, R32 ;  /* 0x000000269020723c */ /* 0x040fe20000041820 */
[----:B------:R-:W-:Y:S03]  /*cab0*/  MUFU.EX2 R192, R192 ;  /* 0x000000c000c07308 */ /* 0x000fe60000000800 */
[C---:B------:R-:W-:Y:S02]  /*cac0*/  FMUL.FTZ R98, R150.reuse, R98 ;  /* 0x0000006296627220 */ /* 0x040fe40000410000 */
[C---:B------:R-:W-:Y:S02]  /*cad0*/  FMUL.FTZ R99, R150.reuse, R99 ;  /* 0x0000006396637220 */ /* 0x040fe40000410000 */
[C---:B------:R-:W-:Y:S03]  /*cae0*/  FMUL.FTZ R38, R150.reuse, R114 ;  /* 0x0000007296267220 */ /* 0x040fe60000410000 */
[----:B------:R-:W2:Y:S01]  /*caf0*/  MUFU.EX2 R195, R195 ;  /* 0x000000c300c37308 */ /* 0x000ea20000000800 */
[----:B------:R-:W-:Y:S02]  /*cb00*/  FMUL.FTZ R39, R150, R115 ;  /* 0x0000007396277220 */ /* 0x000fe40000410000 */
[----:B------:R-:W4:Y:S01]  /*cb10*/  LDSM.16.MT88.4 R112, [R212+0xd00] ;  /* 0x000d0000d470783b */ /* 0x000f220000004200 */
[--C-:B------:R-:W-:Y:S02]  /*cb20*/  FFMA.FTZ R159, R159, c[0x0][0x2d0], -R163.reuse ;  /* 0x0000b4009f9f7a23 */ /* 0x100fe400000108a3 */
[--C-:B------:R-:W-:Y:S02]  /*cb30*/  FFMA.FTZ R158, R158, c[0x0][0x2d0], -R162.reuse ;  /* 0x0000b4009e9e7a23 */ /* 0x100fe400000108a2 */
[-C--:B---3--:R-:W-:Y:S02]  /*cb40*/  HMMA.16816.F32.BF16 R36, R144, R128.reuse, R36 ;  /* 0x000000809024723c */ /* 0x088fe40000041824 */
[----:B------:R-:W-:Y:S01]  /*cb50*/  MUFU.EX2 R194, R194 ;  /* 0x000000c200c27308 */ /* 0x000fe20000000800 */
[--C-:B------:R-:W-:Y:S02]  /*cb60*/  FFMA.FTZ R157, R157, c[0x0][0x2d0], -R162.reuse ;  /* 0x0000b4009d9d7a23 */ /* 0x100fe400000108a2 */
[C---:B------:R-:W-:Y:S02]  /*cb70*/  FMUL.FTZ R72, R149.reuse, R72 ;  /* 0x0000004895487220 */ /* 0x040fe40000410000 */
[C---:B------:R-:W-:Y:S01]  /*cb80*/  FMUL.FTZ R73, R149.reuse, R73 ;  /* 0x0000004995497220 */ /* 0x040fe20000410000 */
[C---:B------:R-:W-:Y:S04]  /*cb90*/  HMMA.16816.F32.BF16 R40, R140.reuse, R128, R40 ;  /* 0x000000808c28723c */ /* 0x040fe80000041828 */
[----:B------:R-:W3:Y:S01]  /*cba0*/  MUFU.EX2 R197, R197 ;  /* 0x000000c500c57308 */ /* 0x000ee20000000800 */
[C---:B------:R-:W-:Y:S02]  /*cbb0*/  FMUL.FTZ R74, R148.reuse, R74 ;  /* 0x0000004a944a7220 */ /* 0x040fe40000410000 */
[C---:B------:R-:W-:Y:S01]  /*cbc0*/  FMUL.FTZ R75, R148.reuse, R75 ;  /* 0x0000004b944b7220 */ /* 0x040fe20000410000 */
[-C--:B------:R-:W-:Y:S04]  /*cbd0*/  HMMA.16816.F32.BF16 R44, R140, R130.reuse, R44 ;  /* 0x000000828c2c723c */ /* 0x080fe8000004182c */
[C---:B------:R-:W-:Y:S02]  /*cbe0*/  FMUL.FTZ R76, R149.reuse, R76 ;  /* 0x0000004c954c7220 */ /* 0x040fe40000410000 */
[----:B------:R-:W-:Y:S01]  /*cbf0*/  MUFU.EX2 R196, R196 ;  /* 0x000000c400c47308 */ /* 0x000fe20000000800 */
[C---:B------:R-:W-:Y:S01]  /*cc00*/  FMUL.FTZ R77, R149.reuse, R77 ;  /* 0x0000004d954d7220 */ /* 0x040fe20000410000 */
[C---:B------:R-:W-:Y:S04]  /*cc10*/  HMMA.16816.F32.BF16 R48, R144.reuse, R130, R48 ;  /* 0x000000829030723c */ /* 0x040fe80000041830 */
[C---:B------:R-:W-:Y:S02]  /*cc20*/  FMUL.FTZ R78, R148.reuse, R78 ;  /* 0x0000004e944e7220 */ /* 0x040fe40000410000 */
[C---:B------:R-:W-:Y:S02]  /*cc30*/  FMUL.FTZ R79, R148.reuse, R79 ;  /* 0x0000004f944f7220 */ /* 0x040fe40000410000 */
[----:B------:R-:W5:Y:S01]  /*cc40*/  MUFU.EX2 R199, R199 ;  /* 0x000000c700c77308 */ /* 0x000f620000000800 */
[C---:B------:R-:W-:Y:S01]  /*cc50*/  FMUL.FTZ R88, R149.reuse, R88 ;  /* 0x0000005895587220 */ /* 0x040fe20000410000 */
[-C--:B----4-:R-:W-:Y:S03]  /*cc60*/  HMMA.16816.F32.BF16 R52, R144, R112.reuse, R52 ;  /* 0x000000709034723c */ /* 0x090fe60000041834 */
[----:B------:R-:W-:Y:S02]  /*cc70*/  FMUL.FTZ R89, R149, R89 ;  /* 0x0000005995597220 */ /* 0x000fe40000410000 */
[C---:B------:R-:W-:Y:S03]  /*cc80*/  FMUL.FTZ R90, R148.reuse, R90 ;  /* 0x0000005a945a7220 */ /* 0x040fe60000410000 */
[----:B------:R-:W-:Y:S01]  /*cc90*/  MUFU.EX2 R201, R201 ;  /* 0x000000c900c97308 */ /* 0x000fe20000000800 */
[C---:B------:R-:W-:Y:S04]  /*cca0*/  HMMA.16816.F32.BF16 R56, R140.reuse, R112, R56 ;  /* 0x000000708c38723c */ /* 0x040fe80000041838 */
[----:B------:R-:W-:Y:S02]  /*ccb0*/  FMUL.FTZ R91, R148, R91 ;  /* 0x0000005b945b7220 */ /* 0x000fe40000410000 */
[--C-:B------:R-:W-:Y:S02]  /*ccc0*/  FFMA.FTZ R198, R198, c[0x0][0x2d0], -R163.reuse ;  /* 0x0000b400c6c67a23 */ /* 0x100fe400000108a3 */
[-C--:B------:R-:W-:Y:S01]  /*ccd0*/  HMMA.16816.F32.BF16 R60, R140, R114.reuse, R60 ;  /* 0x000000728c3c723c */ /* 0x080fe2000004183c */
[----:B------:R-:W-:Y:S03]  /*cce0*/  MUFU.EX2 R200, R200 ;  /* 0x000000c800c87308 */ /* 0x000fe60000000800 */
[--C-:B------:R-:W-:Y:S02]  /*ccf0*/  FFMA.FTZ R203, R203, c[0x0][0x2d0], -R162.reuse ;  /* 0x0000b400cbcb7a23 */ /* 0x100fe400000108a2 */
[--C-:B------:R-:W-:Y:S02]  /*cd00*/  FFMA.FTZ R202, R202, c[0x0][0x2d0], -R163.reuse ;  /* 0x0000b400caca7a23 */ /* 0x100fe400000108a3 */
[C---:B------:R-:W-:Y:S01]  /*cd10*/  HMMA.16816.F32.BF16 R64, R144.reuse, R114, R64 ;  /* 0x000000729040723c */ /* 0x040fe20000041840 */
[----:B------:R-:W4:Y:S02]  /*cd20*/  LDSM.16.MT88.4 R112, [R212+0x500] ;  /* 0x00050000d470783b */ /* 0x000f240000004200 */
[----:B------:R-:W2:Y:S01]  /*cd30*/  MUFU.EX2 R198, R198 ;  /* 0x000000c600c67308 */ /* 0x000ea20000000800 */
[C---:B------:R-:W-:Y:S02]  /*cd40*/  FMUL.FTZ R92, R149.reuse, R92 ;  /* 0x0000005c955c7220 */ /* 0x040fe40000410000 */
[----:B------:R-:W-:Y:S02]  /*cd50*/  FMUL.FTZ R93, R149, R93 ;  /* 0x0000005d955d7220 */ /* 0x000fe40000410000 */
[-C--:B------:R-:W-:Y:S04]  /*cd60*/  HMMA.16816.F32.BF16 R68, R144, R100.reuse, R68 ;  /* 0x000000649044723c */ /* 0x080fe80000041844 */
[C---:B------:R-:W-:Y:S01]  /*cd70*/  FMUL.FTZ R94, R148.reuse, R94 ;  /* 0x0000005e945e7220 */ /* 0x040fe20000410000 */
[----:B------:R-:W3:Y:S01]  /*cd80*/  MUFU.EX2 R203, R203 ;  /* 0x000000cb00cb7308 */ /* 0x000ee20000000800 */
[----:B------:R-:W-:Y:S02]  /*cd90*/  FMUL.FTZ R95, R148, R95 ;  /* 0x0000005f945f7220 */ /* 0x000fe40000410000 */
[C---:B------:R-:W-:Y:S04]  /*cda0*/  HMMA.16816.F32.BF16 R72, R140.reuse, R100, R72 ;  /* 0x000000648c48723c */ /* 0x040fe80000041848 */
[--C-:B------:R-:W-:Y:S02]  /*cdb0*/  FFMA.FTZ R160, R160, c[0x0][0x2d0], -R163.reuse ;  /* 0x0000b400a0a07a23 */ /* 0x100fe400000108a3 */
[--C-:B------:R-:W-:Y:S01]  /*cdc0*/  FFMA.FTZ R161, R161, c[0x0][0x2d0], -R163.reuse ;  /* 0x0000b400a1a17a23 */ /* 0x100fe200000108a3 */
[----:B-1----:R-:W-:Y:S01]  /*cdd0*/  F2FP.BF16.PACK_AB R100, R193, R190 ;  /* 0x000000bec164723e */ /* 0x002fe200000010ff */
[-C--:B------:R-:W-:Y:S01]  /*cde0*/  HMMA.16816.F32.BF16 R76, R140, R102.reuse, R76 ;  /* 0x000000668c4c723c */ /* 0x080fe2000004184c */
[----:B------:R-:W-:Y:S03]  /*cdf0*/  MUFU.EX2 R202, R202 ;  /* 0x000000ca00ca7308 */ /* 0x000fe60000000800 */
[----:B--2---:R-:W-:Y:S01]  /*ce00*/  F2FP.BF16.PACK_AB R101, R195, R192 ;  /* 0x000000c0c365723e */ /* 0x004fe200000010ff */
[----:B------:R-:W-:Y:S02]  /*ce10*/  FFMA.FTZ R163, R156, c[0x0][0x2d0], -R163 ;  /* 0x0000b4009ca37a23 */ /* 0x000fe400000108a3 */
[--C-:B------:R-:W-:Y:S01]  /*ce20*/  FFMA.FTZ R155, R155, c[0x0][0x2d0], -R162.reuse ;  /* 0x0000b4009b9b7a23 */ /* 0x100fe200000108a2 */
[C---:B------:R-:W-:Y:S03]  /*ce30*/  HMMA.16816.F32.BF16 R80, R144.reuse, R102, R80 ;  /* 0x000000669050723c */ /* 0x040fe60000041850 */
[----:B------:R-:W1:Y:S01]  /*ce40*/  MUFU.EX2 R249, R249 ;  /* 0x000000f900f97308 */ /* 0x000e620000000800 */
[----:B------:R-:W-:Y:S02]  /*ce50*/  FFMA.FTZ R162, R154, c[0x0][0x2d0], -R162 ;  /* 0x0000b4009aa27a23 */ /* 0x000fe400000108a2 */
[----:B------:R-:W-:Y:S01]  /*ce60*/  FFMA.FTZ R177, R151, R238, R177 ;  /* 0x000000ee97b17223 */ /* 0x000fe200000100b1 */
[----:B---3--:R-:W-:Y:S01]  /*ce70*/  F2FP.BF16.PACK_AB R102, R197, R194 ;  /* 0x000000c2c566723e */ /* 0x008fe200000010ff */
[-C--:B------:R-:W-:Y:S04]  /*ce80*/  HMMA.16816.F32.BF16 R84, R144, R104.reuse, R84 ;  /* 0x000000689054723c */ /* 0x080fe80000041854 */
[----:B-----5:R-:W-:Y:S01]  /*ce90*/  F2FP.BF16.PACK_AB R103, R199, R196 ;  /* 0x000000c4c767723e */ /* 0x020fe200000010ff */
[----:B------:R-:W-:Y:S01]  /*cea0*/  MUFU.EX2 R248, R248 ;  /* 0x000000f800f87308 */ /* 0x000fe20000000800 */
[----:B------:R-:W-:Y:S02]  /*ceb0*/  FFMA.FTZ R180, R150, R239, R180 ;  /* 0x000000ef96b47223 */ /* 0x000fe400000100b4 */
[C---:B------:R-:W-:Y:S04]  /*cec0*/  HMMA.16816.F32.BF16 R88, R140.reuse, R104, R88 ;  /* 0x000000688c58723c */ /* 0x040fe80000041858 */
[----:B------:R-:W-:Y:S02]  /*ced0*/  FFMA.FTZ R191, R149, R236, R191 ;  /* 0x000000ec95bf7223 */ /* 0x000fe400000100bf */
[----:B------:R-:W-:Y:S01]  /*cee0*/  FFMA.FTZ R187, R148, R237, R187 ;  /* 0x000000ed94bb7223 */ /* 0x000fe200000100bb */
[----:B------:R-:W2:Y:S01]  /*cef0*/  MUFU.EX2 R251, R251 ;  /* 0x000000fb00fb7308 */ /* 0x000ea20000000800 */
[-C--:B------:R-:W-:Y:S04]  /*cf00*/  HMMA.16816.F32.BF16 R92, R140, R106.reuse, R92 ;  /* 0x0000006a8c5c723c */ /* 0x080fe8000004185c */
[----:B------:R-:W-:Y:S01]  /*cf10*/  F2FP.BF16.PACK_AB R104, R201, R198 ;  /* 0x000000c6c968723e */ /* 0x000fe200000010ff */
[----:B------:R-:W-:Y:S01]  /*cf20*/  FADD.FTZ R177, R176, R177 ;  /* 0x000000b1b0b17221 */ /* 0x000fe20000010000 */
[----:B------:R-:W-:Y:S01]  /*cf30*/  F2FP.BF16.PACK_AB R105, R203, R200 ;  /* 0x000000c8cb69723e */ /* 0x000fe200000010ff */
[----:B------:R-:W-:Y:S01]  /*cf40*/  FADD.FTZ R179, R179, R180 ;  /* 0x000000b4b3b37221 */ /* 0x000fe20000010000 */
[----:B------:R-:W-:Y:S01]  /*cf50*/  HMMA.16816.F32.BF16 R96, R144, R106, R96 ;  /* 0x0000006a9060723c */ /* 0x000fe20000041860 */
[----:B------:R-:W-:Y:S03]  /*cf60*/  MUFU.EX2 R250, R250 ;  /* 0x000000fa00fa7308 */ /* 0x000fe60000000800 */
[----:B------:R-:W-:Y:S02]  /*cf70*/  FADD.FTZ R188, R188, R191 ;  /* 0x000000bfbcbc7221 */ /* 0x000fe40000010000 */
[----:B------:R-:W-:Y:S01]  /*cf80*/  FADD.FTZ R184, R184, R187 ;  /* 0x000000bbb8b87221 */ /* 0x000fe20000010000 */
[----:B-1----:R-:W-:Y:S01]  /*cf90*/  F2FP.BF16.PACK_AB R106, R249, R202 ;  /* 0x000000caf96a723e */ /* 0x002fe200000010ff */
[-C--:B------:R-:W-:Y:S03]  /*cfa0*/  HMMA.16816.F32.BF16 R4, R100, R108.reuse, R4 ;  /* 0x0000006c6404723c */ /* 0x080fe60000041804 */
[----:B------:R-:W1:Y:S02]  /*cfb0*/  MUFU.EX2 R252, R252 ;  /* 0x000000fc00fc7308 */ /* 0x000e640000000800 */
[----:B------:R-:W-:Y:S01]  /*cfc0*/  FADD.FTZ R182, R182, R177 ;  /* 0x000000b1b6b67221 */ /* 0x000fe20000010000 */
[----:B--2---:R-:W-:Y:S01]  /*cfd0*/  F2FP.BF16.PACK_AB R107, R251, R248 ;  /* 0x000000f8fb6b723e */ /* 0x004fe200000010ff */
[----:B------:R-:W-:Y:S02]  /*cfe0*/  FADD.FTZ R178, R178, R179 ;  /* 0x000000b3b2b27221 */ /* 0x000fe40000010000 */
[----:B------:R-:W-:Y:S04]  /*cff0*/  FADD.FTZ R189, R189, R188 ;  /* 0x000000bcbdbd7221 */ /* 0x000fe80000010000 */
[----:B------:R2:W-:Y:S01]  /*d000*/  MUFU.EX2 R125, R159 ;  /* 0x0000009f007d7308 */ /* 0x0005e20000000800 */
[C---:B------:R-:W-:Y:S04]  /*d010*/  HMMA.16816.F32.BF16 R8, R104.reuse, R108, R8 ;  /* 0x0000006c6808723c */ /* 0x040fe80000041808 */
[----:B------:R-:W-:Y:S02]  /*d020*/  FADD.FTZ R185, R185, R184 ;  /* 0x000000b8b9b97221 */ /* 0x000fe40000010000 */
[----:B------:R-:W-:Y:S02]  /*d030*/  FADD.FTZ R181, R181, R182 ;  /* 0x000000b6b5b57221 */ /* 0x000fe40000010000 */
[-C--:B------:R-:W-:Y:S01]  /*d040*/  HMMA.16816.F32.BF16 R12, R104, R110.reuse, R12 ;  /* 0x0000006e680c723c */ /* 0x080fe2000004180c */
[----:B------:R3:W-:Y:S03]  /*d050*/  MUFU.EX2 R126, R158 ;  /* 0x0000009e007e7308 */ /* 0x0007e60000000800 */
[----:B------:R-:W-:Y:S01]  /*d060*/  FADD.FTZ R183, R183, R178 ;  /* 0x000000b2b7b77221 */ /* 0x000fe20000010000 */
[----:B-1----:R-:W-:Y:S01]  /*d070*/  F2FP.BF16.PACK_AB R156, R252, R250 ;  /* 0x000000fafc9c723e */ /* 0x002fe200000010ff */
[----:B------:R-:W-:Y:S02]  /*d080*/  FADD.FTZ R189, R186, R189 ;  /* 0x000000bdbabd7221 */ /* 0x000fe40000010000 */
[C---:B------:R-:W-:Y:S01]  /*d090*/  HMMA.16816.F32.BF16 R16, R100.reuse, R110, R16 ;  /* 0x0000006e6410723c */ /* 0x040fe20000041810 */
[----:B------:R-:W1:Y:S02]  /*d0a0*/  LDSM.16.MT88.4 R108, [R212+0x1100] ;  /* 0x00110000d46c783b */ /* 0x000e640000004200 */
[----:B------:R5:W-:Y:S01]  /*d0b0*/  MUFU.EX2 R121, R157 ;  /* 0x0000009d00797308 */ /* 0x000be20000000800 */
[----:B------:R-:W-:Y:S01]  /*d0c0*/  FADD.FTZ R185, R152, R185 ;  /* 0x000000b998b97221 */ /* 0x000fe20000010000 */
[----:B------:R-:W-:Y:S01]  /*d0d0*/  MOV R152, R153 ;  /* 0x0000009900987202 */ /* 0x000fe20000000f00 */
[----:B------:R-:W-:Y:S01]  /*d0e0*/  FADD.FTZ R190, R190, R181 ;  /* 0x000000b5bebe7221 */ /* 0x000fe20000010000 */
[----:B--2---:R-:W-:Y:S01]  /*d0f0*/  F2FP.BF16.PACK_AB R159, R138, R123 ;  /* 0x0000007b8a9f723e */ /* 0x004fe200000010ff */
[-C--:B----4-:R-:W-:Y:S04]  /*d100*/  HMMA.16816.F32.BF16 R20, R100, R112.reuse, R20 ;  /* 0x000000706414723c */ /* 0x090fe80000041814 */
[----:B------:R-:W-:Y:S01]  /*d110*/  FADD.FTZ R192, R192, R183 ;  /* 0x000000b7c0c07221 */ /* 0x000fe20000010000 */
[----:B------:R-:W2:Y:S01]  /*d120*/  MUFU.EX2 R120, R160 ;  /* 0x000000a000787308 */ /* 0x000ea20000000800 */
[----:B------:R-:W-:Y:S02]  /*d130*/  FADD.FTZ R198, R198, R189 ;  /* 0x000000bdc6c67221 */ /* 0x000fe40000010000 */
[C---:B------:R-:W-:Y:S04]  /*d140*/  HMMA.16816.F32.BF16 R24, R104.reuse, R112, R24 ;  /* 0x000000706818723c */ /* 0x040fe80000041818 */
[----:B---3--:R-:W-:Y:S01]  /*d150*/  F2FP.BF16.PACK_AB R158, R137, R122 ;  /* 0x0000007a899e723e */ /* 0x008fe200000010ff */
[----:B------:R-:W-:Y:S02]  /*d160*/  FADD.FTZ R200, R200, R185 ;  /* 0x000000b9c8c87221 */ /* 0x000fe40000010000 */
[----:B------:R3:W-:Y:S01]  /*d170*/  MUFU.EX2 R136, R161 ;  /* 0x000000a100887308 */ /* 0x0007e20000000800 */
[-C--:B------:R-:W-:Y:S04]  /*d180*/  HMMA.16816.F32.BF16 R28, R104, R114.reuse, R28 ;  /* 0x00000072681c723c */ /* 0x080fe8000004181c */
[----:B-----5:R-:W-:Y:S01]  /*d190*/  F2FP.BF16.PACK_AB R157, R127, R124 ;  /* 0x0000007c7f9d723e */ /* 0x020fe200000010ff */
[----:B------:R-:W-:Y:S02]  /*d1a0*/  FADD.FTZ R193, R193, R190 ;  /* 0x000000bec1c17221 */ /* 0x000fe40000010000 */
[----:B------:R-:W-:Y:S01]  /*d1b0*/  FADD.FTZ R195, R195, R192 ;  /* 0x000000c0c3c37221 */ /* 0x000fe20000010000 */
[C---:B------:R-:W-:Y:S01]  /*d1c0*/  HMMA.16816.F32.BF16 R32, R100.reuse, R114, R32 ;  /* 0x000000726420723c */ /* 0x040fe20000041820 */
[----:B------:R-:W4:Y:S01]  /*d1d0*/  LDSM.16.MT88.4 R112, [R214+0x1d00] ;  /* 0x001d0000d670783b */ /* 0x000f220000004200 */
[----:B------:R-:W5:Y:S02]  /*d1e0*/  MUFU.EX2 R139, R163 ;  /* 0x000000a3008b7308 */ /* 0x000f640000000800 */
[----:B------:R-:W-:Y:S01]  /*d1f0*/  FADD.FTZ R201, R201, R198 ;  /* 0x000000c6c9c97221 */ /* 0x000fe20000010000 */
[----:B--2---:R-:W-:Y:S01]  /*d200*/  F2FP.BF16.PACK_AB R160, R120, R125 ;  /* 0x0000007d78a0723e */ /* 0x004fe200000010ff */
[----:B------:R-:W-:Y:S02]  /*d210*/  FADD.FTZ R203, R203, R200 ;  /* 0x000000c8cbcb7221 */ /* 0x000fe40000010000 */
[-C--:B------:R-:W-:Y:S04]  /*d220*/  HMMA.16816.F32.BF16 R36, R100, R116.reuse, R36 ;  /* 0x000000746424723c */ /* 0x080fe80000041824 */
[----:B------:R-:W-:Y:S01]  /*d230*/  MUFU.EX2 R155, R155 ;  /* 0x0000009b009b7308 */ /* 0x000fe20000000800 */
[----:B------:R-:W-:Y:S01]  /*d240*/  FADD.FTZ R194, R194, R193 ;  /* 0x000000c1c2c27221 */ /* 0x000fe20000010000 */
[----:B---3--:R-:W-:Y:S02]  /*d250*/  F2FP.BF16.PACK_AB R161, R121, R126 ;  /* 0x0000007e79a1723e */ /* 0x008fe400000010ff */
[C---:B------:R-:W-:Y:S04]  /*d260*/  HMMA.16816.F32.BF16 R40, R104.reuse, R116, R40 ;  /* 0x000000746828723c */ /* 0x040fe80000041828 */
[----:B------:R-:W-:Y:S02]  /*d270*/  FADD.FTZ R196, R196, R195 ;  /* 0x000000c3c4c47221 */ /* 0x000fe40000010000 */
[----:B------:R5:W2:Y:S01]  /*d280*/  MUFU.EX2 R154, R162 ;  /* 0x000000a2009a7308 */ /* 0x000aa20000000800 */
[----:B------:R-:W-:Y:S01]  /*d290*/  FADD.FTZ R202, R202, R201 ;  /* 0x000000c9caca7221 */ /* 0x000fe20000010000 */
        /* <DEDUP_REMOVED lines=8> */
[----:B------:R-:W-:Y:S01]  /*d320*/  FADD.FTZ R248, R251, R248 ;  /* 0x000000f8fbf87221 */ /* 0x000fe20000010000 */
[----:B-----5:R-:W-:Y:S01]  /*d330*/  F2FP.BF16.PACK_AB R162, R139, R136 ;  /* 0x000000888ba2723e */ /* 0x020fe200000010ff */
[----:B------:R-:W-:Y:S02]  /*d340*/  FADD.FTZ R197, R250, R197 ;  /* 0x000000c5fac57221 */ /* 0x000fe40000010000 */
[C---:B------:R-:W-:Y:S04]  /*d350*/  HMMA.16816.F32.BF16 R56, R104.reuse, R108, R56 ;  /* 0x0000006c6838723c */ /* 0x040fe80000041838 */
[----:B--2---:R-:W-:Y:S01]  /*d360*/  F2FP.BF16.PACK_AB R163, R154, R155 ;  /* 0x0000009b9aa3723e */ /* 0x004fe200000010ff */
[----:B------:R-:W-:Y:S03]  /*d370*/  FADD.FTZ R197, R252, R197 ;  /* 0x000000c5fcc57221 */ /* 0x000fe60000010000 */
[-C--:B------:R-:W-:Y:S08]  /*d380*/  HMMA.16816.F32.BF16 R60, R104, R110.reuse, R60 ;  /* 0x0000006e683c723c */ /* 0x080ff0000004183c */
[C---:B------:R-:W-:Y:S01]  /*d390*/  HMMA.16816.F32.BF16 R64, R100.reuse, R110, R64 ;  /* 0x0000006e6440723c */ /* 0x040fe20000041840 */
[----:B------:R-:W1:Y:S07]  /*d3a0*/  LDSM.16.MT88.4 R108, [R212+0x900] ;  /* 0x00090000d46c783b */ /* 0x000e6e0000004200 */
[-C--:B----4-:R-:W-:Y:S08]  /*d3b0*/  HMMA.16816.F32.BF16 R68, R100, R112.reuse, R68 ;  /* 0x000000706444723c */ /* 0x090ff00000041844 */
        /* <DEDUP_REMOVED lines=8> */
[----:B------:R-:W2:Y:S07]  /*d440*/  LDSM.16.MT88.4 R4, [R212+0x2100] ;  /* 0x00210000d404783b */ /* 0x000eae0000004200 */
[C---:B------:R-:W-:Y:S07]  /*d450*/  HMMA.16816.F32.BF16 R140, R160.reuse, R132, R8 ;  /* 0x00000084a08c723c */ /* 0x040fee0000041808 */
[----:B------:R-:W-:Y:S02]  /*d460*/  MOV R11, R139 ;  /* 0x0000008b000b7202 */ /* 0x000fe40000000f00 */
[----:B------:R-:W-:Y:S03]  /*d470*/  MOV R10, R138 ;  /* 0x0000008a000a7202 */ /* 0x000fe60000000f00 */
[----:B------:R-:W-:Y:S02]  /*d480*/  MOV R9, R137 ;  /* 0x0000008900097202 */ /* 0x000fe40000000f00 */
[----:B------:R-:W-:Y:S02]  /*d490*/  MOV R8, R136 ;  /* 0x0000008800087202 */ /* 0x000fe40000000f00 */
[-C--:B------:R-:W-:Y:S07]  /*d4a0*/  HMMA.16816.F32.BF16 R136, R160, R134.reuse, R12 ;  /* 0x00000086a088723c */ /* 0x080fee000004180c */
[----:B------:R-:W-:Y:S01]  /*d4b0*/  MOV R15, R123 ;  /* 0x0000007b000f7202 */ /* 0x000fe20000000f00 */
[C---:B------:R-:W-:Y:S04]  /*d4c0*/  HMMA.16816.F32.BF16 R132, R156.reuse, R134, R16 ;  /* 0x000000869c84723c */ /* 0x040fe80000041810 */
[----:B------:R-:W-:Y:S02]  /*d4d0*/  MOV R14, R122 ;  /* 0x0000007a000e7202 */ /* 0x000fe40000000f00 */
[----:B------:R-:W-:Y:S02]  /*d4e0*/  MOV R13, R121 ;  /* 0x00000079000d7202 */ /* 0x000fe40000000f00 */
[-C--:B-1----:R-:W-:Y:S04]  /*d4f0*/  HMMA.16816.F32.BF16 R128, R156, R108.reuse, R20 ;  /* 0x0000006c9c80723c */ /* 0x082fe80000041814 */
[----:B------:R-:W-:Y:S01]  /*d500*/  MOV R19, R127 ;  /* 0x0000007f00137202 */ /* 0x000fe20000000f00 */
[----:B------:R-:W-:Y:S01]  /*d510*/  FADD.FTZ R197, R14, R197 ;  /* 0x000000c50ec57221 */ /* 0x000fe20000010000 */
[----:B------:R-:W-:Y:S02]  /*d520*/  MOV R18, R126 ;  /* 0x0000007e00127202 */ /* 0x000fe40000000f00 */
[----:B------:R-:W-:Y:S01]  /*d530*/  MOV R17, R125 ;  /* 0x0000007d00117202 */ /* 0x000fe20000000f00 */
[----:B------:R-:W-:Y:S03]  /*d540*/  FADD.FTZ R238, R9, R197 ;  /* 0x000000c509ee7221 */ /* 0x000fe60000010000 */
[----:B------:R-:W-:Y:S01]  /*d550*/  MOV R16, R124 ;  /* 0x0000007c00107202 */ /* 0x000fe20000000f00 */
[----:B------:R-:W-:Y:S01]  /*d560*/  FADD.FTZ R202, R17, R202 ;  /* 0x000000ca11ca7221 */ /* 0x000fe20000010000 */
[C---:B------:R-:W-:Y:S04]  /*d570*/  HMMA.16816.F32.BF16 R124, R160.reuse, R108, R24 ;  /* 0x0000006ca07c723c */ /* 0x040fe80000041818 */
[----:B------:R-:W-:Y:S01]  /*d580*/  MOV R12, R120 ;  /* 0x00000078000c7202 */ /* 0x000fe20000000f00 */
[----:B------:R-:W-:Y:S02]  /*d590*/  FADD.FTZ R196, R16, R196 ;  /* 0x000000c410c47221 */ /* 0x000fe40000010000 */
[----:B------:R-:W-:Y:S01]  /*d5a0*/  FADD.FTZ R248, R18, R248 ;  /* 0x000000f812f87221 */ /* 0x000fe20000010000 */
        /* <DEDUP_REMOVED lines=13> */
[----:B------:R-:W-:Y:S04]  /*d680*/  FADD.FTZ R237, R154, R155 ;  /* 0x0000009b9aed7221 */ /* 0x000fe80000010000 */
        /* <DEDUP_REMOVED lines=12> */
[----:B------:R-:W-:Y:S01]  /*d750*/  HMMA.16816.F32.BF16 R96, R156, R6, R96 ;  /* 0x000000069c60723c */ /* 0x000fe20000041860 */
[----:B------:R-:W-:-:S07]  /*d760*/  @P0 BRA `(.L_x_509) ;  /* 0xffffcfe000000947 */ /* 0x000fce000383ffff */
.L_x_504:
[----:B------:R-:W-:-:S13]  /*d770*/  ISETP.GE.AND P0, PT, R240, R221, PT ;  /* 0x000000ddf000720c */ /* 0x000fda0003f06270 */
[----:B------:R-:W-:Y:S05]  /*d780*/  @!P0 BRA `(.L_x_510) ;  /* 0x000044a000008947 */ /* 0x000fea0003800000 */
[----:B------:R-:W-:Y:S01]  /*d790*/  IADD3 R241, -R241, 0x30, RZ ;  /* 0x00000030f1f17810 */ /* 0x000fe20007ffe1ff */
[C---:B------:R-:W-:Y:S01]  /*d7a0*/  IMAD.SHL.U32 R200, R230.reuse, 0x2, RZ ;  /* 0x00000002e6c87824 */ /* 0x040fe200078e00ff */
[----:B------:R-:W-:Y:S01]  /*d7b0*/  SHF.L.U64.HI R243, R230, 0x1, R243 ;  /* 0x00000001e6f37819 */ /* 0x000fe200000102f3 */
[----:B------:R-:W-:Y:S01]  /*d7c0*/  IMAD.MOV.U32 R151, RZ, RZ, R3 ;  /* 0x000000ffff977224 */ /* 0x000fe200078e0003 */
[----:B------:R-:W-:Y:S01]  /*d7d0*/  MOV R150, R2 ;  /* 0x0000000200967202 */ /* 0x000fe20000000f00 */
[----:B------:R-:W-:Y:S01]  /*d7e0*/  IMAD.MOV.U32 R149, RZ, RZ, R0 ;  /* 0x000000ffff957224 */ /* 0x000fe200078e0000 */
[----:B------:R-:W-:Y:S02]  /*d7f0*/  MOV R148, R152 ;  /* 0x0000009800947202 */ /* 0x000fe40000000f00 */
.L_x_531:
[----:B------:R-:W-:Y:S01]  /*d800*/  SHF.R.S32.HI R3, RZ, 0x1f, R226 ;  /* 0x0000001fff037819 */ /* 0x000fe200000114e2 */
[----:B------:R-:W-:Y:S01]  /*d810*/  IMAD.WIDE.U32 R6, R226, c[0x0][0x208], RZ ;  /* 0x00008200e2067a25 */ /* 0x000fe200078e00ff */
[----:B------:R-:W-:Y:S01]  /*d820*/  SHF.R.S32.HI R2, RZ, 0x1f, R225 ;  /* 0x0000001fff027819 */ /* 0x000fe200000114e1 */
[----:B------:R-:W-:Y:S04]  /*d830*/  DEPBAR.LE SB0, 0x0 ;  /* 0x000080000000791a */ /* 0x000fe80000000000 */
[----:B------:R-:W-:Y:S01]  /*d840*/  BAR.SYNC.DEFER_BLOCKING 0x0 ;  /* 0x0000000000007b1d */ /* 0x000fe20000010000 */
[----:B------:R-:W-:Y:S01]  /*d850*/  IMAD R3, R3, c[0x0][0x208], RZ ;  /* 0x0000820003037a24 */ /* 0x000fe200078e02ff */
[----:B------:R-:W-:Y:S01]  /*d860*/  ISETP.GE.AND P1, PT, R230, c[0x0][0x1d4], PT ;  /* 0x00007500e6007a0c */ /* 0x000fe20003f26270 */
[----:B------:R-:W-:Y:S01]  /*d870*/  IMAD R2, R2, c[0x0][0x218], RZ ;  /* 0x0000860002027a24 */ /* 0x000fe200078e02ff */
[----:B------:R-:W-:Y:S01]  /*d880*/  ISETP.GE.AND P3, PT, R229, c[0x0][0x1d4], PT ;  /* 0x00007500e5007a0c */ /* 0x000fe20003f66270 */
[----:B------:R-:W-:Y:S01]  /*d890*/  IMAD R3, R226, c[0x0][0x20c], R3 ;  /* 0x00008300e2037a24 */ /* 0x000fe200078e0203 */
[----:B------:R-:W-:Y:S01]  /*d8a0*/  ISETP.GE.AND P2, PT, R228, c[0x0][0x1d4], PT ;  /* 0x00007500e4007a0c */ /* 0x000fe20003f46270 */
[----:B------:R-:W-:Y:S01]  /*d8b0*/  IMAD R2, R225, c[0x0][0x21c], R2 ;  /* 0x00008700e1027a24 */ /* 0x000fe200078e0202 */
[----:B------:R-:W-:Y:S01]  /*d8c0*/  SHF.L.U64.HI R201, R219, 0x1, R234 ;  /* 0x00000001dbc97819 */ /* 0x000fe200000102ea */
[----:B------:R-:W-:Y:S02]  /*d8d0*/  IMAD.IADD R7, R7, 0x1, R3 ;  /* 0x0000000107077824 */ /* 0x000fe400078e0203 */
[----:B------:R-:W-:Y:S02]  /*d8e0*/  IMAD.SHL.U32 R3, R219, 0x2, RZ ;  /* 0x00000002db037824 */ /* 0x000fe400078e00ff */
[----:B------:R-:W-:Y:S05]  /*d8f0*/  IMAD.WIDE.U32 R6, R225, c[0x0][0x218], R6 ;  /* 0x00008600e1067a25 */ /* 0x000fea00078e0006 */
[----:B------:R-:W-:Y:S04]  /*d900*/  IADD3 R0, P0, R6, UR20, RZ ;  /* 0x0000001406007c10 */ /* 0x000fe8000ff1e0ff */
[----:B------:R-:W-:Y:S01]  /*d910*/  IADD3.X R7, R7, UR16, R2, P0, !PT ;  /* 0x0000001007077c10 */ /* 0x000fe200087fe402 */
[----:B------:R-:W-:Y:S01]  /*d920*/  LDSM.16.M88.4 R48, [R217+0x4900] ;  /* 0x00490000d930783b */ /* 0x000fe20000000200 */
[----:B------:R-:W-:Y:S01]  /*d930*/  LEA R4, P0, R0, c[0x0][0x1f8], 0x1 ;  /* 0x00007e0000047a11 */ /* 0x000fe200078008ff */
[----:B------:R-:W-:Y:S01]  /*d940*/  BSSY B0, `(.L_x_511) ;  /* 0x000002f000007945 */ /* 0x000fe20003800000 */
[----:B------:R-:W-:Y:S01]  /*d950*/  SHF.L.U64.HI R2, R218, 0x1, R233 ;  /* 0x00000001da027819 */ /* 0x000fe200000102e9 */
[----:B------:R-:W-:Y:S01]  /*d960*/  LDSM.16.M88.4 R44, [R217+0x5900] ;  /* 0x00590000d92c783b */ /* 0x000fe20000000200 */
[----:B------:R-:W-:Y:S01]  /*d970*/  LEA.HI.X R12, R0, c[0x0][0x1fc], R7, 0x1, P0 ;  /* 0x00007f00000c7a11 */ /* 0x000fe200000f0c07 */
[----:B------:R-:W-:Y:S02]  /*d980*/  IMAD.SHL.U32 R0, R218, 0x2, RZ ;  /* 0x00000002da007824 */ /* 0x000fe400078e00ff */
[----:B------:R-:W1:Y:S04]  /*d990*/  SHFL.IDX PT, R5, R4, RZ, 0x1c1f ;  /* 0x001c1fff04057589 */ /* 0x000e6800000e0000 */
[----:B------:R-:W-:Y:S04]  /*d9a0*/  LDSM.16.M88.4 R16, [R216+0x2500] ;  /* 0x00250000d810783b */ /* 0x000fe80000000200 */
[----:B------:R-:W2:Y:S04]  /*d9b0*/  SHFL.IDX PT, R6, R12, RZ, 0x1c1f ;  /* 0x001c1fff0c067589 */ /* 0x000ea800000e0000 */
[----:B------:R3:W4:Y:S04]  /*d9c0*/  LDSM.16.M88.4 R32, [R216+0x2900] ;  /* 0x00290000d820783b */ /* 0x0007280000000200 */
[----:B------:R3:W3:Y:S04]  /*d9d0*/  LDSM.16.M88.4 R152, [R216+0x2d00] ;  /* 0x002d0000d898783b */ /* 0x0006e80000000200 */
[----:B------:R3:W3:Y:S04]  /*d9e0*/  LDSM.16.M88.4 R156, [R213+0x4900] ;  /* 0x00490000d59c783b */ /* 0x0006e80000000200 */
[----:B------:R3:W3:Y:S04]  /*d9f0*/  LDSM.16.M88.4 R164, [R213+0x5900] ;  /* 0x00590000d5a4783b */ /* 0x0006e80000000200 */
[----:B------:R3:W3:Y:S04]  /*da00*/  LDSM.16.M88.4 R160, [R215] ;  /* 0x00000000d7a0783b */ /* 0x0006e80000000200 */
[----:B------:R3:W3:Y:S01]  /*da10*/  LDSM.16.M88.4 R168, [R211] ;  /* 0x00000000d3a8783b */ /* 0x0006e20000000200 */
[C---:B-1----:R-:W-:Y:S03]  /*da20*/  IADD3 R10, P0, R5.reuse, R200, RZ ;  /* 0x000000c8050a7210 */ /* 0x042fe60007f1e0ff */
[----:B------:R1:W1:Y:S02]  /*da30*/  LDSM.16.M88.4 R172, [R210] ;  /* 0x00000000d2ac783b */ /* 0x0002640000000200 */
[C---:B--2---:R-:W-:Y:S01]  /*da40*/  IMAD.X R11, R6.reuse, 0x1, R243, P0 ;  /* 0x00000001060b7824 */ /* 0x044fe200000e06f3 */
[C---:B------:R-:W-:Y:S04]  /*da50*/  IADD3 R8, P0, R5.reuse, R3, RZ ;  /* 0x0000000305087210 */ /* 0x040fe80007f1e0ff */
[----:B------:R-:W-:Y:S01]  /*da60*/  @!PT LDS RZ, [RZ] ;  /* 0x00000000fffff984 */ /* 0x000fe20000000800 */
[----:B------:R-:W-:Y:S01]  /*da70*/  @!PT LDS RZ, [RZ] ;  /* 0x00000000fffff984 */ /* 0x000fe20000000800 */
        /* <DEDUP_REMOVED lines=9> */
[----:B----4-:R-:W-:-:S05]  /*db10*/  BRA.DIV ~URZ, `(.L_x_513) ;  /* 0x00006a527f007947 */ /* 0x010fca000b800000 */
[----:B------:R4:W2:Y:S04]  /*db20*/  SHFL.IDX PT, R6, R12, 0x1, 0x1c1f ;  /* 0x003c1f000c067f89 */ /* 0x0008a800000e0000 */
[----:B------:R4:W3:Y:S02]  /*db30*/  SHFL.IDX PT, R7, R4, 0x1, 0x1c1f ;  /* 0x003c1f0004077f89 */ /* 0x0008e400000e0000 */
.L_x_542:
[----:B------:R-:W-:Y:S02]  /*db40*/  ISETP.GE.AND P3, PT, R230, c[0x0][0x1d4], PT ;  /* 0x00007500e6007a0c */ /* 0x000fe40003f66270 */
[----:B--23--:R-:W-:Y:S02]  /*db50*/  IADD3 R8, P0, R7, R200, RZ ;  /* 0x000000c807087210 */ /* 0x00cfe40007f1e0ff */
[----:B------:R-:W-:Y:S02]  /*db60*/  ISETP.GE.AND P2, PT, R229, c[0x0][0x1d4], PT ;  /* 0x00007500e5007a0c */ /* 0x000fe40003f46270 */
[----:B------:R-:W-:Y:S01]  /*db70*/  ISETP.GE.AND P1, PT, R228, c[0x0][0x1d4], PT ;  /* 0x00007500e4007a0c */ /* 0x000fe20003f26270 */
[C---:B------:R-:W-:Y:S01]  /*db80*/  IMAD.X R9, R6.reuse, 0x1, R243, P0 ;  /* 0x0000000106097824 */ /* 0x040fe200000e06f3 */
[C---:B----4-:R-:W-:Y:S05]  /*db90*/  IADD3 R4, P0, R7.reuse, R3, RZ ;  /* 0x0000000307047210 */ /* 0x050fea0007f1e0ff */
[----:B------:R-:W-:Y:S01]  /*dba0*/  @!PT LDS RZ, [RZ] ;  /* 0x00000000fffff984 */ /* 0x000fe20000000800 */
[----:B------:R-:W-:Y:S01]  /*dbb0*/  @!PT LDS RZ, [RZ] ;  /* 0x00000000fffff984 */ /* 0x000fe20000000800 */
[----:B------:R-:W-:Y:S01]  /*dbc0*/  @!PT LDS RZ, [RZ] ;  /* 0x00000000fffff984 */ /* 0x000fe20000000800 */
[----:B------:R2:W-:Y:S01]  /*dbd0*/  LDGSTS.E.BYPASS.LTC128B.128 [R220+0x900], [R8.64], !P3 ;  /* 0x0090000008dc7fae */ /* 0x0005e2000d901d4c */
[C---:B------:R-:W-:Y:S01]  /*dbe0*/  IMAD.X R5, R6.reuse, 0x1, R201, P0 ;  /* 0x0000000106057824 */ /* 0x040fe200000e06c9 */
[----:B------:R-:W-:Y:S04]  /*dbf0*/  IADD3 R10, P0, R7, R0, RZ ;  /* 0x00000000070a7210 */ /* 0x000fe80007f1e0ff */
[----:B------:R2:W-:Y:S01]  /*dc00*/  LDGSTS.E.BYPASS.LTC128B.128 [R220+0x1500], [R4.64], !P2 ;  /* 0x0150000004dc7fae */ /* 0x0005e2000d101d4c */
[----:B------:R-:W-:Y:S05]  /*dc10*/  IMAD.X R11, R6, 0x1, R2, P0 ;  /* 0x00000001060b7824 */ /* 0x000fea00000e0602 */
[----:B------:R2:W-:Y:S03]  /*dc20*/  LDGSTS.E.BYPASS.LTC128B.128 [R220+0x2100], [R10.64], !P1 ;  /* 0x021000000adc7fae */ /* 0x0005e6000c901d4c */
.L_x_512:
[----:B----4-:R-:W-:Y:S05]  /*dc30*/  BSYNC B0 ;  /* 0x0000000000007941 */ /* 0x010fea0003800000 */
.L_x_511:
[----:B------:R-:W0:Y:S01]  /*dc40*/  LDGDEPBAR ;  /* 0x00000000000079af */ /* 0x000e220000000000 */
[----:B------:R-:W-:Y:S01]  /*dc50*/  WARPSYNC 0xffffffff ;  /* 0xffffffff00007948 */ /* 0x000fe20003800000 */
[-C--:B--2---:R-:W-:Y:S03]  /*dc60*/  HMMA.16816.F32.BF16 R4, R48, R16.reuse, RZ ;  /* 0x000000103004723c */ /* 0x084fe600000418ff */
[----:B------:R-:W-:Y:S03]  /*dc70*/  ISETP.GT.AND P0, PT, R240, R221, PT ;  /* 0x000000ddf000720c */ /* 0x000fe60003f04270 */
[----:B------:R-:W-:Y:S02]  /*dc80*/  LDSM.16.M88.4 R176, [R217+0x6900] ;  /* 0x00690000d9b0783b */ /* 0x000fe40000000200 */
[C---:B------:R-:W-:Y:S06]  /*dc90*/  HMMA.16816.F32.BF16 R8, R44.reuse, R16, RZ ;  /* 0x000000102c08723c */ /* 0x040fec00000418ff */
[----:B------:R-:W2:Y:S02]  /*dca0*/  LDSM.16.M88.4 R180, [R216+0x3100] ;  /* 0x00310000d8b4783b */ /* 0x000ea40000000200 */
[-C--:B------:R-:W-:Y:S06]  /*dcb0*/  HMMA.16816.F32.BF16 R12, R44, R18.reuse, RZ ;  /* 0x000000122c0c723c */ /* 0x080fec00000418ff */
[----:B------:R-:W4:Y:S02]  /*dcc0*/  LDSM.16.M88.4 R184, [R217+0x7900] ;  /* 0x00790000d9b8783b */ /* 0x000f240000000200 */
[C---:B------:R-:W-:Y:S06]  /*dcd0*/  HMMA.16816.F32.BF16 R16, R48.reuse, R18, RZ ;  /* 0x000000123010723c */ /* 0x040fec00000418ff */
[----:B------:R-:W5:Y:S02]  /*dce0*/  LDSM.16.M88.4 R188, [R216+0x3500] ;  /* 0x00350000d8bc783b */ /* 0x000f640000000200 */
[-C--:B------:R-:W-:Y:S06]  /*dcf0*/  HMMA.16816.F32.BF16 R20, R48, R32.reuse, RZ ;  /* 0x000000203014723c */ /* 0x080fec00000418ff */
[----:B------:R-:W-:Y:S02]  /*dd00*/  LDSM.16.M88.4 R192, [R209] ;  /* 0x00000000d1c0783b */ /* 0x000fe40000000200 */
[C---:B------:R-:W-:Y:S06]  /*dd10*/  HMMA.16816.F32.BF16 R24, R44.reuse, R32, RZ ;  /* 0x000000202c18723c */ /* 0x040fec00000418ff */
[----:B------:R-:W-:Y:S02]  /*dd20*/  LDSM.16.M88.4 R196, [R213+0x7900] ;  /* 0x00790000d5c4783b */ /* 0x000fe40000000200 */
[-C--:B------:R-:W-:Y:S08]  /*dd30*/  HMMA.16816.F32.BF16 R28, R44, R34.reuse, RZ ;  /* 0x000000222c1c723c */ /* 0x080ff000000418ff */
[C---:B------:R-:W-:Y:S08]  /*dd40*/  HMMA.16816.F32.BF16 R32, R48.reuse, R34, RZ ;  /* 0x000000223020723c */ /* 0x040ff000000418ff */
[-C--:B---3--:R-:W-:Y:S08]  /*dd50*/  HMMA.16816.F32.BF16 R36, R48, R152.reuse, RZ ;  /* 0x000000983024723c */ /* 0x088ff000000418ff */
[C---:B------:R-:W-:Y:S08]  /*dd60*/  HMMA.16816.F32.BF16 R40, R44.reuse, R152, RZ ;  /* 0x000000982c28723c */ /* 0x040ff000000418ff */
[-C--:B------:R-:W-:Y:S08]  /*dd70*/  HMMA.16816.F32.BF16 R44, R44, R154.reuse, RZ ;  /* 0x0000009a2c2c723c */ /* 0x080ff000000418ff */
[----:B------:R-:W-:Y:S01]  /*dd80*/  HMMA.16816.F32.BF16 R48, R48, R154, RZ ;  /* 0x0000009a3030723c */ /* 0x000fe200000418ff */
[----:B------:R-:W3:Y:S07]  /*dd90*/  LDSM.16.M88.4 R152, [R216+0x3900] ;  /* 0x00390000d898783b */ /* 0x000eee0000000200 */
        /* <DEDUP_REMOVED lines=10> */
[-C--:B-1----:R-:W-:Y:S08]  /*de40*/  HMMA.16816.F32.BF16 R36, R156, R172.reuse, R36 ;  /* 0x000000ac9c24723c */ /* 0x082ff00000041824 */
[C---:B------:R-:W-:Y:S08]  /*de50*/  HMMA.16816.F32.BF16 R40, R164.reuse, R172, R40 ;  /* 0x000000aca428723c */ /* 0x040ff00000041828 */
[-C--:B------:R-:W-:Y:S01]  /*de60*/  HMMA.16816.F32.BF16 R44, R164, R174.reuse, R44 ;  /* 0x000000aea42c723c */ /* 0x080fe2000004182c */
[----:B------:R-:W-:Y:S07]  /*de70*/  LDSM.16.M88.4 R164, [R207] ;  /* 0x00000000cfa4783b */ /* 0x000fee0000000200 */
[----:B------:R-:W-:Y:S01]  /*de80*/  HMMA.16816.F32.BF16 R48, R156, R174, R48 ;  /* 0x000000ae9c30723c */ /* 0x000fe20000041830 */
[----:B------:R-:W1:Y:S08]  /*de90*/  LDSM.16.M88.4 R156, [R208] ;  /* 0x00000000d09c783b */ /* 0x000e700000000200 */
[----:B------:R-:W1:Y:S01]  /*dea0*/  LDSM.16.M88.4 R172, [R216+0x3d00] ;  /* 0x003d0000d8ac783b */ /* 0x000e620000000200 */
[-C--:B--2---:R-:W-:Y:S08]  /*deb0*/  HMMA.16816.F32.BF16 R4, R176, R180.reuse, R4 ;  /* 0x000000b4b004723c */ /* 0x084ff00000041804 */
[C---:B----4-:R-:W-:Y:S08]  /*dec0*/  HMMA.16816.F32.BF16 R8, R184.reuse, R180, R8 ;  /* 0x000000b4b808723c */ /* 0x050ff00000041808 */
[-C--:B------:R-:W-:Y:S08]  /*ded0*/  HMMA.16816.F32.BF16 R12, R184, R182.reuse, R12 ;  /* 0x000000b6b80c723c */ /* 0x080ff0000004180c */
[C---:B------:R-:W-:Y:S01]  /*dee0*/  HMMA.16816.F32.BF16 R16, R176.reuse, R182, R16 ;  /* 0x000000b6b010723c */ /* 0x040fe20000041810 */
[----:B------:R-:W-:Y:S07]  /*def0*/  LDSM.16.M88.4 R180, [R216+0x4500] ;  /* 0x00450000d8b4783b */ /* 0x000fee0000000200 */
[-C--:B-----5:R-:W-:Y:S08]  /*df00*/  HMMA.16816.F32.BF16 R20, R176, R188.reuse, R20 ;  /* 0x000000bcb014723c */ /* 0x0a0ff00000041814 */
[C---:B------:R-:W-:Y:S08]  /*df10*/  HMMA.16816.F32.BF16 R24, R184.reuse, R188, R24 ;  /* 0x000000bcb818723c */ /* 0x040ff00000041818 */
[-C--:B------:R-:W-:Y:S08]  /*df20*/  HMMA.16816.F32.BF16 R28, R184, R190.reuse, R28 ;  /* 0x000000beb81c723c */ /* 0x080ff0000004181c */
[C---:B------:R-:W-:Y:S01]  /*df30*/  HMMA.16816.F32.BF16 R32, R176.reuse, R190, R32 ;  /* 0x000000beb020723c */ /* 0x040fe20000041820 */
[----:B------:R-:W-:Y:S07]  /*df40*/  LDSM.16.M88.4 R188, [R206] ;  /* 0x00000000cebc783b */ /* 0x000fee0000000200 */
[-C--:B---3--:R-:W-:Y:S08]  /*df50*/  HMMA.16816.F32.BF16 R36, R176, R152.reuse, R36 ;  /* 0x00000098b024723c */ /* 0x088ff00000041824 */
[C---:B------:R-:W-:Y:S08]  /*df60*/  HMMA.16816.F32.BF16 R40, R184.reuse, R152, R40 ;  /* 0x00000098b828723c */ /* 0x040ff00000041828 */
[-C--:B------:R-:W-:Y:S01]  /*df70*/  HMMA.16816.F32.BF16 R44, R184, R154.reuse, R44 ;  /* 0x0000009ab82c723c */ /* 0x080fe2000004182c */
[----:B------:R-:W-:Y:S07]  /*df80*/  LDSM.16.M88.4 R184, [R213+0x8900] ;  /* 0x00890000d5b8783b */ /* 0x000fee0000000200 */
[----:B------:R-:W-:Y:S01]  /*df90*/  HMMA.16816.F32.BF16 R48, R176, R154, R48 ;  /* 0x0000009ab030723c */ /* 0x000fe20000041830 */
[----:B------:R-:W2:Y:S07]  /*dfa0*/  LDSM.16.M88.4 R152, [R217+0x9900] ;  /* 0x00990000d998783b */ /* 0x000eae0000000200 */
[-C--:B------:R-:W-:Y:S01]  /*dfb0*/  HMMA.16816.F32.BF16 R4, R160, R192.reuse, R4 ;  /* 0x000000c0a004723c */ /* 0x080fe20000041804 */
[----:B------:R-:W3:Y:S07]  /*dfc0*/  LDSM.16.M88.4 R176, [R216+0x4100] ;  /* 0x00410000d8b0783b */ /* 0x000eee0000000200 */
[C---:B------:R-:W-:Y:S08]  /*dfd0*/  HMMA.16816.F32.BF16 R8, R196.reuse, R192, R8 ;  /* 0x000000c0c408723c */ /* 0x040ff00000041808 */
[-C--:B------:R-:W-:Y:S08]  /*dfe0*/  HMMA.16816.F32.BF16 R12, R196, R194.reuse, R12 ;  /* 0x000000c2c40c723c */ /* 0x080ff0000004180c */
[C---:B------:R-:W-:Y:S08]  /*dff0*/  HMMA.16816.F32.BF16 R16, R160.reuse, R194, R16 ;  /* 0x000000c2a010723c */ /* 0x040ff00000041810 */
        /* <DEDUP_REMOVED lines=8> */
[----:B------:R-:W-:Y:S08]  /*e080*/  HMMA.16816.F32.BF16 R48, R160, R166, R48 ;  /* 0x000000a6a030723c */ /* 0x000ff00000041830 */
[-C--:B------:R-:W-:Y:S08]  /*e090*/  HMMA.16816.F32.BF16 R4, R168, R172.reuse, R4 ;  /* 0x000000aca804723c */ /* 0x080ff00000041804 */
[C---:B--2---:R-:W-:Y:S08]  /*e0a0*/  HMMA.16816.F32.BF16 R8, R152.reuse, R172, R8 ;  /* 0x000000ac9808723c */ /* 0x044ff00000041808 */
[-C--:B------:R-:W-:Y:S08]  /*e0b0*/  HMMA.16816.F32.BF16 R12, R152, R174.reuse, R12 ;  /* 0x000000ae980c723c */ /* 0x080ff0000004180c */
[C---:B------:R-:W-:Y:S08]  /*e0c0*/  HMMA.16816.F32.BF16 R16, R168.reuse, R174, R16 ;  /* 0x000000aea810723c */ /* 0x040ff00000041810 */
[-C--:B---3--:R-:W-:Y:S08]  /*e0d0*/  HMMA.16816.F32.BF16 R20, R168, R176.reuse, R20 ;  /* 0x000000b0a814723c */ /* 0x088ff00000041814 */
        /* <DEDUP_REMOVED lines=8> */
[C---:B-1----:R-:W-:Y:S08]  /*e160*/  HMMA.16816.F32.BF16 R8, R156.reuse, R188, R8 ;  /* 0x000000bc9c08723c */ /* 0x042ff00000041808 */
        /* <DEDUP_REMOVED lines=23> */
[----:B------:R-:W1:Y:S01]  /*e2e0*/  MUFU.TANH R154, R11 ;  /* 0x0000000b009a7308 */ /* 0x000e620000002400 */
[-C--:B--2---:R-:W-:Y:S09]  /*e2f0*/  HMMA.16816.F32.BF16 R20, R184, R4.reuse, R20 ;  /* 0x00000004b814723c */ /* 0x084ff20000041814 */
[----:B------:R2:W1:Y:S01]  /*e300*/  MUFU.TANH R16, R8 ;  /* 0x0000000800107308 */ /* 0x0004620000002400 */
[C---:B------:R-:W-:Y:S09]  /*e310*/  HMMA.16816.F32.BF16 R24, R156.reuse, R4, R24 ;  /* 0x000000049c18723c */ /* 0x040ff20000041818 */
[----:B------:R-:W1:Y:S01]  /*e320*/  MUFU.TANH R155, R155 ;  /* 0x0000009b009b7308 */ /* 0x000e620000002400 */
[-C--:B------:R-:W-:Y:S08]  /*e330*/  HMMA.16816.F32.BF16 R28, R156, R6.reuse, R28 ;  /* 0x000000069c1c723c */ /* 0x080ff0000004181c */
[C---:B------:R-:W-:Y:S01]  /*e340*/  HMMA.16816.F32.BF16 R32, R184.reuse, R6, R32 ;  /* 0x00000006b820723c */ /* 0x040fe20000041820 */
[----:B------:R-:W1:Y:S03]  /*e350*/  MUFU.TANH R162, R162 ;  /* 0x000000a200a27308 */ /* 0x000e660000002400 */
[----:B------:R-:W-:Y:S01]  /*e360*/  FMUL.FTZ R19, R20, c[0x0][0x320] ;  /* 0x0000c80014137a20 */ /* 0x000fe20000410000 */
[----:B--2---:R-:W2:Y:S01]  /*e370*/  LDSM.16.M88.4 R8, [R204] ;  /* 0x00000000cc08783b */ /* 0x004ea20000000200 */
[----:B------:R-:W-:Y:S02]  /*e380*/  FMUL.FTZ R18, R21, c[0x0][0x320] ;  /* 0x0000c80015127a20 */ /* 0x000fe40000410000 */
[----:B------:R-:W-:Y:S04]  /*e390*/  DEPBAR.LE SB0, 0x0 ;  /* 0x000080000000791a */ /* 0x000fe80000000000 */
[----:B------:R-:W1:Y:S01]  /*e3a0*/  MUFU.TANH R152, R152 ;  /* 0x0000009800987308 */ /* 0x000e620000002400 */
[----:B------:R-:W-:Y:S01]  /*e3b0*/  BAR.SYNC.DEFER_BLOCKING 0x0 ;  /* 0x0000000000007b1d */ /* 0x000fe20000010000 */
[----:B------:R-:W-:Y:S02]  /*e3c0*/  FMUL.FTZ R5, R22, c[0x0][0x320] ;  /* 0x0000c80016057a20 */ /* 0x000fe40000410000 */
        /* <DEDUP_REMOVED lines=16> */
[-C--:B--2---:R-:W-:Y:S09]  /*e4d0*/  HMMA.16816.F32.BF16 R36, R184, R8.reuse, R36 ;  /* 0x00000008b824723c */ /* 0x084ff20000041824 */
[----:B------:R-:W2:Y:S01]  /*e4e0*/  MUFU.TANH R13, R13 ;  /* 0x0000000d000d7308 */ /* 0x000ea20000002400 */
[C---:B------:R-:W-:Y:S08]  /*e4f0*/  HMMA.16816.F32.BF16 R40, R156.reuse, R8, R40 ;  /* 0x000000089c28723c */ /* 0x040ff00000041828 */
[-C--:B------:R-:W-:Y:S01]  /*e500*/  HMMA.16816.F32.BF16 R44, R156, R10.reuse, R44 ;  /* 0x0000000a9c2c723c */ /* 0x080fe2000004182c */
[----:B------:R-:W1:Y:S07]  /*e510*/  MUFU.TANH R17, R17 ;  /* 0x0000001100117308 */ /* 0x000e6e0000002400 */
[----:B------:R-:W-:Y:S03]  /*e520*/  HMMA.16816.F32.BF16 R48, R184, R10, R48 ;  /* 0x0000000ab830723c */ /* 0x000fe60000041830 */
[----:B------:R-:W1:Y:S01]  /*e530*/  MUFU.TANH R14, R14 ;  /* 0x0000000e000e7308 */ /* 0x000e620000002400 */
[----:B------:R-:W-:Y:S02]  /*e540*/  FMUL.FTZ R172, R36, c[0x0][0x320] ;  /* 0x0000c80024ac7a20 */ /* 0x000fe40000410000 */
[----:B------:R-:W-:Y:S02]  /*e550*/  FMUL.FTZ R37, R37, c[0x0][0x320] ;  /* 0x0000c80025257a20 */ /* 0x000fe40000410000 */
[----:B------:R-:W-:Y:S04]  /*e560*/  FMUL.FTZ R169, R40, c[0x0][0x320] ;  /* 0x0000c80028a97a20 */ /* 0x000fe80000410000 */
        /* <DEDUP_REMOVED lines=16> */
[----:B------:R-:W1:Y:S10]  /*e670*/  MUFU.TANH R5, R5 ;  /* 0x0000000500057308 */ /* 0x000e740000002400 */
[----:B------:R-:W1:Y:S10]  /*e680*/  MUFU.TANH R4, R4 ;  /* 0x0000000400047308 */ /* 0x000e740000002400 */
        /* <DEDUP_REMOVED lines=40> */
[C---:B-1----:R-:W-:Y:S04]  /*e910*/  @!P1 IADD3 R25, P0, R10.reuse, UR10, RZ ;  /* 0x0000000a0a199c10 */ /* 0x042fe8000ff1e0ff */
[----:B------:R-:W-:Y:S02]  /*e920*/  @!P1 LEA.HI.X.SX32 R24, R10, UR6, 0x1, P0 ;  /* 0x000000060a189c11 */ /* 0x000fe400080f0eff */
[C---:B------:R-:W-:Y:S04]  /*e930*/  @!P1 LEA R22, P0, R25.reuse, c[0x0][0x2a0], 0x2 ;  /* 0x0000a80019169a11 */ /* 0x040fe800078010ff */
[----:B------:R-:W-:Y:S01]  /*e940*/  @!P1 LEA.HI.X R23, R25, c[0x0][0x2a4], R24, 0x2, P0 ;  /* 0x0000a90019179a11 */ /* 0x000fe200000f1418 */
[----:B------:R-:W-:Y:S04]  /*e950*/  IMAD.MOV R25, RZ, RZ, -R10 ;  /* 0x000000ffff197224 */ /* 0x000fe800078e0a0a */
[----:B------:R-:W2:Y:S01]  /*e960*/  @!P1 LDG.E R225, [R22.64] ;  /* 0x0000000c16e19981 */ /* 0x000ea2000c1e1900 */
[----:B------:R-:W-:Y:S01]  /*e970*/  IMAD R226, R25, c[0x0][0x2b8], R226 ;  /* 0x0000ae0019e27a24 */ /* 0x000fe200078e02e2 */
[----:B------:R-:W-:Y:S03]  /*e980*/  ISETP.GE.AND P1, PT, R241, 0x1, PT ;  /* 0x00000001f100780c */ /* 0x000fe60003f26270 */
        /* <DEDUP_REMOVED lines=13> */
[----:B------:R-:W1:Y:S04]  /*ea60*/  SHFL.IDX PT, R27, R22, RZ, 0x1c1f ;  /* 0x001c1fff161b7589 */ /* 0x000e6800000e0000 */
[----:B------:R-:W2:Y:S04]  /*ea70*/  SHFL.IDX PT, R24, R10, RZ, 0x1c1f ;  /* 0x001c1fff0a187589 */ /* 0x000ea800000e0000 */
[----:B------:R-:W3:Y:S01]  /*ea80*/  SHFL.IDX PT, R23, R22, 0x1, 0x1c1f ;  /* 0x003c1f0016177f89 */ /* 0x000ee200000e0000 */
[C---:B-1----:R-:W-:Y:S05]  /*ea90*/  @P1 IADD3 R30, P0, R27.reuse, R200, RZ ;  /* 0x000000c81b1e1210 */ /* 0x042fea0007f1e0ff */
[C---:B--2---:R-:W-:Y:S01]  /*eaa0*/  @P1 IMAD.X R31, R24.reuse, 0x1, R243, P0 ;  /* 0x00000001181f1824 */ /* 0x044fe200000e06f3 */
[CC--:B------:R-:W-:Y:S04]  /*eab0*/  @P1 IADD3 R28, P0, R27.reuse, R3.reuse, RZ ;  /* 0x000000031b1c1210 */ /* 0x0c0fe80007f1e0ff */
[----:B------:R1:W-:Y:S01]  /*eac0*/  @P1 LDGSTS.E.BYPASS.LTC128B.128 [R220+0x2500], [R30.64], !P5 ;  /* 0x025000001edc1fae */ /* 0x0003e2000e901d4c */
[C-C-:B------:R-:W-:Y:S01]  /*ead0*/  @P1 IMAD.X R29, R24.reuse, 0x1, R201.reuse, P0 ;  /* 0x00000001181d1824 */ /* 0x140fe200000e06c9 */
[-C--:B------:R-:W-:Y:S04]  /*eae0*/  @P1 IADD3 R26, P0, R27, R0.reuse, RZ ;  /* 0x000000001b1a1210 */ /* 0x080fe80007f1e0ff */
[----:B------:R1:W-:Y:S01]  /*eaf0*/  @P1 LDGSTS.E.BYPASS.LTC128B.128 [R220+0x3100], [R28.64], !P4 ;  /* 0x031000001cdc1fae */ /* 0x0003e2000e101d4c */
[--C-:B------:R-:W-:Y:S01]  /*eb00*/  @P1 IMAD.X R27, R24, 0x1, R2.reuse, P0 ;  /* 0x00000001181b1824 */ /* 0x100fe200000e0602 */
[----:B------:R-:W-:Y:S02]  /*eb10*/  ISETP.GE.AND P0, PT, R241, 0x21, PT ;  /* 0x00000021f100780c */ /* 0x000fe40003f06270 */
[----:B------:R-:W2:Y:S04]  /*eb20*/  SHFL.IDX PT, R24, R10, 0x1, 0x1c1f ;  /* 0x003c1f000a187f89 */ /* 0x000ea800000e0000 */
[----:B------:R1:W-:Y:S07]  /*eb30*/  @P1 LDGSTS.E.BYPASS.LTC128B.128 [R220+0x3d00], [R26.64], !P3 ;  /* 0x03d000001adc1fae */ /* 0x0003ee000d901d4c */
[C---:B---3--:R-:W-:Y:S05]  /*eb40*/  @P0 IADD3 R32, P2, R23.reuse, R3, RZ ;  /* 0x0000000317200210 */ /* 0x048fea0007f5e0ff */
[C---:B--2---:R-:W-:Y:S01]  /*eb50*/  @P0 IMAD.X R33, R24.reuse, 0x1, R201, P2 ;  /* 0x0000000118210824 */ /* 0x044fe200010e06c9 */
[C---:B------:R-:W-:Y:S05]  /*eb60*/  @P0 IADD3 R34, P2, R23.reuse, R0, RZ ;  /* 0x0000000017220210 */ /* 0x040fea0007f5e0ff */
[C---:B------:R-:W-:Y:S01]  /*eb70*/  @P0 IMAD.X R35, R24.reuse, 0x1, R2, P2 ;  /* 0x0000000118230824 */ /* 0x040fe200010e0602 */
[----:B------:R-:W-:Y:S05]  /*eb80*/  @P0 IADD3 R2, P2, R23, R200, RZ ;  /* 0x000000c817020210 */ /* 0x000fea0007f5e0ff */
[----:B------:R-:W-:Y:S05]  /*eb90*/  @P0 IMAD.X R3, R24, 0x1, R243, P2 ;  /* 0x0000000118030824 */ /* 0x000fea00010e06f3 */
[----:B------:R1:W-:Y:S04]  /*eba0*/  @P0 LDGSTS.E.BYPASS.LTC128B.128 [R220+0x2d00], [R2.64], !P5 ;  /* 0x02d0000002dc0fae */ /* 0x0003e8000e901d4c */
[----:B------:R1:W-:Y:S04]  /*ebb0*/  @P0 LDGSTS.E.BYPASS.LTC128B.128 [R220+0x3900], [R32.64], !P4 ;  /* 0x0390000020dc0fae */ /* 0x0003e8000e101d4c */
[----:B------:R1:W-:Y:S02]  /*ebc0*/  @P0 LDGSTS.E.BYPASS.LTC128B.128 [R220+0x4500], [R34.64], !P3 ;  /* 0x0450000022dc0fae */ /* 0x0003e4000d901d4c */
.L_x_514:
[----:B-1234-:R-:W-:Y:S01]  /*ebd0*/  IMAD.MOV.U32 R28, RZ, RZ, R231 ;  /* 0x000000ffff1c7224 */ /* 0x01efe200078e00e7 */
[----:B------:R-:W-:Y:S01]  /*ebe0*/  PLOP3.LUT P0, PT, PT, PT, UP2, 0x80, 0x0 ;  /* 0x000000000000781c */ /* 0x000fe20003f0f028 */
[----:B------:R-:W0:Y:S01]  /*ebf0*/  LDGDEPBAR ;  /* 0x00000000000079af */ /* 0x000e220000000000 */
[----:B------:R-:W-:Y:S02]  /*ec00*/  IMAD R30, R240, -0x30, RZ ;  /* 0xffffffd0f01e7824 */ /* 0x000fe400078e02ff */
[----:B------:R-:W-:Y:S02]  /*ec10*/  IMAD.U32 R24, RZ, RZ, UR7 ;  /* 0x00000007ff187e24 */ /* 0x000fe4000f8e00ff */
[----:B------:R-:W-:Y:S01]  /*ec20*/  IMAD.IADD R22, R30, 0x1, -R235 ;  /* 0x000000011e167824 */ /* 0x000fe200078e0aeb */
[----:B------:R-:W-:Y:S04]  /*ec30*/  IADD3 R23, -R235, 0x1, R30 ;  /* 0x00000001eb177810 */ /* 0x000fe80007ffe11e */
[----:B------:R-:W-:Y:S02]  /*ec40*/  IADD3 R24, R23, -c[0x0][0x168], R24 ;  /* 0x80005a0017187a10 */ /* 0x000fe40007ffe018 */
[----:B------:R-:W-:Y:S01]  /*ec50*/  @P0 IMAD.HI.U32 R0, R231, c[0x0][0x2c8], RZ ;  /* 0x0000b200e7000a27 */ /* 0x000fe200078e00ff */
[----:B------:R-:W-:Y:S02]  /*ec60*/  PLOP3.LUT P0, PT, PT, PT, UP2, 0x80, 0x0 ;  /* 0x000000000000781c */ /* 0x000fe40003f0f028 */
[C---:B------:R-:W-:Y:S02]  /*ec70*/  IADD3 R26, R24.reuse, c[0x0][0x328], RZ ;  /* 0x0000ca00181a7a10 */ /* 0x040fe40007ffe0ff */
[----:B------:R-:W-:Y:S09]  /*ec80*/  IADD3 R24, R24, UR17, RZ ;  /* 0x0000001118187c10 */ /* 0x000ff2000fffe0ff */
[----:B------:R-:W-:Y:S02]  /*ec90*/  @P0 SHF.R.U32.HI R28, RZ, c[0x0][0x2cc], R0 ;  /* 0x0000b300ff1c0a19 */ /* 0x000fe40000011600 */
[----:B------:R-:W-:Y:S03]  /*eca0*/  PLOP3.LUT P0, PT, PT, PT, UP1, 0x40, 0x0 ;  /* 0x000000000000781c */ /* 0x000fe60003f0e818 */
[----:B------:R-:W1:Y:S02]  /*ecb0*/  SHFL.IDX PT, R3, R28, RZ, 0x1c1f ;  /* 0x001c1fff1c037589 */ /* 0x000e6400000e0000 */
[--C-:B-1----:R-:W-:Y:S02]  /*ecc0*/  IMAD.IADD R29, R26, 0x1, R3.reuse ;  /* 0x000000011a1d7824 */ /* 0x102fe400078e0203 */
[----:B------:R-:W-:Y:S06]  /*ecd0*/  IMAD.IADD R23, R24, 0x1, R3 ;  /* 0x0000000118177824 */ /* 0x000fec00078e0203 */
        /* <DEDUP_REMOVED lines=16> */
.L_x_517:
[----:B------:R-:W-:Y:S04]  /*ede0*/  MOV R0, 0x1 ;  /* 0x0000000100007802 */ /* 0x000fe80000000f00 */
[----:B------:R-:W-:Y:S11]  /*edf0*/  ISETP.NE.AND P0, PT, R0, c[0x0][0x32c], PT ;  /* 0x0000cb0000007a0c */ /* 0x000ff60003f05270 */
[----:B------:R-:W-:Y:S02]  /*ee00*/  @!UPT UIADD3 URZ, URZ, URZ, URZ ;  /* 0x0000003f3f3ff290 */ /* 0x000fe4000fffe03f */
[----:B------:R-:W-:Y:S05]  /*ee10*/  @P0 IMAD.HI.U32 R0, R3, c[0x0][0x330], RZ ;  /* 0x0000cc0003000a27 */ /* 0x000fea00078e00ff */
[----:B------:R-:W-:Y:S02]  /*ee20*/  @P0 SHF.R.U32.HI R3, RZ, c[0x0][0x334], R0 ;  /* 0x0000cd00ff030a19 */ /* 0x000fe40000011600 */
.L_x_518:
[----:B------:R-:W-:Y:S05]  /*ee30*/  BSYNC B0 ;  /* 0x0000000000007941 */ /* 0x000fea0003800000 */
.L_x_516:
[----:B------:R-:W-:Y:S05]  /*ee40*/  IMAD R2, R3, c[0x0][0x32c], R22 ;  /* 0x0000cb0003027a24 */ /* 0x000fea00078e0216 */
[----:B------:R-:W-:Y:S02]  /*ee50*/  IADD3 R0, R2, c[0x0][0x32c], RZ ;  /* 0x0000cb0002007a10 */ /* 0x000fe40007ffe0ff */
[----:B------:R-:W-:Y:S02]  /*ee60*/  IMNMX R23, R23, R2, !PT ;  /* 0x0000000217177217 */ /* 0x000fe40007800200 */
[----:B------:R-:W-:Y:S02]  /*ee70*/  IMNMX R29, R29, R0, PT ;  /* 0x000000001d1d7217 */ /* 0x000fe40003800200 */
.L_x_515:
[C---:B------:R-:W-:Y:S02]  /*ee80*/  ISETP.GE.AND P0, PT, R30.reuse, 0x2, PT ;  /* 0x000000021e00780c */ /* 0x040fe40003f06270 */
[C---:B------:R-:W-:Y:S02]  /*ee90*/  ISETP.GE.AND P1, PT, R30.reuse, 0x9, PT ;  /* 0x000000091e00780c */ /* 0x040fe40003f26270 */
[----:B------:R-:W-:Y:S02]  /*eea0*/  P2R R10, PR, RZ, 0x1 ;  /* 0x00000001ff0a7803 */ /* 0x000fe40000000000 */
[----:B------:R-:W-:Y:S02]  /*eeb0*/  ISETP.GT.AND P0, PT, R23, 0x1, !P0 ;  /* 0x000000011700780c */ /* 0x000fe40004704270 */
[----:B------:R-:W-:Y:S02]  /*eec0*/  P2R R3, PR, RZ, 0x2 ;  /* 0x00000002ff037803 */ /* 0x000fe40000000000 */
[----:B------:R-:W-:Y:S02]  /*eed0*/  ISETP.LT.OR P0, PT, R29, 0x2, P0 ;  /* 0x000000021d00780c */ /* 0x000fe40000701670 */
[C---:B------:R-:W-:Y:S02]  /*eee0*/  ISETP.GE.AND P6, PT, R30.reuse, 0x19, PT ;  /* 0x000000191e00780c */ /* 0x040fe40003fc6270 */
[----:B------:R-:W-:Y:S02]  /*eef0*/  FSEL R27, R163, -INF , !P0 ;  /* 0xff800000a31b7808 */ /* 0x000fe40004000000 */
[----:B------:R-:W-:Y:S02]  /*ef00*/  ISETP.GT.AND P0, PT, R23, 0x8, !P1 ;  /* 0x000000081700780c */ /* 0x000fe40004f04270 */
[----:B------:R-:W-:Y:S02]  /*ef10*/  ISETP.GE.AND P1, PT, R30, 0xa, PT ;  /* 0x0000000a1e00780c */ /* 0x000fe40003f26270 */
[----:B------:R-:W-:Y:S02]  /*ef20*/  ISETP.LT.OR P0, PT, R29, 0x9, P0 ;  /* 0x000000091d00780c */ /* 0x000fe40000701670 */
[----:B------:R-:W-:Y:S02]  /*ef30*/  P2R R2, PR, RZ, 0x2 ;  /* 0x00000002ff027803 */ /* 0x000fe40000000000 */
[----:B------:R-:W-:Y:S02]  /*ef40*/  FSEL R25, R16, -INF , !P0 ;  /* 0xff80000010197808 */ /* 0x000fe40004000000 */
[----:B------:R-:W-:Y:S02]  /*ef50*/  ISETP.GT.AND P0, PT, R23, 0x9, !P1 ;  /* 0x000000091700780c */ /* 0x000fe40004f04270 */
[C---:B------:R-:W-:Y:S02]  /*ef60*/  ISETP.GE.AND P1, PT, R30.reuse, 0x11, PT ;  /* 0x000000111e00780c */ /* 0x040fe40003f26270 */
[----:B------:R-:W-:Y:S02]  /*ef70*/  ISETP.LT.OR P0, PT, R29, 0xa, P0 ;  /* 0x0000000a1d00780c */ /* 0x000fe40000701670 */
[----:B------:R-:W-:Y:S02]  /*ef80*/  P2R R0, PR, RZ, 0x2 ;  /* 0x00000002ff007803 */ /* 0x000fe40000000000 */
[----:B------:R-:W-:Y:S02]  /*ef90*/  FSEL R17, R17, -INF , !P0 ;  /* 0xff80000011117808 */ /* 0x000fe40004000000 */
        /* <DEDUP_REMOVED lines=11> */
[----:B------:R-:W-:Y:S02]  /*f050*/  ISETP.GE.AND P2, PT, R30, 0x29, PT ;  /* 0x000000291e00780c */ /* 0x000fe40003f46270 */
        /* <DEDUP_REMOVED lines=16> */
[----:B------:R-:W-:Y:S04]  /*f160*/  ISETP.GT.AND P0, PT, R23, RZ, !P1 ;  /* 0x000000ff1700720c */ /* 0x000fe80004f04270 */
        /* <DEDUP_REMOVED lines=27> */
.L_x_521:
[----:B------:R-:W-:Y:S04]  /*f320*/  MOV R21, 0x1 ;  /* 0x0000000100157802 */ /* 0x000fe80000000f00 */
[----:B------:R-:W-:Y:S11]  /*f330*/  ISETP.NE.AND P0, PT, R21, c[0x0][0x32c], PT ;  /* 0x0000cb0015007a0c */ /* 0x000ff60003f05270 */
[----:B------:R-:W-:Y:S02]  /*f340*/  @!UPT UIADD3 URZ, URZ, URZ, URZ ;  /* 0x0000003f3f3ff290 */ /* 0x000fe4000fffe03f */
[----:B------:R-:W-:Y:S05]  /*f350*/  @P0 IMAD.HI.U32 R21, R29, c[0x0][0x330], RZ ;  /* 0x0000cc001d150a27 */ /* 0x000fea00078e00ff */
[----:B------:R-:W-:Y:S02]  /*f360*/  @P0 SHF.R.U32.HI R29, RZ, c[0x0][0x334], R21 ;  /* 0x0000cd00ff1d0a19 */ /* 0x000fe40000011615 */
.L_x_522:
[----:B------:R-:W-:Y:S05]  /*f370*/  BSYNC B0 ;  /* 0x0000000000007941 */ /* 0x000fea0003800000 */
.L_x_520:
[----:B------:R-:W-:Y:S05]  /*f380*/  IMAD R32, R29, c[0x0][0x32c], R22 ;  /* 0x0000cb001d207a24 */ /* 0x000fea00078e0216 */
[----:B------:R-:W-:Y:S02]  /*f390*/  IADD3 R30, R32, c[0x0][0x32c], RZ ;  /* 0x0000cb00201e7a10 */ /* 0x000fe40007ffe0ff */
[----:B------:R-:W-:Y:S02]  /*f3a0*/  IMNMX R19, R19, R32, !PT ;  /* 0x0000002013137217 */ /* 0x000fe40007800200 */
[----:B------:R-:W-:Y:S02]  /*f3b0*/  IMNMX R23, R23, R30, PT ;  /* 0x0000001e17177217 */ /* 0x000fe40003800200 */
.L_x_519:
        /* <DEDUP_REMOVED lines=62> */
.L_x_525:
[----:B------:R-:W-:Y:S04]  /*f7a0*/  MOV R14, c[0x0][0x32c] ;  /* 0x0000cb00000e7a02 */ /* 0x000fe80000000f00 */
[----:B------:R-:W-:Y:S11]  /*f7b0*/  ISETP.NE.AND P0, PT, R14, 0x1, PT ;  /* 0x000000010e00780c */ /* 0x000ff60003f05270 */
[----:B------:R-:W-:Y:S02]  /*f7c0*/  @!UPT UIADD3 URZ, URZ, URZ, URZ ;  /* 0x0000003f3f3ff290 */ /* 0x000fe4000fffe03f */
[----:B------:R-:W-:Y:S05]  /*f7d0*/  @P0 IMAD.HI.U32 R14, R19, c[0x0][0x330], RZ ;  /* 0x0000cc00130e0a27 */ /* 0x000fea00078e00ff */
[----:B------:R-:W-:Y:S02]  /*f7e0*/  @P0 SHF.R.U32.HI R19, RZ, c[0x0][0x334], R14 ;  /* 0x0000cd00ff130a19 */ /* 0x000fe4000001160e */
.L_x_526:
[----:B------:R-:W-:Y:S05]  /*f7f0*/  BSYNC B0 ;  /* 0x0000000000007941 */ /* 0x000fea0003800000 */
.L_x_524:
[----:B------:R-:W-:Y:S05]  /*f800*/  IMAD R19, R19, c[0x0][0x32c], R22 ;  /* 0x0000cb0013137a24 */ /* 0x000fea00078e0216 */
[----:B------:R-:W-:Y:S02]  /*f810*/  IADD3 R14, R19, c[0x0][0x32c], RZ ;  /* 0x0000cb00130e7a10 */ /* 0x000fe40007ffe0ff */
[----:B------:R-:W-:Y:S02]  /*f820*/  IMNMX R4, R4, R19, !PT ;  /* 0x0000001304047217 */ /* 0x000fe40007800200 */
[----:B------:R-:W-:Y:S02]  /*f830*/  IMNMX R5, R5, R14, PT ;  /* 0x0000000e05057217 */ /* 0x000fe40003800200 */
.L_x_523:
        /* <DEDUP_REMOVED lines=17> */
[C---:B------:R-:W-:Y:S04]  /*f950*/  ISETP.GT.AND P0, PT, R4.reuse, 0x11, !P0 ;  /* 0x000000110400780c */ /* 0x040fe80004704270 */
[----:B------:R-:W-:Y:S04]  /*f960*/  ISETP.LT.OR P0, PT, R5, 0x12, P0 ;  /* 0x000000120500780c */ /* 0x000fe80000701670 */
[----:B------:R-:W-:Y:S02]  /*f970*/  FSEL R199, R199, -INF , !P0 ;  /* 0xff800000c7c77808 */ /* 0x000fe40004000000 */
        /* <DEDUP_REMOVED lines=15> */
[----:B------:R-:W-:Y:S01]  /*fa70*/  ISETP.GT.AND P0, PT, R4, RZ, !P1 ;  /* 0x000000ff0400720c */ /* 0x000fe20004f04270 */
[----:B------:R-:W1:Y:S03]  /*fa80*/  SHFL.IDX PT, R9, R28, 0x3, 0x1c1f ;  /* 0x007c1f001c097f89 */ /* 0x000e6600000e0000 */
[C---:B------:R-:W-:Y:S04]  /*fa90*/  ISETP.LT.OR P0, PT, R5.reuse, 0x1, P0 ;  /* 0x000000010500780c */ /* 0x040fe80000701670 */
[----:B------:R-:W-:Y:S02]  /*faa0*/  FSEL R152, R152, -INF , !P0 ;  /* 0xff80000098987808 */ /* 0x000fe40004000000 */
[----:B------:R-:W-:Y:S04]  /*fab0*/  ISETP.NE.AND P0, PT, R18, RZ, PT ;  /* 0x000000ff1200720c */ /* 0x000fe80003f05270 */
[----:B------:R-:W-:Y:S04]  /*fac0*/  ISETP.GT.AND P0, PT, R4, 0x29, !P0 ;  /* 0x000000290400780c */ /* 0x000fe80004704270 */
        /* <DEDUP_REMOVED lines=21> */
.L_x_529:
[----:B------:R-:W-:Y:S04]  /*fc20*/  MOV R4, c[0x0][0x32c] ;  /* 0x0000cb0000047a02 */ /* 0x000fe80000000f00 */
[----:B------:R-:W-:Y:S11]  /*fc30*/  ISETP.NE.AND P0, PT, R4, 0x1, PT ;  /* 0x000000010400780c */ /* 0x000ff60003f05270 */
[----:B------:R-:W-:Y:S02]  /*fc40*/  @!UPT UIADD3 URZ, URZ, URZ, URZ ;  /* 0x0000003f3f3ff290 */ /* 0x000fe4000fffe03f */
[----:B------:R-:W-:Y:S05]  /*fc50*/  @P0 IMAD.HI.U32 R4, R9, c[0x0][0x330], RZ ;  /* 0x0000cc0009040a27 */ /* 0x000fea00078e00ff */
[----:B------:R-:W-:Y:S02]  /*fc60*/  @P0 SHF.R.U32.HI R9, RZ, c[0x0][0x334], R4 ;  /* 0x0000cd00ff090a19 */ /* 0x000fe40000011604 */
.L_x_530:
[----:B------:R-:W-:Y:S05]  /*fc70*/  BSYNC B0 ;  /* 0x0000000000007941 */ /* 0x000fea0003800000 */
.L_x_528:
[----:B------:R-:W-:Y:S05]  /*fc80*/  IMAD R22, R9, c[0x0][0x32c], R22 ;  /* 0x0000cb0009167a24 */ /* 0x000fea00078e0216 */
[----:B------:R-:W-:Y:S02]  /*fc90*/  IADD3 R9, R22, c[0x0][0x32c], RZ ;  /* 0x0000cb0016097a10 */ /* 0x000fe40007ffe0ff */
[----:B------:R-:W-:Y:S02]  /*fca0*/  IMNMX R5, R5, R22, !PT ;  /* 0x0000001605057217 */ /* 0x000fe40007800200 */
[----:B------:R-:W-:Y:S02]  /*fcb0*/  IMNMX R26, R26, R9, PT ;  /* 0x000000091a1a7217 */ /* 0x000fe40003800200 */
.L_x_527:
[----:B------:R-:W-:Y:S01]  /*fcc0*/  ISETP.GT.AND P0, PT, R5, RZ, !P1 ;  /* 0x000000ff0500720c */ /* 0x000fe20004f04270 */
[----:B------:R-:W-:Y:S01]  /*fcd0*/  LDSM.16.MT88.4 R36, [R212+0x100] ;  /* 0x00010000d424783b */ /* 0x000fe20000004200 */
[----:B------:R-:W-:Y:S02]  /*fce0*/  ISETP.NE.AND P1, PT, R16, RZ, PT ;  /* 0x000000ff1000720c */ /* 0x000fe40003f25270 */
        /* <DEDUP_REMOVED lines=44> */
[----:B------:R-:W-:Y:S02]  /*ffb0*/  FMNMX.FTZ R2, R47, R2, !PT ;  /* 0x000000022f027209 */ /* 0x000fe40007810000 */
[----:B------:R-:W-:Y:S01]  /*ffc0*/  ISETP.LT.OR P0, PT, R26, 0x21, P0 ;  /* 0x000000211a00780c */ /* 0x000fe20000701670 */
[----:B------:R-:W1:Y:S01]  /*ffd0*/  SHFL.BFLY PT, R3, R0, 0x2, 0x1f ;  /* 0x0c401f0000037f89 */ /* 0x000e6200000e0000 */
[----:B------:R-:W-:Y:S02]  /*ffe0*/  ISETP.NE.AND P1, PT, R18, RZ, PT ;  /* 0x000000ff1200720c */ /* 0x000fe40003f25270 */
        /* <DEDUP_REMOVED lines=8> */
[----:B------:R-:W-:Y:S02]  /*10070*/  FMNMX.FTZ R4, R247, R4, !PT ;  /* 0x00000004f7047209 */ /* 0x000fe40007810000 */
[----:B------:R-:W-:Y:S02]  /*10080*/  FMNMX.FTZ R6, R29, R6, !PT ;  /* 0x000000061d067209 */ /* 0x000fe40007810000 */
[----:B------:R-:W-:Y:S02]  /*10090*/  FMNMX.FTZ R4, R203, R4, !PT ;  /* 0x00000004cb047209 */ /* 0x000fe40007810000 */
[----:B------:R-:W-:Y:S02]  /*100a0*/  FMNMX.FTZ R6, R23, R6, !PT ;  /* 0x0000000617067209 */ /* 0x000fe40007810000 */
[----:B------:R-:W-:Y:S02]  /*100b0*/  FMNMX.FTZ R4, R173, R4, !PT ;  /* 0x00000004ad047209 */ /* 0x000fe40007810000 */
[----:B------:R-:W-:Y:S02]  /*100c0*/  FMNMX.FTZ R7, R19, R6, !PT ;  /* 0x0000000613077209 */ /* 0x000fe40007810000 */
[----:B-1----:R-:W-:Y:S02]  /*100d0*/  FMNMX.FTZ R2, R0, R3, !PT ;  /* 0x0000000300027209 */ /* 0x002fe40007810000 */
[----:B------:R-:W-:Y:S02]  /*100e0*/  FMNMX.FTZ R0, R171, R4, !PT ;  /* 0x00000004ab007209 */ /* 0x000fe40007810000 */
[----:B------:R-:W-:Y:S01]  /*100f0*/  FMNMX.FTZ R4, R198, R7, !PT ;  /* 0x00000007c6047209 */ /* 0x000fe20007810000 */
[----:B------:R-:W1:Y:S01]  /*10100*/  SHFL.BFLY PT, R3, R2, 0x1, 0x1f ;  /* 0x0c201f0002037f89 */ /* 0x000e6200000e0000 */
[----:B------:R-:W-:Y:S02]  /*10110*/  ISETP.GT.AND P0, PT, R5, 0x28, !P2 ;  /* 0x000000280500780c */ /* 0x000fe40005704270 */
[----:B------:R-:W-:Y:S02]  /*10120*/  FMNMX.FTZ R4, R199, R4, !PT ;  /* 0x00000004c7047209 */ /* 0x000fe40007810000 */
[----:B------:R-:W-:Y:S02]  /*10130*/  ISETP.LT.OR P0, PT, R26, 0x29, P0 ;  /* 0x000000291a00780c */ /* 0x000fe40000701670 */
[----:B------:R-:W-:Y:S01]  /*10140*/  FMNMX.FTZ R4, R251, R4, !PT ;  /* 0x00000004fb047209 */ /* 0x000fe20007810000 */
[----:B------:R-:W2:Y:S01]  /*10150*/  SHFL.BFLY PT, R7, R0, 0x2, 0x1f ;  /* 0x0c401f0000077f89 */ /* 0x000ea200000e0000 */
        /* <DEDUP_REMOVED lines=8> */
[----:B-1----:R-:W-:Y:S02]  /*101e0*/  FMNMX.FTZ R3, R2, R3, !PT ;  /* 0x0000000302037209 */ /* 0x002fe40007810000 */
[----:B------:R-:W-:Y:S02]  /*101f0*/  FMNMX.FTZ R6, R163, R4, !PT ;  /* 0x00000004a3067209 */ /* 0x000fe40007810000 */
[----:B------:R-:W-:Y:S01]  /*10200*/  FMNMX.FTZ R11, R9, R148, !PT ;  /* 0x00000094090b7209 */ /* 0x000fe20007810000 */
[C---:B------:R-:W-:Y:S01]  /*10210*/  FMUL.FTZ R170, R3.reuse, c[0x0][0x2d0] ;  /* 0x0000b40003aa7a20 */ /* 0x040fe20000410000 */
[C---:B------:R-:W-:Y:S01]  /*10220*/  FSETP.NEU.FTZ.AND P0, PT, R3.reuse, -INF , PT ;  /* 0xff8000000300780b */ /* 0x040fe20003f1d000 */
[----:B------:R-:W1:Y:S01]  /*10230*/  SHFL.BFLY PT, R5, R6, 0x2, 0x1f ;  /* 0x0c401f0006057f89 */ /* 0x000e6200000e0000 */
[----:B--2---:R-:W-:Y:S02]  /*10240*/  FMNMX.FTZ R2, R0, R7, !PT ;  /* 0x0000000700027209 */ /* 0x004fe40007810000 */
[----:B------:R-:W-:Y:S02]  /*10250*/  FMNMX.FTZ R11, R10, R11, !PT ;  /* 0x0000000b0a0b7209 */ /* 0x000fe40007810000 */
[----:B------:R-:W-:Y:S02]  /*10260*/  FSEL R170, R170, RZ, P0 ;  /* 0x000000ffaaaa7208 */ /* 0x000fe40000000000 */
[----:B------:R-:W-:Y:S01]  /*10270*/  FMNMX.FTZ R11, R12, R11, !PT ;  /* 0x0000000b0c0b7209 */ /* 0x000fe20007810000 */
[----:B------:R-:W2:Y:S01]  /*10280*/  SHFL.BFLY PT, R7, R2, 0x1, 0x1f ;  /* 0x0c201f0002077f89 */ /* 0x000ea200000e0000 */
[----:B------:R-:W-:Y:S01]  /*10290*/  FSEL R4, R3, RZ, P0 ;  /* 0x000000ff03047208 */ /* 0x000fe20000000000 */
[--C-:B------:R-:W-:Y:S01]  /*102a0*/  FFMA.FTZ R179, R161, c[0x0][0x2d0], -R170.reuse ;  /* 0x0000b400a1b37a23 */ /* 0x100fe200000108aa */
[----:B------:R-:W-:Y:S01]  /*102b0*/  FMNMX.FTZ R11, R8, R11, !PT ;  /* 0x0000000b080b7209 */ /* 0x000fe20007810000 */
[--C-:B------:R-:W-:Y:S02]  /*102c0*/  FFMA.FTZ R178, R27, c[0x0][0x2d0], -R170.reuse ;  /* 0x0000b4001bb27a23 */ /* 0x100fe400000108aa */
[----:B------:R-:W-:Y:S01]  /*102d0*/  FADD.FTZ R4, -R4, R151 ;  /* 0x0000009704047221 */ /* 0x000fe20000010100 */
[----:B------:R-:W-:Y:S01]  /*102e0*/  FMNMX.FTZ R11, R242, R11, !PT ;  /* 0x0000000bf20b7209 */ /* 0x000fe20007810000 */
[--C-:B------:R-:W-:Y:S01]  /*102f0*/  FFMA.FTZ R177, R25, c[0x0][0x2d0], -R170.reuse ;  /* 0x0000b40019b17a23 */ /* 0x100fe200000108aa */
[----:B------:R-:W-:Y:S01]  /*10300*/  MUFU.EX2 R179, R179 ;  /* 0x000000b300b37308 */ /* 0x000fe20000000800 */
[----:B------:R-:W-:Y:S01]  /*10310*/  FMUL.FTZ R151, R4, c[0x0][0x2d0] ;  /* 0x0000b40004977a20 */ /* 0x000fe20000410000 */
[----:B------:R-:W-:Y:S01]  /*10320*/  FMNMX.FTZ R11, R246, R11, !PT ;  /* 0x0000000bf60b7209 */ /* 0x000fe20007810000 */
[--C-:B------:R-:W-:Y:S02]  /*10330*/  FFMA.FTZ R176, R17, c[0x0][0x2d0], -R170.reuse ;  /* 0x0000b40011b07a23 */ /* 0x100fe400000108aa */
[--C-:B------:R-:W-:Y:S01]  /*10340*/  FFMA.FTZ R248, R172, c[0x0][0x2d0], -R170.reuse ;  /* 0x0000b400acf87a23 */ /* 0x100fe200000108aa */
[----:B------:R-:W-:Y:S01]  /*10350*/  FMNMX.FTZ R11, R244, R11, !PT ;  /* 0x0000000bf40b7209 */ /* 0x000fe20007810000 */
[--C-:B------:R-:W-:Y:S01]  /*10360*/  FFMA.FTZ R190, R43, c[0x0][0x2d0], -R170.reuse ;  /* 0x0000b4002bbe7a23 */ /* 0x100fe200000108aa */
[----:B-1----:R-:W-:Y:S01]  /*10370*/  FMNMX.FTZ R6, R6, R5, !PT ;  /* 0x0000000506067209 */ /* 0x002fe20007810000 */
[--C-:B------:R-:W-:Y:S01]  /*10380*/  FFMA.FTZ R191, R41, c[0x0][0x2d0], -R170.reuse ;  /* 0x0000b40029bf7a23 */ /* 0x100fe200000108aa */
[----:B------:R-:W-:Y:S01]  /*10390*/  FMNMX.FTZ R11, R174, R11, !PT ;  /* 0x0000000bae0b7209 */ /* 0x000fe20007810000 */
[----:B------:R-:W1:Y:S01]  /*103a0*/  MUFU.EX2 R151, R151 ;  /* 0x0000009700977308 */ /* 0x000e620000000800 */
[--C-:B------:R-:W-:Y:S02]  /*103b0*/  FFMA.FTZ R194, R194, c[0x0][0x2d0], -R170.reuse ;  /* 0x0000b400c2c27a23 */ /* 0x100fe400000108aa */
[----:B------:R-:W-:Y:S01]  /*103c0*/  FMNMX.FTZ R11, R164, R11, !PT ;  /* 0x0000000ba40b7209 */ /* 0x000fe20007810000 */
[--C-:B------:R-:W-:Y:S01]  /*103d0*/  FFMA.FTZ R195, R195, c[0x0][0x2d0], -R170.reuse ;  /* 0x0000b400c3c37a23 */ /* 0x100fe200000108aa */
[----:B--2---:R-:W-:Y:S01]  /*103e0*/  FMNMX.FTZ R2, R2, R7, !PT ;  /* 0x0000000702027209 */ /* 0x004fe20007810000 */
[--C-:B------:R-:W-:Y:S01]  /*103f0*/  FFMA.FTZ R249, R249, c[0x0][0x2d0], -R170.reuse ;  /* 0x0000b400f9f97a23 */ /* 0x100fe200000108aa */
[----:B------:R-:W2:Y:S01]  /*10400*/  SHFL.BFLY PT, R7, R6, 0x1, 0x1f ;  /* 0x0c201f0006077f89 */ /* 0x000ea200000e0000 */
[----:B------:R-:W-:Y:S01]  /*10410*/  FMNMX.FTZ R11, R162, R11, !PT ;  /* 0x0000000ba20b7209 */ /* 0x000fe20007810000 */
[--C-:B------:R-:W-:Y:S01]  /*10420*/  FFMA.FTZ R201, R201, c[0x0][0x2d0], -R170.reuse ;  /* 0x0000b400c9c97a23 */ /* 0x100fe200000108aa */
[C---:B------:R-:W-:Y:S01]  /*10430*/  FSETP.NEU.FTZ.AND P0, PT, R2.reuse, -INF , PT ;  /* 0xff8000000200780b */ /* 0x040fe20003f1d000 */
[----:B------:R-:W-:Y:S01]  /*10440*/  FMUL.FTZ R168, R2, c[0x0][0x2d0] ;  /* 0x0000b40002a87a20 */ /* 0x000fe20000410000 */
[----:B------:R-:W-:Y:S01]  /*10450*/  FMNMX.FTZ R0, R160, R11, !PT ;  /* 0x0000000ba0007209 */ /* 0x000fe20007810000 */
[----:B------:R-:W3:Y:S01]  /*10460*/  MUFU.EX2 R178, R178 ;  /* 0x000000b200b27308 */ /* 0x000ee20000000800 */
[----:B------:R-:W-:Y:S02]  /*10470*/  FFMA.FTZ R170, R175, c[0x0][0x2d0], -R170 ;  /* 0x0000b400afaa7a23 */ /* 0x000fe400000108aa */
[----:B------:R-:W-:Y:S02]  /*10480*/  FMNMX.FTZ R5, R153, R0, !PT ;  /* 0x0000000099057209 */ /* 0x000fe40007810000 */
[----:B------:R-:W-:Y:S05]  /*10490*/  FSEL R168, R168, RZ, P0 ;  /* 0x000000ffa8a87208 */ /* 0x000fea0000000000 */
[--C-:B------:R-:W-:Y:S01]  /*104a0*/  FFMA.FTZ R183, R21, c[0x0][0x2d0], -R168.reuse ;  /* 0x0000b40015b77a23 */ /* 0x100fe200000108a8 */
[----:B------:R-:W-:Y:S01]  /*104b0*/  MUFU.EX2 R177, R177 ;  /* 0x000000b100b17308 */ /* 0x000fe20000000800 */
[--C-:B------:R-:W-:Y:S02]  /*104c0*/  FFMA.FTZ R155, R155, c[0x0][0x2d0], -R168.reuse ;  /* 0x0000b4009b9b7a23 */ /* 0x100fe400000108a8 */
[--C-:B------:R-:W-:Y:S02]  /*104d0*/  FFMA.FTZ R154, R31, c[0x0][0x2d0], -R168.reuse ;  /* 0x0000b4001f9a7a23 */ /* 0x100fe400000108a8 */
[----:B------:R-:W-:Y:S01]  /*104e0*/  FFMA.FTZ R182, R15, c[0x0][0x2d0], -R168 ;  /* 0x0000b4000fb67a23 */ /* 0x000fe200000108a8 */
[----:B--2---:R-:W-:Y:S01]  /*104f0*/  FMNMX.FTZ R0, R6, R7, !PT ;  /* 0x0000000706007209 */ /* 0x004fe20007810000 */
[C---:B-1----:R-:W-:Y:S01]  /*10500*/  FMUL.FTZ R16, R151.reuse, R132 ;  /* 0x0000008497107220 */ /* 0x042fe20000410000 */
[----:B------:R-:W1:Y:S01]  /*10510*/  SHFL.BFLY PT, R6, R5, 0x2, 0x1f ;  /* 0x0c401f0005067f89 */ /* 0x000e6200000e0000 */
[----:B------:R-:W-:Y:S01]  /*10520*/  FSEL R7, R2, RZ, P0 ;  /* 0x000000ff02077208 */ /* 0x000fe20000000000 */
[----:B------:R-:W2:Y:S01]  /*10530*/  MUFU.EX2 R176, R176 ;  /* 0x000000b000b07308 */ /* 0x000ea20000000800 */
[C---:B------:R-:W-:Y:S01]  /*10540*/  FMUL.FTZ R166, R0.reuse, c[0x0][0x2d0] ;  /* 0x0000b40000a67a20 */ /* 0x040fe20000410000 */
[----:B------:R-:W-:Y:S01]  /*10550*/  FSETP.NEU.FTZ.AND P0, PT, R0, -INF , PT ;  /* 0xff8000000000780b */ /* 0x000fe20003f1d000 */
[----:B------:R-:W-:Y:S01]  /*10560*/  FMUL.FTZ R17, R151, R133 ;  /* 0x0000008597117220 */ /* 0x000fe20000410000 */
[----:B---3--:R-:W-:Y:S01]  /*10570*/  F2FP.BF16.PACK_AB R156, R178, R179 ;  /* 0x000000b3b29c723e */ /* 0x008fe200000010ff */
[----:B------:R-:W-:Y:S01]  /*10580*/  FADD.FTZ R7, -R7, R150 ;  /* 0x0000009607077221 */ /* 0x000fe20000010100 */
[----:B------:R-:W-:Y:S01]  /*10590*/  FSEL R166, R166, RZ, P0 ;  /* 0x000000ffa6a67208 */ /* 0x000fe20000000000 */
[----:B------:R-:W-:Y:S01]  /*105a0*/  FMUL.FTZ R32, R151, R116 ;  /* 0x0000007497207220 */ /* 0x000fe20000410000 */
[----:B------:R-:W-:Y:S01]  /*105b0*/  FSEL R4, R0, RZ, P0 ;  /* 0x000000ff00047208 */ /* 0x000fe20000000000 */
[----:B------:R-:W-:Y:S01]  /*105c0*/  FMUL.FTZ R150, R7, c[0x0][0x2d0] ;  /* 0x0000b40007967a20 */ /* 0x000fe20000410000 */
[----:B------:R-:W-:Y:S01]  /*105d0*/  MUFU.EX2 R155, R155 ;  /* 0x0000009b009b7308 */ /* 0x000fe20000000800 */
[--C-:B------:R-:W-:Y:S02]  /*105e0*/  FFMA.FTZ R181, R152, c[0x0][0x2d0], -R166.reuse ;  /* 0x0000b40098b57a23 */ /* 0x100fe400000108a6 */
[--C-:B------:R-:W-:Y:S02]  /*105f0*/  FFMA.FTZ R185, R23, c[0x0][0x2d0], -R166.reuse ;  /* 0x0000b40017b97a23 */ /* 0x100fe400000108a6 */
[----:B------:R-:W-:Y:S01]  /*10600*/  LDSM.16.MT88.4 R20, [R214+0x100] ;  /* 0x00010000d614783b */ /* 0x000fe20000004200 */
[----:B------:R-:W-:Y:S02]  /*10610*/  FADD.FTZ R4, -R4, R149 ;  /* 0x0000009504047221 */ /* 0x000fe40000010100 */
[--C-:B------:R-:W-:Y:S02]  /*10620*/  FFMA.FTZ R180, R29, c[0x0][0x2d0], -R166.reuse ;  /* 0x0000b4001db47a23 */ /* 0x100fe400000108a6 */
[----:B------:R-:W3:Y:S01]  /*10630*/  MUFU.EX2 R150, R150 ;  /* 0x0000009600967308 */ /* 0x000ee20000000800 */
[--C-:B------:R-:W-:Y:S01]  /*10640*/  FFMA.FTZ R184, R19, c[0x0][0x2d0], -R166.reuse ;  /* 0x0000b40013b87a23 */ /* 0x100fe200000108a6 */
[----:B-1----:R-:W-:Y:S01]  /*10650*/  FMNMX.FTZ R5, R5, R6, !PT ;  /* 0x0000000605057209 */ /* 0x002fe20007810000 */
[----:B------:R-:W-:Y:S01]  /*10660*/  FMUL.FTZ R149, R4, c[0x0][0x2d0] ;  /* 0x0000b40004957a20 */ /* 0x000fe20000410000 */
[----:B--2---:R-:W-:Y:S01]  /*10670*/  F2FP.BF16.PACK_AB R158, R176, R177 ;  /* 0x000000b1b09e723e */ /* 0x004fe200000010ff */
[C---:B------:R-:W-:Y:S02]  /*10680*/  FMUL.FTZ R4, R151.reuse, R144 ;  /* 0x0000009097047220 */ /* 0x040fe40000410000 */
[----:B------:R-:W1:Y:S01]  /*10690*/  SHFL.BFLY PT, R152, R5, 0x1, 0x1f ;  /* 0x0c201f0005987f89 */ /* 0x000e6200000e0000 */
[C---:B------:R-:W-:Y:S02]  /*106a0*/  FMUL.FTZ R33, R151.reuse, R117 ;  /* 0x0000007597217220 */ /* 0x040fe40000410000 */
[----:B------:R-:W2:Y:S01]  /*106b0*/  MUFU.EX2 R154, R154 ;  /* 0x0000009a009a7308 */ /* 0x000ea20000000800 */
[C---:B------:R-:W-:Y:S02]  /*106c0*/  FMUL.FTZ R48, R151.reuse, R100 ;  /* 0x0000006497307220 */ /* 0x040fe40000410000 */
[----:B------:R-:W-:Y:S02]  /*106d0*/  FMUL.FTZ R49, R151, R101 ;  /* 0x0000006597317220 */ /* 0x000fe40000410000 */
[--C-:B------:R-:W-:Y:S02]  /*106e0*/  FFMA.FTZ R169, R169, c[0x0][0x2d0], -R166.reuse ;  /* 0x0000b400a9a97a23 */ /* 0x100fe400000108a6 */
[--C-:B------:R-:W-:Y:S02]  /*106f0*/  FFMA.FTZ R167, R167, c[0x0][0x2d0], -R166.reuse ;  /* 0x0000b400a7a77a23 */ /* 0x100fe400000108a6 */
[----:B------:R-:W-:Y:S01]  /*10700*/  FFMA.FTZ R165, R165, c[0x0][0x2d0], -R166 ;  /* 0x0000b400a5a57a23 */ /* 0x000fe200000108a6 */
[----:B------:R-:W-:Y:S01]  /*10710*/  MUFU.EX2 R183, R183 ;  /* 0x000000b700b77308 */ /* 0x000fe20000000800 */
[--C-:B------:R-:W-:Y:S02]  /*10720*/  FFMA.FTZ R192, R47, c[0x0][0x2d0], -R168.reuse ;  /* 0x0000b4002fc07a23 */ /* 0x100fe400000108a8 */
[----:B------:R-:W-:Y:S02]  /*10730*/  FFMA.FTZ R193, R45, c[0x0][0x2d0], -R168 ;  /* 0x0000b4002dc17a23 */ /* 0x000fe400000108a8 */
[C---:B---3--:R-:W-:Y:S02]  /*10740*/  FMUL.FTZ R6, R150.reuse, R146 ;  /* 0x0000009296067220 */ /* 0x048fe40000410000 */
[C---:B------:R-:W-:Y:S02]  /*10750*/  FMUL.FTZ R7, R150.reuse, R147 ;  /* 0x0000009396077220 */ /* 0x040fe40000410000 */
[----:B------:R-:W-:Y:S01]  /*10760*/  FMUL.FTZ R18, R150, R134 ;  /* 0x0000008696127220 */ /* 0x000fe20000410000 */
[----:B------:R-:W3:Y:S01]  /*10770*/  MUFU.EX2 R182, R182 ;  /* 0x000000b600b67308 */ /* 0x000ee20000000800 */
[----:B-1----:R-:W-:Y:S01]  /*10780*/  FMNMX.FTZ R152, R152, R5, !PT ;  /* 0x0000000598987209 */ /* 0x002fe20007810000 */
[----:B------:R-:W-:Y:S01]  /*10790*/  FMUL.FTZ R19, R150, R135 ;  /* 0x0000008796137220 */ /* 0x000fe20000410000 */
[----:B--2---:R-:W-:Y:S01]  /*107a0*/  F2FP.BF16.PACK_AB R157, R154, R155 ;  /* 0x0000009b9a9d723e */ /* 0x004fe200000010ff */
[----:B------:R-:W-:Y:S01]  /*107b0*/  LDSM.16.MT88.4 R132, [R214+0x900] ;  /* 0x00090000d684783b */ /* 0x000fe20000004200 */
[C---:B------:R-:W-:Y:S01]  /*107c0*/  FSETP.NEU.FTZ.AND P0, PT, R152.reuse, -INF , PT ;  /* 0xff8000009800780b */ /* 0x040fe20003f1d000 */
[----:B------:R-:W-:Y:S02]  /*107d0*/  FMUL.FTZ R161, R152, c[0x0][0x2d0] ;  /* 0x0000b40098a17a20 */ /* 0x000fe40000410000 */
[----:B------:R-:W-:Y:S01]  /*107e0*/  FMUL.FTZ R34, R150, R118 ;  /* 0x0000007696227220 */ /* 0x000fe20000410000 */
[----:B------:R-:W-:Y:S01]  /*107f0*/  FSEL R5, R152, RZ, P0 ;  /* 0x000000ff98057208 */ /* 0x000fe20000000000 */
[----:B------:R-:W1:Y:S01]  /*10800*/  MUFU.EX2 R149, R149 ;  /* 0x0000009500957308 */ /* 0x000e620000000800 */
[----:B------:R-:W-:Y:S01]  /*10810*/  FSEL R161, R161, RZ, P0 ;  /* 0x000000ffa1a17208 */ /* 0x000fe20000000000 */
[----:B------:R-:W-:Y:S01]  /*10820*/  FMUL.FTZ R35, R150, R119 ;  /* 0x0000007796237220 */ /* 0x000fe20000410000 */
[----:B------:R-:W-:Y:S01]  /*10830*/  ISETP.GT.AND P0, PT, R240, R221, PT ;  /* 0x000000ddf000720c */ /* 0x000fe20003f04270 */
[----:B------:R-:W-:Y:S01]  /*10840*/  FADD.FTZ R5, -R5, R148 ;  /* 0x0000009405057221 */ /* 0x000fe20000010100 */
[----:B------:R-:W-:Y:S01]  /*10850*/  LDSM.16.MT88.4 R116, [R214+0x1100] ;  /* 0x00110000d674783b */ /* 0x000fe20000004200 */
[--C-:B------:R-:W-:Y:S01]  /*10860*/  FFMA.FTZ R187, R12, c[0x0][0x2d0], -R161.reuse ;  /* 0x0000b4000cbb7a23 */ /* 0x100fe200000108a1 */
[----:B------:R-:W-:Y:S01]  /*10870*/  IADD3 R240, R240, -0x1, RZ ;  /* 0xfffffffff0f07810 */ /* 0x000fe20007ffe0ff */
[--C-:B------:R-:W-:Y:S02]  /*10880*/  FFMA.FTZ R189, R9, c[0x0][0x2d0], -R161.reuse ;  /* 0x0000b40009bd7a23 */ /* 0x100fe400000108a1 */
[--C-:B------:R-:W-:Y:S01]  /*10890*/  FFMA.FTZ R188, R10, c[0x0][0x2d0], -R161.reuse ;  /* 0x0000b4000abc7a23 */ /* 0x100fe200000108a1 */
[----:B------:R-:W-:Y:S01]  /*108a0*/  MUFU.EX2 R181, R181 ;  /* 0x000000b500b57308 */ /* 0x000fe20000000800 */
[--C-:B------:R-:W-:Y:S01]  /*108b0*/  FFMA.FTZ R186, R8, c[0x0][0x2d0], -R161.reuse ;  /* 0x0000b40008ba7a23 */ /* 0x100fe200000108a1 */
[----:B---3--:R-:W-:Y:S01]  /*108c0*/  F2FP.BF16.PACK_AB R159, R182, R183 ;  /* 0x000000b7b69f723e */ /* 0x008fe200000010ff */
[----:B------:R-:W-:Y:S02]  /*108d0*/  FMUL.FTZ R8, R5, c[0x0][0x2d0] ;  /* 0x0000b40005087a20 */ /* 0x000fe40000410000 */
[----:B------:R-:W-:Y:S02]  /*108e0*/  FMUL.FTZ R5, R151, R145 ;  /* 0x0000009197057220 */ /* 0x000fe40000410000 */
[C---:B------:R-:W-:Y:S02]  /*108f0*/  FMUL.FTZ R50, R150.reuse, R102 ;  /* 0x0000006696327220 */ /* 0x040fe40000410000 */
[----:B------:R-:W-:Y:S01]  /*10900*/  FMUL.FTZ R51, R150, R103 ;  /* 0x0000006796337220 */ /* 0x000fe20000410000 */
[----:B------:R2:W3:Y:S01]  /*10910*/  MUFU.EX2 R148, R8 ;  /* 0x0000000800947308 */ /* 0x0004e20000000800 */
[----:B------:R-:W-:Y:S01]  /*10920*/  LDSM.16.MT88.4 R100, [R214+0x1900] ;  /* 0x00190000d664783b */ /* 0x000fe20000004200 */
[-C--:B------:R-:W-:Y:S01]  /*10930*/  HMMA.16816.F32.BF16 R4, R156, R20.reuse, R4 ;  /* 0x000000149c04723c */ /* 0x080fe20000041804 */
[C---:B-1----:R-:W-:Y:S02]  /*10940*/  FMUL.FTZ R9, R149.reuse, R141 ;  /* 0x0000008d95097220 */ /* 0x042fe40000410000 */
[C---:B------:R-:W-:Y:S02]  /*10950*/  FMUL.FTZ R12, R149.reuse, R136 ;  /* 0x00000088950c7220 */ /* 0x040fe40000410000 */
[C---:B------:R-:W-:Y:S02]  /*10960*/  FMUL.FTZ R13, R149.reuse, R137 ;  /* 0x00000089950d7220 */ /* 0x040fe40000410000 */
[C---:B------:R-:W-:Y:S01]  /*10970*/  FMUL.FTZ R40, R149.reuse, R108 ;  /* 0x0000006c95287220 */ /* 0x040fe20000410000 */
[----:B------:R-:W1:Y:S01]  /*10980*/  MUFU.EX2 R180, R180 ;  /* 0x000000b400b47308 */ /* 0x000e620000000800 */
[C---:B------:R-:W-:Y:S03]  /*10990*/  FMUL.FTZ R41, R149.reuse, R109 ;  /* 0x0000006d95297220 */ /* 0x040fe60000410000 */
[C---:B------:R-:W-:Y:S02]  /*109a0*/  FMUL.FTZ R44, R149.reuse, R104 ;  /* 0x00000068952c7220 */ /* 0x040fe40000410000 */
[C---:B------:R-:W-:Y:S02]  /*109b0*/  FMUL.FTZ R45, R149.reuse, R105 ;  /* 0x00000069952d7220 */ /* 0x040fe40000410000 */
[--C-:B------:R-:W-:Y:S02]  /*109c0*/  FFMA.FTZ R164, R164, c[0x0][0x2d0], -R161.reuse ;  /* 0x0000b400a4a47a23 */ /* 0x100fe400000108a1 */
[----:B------:R-:W-:Y:S01]  /*109d0*/  MUFU.EX2 R185, R185 ;  /* 0x000000b900b97308 */ /* 0x000fe20000000800 */
[C---:B------:R-:W-:Y:S02]  /*109e0*/  FMUL.FTZ R24, R149.reuse, R124 ;  /* 0x0000007c95187220 */ /* 0x040fe40000410000 */
[C---:B------:R-:W-:Y:S02]  /*109f0*/  FMUL.FTZ R25, R149.reuse, R125 ;  /* 0x0000007d95197220 */ /* 0x040fe40000410000 */
[----:B--2---:R-:W-:Y:S02]  /*10a00*/  FMUL.FTZ R8, R149, R140 ;  /* 0x0000008c95087220 */ /* 0x004fe40000410000 */
[C---:B---3--:R-:W-:Y:S02]  /*10a10*/  FMUL.FTZ R10, R148.reuse, R142 ;  /* 0x0000008e940a7220 */ /* 0x048fe40000410000 */
[C---:B------:R-:W-:Y:S01]  /*10a20*/  FMUL.FTZ R11, R148.reuse, R143 ;  /* 0x0000008f940b7220 */ /* 0x040fe20000410000 */
[----:B------:R-:W2:Y:S01]  /*10a30*/  MUFU.EX2 R184, R184 ;  /* 0x000000b800b87308 */ /* 0x000ea20000000800 */
[C---:B------:R-:W-:Y:S02]  /*10a40*/  FMUL.FTZ R14, R148.reuse, R138 ;  /* 0x0000008a940e7220 */ /* 0x040fe40000410000 */
[----:B------:R-:W-:Y:S01]  /*10a50*/  FMUL.FTZ R15, R148, R139 ;  /* 0x0000008b940f7220 */ /* 0x000fe20000410000 */
[----:B-1----:R-:W-:Y:S01]  /*10a60*/  F2FP.BF16.PACK_AB R144, R180, R181 ;  /* 0x000000b5b490723e */ /* 0x002fe200000010ff */
[C---:B------:R-:W-:Y:S02]  /*10a70*/  FMUL.FTZ R42, R148.reuse, R110 ;  /* 0x0000006e942a7220 */ /* 0x040fe40000410000 */
[C---:B------:R-:W-:Y:S02]  /*10a80*/  FMUL.FTZ R43, R148.reuse, R111 ;  /* 0x0000006f942b7220 */ /* 0x040fe40000410000 */
[----:B------:R-:W-:Y:S01]  /*10a90*/  LDSM.16.MT88.4 R108, [R214+0x500] ;  /* 0x00050000d66c783b */ /* 0x000fe20000004200 */
[----:B------:R-:W-:Y:S01]  /*10aa0*/  MUFU.EX2 R189, R189 ;  /* 0x000000bd00bd7308 */ /* 0x000fe20000000800 */
[C---:B------:R-:W-:Y:S02]  /*10ab0*/  FMUL.FTZ R46, R148.reuse, R106 ;  /* 0x0000006a942e7220 */ /* 0x040fe40000410000 */
[C---:B------:R-:W-:Y:S02]  /*10ac0*/  FMUL.FTZ R47, R148.reuse, R107 ;  /* 0x0000006b942f7220 */ /* 0x040fe40000410000 */
[----:B------:R-:W-:Y:S02]  /*10ad0*/  FMUL.FTZ R26, R148, R126 ;  /* 0x0000007e941a7220 */ /* 0x000fe40000410000 */
[----:B------:R-:W-:Y:S01]  /*10ae0*/  LDSM.16.MT88.4 R104, [R212+0x1900] ;  /* 0x00190000d468783b */ /* 0x000fe20000004200 */
[C---:B------:R-:W-:Y:S02]  /*10af0*/  FMUL.FTZ R52, R151.reuse, R52 ;  /* 0x0000003497347220 */ /* 0x040fe40000410000 */
[----:B------:R-:W1:Y:S01]  /*10b00*/  MUFU.EX2 R188, R188 ;  /* 0x000000bc00bc7308 */ /* 0x000e620000000800 */
[----:B------:R-:W-:Y:S02]  /*10b10*/  FMUL.FTZ R53, R151, R53 ;  /* 0x0000003597357220 */ /* 0x000fe40000410000 */
[----:B------:R-:W-:Y:S01]  /*10b20*/  FMUL.FTZ R54, R150, R54 ;  /* 0x0000003696367220 */ /* 0x000fe20000410000 */
[----:B--2---:R-:W-:Y:S01]  /*10b30*/  F2FP.BF16.PACK_AB R146, R184, R185 ;  /* 0x000000b9b892723e */ /* 0x004fe200000010ff */
[----:B------:R-:W-:Y:S02]  /*10b40*/  FMUL.FTZ R55, R150, R55 ;  /* 0x0000003796377220 */ /* 0x000fe40000410000 */
        /* <DEDUP_REMOVED lines=10> */
[C---:B------:R-:W-:Y:S01]  /*10bf0*/  FMUL.FTZ R64, R151.reuse, R64 ;  /* 0x0000004097407220 */ /* 0x040fe20000410000 */
[----:B-1----:R-:W-:Y:S01]  /*10c00*/  F2FP.BF16.PACK_AB R145, R188, R189 ;  /* 0x000000bdbc91723e */ /* 0x002fe200000010ff */
[----:B------:R-:W-:Y:S02]  /*10c10*/  FMUL.FTZ R65, R151, R65 ;  /* 0x0000004197417220 */ /* 0x000fe40000410000 */
[C---:B------:R-:W-:Y:S02]  /*10c20*/  FMUL.FTZ R66, R150.reuse, R66 ;  /* 0x0000004296427220 */ /* 0x040fe40000410000 */
[----:B------:R-:W-:Y:S01]  /*10c30*/  FMUL.FTZ R67, R150, R67 ;  /* 0x0000004396437220 */ /* 0x000fe20000410000 */
[----:B------:R-:W-:Y:S01]  /*10c40*/  MUFU.EX2 R252, R170 ;  /* 0x000000aa00fc7308 */ /* 0x000fe20000000800 */
[--C-:B------:R-:W-:Y:S02]  /*10c50*/  FFMA.FTZ R196, R196, c[0x0][0x2d0], -R168.reuse ;  /* 0x0000b400c4c47a23 */ /* 0x100fe400000108a8 */
[----:B------:R-:W-:Y:S02]  /*10c60*/  FFMA.FTZ R197, R197, c[0x0][0x2d0], -R168 ;  /* 0x0000b400c5c57a23 */ /* 0x000fe400000108a8 */
[--C-:B------:R-:W-:Y:S02]  /*10c70*/  FFMA.FTZ R198, R198, c[0x0][0x2d0], -R166.reuse ;  /* 0x0000b400c6c67a23 */ /* 0x100fe400000108a6 */
[--C-:B------:R-:W-:Y:S02]  /*10c80*/  FFMA.FTZ R199, R199, c[0x0][0x2d0], -R166.reuse ;  /* 0x0000b400c7c77a23 */ /* 0x100fe400000108a6 */
[--C-:B------:R-:W-:Y:S01]  /*10c90*/  FFMA.FTZ R202, R251, c[0x0][0x2d0], -R166.reuse ;  /* 0x0000b400fbca7a23 */ /* 0x100fe200000108a6 */
[----:B------:R-:W-:Y:S01]  /*10ca0*/  MUFU.EX2 R124, R169 ;  /* 0x000000a9007c7308 */ /* 0x000fe20000000800 */
[--C-:B------:R-:W-:Y:S02]  /*10cb0*/  FFMA.FTZ R245, R245, c[0x0][0x2d0], -R166.reuse ;  /* 0x0000b400f5f57a23 */ /* 0x100fe400000108a6 */
[----:B------:R-:W-:Y:S01]  /*10cc0*/  FFMA.FTZ R166, R163, c[0x0][0x2d0], -R166 ;  /* 0x0000b400a3a67a23 */ /* 0x000fe200000108a6 */
[----:B--2---:R-:W-:Y:S01]  /*10cd0*/  F2FP.BF16.PACK_AB R147, R186, R187 ;  /* 0x000000bbba93723e */ /* 0x004fe200000010ff */
[--C-:B------:R-:W-:Y:S02]  /*10ce0*/  FFMA.FTZ R247, R247, c[0x0][0x2d0], -R168.reuse ;  /* 0x0000b400f7f77a23 */ /* 0x100fe400000108a8 */
[--C-:B------:R-:W-:Y:S02]  /*10cf0*/  FFMA.FTZ R250, R203, c[0x0][0x2d0], -R168.reuse ;  /* 0x0000b400cbfa7a23 */ /* 0x100fe400000108a8 */
[--C-:B------:R-:W-:Y:S01]  /*10d00*/  FFMA.FTZ R203, R173, c[0x0][0x2d0], -R168.reuse ;  /* 0x0000b400adcb7a23 */ /* 0x100fe200000108a8 */
[----:B------:R-:W-:Y:S01]  /*10d10*/  MUFU.EX2 R126, R167 ;  /* 0x000000a7007e7308 */ /* 0x000fe20000000800 */
[C---:B------:R-:W-:Y:S01]  /*10d20*/  HMMA.16816.F32.BF16 R8, R144.reuse, R20, R8 ;  /* 0x000000149008723c */ /* 0x040fe20000041808 */
[----:B------:R-:W-:Y:S02]  /*10d30*/  FFMA.FTZ R168, R171, c[0x0][0x2d0], -R168 ;  /* 0x0000b400aba87a23 */ /* 0x000fe400000108a8 */
[C---:B------:R-:W-:Y:S02]  /*10d40*/  FMUL.FTZ R27, R148.reuse, R127 ;  /* 0x0000007f941b7220 */ /* 0x040fe40000410000 */
[----:B------:R-:W-:Y:S02]  /*10d50*/  FMUL.FTZ R28, R149, R120 ;  /* 0x00000078951c7220 */ /* 0x000fe40000410000 */
[C---:B------:R-:W-:Y:S01]  /*10d60*/  FMUL.FTZ R20, R151.reuse, R128 ;  /* 0x0000008097147220 */ /* 0x040fe20000410000 */
[-C--:B------:R-:W-:Y:S01]  /*10d70*/  HMMA.16816.F32.BF16 R12, R144, R22.reuse, R12 ;  /* 0x00000016900c723c */ /* 0x080fe2000004180c */
[----:B------:R-:W-:Y:S01]  /*10d80*/  FMUL.FTZ R21, R151, R129 ;  /* 0x0000008197157220 */ /* 0x000fe20000410000 */
[----:B------:R1:W-:Y:S02]  /*10d90*/  MUFU.EX2 R138, R168 ;  /* 0x000000a8008a7308 */ /* 0x0003e40000000800 */
[C---:B------:R-:W-:Y:S02]  /*10da0*/  FMUL.FTZ R29, R149.reuse, R121 ;  /* 0x00000079951d7220 */ /* 0x040fe40000410000 */
[C---:B------:R-:W-:Y:S02]  /*10db0*/  FMUL.FTZ R30, R148.reuse, R122 ;  /* 0x0000007a941e7220 */ /* 0x040fe40000410000 */
[C---:B------:R-:W-:Y:S01]  /*10dc0*/  HMMA.16816.F32.BF16 R16, R156.reuse, R22, R16 ;  /* 0x000000169c10723c */ /* 0x040fe20000041810 */
[----:B------:R-:W-:Y:S03]  /*10dd0*/  FMUL.FTZ R31, R148, R123 ;  /* 0x0000007b941f7220 */ /* 0x000fe60000410000 */
[----:B------:R-:W-:Y:S01]  /*10de0*/  MUFU.EX2 R136, R165 ;  /* 0x000000a500887308 */ /* 0x000fe20000000800 */
[C---:B------:R-:W-:Y:S02]  /*10df0*/  FMUL.FTZ R72, R149.reuse, R72 ;  /* 0x0000004895487220 */ /* 0x040fe40000410000 */
[C---:B------:R-:W-:Y:S02]  /*10e00*/  FMUL.FTZ R22, R150.reuse, R130 ;  /* 0x0000008296167220 */ /* 0x040fe40000410000 */
[----:B------:R-:W-:Y:S02]  /*10e10*/  FMUL.FTZ R23, R150, R131 ;  /* 0x0000008396177220 */ /* 0x000fe40000410000 */
[----:B------:R-:W2:Y:S01]  /*10e20*/  LDSM.16.MT88.4 R128, [R214+0xd00] ;  /* 0x000d0000d680783b */ /* 0x000ea20000004200 */
[C---:B------:R-:W-:Y:S02]  /*10e30*/  FMUL.FTZ R73, R149.reuse, R73 ;  /* 0x0000004995497220 */ /* 0x040fe40000410000 */
[----:B------:R-:W-:Y:S01]  /*10e40*/  MUFU.EX2 R139, R166 ;  /* 0x000000a6008b7308 */ /* 0x000fe20000000800 */
[C---:B------:R-:W-:Y:S01]  /*10e50*/  FMUL.FTZ R74, R148.reuse, R74 ;  /* 0x0000004a944a7220 */ /* 0x040fe20000410000 */
[-C--:B------:R-:W-:Y:S01]  /*10e60*/  HMMA.16816.F32.BF16 R20, R156, R36.reuse, R20 ;  /* 0x000000249c14723c */ /* 0x080fe20000041814 */
[C---:B------:R-:W-:Y:S02]  /*10e70*/  FMUL.FTZ R75, R148.reuse, R75 ;  /* 0x0000004b944b7220 */ /* 0x040fe40000410000 */
[----:B-1----:R-:W-:Y:S01]  /*10e80*/  LDSM.16.MT88.4 R168, [R212+0x1500] ;  /* 0x00150000d4a8783b */ /* 0x002fe20000004200 */
[C---:B------:R-:W-:Y:S02]  /*10e90*/  FMUL.FTZ R76, R149.reuse, R76 ;  /* 0x0000004c954c7220 */ /* 0x040fe40000410000 */
[----:B------:R-:W-:Y:S02]  /*10ea0*/  FMUL.FTZ R77, R149, R77 ;  /* 0x0000004d954d7220 */ /* 0x000fe40000410000 */
[C---:B------:R-:W-:Y:S01]  /*10eb0*/  HMMA.16816.F32.BF16 R24, R144.reuse, R36, R24 ;  /* 0x000000249018723c */ /* 0x040fe20000041818 */
[----:B------:R1:W-:Y:S03]  /*10ec0*/  MUFU.EX2 R125, R164 ;  /* 0x000000a4007d7308 */ /* 0x0003e60000000800 */
[C---:B------:R-:W-:Y:S02]  /*10ed0*/  FMUL.FTZ R78, R148.reuse, R78 ;  /* 0x0000004e944e7220 */ /* 0x040fe40000410000 */
[C---:B------:R-:W-:Y:S02]  /*10ee0*/  FMUL.FTZ R79, R148.reuse, R79 ;  /* 0x0000004f944f7220 */ /* 0x040fe40000410000 */
[-C--:B------:R-:W-:Y:S01]  /*10ef0*/  HMMA.16816.F32.BF16 R28, R144, R38.reuse, R28 ;  /* 0x00000026901c723c */ /* 0x080fe2000004181c */
[C---:B------:R-:W-:Y:S02]  /*10f00*/  FMUL.FTZ R36, R151.reuse, R112 ;  /* 0x0000007097247220 */ /* 0x040fe40000410000 */
[----:B------:R-:W-:Y:S01]  /*10f10*/  MUFU.EX2 R190, R190 ;  /* 0x000000be00be7308 */ /* 0x000fe20000000800 */
[----:B------:R-:W-:Y:S02]  /*10f20*/  FMUL.FTZ R37, R151, R113 ;  /* 0x0000007197257220 */ /* 0x000fe40000410000 */
[C---:B------:R-:W-:Y:S02]  /*10f30*/  FMUL.FTZ R88, R149.reuse, R88 ;  /* 0x0000005895587220 */ /* 0x040fe40000410000 */
[C---:B------:R-:W-:Y:S01]  /*10f40*/  HMMA.16816.F32.BF16 R32, R156.reuse, R38, R32 ;  /* 0x000000269c20723c */ /* 0x040fe20000041820 */
[C---:B------:R-:W-:Y:S03]  /*10f50*/  FMUL.FTZ R89, R149.reuse, R89 ;  /* 0x0000005995597220 */ /* 0x040fe60000410000 */
[C---:B------:R-:W-:Y:S01]  /*10f60*/  FMUL.FTZ R90, R148.reuse, R90 ;  /* 0x0000005a945a7220 */ /* 0x040fe20000410000 */
[----:B------:R-:W3:Y:S01]  /*10f70*/  MUFU.EX2 R191, R191 ;  /* 0x000000bf00bf7308 */ /* 0x000ee20000000800 */
[----:B------:R-:W-:Y:S02]  /*10f80*/  FMUL.FTZ R91, R148, R91 ;  /* 0x0000005b945b7220 */ /* 0x000fe40000410000 */
[C---:B------:R-:W-:Y:S01]  /*10f90*/  FMUL.FTZ R38, R150.reuse, R114 ;  /* 0x0000007296267220 */ /* 0x040fe20000410000 */
[----:B-1----:R-:W-:Y:S03]  /*10fa0*/  LDSM.16.MT88.4 R164, [R214+0x1500] ;  /* 0x00150000d6a4783b */ /* 0x002fe60000004200 */
[----:B------:R-:W-:Y:S02]  /*10fb0*/  FMUL.FTZ R39, R150, R115 ;  /* 0x0000007396277220 */ /* 0x000fe40000410000 */
[--C-:B------:R-:W-:Y:S01]  /*10fc0*/  FFMA.FTZ R251, R246, c[0x0][0x2d0], -R161.reuse ;  /* 0x0000b400f6fb7a23 */ /* 0x100fe200000108a1 */
[----:B------:R-:W-:Y:S01]  /*10fd0*/  MUFU.EX2 R192, R192 ;  /* 0x000000c000c07308 */ /* 0x000fe20000000800 */
[--C-:B------:R-:W-:Y:S01]  /*10fe0*/  FFMA.FTZ R246, R244, c[0x0][0x2d0], -R161.reuse ;  /* 0x0000b400f4f67a23 */ /* 0x100fe200000108a1 */
[----:B------:R-:W1:Y:S01]  /*10ff0*/  LDSM.16.MT88.4 R112, [R212+0xd00] ;  /* 0x000d0000d470783b */ /* 0x000e620000004200 */
[--C-:B------:R-:W-:Y:S01]  /*11000*/  FFMA.FTZ R244, R174, c[0x0][0x2d0], -R161.reuse ;  /* 0x0000b400aef47a23 */ /* 0x100fe200000108a1 */
[-C--:B--2---:R-:W-:Y:S01]  /*11010*/  HMMA.16816.F32.BF16 R36, R156, R128.reuse, R36 ;  /* 0x000000809c24723c */ /* 0x084fe20000041824 */
[C---:B------:R-:W-:Y:S02]  /*11020*/  FMUL.FTZ R92, R149.reuse, R92 ;  /* 0x0000005c955c7220 */ /* 0x040fe40000410000 */
[----:B------:R-:W-:Y:S02]  /*11030*/  FMUL.FTZ R93, R149, R93 ;  /* 0x0000005d955d7220 */ /* 0x000fe40000410000 */
[C---:B------:R-:W-:Y:S01]  /*11040*/  FMUL.FTZ R94, R148.reuse, R94 ;  /* 0x0000005e945e7220 */ /* 0x040fe20000410000 */
[----:B------:R-:W-:Y:S01]  /*11050*/  LDSM.16.MT88.4 R172, [R214+0x2100] ;  /* 0x00210000d6ac783b */ /* 0x000fe20000004200 */
[----:B------:R-:W2:Y:S01]  /*11060*/  MUFU.EX2 R193, R193 ;  /* 0x000000c100c17308 */ /* 0x000ea20000000800 */
[C---:B------:R-:W-:Y:S01]  /*11070*/  HMMA.16816.F32.BF16 R40, R144.reuse, R128, R40 ;  /* 0x000000809028723c */ /* 0x040fe20000041828 */
[----:B------:R-:W-:Y:S03]  /*11080*/  FMUL.FTZ R95, R148, R95 ;  /* 0x0000005f945f7220 */ /* 0x000fe60000410000 */
[C---:B------:R-:W-:Y:S02]  /*11090*/  FMUL.FTZ R96, R151.reuse, R96 ;  /* 0x0000006097607220 */ /* 0x040fe40000410000 */
[C---:B------:R-:W-:Y:S02]  /*110a0*/  FMUL.FTZ R97, R151.reuse, R97 ;  /* 0x0000006197617220 */ /* 0x040fe40000410000 */
[-C--:B------:R-:W-:Y:S01]  /*110b0*/  HMMA.16816.F32.BF16 R44, R144, R130.reuse, R44 ;  /* 0x00000082902c723c */ /* 0x080fe2000004182c */
[----:B------:R-:W-:Y:S03]  /*110c0*/  MUFU.EX2 R194, R194 ;  /* 0x000000c200c27308 */ /* 0x000fe60000000800 */
[C---:B------:R-:W-:Y:S02]  /*110d0*/  FMUL.FTZ R98, R150.reuse, R98 ;  /* 0x0000006296627220 */ /* 0x040fe40000410000 */
[C---:B------:R-:W-:Y:S02]  /*110e0*/  FMUL.FTZ R99, R150.reuse, R99 ;  /* 0x0000006396637220 */ /* 0x040fe40000410000 */
[C---:B------:R-:W-:Y:S01]  /*110f0*/  HMMA.16816.F32.BF16 R48, R156.reuse, R130, R48 ;  /* 0x000000829c30723c */ /* 0x040fe20000041830 */
[C---:B------:R-:W-:Y:S02]  /*11100*/  FMUL.FTZ R68, R151.reuse, R68 ;  /* 0x0000004497447220 */ /* 0x040fe40000410000 */
[----:B------:R-:W4:Y:S01]  /*11110*/  MUFU.EX2 R195, R195 ;  /* 0x000000c300c37308 */ /* 0x000f220000000800 */
[C---:B------:R-:W-:Y:S02]  /*11120*/  FMUL.FTZ R69, R151.reuse, R69 ;  /* 0x0000004597457220 */ /* 0x040fe40000410000 */
[C---:B------:R-:W-:Y:S02]  /*11130*/  FMUL.FTZ R70, R150.reuse, R70 ;  /* 0x0000004696467220 */ /* 0x040fe40000410000 */
[C---:B------:R-:W-:Y:S04]  /*11140*/  FMUL.FTZ R71, R150.reuse, R71 ;  /* 0x0000004796477220 */ /* 0x040fe80000410000 */
[C---:B------:R-:W-:Y:S01]  /*11150*/  FMUL.FTZ R80, R151.reuse, R80 ;  /* 0x0000005097507220 */ /* 0x040fe20000410000 */
[----:B------:R-:W-:Y:S01]  /*11160*/  MUFU.EX2 R196, R196 ;  /* 0x000000c400c47308 */ /* 0x000fe20000000800 */
[-C--:B-1----:R-:W-:Y:S01]  /*11170*/  HMMA.16816.F32.BF16 R52, R156, R112.reuse, R52 ;  /* 0x000000709c34723c */ /* 0x082fe20000041834 */
[C---:B------:R-:W-:Y:S02]  /*11180*/  FMUL.FTZ R81, R151.reuse, R81 ;  /* 0x0000005197517220 */ /* 0x040fe40000410000 */
[C---:B------:R-:W-:Y:S02]  /*11190*/  FMUL.FTZ R82, R150.reuse, R82 ;  /* 0x0000005296527220 */ /* 0x040fe40000410000 */
[C---:B------:R-:W-:Y:S02]  /*111a0*/  FMUL.FTZ R83, R150.reuse, R83 ;  /* 0x0000005396537220 */ /* 0x040fe40000410000 */
[C---:B------:R-:W-:Y:S01]  /*111b0*/  FMUL.FTZ R84, R151.reuse, R84 ;  /* 0x0000005497547220 */ /* 0x040fe20000410000 */
[C---:B------:R-:W-:Y:S01]  /*111c0*/  HMMA.16816.F32.BF16 R56, R144.reuse, R112, R56 ;  /* 0x000000709038723c */ /* 0x040fe20000041838 */
[----:B------:R-:W1:Y:S03]  /*111d0*/  MUFU.EX2 R197, R197 ;  /* 0x000000c500c57308 */ /* 0x000e660000000800 */
[----:B------:R-:W-:Y:S02]  /*111e0*/  FMUL.FTZ R85, R151, R85 ;  /* 0x0000005597557220 */ /* 0x000fe40000410000 */
[C---:B------:R-:W-:Y:S02]  /*111f0*/  FMUL.FTZ R86, R150.reuse, R86 ;  /* 0x0000005696567220 */ /* 0x040fe40000410000 */
[-C--:B------:R-:W-:Y:S01]  /*11200*/  HMMA.16816.F32.BF16 R60, R144, R114.reuse, R60 ;  /* 0x00000072903c723c */ /* 0x080fe2000004183c */
[----:B------:R-:W-:Y:S02]  /*11210*/  FMUL.FTZ R87, R150, R87 ;  /* 0x0000005796577220 */ /* 0x000fe40000410000 */
[----:B------:R-:W-:Y:S01]  /*11220*/  MUFU.EX2 R198, R198 ;  /* 0x000000c600c67308 */ /* 0x000fe20000000800 */
[--C-:B------:R-:W-:Y:S02]  /*11230*/  FFMA.FTZ R242, R242, c[0x0][0x2d0], -R161.reuse ;  /* 0x0000b400f2f27a23 */ /* 0x100fe400000108a1 */
[--C-:B------:R-:W-:Y:S02]  /*11240*/  FFMA.FTZ R162, R162, c[0x0][0x2d0], -R161.reuse ;  /* 0x0000b400a2a27a23 */ /* 0x100fe400000108a1 */
[C---:B------:R-:W-:Y:S01]  /*11250*/  HMMA.16816.F32.BF16 R64, R156.reuse, R114, R64 ;  /* 0x000000729c40723c */ /* 0x040fe20000041840 */
[----:B------:R-:W5:Y:S03]  /*11260*/  LDSM.16.MT88.4 R112, [R212+0x500] ;  /* 0x00050000d470783b */ /* 0x000f660000004200 */
[--C-:B------:R-:W-:Y:S01]  /*11270*/  FFMA.FTZ R160, R160, c[0x0][0x2d0], -R161.reuse ;  /* 0x0000b400a0a07a23 */ /* 0x100fe200000108a1 */
[----:B------:R-:W1:Y:S01]  /*11280*/  MUFU.EX2 R199, R199 ;  /* 0x000000c700c77308 */ /* 0x000e620000000800 */
[----:B------:R-:W-:Y:S02]  /*11290*/  FFMA.FTZ R161, R153, c[0x0][0x2d0], -R161 ;  /* 0x0000b40099a17a23 */ /* 0x000fe400000108a1 */
[-C--:B------:R-:W-:Y:S01]  /*112a0*/  HMMA.16816.F32.BF16 R68, R156, R100.reuse, R68 ;  /* 0x000000649c44723c */ /* 0x080fe20000041844 */
[----:B------:R-:W-:Y:S03]  /*112b0*/  FFMA.FTZ R179, R151, R238, R179 ;  /* 0x000000ee97b37223 */ /* 0x000fe600000100b3 */
[----:B------:R-:W-:Y:S01]  /*112c0*/  MOV R151, R3 ;  /* 0x0000000300977202 */ /* 0x000fe20000000f00 */
[----:B------:R-:W-:Y:S01]  /*112d0*/  FFMA.FTZ R155, R150, R239, R155 ;  /* 0x000000ef969b7223 */ /* 0x000fe2000001009b */
[----:B------:R-:W-:Y:S01]  /*112e0*/  MOV R150, R2 ;  /* 0x0000000200967202 */ /* 0x000fe20000000f00 */
[----:B------:R-:W-:Y:S01]  /*112f0*/  MUFU.EX2 R202, R202 ;  /* 0x000000ca00ca7308 */ /* 0x000fe20000000800 */
[C---:B------:R-:W-:Y:S01]  /*11300*/  HMMA.16816.F32.BF16 R72, R144.reuse, R100, R72 ;  /* 0x000000649048723c */ /* 0x040fe20000041848 */
[----:B------:R-:W-:Y:S03]  /*11310*/  FFMA.FTZ R181, R149, R236, R181 ;  /* 0x000000ec95b57223 */ /* 0x000fe600000100b5 */
[----:B------:R-:W-:Y:S01]  /*11320*/  FFMA.FTZ R189, R148, R237, R189 ;  /* 0x000000ed94bd7223 */ /* 0x000fe200000100bd */
[----:B------:R-:W-:Y:S01]  /*11330*/  MOV R149, R0 ;  /* 0x0000000000957202 */ /* 0x000fe20000000f00 */
[----:B------:R-:W-:Y:S01]  /*11340*/  FADD.FTZ R178, R178, R179 ;  /* 0x000000b3b2b27221 */ /* 0x000fe20000010000 */
[----:B---3--:R-:W-:Y:S01]  /*11350*/  F2FP.BF16.PACK_AB R100, R191, R190 ;  /* 0x000000bebf64723e */ /* 0x008fe200000010ff */
[-C--:B------:R-:W-:Y:S01]  /*11360*/  HMMA.16816.F32.BF16 R76, R144, R102.reuse, R76 ;  /* 0x00000066904c723c */ /* 0x080fe2000004184c */
[----:B--2---:R-:W-:Y:S01]  /*11370*/  F2FP.BF16.PACK_AB R101, R193, R192 ;  /* 0x000000c0c165723e */ /* 0x004fe200000010ff */
[----:B------:R-:W-:Y:S02]  /*11380*/  MUFU.EX2 R245, R245 ;  /* 0x000000f500f57308 */ /* 0x000fe40000000800 */
[----:B------:R-:W-:Y:S01]  /*11390*/  MOV R148, R152 ;  /* 0x0000009800947202 */ /* 0x000fe20000000f00 */
[----:B------:R-:W-:Y:S02]  /*113a0*/  FADD.FTZ R154, R154, R155 ;  /* 0x0000009b9a9a7221 */ /* 0x000fe40000010000 */
[----:B------:R-:W-:Y:S01]  /*113b0*/  FADD.FTZ R180, R180, R181 ;  /* 0x000000b5b4b47221 */ /* 0x000fe20000010000 */
[C---:B------:R-:W-:Y:S01]  /*113c0*/  HMMA.16816.F32.BF16 R80, R156.reuse, R102, R80 ;  /* 0x000000669c50723c */ /* 0x040fe20000041850 */
[----:B------:R-:W-:Y:S03]  /*113d0*/  FADD.FTZ R188, R188, R189 ;  /* 0x000000bdbcbc7221 */ /* 0x000fe60000010000 */
[----:B------:R-:W-:Y:S01]  /*113e0*/  MUFU.EX2 R242, R242 ;  /* 0x000000f200f27308 */ /* 0x000fe20000000800 */
[----:B------:R-:W-:Y:S02]  /*113f0*/  FADD.FTZ R177, R177, R178 ;  /* 0x000000b2b1b17221 */ /* 0x000fe40000010000 */
[----:B----4-:R-:W-:Y:S01]  /*11400*/  F2FP.BF16.PACK_AB R102, R195, R194 ;  /* 0x000000c2c366723e */ /* 0x010fe200000010ff */
[-C--:B------:R-:W-:Y:S01]  /*11410*/  HMMA.16816.F32.BF16 R84, R156, R104.reuse, R84 ;  /* 0x000000689c54723c */ /* 0x080fe20000041854 */
[----:B-1----:R-:W-:Y:S03]  /*11420*/  F2FP.BF16.PACK_AB R103, R197, R196 ;  /* 0x000000c4c567723e */ /* 0x002fe600000010ff */
[----:B------:R-:W-:Y:S02]  /*11430*/  FADD.FTZ R183, R183, R154 ;  /* 0x0000009ab7b77221 */ /* 0x000fe40000010000 */
[----:B------:R-:W1:Y:S01]  /*11440*/  MUFU.EX2 R251, R251 ;  /* 0x000000fb00fb7308 */ /* 0x000e620000000800 */
[----:B------:R-:W-:Y:S01]  /*11450*/  FADD.FTZ R185, R185, R180 ;  /* 0x000000b4b9b97221 */ /* 0x000fe20000010000 */
[C---:B------:R-:W-:Y:S01]  /*11460*/  HMMA.16816.F32.BF16 R88, R144.reuse, R104, R88 ;  /* 0x000000689058723c */ /* 0x040fe20000041858 */
[----:B------:R-:W-:Y:S03]  /*11470*/  FADD.FTZ R187, R187, R188 ;  /* 0x000000bcbbbb7221 */ /* 0x000fe60000010000 */
[----:B------:R-:W-:Y:S02]  /*11480*/  FADD.FTZ R177, R176, R177 ;  /* 0x000000b1b0b17221 */ /* 0x000fe40000010000 */
[----:B------:R-:W-:Y:S01]  /*11490*/  FADD.FTZ R183, R182, R183 ;  /* 0x000000b7b6b77221 */ /* 0x000fe20000010000 */
[----:B------:R-:W-:Y:S01]  /*114a0*/  F2FP.BF16.PACK_AB R104, R199, R198 ;  /* 0x000000c6c768723e */ /* 0x000fe200000010ff */
[-C--:B------:R-:W-:Y:S01]  /*114b0*/  HMMA.16816.F32.BF16 R92, R144, R106.reuse, R92 ;  /* 0x0000006a905c723c */ /* 0x080fe2000004185c */
[----:B------:R-:W-:Y:S03]  /*114c0*/  MUFU.EX2 R246, R246 ;  /* 0x000000f600f67308 */ /* 0x000fe60000000800 */
[----:B------:R-:W-:Y:S02]  /*114d0*/  FADD.FTZ R185, R184, R185 ;  /* 0x000000b9b8b97221 */ /* 0x000fe40000010000 */
[----:B------:R-:W-:Y:S02]  /*114e0*/  FADD.FTZ R187, R186, R187 ;  /* 0x000000bbbabb7221 */ /* 0x000fe40000010000 */
[----:B------:R-:W-:Y:S01]  /*114f0*/  HMMA.16816.F32.BF16 R96, R156, R106, R96 ;  /* 0x0000006a9c60723c */ /* 0x000fe20000041860 */
[----:B------:R-:W-:Y:S02]  /*11500*/  FADD.FTZ R190, R190, R177 ;  /* 0x000000b1bebe7221 */ /* 0x000fe40000010000 */
[----:B------:R-:W2:Y:S01]  /*11510*/  MUFU.EX2 R244, R244 ;  /* 0x000000f400f47308 */ /* 0x000ea20000000800 */
[----:B------:R-:W-:Y:S01]  /*11520*/  FADD.FTZ R192, R192, R183 ;  /* 0x000000b7c0c07221 */ /* 0x000fe20000010000 */
[----:B-1----:R-:W-:Y:S01]  /*11530*/  F2FP.BF16.PACK_AB R105, R251, R242 ;  /* 0x000000f2fb69723e */ /* 0x002fe200000010ff */
[----:B------:R-:W-:Y:S02]  /*11540*/  FADD.FTZ R198, R198, R185 ;  /* 0x000000b9c6c67221 */ /* 0x000fe40000010000 */
[-C--:B------:R-:W-:Y:S01]  /*11550*/  HMMA.16816.F32.BF16 R4, R100, R108.reuse, R4 ;  /* 0x0000006c6404723c */ /* 0x080fe20000041804 */
[----:B------:R-:W-:Y:S03]  /*11560*/  F2FP.BF16.PACK_AB R106, R245, R202 ;  /* 0x000000caf56a723e */ /* 0x000fe600000010ff */
[----:B------:R-:W-:Y:S01]  /*11570*/  FADD.FTZ R242, R242, R187 ;  /* 0x000000bbf2f27221 */ /* 0x000fe20000010000 */
[----:B------:R-:W-:Y:S01]  /*11580*/  MUFU.EX2 R248, R248 ;  /* 0x000000f800f87308 */ /* 0x000fe20000000800 */
[----:B------:R-:W-:Y:S02]  /*11590*/  FADD.FTZ R191, R191, R190 ;  /* 0x000000bebfbf7221 */ /* 0x000fe40000010000 */
[----:B------:R-:W-:Y:S04]  /*115a0*/  FADD.FTZ R193, R193, R192 ;  /* 0x000000c0c1c17221 */ /* 0x000fe80000010000 */
[----:B------:R-:W-:Y:S02]  /*115b0*/  FADD.FTZ R199, R199, R198 ;  /* 0x000000c6c7c77221 */ /* 0x000fe40000010000 */
[----:B------:R-:W-:Y:S01]  /*115c0*/  FADD.FTZ R251, R251, R242 ;  /* 0x000000f2fbfb7221 */ /* 0x000fe20000010000 */
[----:B------:R-:W1:Y:S01]  /*115d0*/  MUFU.EX2 R249, R249 ;  /* 0x000000f900f97308 */ /* 0x000e620000000800 */
[----:B------:R-:W-:Y:S02]  /*115e0*/  FADD.FTZ R194, R194, R191 ;  /* 0x000000bfc2c27221 */ /* 0x000fe40000010000 */
[----:B------:R-:W-:Y:S01]  /*115f0*/  FADD.FTZ R196, R196, R193 ;  /* 0x000000c1c4c47221 */ /* 0x000fe20000010000 */
[----:B--2---:R-:W-:Y:S01]  /*11600*/  F2FP.BF16.PACK_AB R107, R244, R246 ;  /* 0x000000f6f46b723e */ /* 0x004fe200000010ff */
[----:B------:R-:W-:Y:S02]  /*11610*/  FADD.FTZ R202, R202, R199 ;  /* 0x000000c7caca7221 */ /* 0x000fe40000010000 */
[----:B------:R-:W-:Y:S02]  /*11620*/  FADD.FTZ R251, R246, R251 ;  /* 0x000000fbf6fb7221 */ /* 0x000fe40000010000 */
[----:B------:R-:W-:Y:S01]  /*11630*/  FADD.FTZ R195, R195, R194 ;  /* 0x000000c2c3c37221 */ /* 0x000fe20000010000 */
[----:B------:R-:W-:Y:S01]  /*11640*/  MUFU.EX2 R247, R247 ;  /* 0x000000f700f77308 */ /* 0x000fe20000000800 */
[C---:B------:R-:W-:Y:S01]  /*11650*/  HMMA.16816.F32.BF16 R8, R104.reuse, R108, R8 ;  /* 0x0000006c6808723c */ /* 0x040fe20000041808 */
[----:B------:R-:W-:Y:S02]  /*11660*/  FADD.FTZ R196, R197, R196 ;  /* 0x000000c4c5c47221 */ /* 0x000fe40000010000 */
[----:B------:R-:W-:Y:S02]  /*11670*/  FADD.FTZ R202, R245, R202 ;  /* 0x000000caf5ca7221 */ /* 0x000fe40000010000 */
[----:B------:R-:W-:Y:S03]  /*11680*/  FADD.FTZ R251, R244, R251 ;  /* 0x000000fbf4fb7221 */ /* 0x000fe60000010000 */
[-C--:B------:R-:W-:Y:S01]  /*11690*/  HMMA.16816.F32.BF16 R12, R104, R110.reuse, R12 ;  /* 0x0000006e680c723c */ /* 0x080fe2000004180c */
[----:B------:R-:W2:Y:S03]  /*116a0*/  MUFU.EX2 R250, R250 ;  /* 0x000000fa00fa7308 */ /* 0x000ea60000000800 */
[C---:B-1----:R-:W-:Y:S01]  /*116b0*/  F2FP.BF16.PACK_AB R156, R249.reuse, R248 ;  /* 0x000000f8f99c723e */ /* 0x042fe200000010ff */
[----:B------:R-:W-:Y:S03]  /*116c0*/  FADD.FTZ R248, R248, R195 ;  /* 0x000000c3f8f87221 */ /* 0x000fe60000010000 */
[C---:B------:R-:W-:Y:S01]  /*116d0*/  HMMA.16816.F32.BF16 R16, R100.reuse, R110, R16 ;  /* 0x0000006e6410723c */ /* 0x040fe20000041810 */
[----:B------:R-:W1:Y:S02]  /*116e0*/  LDSM.16.MT88.4 R108, [R212+0x1100] ;  /* 0x00110000d46c783b */ /* 0x000e640000004200 */
[----:B------:R-:W3:Y:S01]  /*116f0*/  MUFU.EX2 R201, R201 ;  /* 0x000000c900c97308 */ /* 0x000ee20000000800 */
[----:B------:R-:W-:Y:S04]  /*11700*/  FADD.FTZ R248, R249, R248 ;  /* 0x000000f8f9f87221 */ /* 0x000fe80000010000 */
[-C--:B-----5:R-:W-:Y:S05]  /*11710*/  HMMA.16816.F32.BF16 R20, R100, R112.reuse, R20 ;  /* 0x000000706414723c */ /* 0x0a0fea0000041814 */
[----:B------:R-:W4:Y:S03]  /*11720*/  MUFU.EX2 R203, R203 ;  /* 0x000000cb00cb7308 */ /* 0x000f260000000800 */
[C---:B------:R-:W-:Y:S01]  /*11730*/  HMMA.16816.F32.BF16 R24, R104.reuse, R112, R24 ;  /* 0x000000706818723c */ /* 0x040fe20000041818 */
[C---:B--2---:R-:W-:Y:S03]  /*11740*/  F2FP.BF16.PACK_AB R157, R250.reuse, R247 ;  /* 0x000000f7fa9d723e */ /* 0x044fe600000010ff */
[----:B------:R-:W-:Y:S03]  /*11750*/  FADD.FTZ R247, R247, R196 ;  /* 0x000000c4f7f77221 */ /* 0x000fe60000010000 */
[----:B------:R2:W5:Y:S01]  /*11760*/  MUFU.EX2 R127, R162 ;  /* 0x000000a2007f7308 */ /* 0x0005620000000800 */
[-C--:B------:R-:W-:Y:S01]  /*11770*/  HMMA.16816.F32.BF16 R28, R104, R114.reuse, R28 ;  /* 0x00000072681c723c */ /* 0x080fe2000004181c */
[----:B------:R-:W-:Y:S03]  /*11780*/  FADD.FTZ R250, R250, R247 ;  /* 0x000000f7fafa7221 */ /* 0x000fe60000010000 */
[C---:B---3--:R-:W-:Y:S01]  /*11790*/  F2FP.BF16.PACK_AB R158, R252.reuse, R201 ;  /* 0x000000c9fc9e723e */ /* 0x048fe200000010ff */
[----:B------:R-:W-:Y:S03]  /*117a0*/  FADD.FTZ R201, R201, R248 ;  /* 0x000000f8c9c97221 */ /* 0x000fe60000010000 */
[C---:B------:R-:W-:Y:S01]  /*117b0*/  HMMA.16816.F32.BF16 R32, R100.reuse, R114, R32 ;  /* 0x000000726420723c */ /* 0x040fe20000041820 */
[----:B------:R-:W3:Y:S01]  /*117c0*/  LDSM.16.MT88.4 R112, [R214+0x1d00] ;  /* 0x001d0000d670783b */ /* 0x000ee20000004200 */
[----:B------:R1:W-:Y:S02]  /*117d0*/  MUFU.EX2 R137, R160 ;  /* 0x000000a000897308 */ /* 0x0003e40000000800 */
[----:B------:R-:W-:Y:S01]  /*117e0*/  FADD.FTZ R238, R252, R201 ;  /* 0x000000c9fcee7221 */ /* 0x000fe20000010000 */
[----:B----4-:R-:W-:Y:S01]  /*117f0*/  F2FP.BF16.PACK_AB R159, R138, R203 ;  /* 0x000000cb8a9f723e */ /* 0x010fe200000010ff */
[----:B------:R-:W-:Y:S02]  /*11800*/  FADD.FTZ R250, R203, R250 ;  /* 0x000000facbfa7221 */ /* 0x000fe40000010000 */
[-C--:B------:R-:W-:Y:S04]  /*11810*/  HMMA.16816.F32.BF16 R36, R100, R116.reuse, R36 ;  /* 0x000000746424723c */ /* 0x080fe80000041824 */
[----:B------:R5:W4:Y:S01]  /*11820*/  MUFU.EX2 R153, R161 ;  /* 0x000000a100997308 */ /* 0x000b220000000800 */
[----:B--2---:R-:W-:Y:S03]  /*11830*/  F2FP.BF16.PACK_AB R162, R139, R136 ;  /* 0x000000888ba2723e */ /* 0x004fe600000010ff */
[C---:B------:R-:W-:Y:S08]  /*11840*/  HMMA.16816.F32.BF16 R40, R104.reuse, R116, R40 ;  /* 0x000000746828723c */ /* 0x040ff00000041828 */
[-C--:B------:R-:W-:Y:S01]  /*11850*/  HMMA.16816.F32.BF16 R44, R104, R118.reuse, R44 ;  /* 0x00000076682c723c */ /* 0x080fe2000004182c */
[----:B-1----:R-:W-:Y:S07]  /*11860*/  F2FP.BF16.PACK_AB R160, R126, R124 ;  /* 0x0000007c7ea0723e */ /* 0x002fee00000010ff */
[C---:B------:R-:W-:Y:S01]  /*11870*/  HMMA.16816.F32.BF16 R48, R100.reuse, R118, R48 ;  /* 0x000000766430723c */ /* 0x040fe20000041830 */
[----:B------:R-:W1:Y:S03]  /*11880*/  LDSM.16.MT88.4 R116, [R212+0x1d00] ;  /* 0x001d0000d474783b */ /* 0x000e660000004200 */
[----:B-----5:R-:W-:Y:S02]  /*11890*/  F2FP.BF16.PACK_AB R161, R127, R125 ;  /* 0x0000007d7fa1723e */ /* 0x020fe400000010ff */
[----:B----4-:R-:W-:Y:S02]  /*118a0*/  F2FP.BF16.PACK_AB R163, R153, R137 ;  /* 0x0000008999a3723e */ /* 0x010fe400000010ff */
[-C--:B------:R-:W-:Y:S08]  /*118b0*/  HMMA.16816.F32.BF16 R52, R100, R108.reuse, R52 ;  /* 0x0000006c6434723c */ /* 0x080ff00000041834 */
        /* <DEDUP_REMOVED lines=18> */
[----:B------:R-:W-:Y:S01]  /*119e0*/  MOV R8, R136 ;  /* 0x0000008800087202 */ /* 0x000fe20000000f00 */
[----:B------:R-:W-:Y:S01]  /*119f0*/  FADD.FTZ R239, R10, R250 ;  /* 0x000000fa0aef7221 */ /* 0x000fe20000010000 */
[-C--:B------:R-:W-:Y:S07]  /*11a00*/  HMMA.16816.F32.BF16 R136, R160, R134.reuse, R12 ;  /* 0x00000086a088723c */ /* 0x080fee000004180c */
[----:B------:R-:W-:Y:S01]  /*11a10*/  MOV R15, R127 ;  /* 0x0000007f000f7202 */ /* 0x000fe20000000f00 */
[C---:B------:R-:W-:Y:S01]  /*11a20*/  HMMA.16816.F32.BF16 R132, R156.reuse, R134, R16 ;  /* 0x000000869c84723c */ /* 0x040fe20000041810 */
[----:B------:R-:W-:Y:S03]  /*11a30*/  MOV R14, R126 ;  /* 0x0000007e000e7202 */ /* 0x000fe60000000f00 */
[----:B------:R-:W-:Y:S02]  /*11a40*/  MOV R13, R125 ;  /* 0x0000007d000d7202 */ /* 0x000fe40000000f00 */
[----:B------:R-:W-:Y:S02]  /*11a50*/  MOV R12, R124 ;  /* 0x0000007c000c7202 */ /* 0x000fe40000000f00 */
[-C--:B--2---:R-:W-:Y:S01]  /*11a60*/  HMMA.16816.F32.BF16 R128, R156, R108.reuse, R20 ;  /* 0x0000006c9c80723c */ /* 0x084fe20000041814 */
[----:B------:R-:W-:Y:S03]  /*11a70*/  FADD.FTZ R251, R13, R251 ;  /* 0x000000fb0dfb7221 */ /* 0x000fe60000010000 */
[----:B------:R-:W-:Y:S02]  /*11a80*/  FADD.FTZ R202, R12, R202 ;  /* 0x000000ca0cca7221 */ /* 0x000fe40000010000 */
[----:B------:R-:W-:Y:S02]  /*11a90*/  FADD.FTZ R251, R15, R251 ;  /* 0x000000fb0ffb7221 */ /* 0x000fe40000010000 */
[C---:B------:R-:W-:Y:S01]  /*11aa0*/  HMMA.16816.F32.BF16 R124, R160.reuse, R108, R24 ;  /* 0x0000006ca07c723c */ /* 0x040fe20000041818 */
[----:B------:R-:W-:Y:S04]  /*11ab0*/  FADD.FTZ R202, R14, R202 ;  /* 0x000000ca0eca7221 */ /* 0x000fe80000010000 */
[----:B------:R-:W-:Y:S03]  /*11ac0*/  FADD.FTZ R202, R8, R202 ;  /* 0x000000ca08ca7221 */ /* 0x000fe60000010000 */
[-C--:B------:R-:W-:Y:S01]  /*11ad0*/  HMMA.16816.F32.BF16 R120, R160, R110.reuse, R28 ;  /* 0x0000006ea078723c */ /* 0x080fe2000004181c */
[----:B------:R-:W-:Y:S07]  /*11ae0*/  FADD.FTZ R236, R11, R202 ;  /* 0x000000ca0bec7221 */ /* 0x000fee0000010000 */
        /* <DEDUP_REMOVED lines=20> */
.L_x_510:
[----:B------:R-:W1:Y:S01]  /*11c30*/  SHFL.BFLY PT, R5, R238, 0x2, 0x1f ;  /* 0x0c401f00ee057f89 */ /* 0x000e6200000e0000 */
[----:B------:R-:W-:-:S03]  /*11c40*/  PLOP3.LUT P4, PT, PT, PT, PT, 0x8, 0x0 ;  /* 0x000000000000781c */ /* 0x000fc60003f8e170 */
[----:B------:R-:W2:Y:S04]  /*11c50*/  SHFL.BFLY PT, R6, R239, 0x2, 0x1f ;  /* 0x0c401f00ef067f89 */ /* 0x000ea800000e0000 */
[----:B------:R-:W3:Y:S01]  /*11c60*/  SHFL.BFLY PT, R4, R237, 0x2, 0x1f ;  /* 0x0c401f00ed047f89 */ /* 0x000ee200000e0000 */
[----:B-1----:R-:W-:-:S03]  /*11c70*/  FADD.FTZ R8, R5, R238 ;  /* 0x000000ee05087221 */ /* 0x002fc60000010000 */
[----:B------:R-:W1:Y:S01]  /*11c80*/  SHFL.BFLY PT, R5, R236, 0x2, 0x1f ;  /* 0x0c401f00ec057f89 */ /* 0x000e6200000e0000 */
[----:B--2---:R-:W-:-:S03]  /*11c90*/  FADD.FTZ R9, R6, R239 ;  /* 0x000000ef06097221 */ /* 0x004fc60000010000 */
[----:B------:R-:W2:Y:S01]  /*11ca0*/  SHFL.BFLY PT, R7, R8, 0x1, 0x1f ;  /* 0x0c201f0008077f89 */ /* 0x000ea200000e0000 */
[----:B---3--:R-:W-:-:S03]  /*11cb0*/  FADD.FTZ R11, R4, R237 ;  /* 0x000000ed040b7221 */ /* 0x008fc60000010000 */
[----:B------:R-:W3:Y:S04]  /*11cc0*/  SHFL.BFLY PT, R6, R9, 0x1, 0x1f ;  /* 0x0c201f0009067f89 */ /* 0x000ee800000e0000 */
[----:B------:R-:W4:Y:S01]  /*11cd0*/  SHFL.BFLY PT, R4, R11, 0x1, 0x1f ;  /* 0x0c201f000b047f89 */ /* 0x000f2200000e0000 */
[----:B-1----:R-:W-:Y:S02]  /*11ce0*/  FADD.FTZ R10, R5, R236 ;  /* 0x000000ec050a7221 */ /* 0x002fe40000010000 */
[----:B--2---:R-:W-:-:S03]  /*11cf0*/  FADD.FTZ R7, R8, R7 ;  /* 0x0000000708077221 */ /* 0x004fc60000010000 */
[----:B------:R-:W1:Y:S01]  /*11d00*/  SHFL.BFLY PT, R5, R10, 0x1, 0x1f ;  /* 0x0c201f000a057f89 */ /* 0x000e6200000e0000 */
[----:B------:R-:W-:Y:S01]  /*11d10*/  MOV R8, RZ ;  /* 0x000000ff00087202 */ /* 0x000fe20000000f00 */
[----:B---3--:R-:W-:Y:S01]  /*11d20*/  FADD.FTZ R6, R9, R6 ;  /* 0x0000000609067221 */ /* 0x008fe20000010000 */
[----:B------:R-:W-:Y:S02]  /*11d30*/  FSETP.NE.FTZ.AND P3, PT, R7, RZ, PT ;  /* 0x000000ff0700720b */ /* 0x000fe40003f75000 */
[----:B------:R-:W-:Y:S01]  /*11d40*/  MOV R9, RZ ;  /* 0x000000ff00097202 */ /* 0x000fe20000000f00 */
[----:B----4-:R-:W-:Y:S01]  /*11d50*/  FADD.FTZ R4, R4, R11 ;  /* 0x0000000b04047221 */ /* 0x010fe20000010000 */
[----:B------:R-:W-:-:S04]  /*11d60*/  FSETP.NE.FTZ.AND P2, PT, R6, RZ, PT ;  /* 0x000000ff0600720b */ /* 0x000fc80003f55000 */
[----:B------:R-:W-:-:S05]  /*11d70*/  FSETP.NE.FTZ.AND P0, PT, R4, RZ, PT ;  /* 0x000000ff0400720b */ /* 0x000fca0003f15000 */
[----:B------:R-:W2:Y:S01]  /*11d80*/  @P3 MUFU.RCP R8, R7 ;  /* 0x0000000700083308 */ /* 0x000ea20000001000 */
[----:B------:R-:W-:-:S03]  /*11d90*/  @P3 MOV R15, 0x3f317218 ;  /* 0x3f317218000f3802 */ /* 0x000fc60000000f00 */
[----:B------:R-:W-:Y:S02]  /*11da0*/  @P2 MOV R14, 0x3f317218 ;  /* 0x3f317218000e2802 */ /* 0x000fe40000000f00 */
[----:B------:R-:W-:Y:S02]  /*11db0*/  @P3 FMUL.FTZ R15, R15, c[0x0][0x2d0] ;  /* 0x0000b4000f0f3a20 */ /* 0x000fe40000410000 */
[----:B-1----:R-:W-:Y:S01]  /*11dc0*/  FADD.FTZ R5, R10, R5 ;  /* 0x000000050a057221 */ /* 0x002fe20000010000 */
[----:B------:R-:W-:Y:S01]  /*11dd0*/  MOV R10, RZ ;  /* 0x000000ff000a7202 */ /* 0x000fe20000000f00 */
[----:B------:R-:W-:Y:S01]  /*11de0*/  @P2 MUFU.RCP R9, R6 ;  /* 0x0000000600092308 */ /* 0x000fe20000001000 */
[----:B------:R-:W-:Y:S01]  /*11df0*/  @P0 MOV R12, 0x3f317218 ;  /* 0x3f317218000c0802 */ /* 0x000fe20000000f00 */
[----:B------:R-:W-:Y:S01]  /*11e00*/  @P2 FMUL.FTZ R14, R14, c[0x0][0x2d0] ;  /* 0x0000b4000e0e2a20 */ /* 0x000fe20000410000 */
[----:B------:R-:W-:Y:S01]  /*11e10*/  FSETP.NE.FTZ.AND P1, PT, R5, RZ, PT ;  /* 0x000000ff0500720b */ /* 0x000fe20003f35000 */
[----:B--2---:R-:W-:-:S02]  /*11e20*/  FMUL.FTZ R144, R8, R144 ;  /* 0x0000009008907220 */ /* 0x004fc40000410000 */
[C---:B------:R-:W-:Y:S02]  /*11e30*/  FMUL.FTZ R145, R8.reuse, R145 ;  /* 0x0000009108917220 */ /* 0x040fe40000410000 */
[----:B------:R-:W1:Y:S01]  /*11e40*/  @P3 MUFU.LG2 R7, R7 ;  /* 0x0000000700073308 */ /* 0x000e620000000c00 */
[C---:B------:R-:W-:Y:S02]  /*11e50*/  FMUL.FTZ R132, R8.reuse, R132 ;  /* 0x0000008408847220 */ /* 0x040fe40000410000 */
[C---:B------:R-:W-:Y:S02]  /*11e60*/  FMUL.FTZ R133, R8.reuse, R133 ;  /* 0x0000008508857220 */ /* 0x040fe40000410000 */
[C---:B------:R-:W-:Y:S02]  /*11e70*/  FMUL.FTZ R128, R8.reuse, R128 ;  /* 0x0000008008807220 */ /* 0x040fe40000410000 */
[C---:B------:R-:W-:Y:S01]  /*11e80*/  FMUL.FTZ R129, R8.reuse, R129 ;  /* 0x0000008108817220 */ /* 0x040fe20000410000 */
[----:B------:R-:W2:Y:S01]  /*11e90*/  @P2 MUFU.LG2 R6, R6 ;  /* 0x0000000600062308 */ /* 0x000ea20000000c00 */
[C---:B------:R-:W-:Y:S01]  /*11ea0*/  FMUL.FTZ R116, R8.reuse, R116 ;  /* 0x0000007408747220 */ /* 0x040fe20000410000 */
[----:B------:R-:W-:Y:S01]  /*11eb0*/  @P1 MOV R13, 0x3f317218 ;  /* 0x3f317218000d1802 */ /* 0x000fe20000000f00 */
[----:B------:R-:W-:-:S02]  /*11ec0*/  FMUL.FTZ R117, R8, R117 ;  /* 0x0000007508757220 */ /* 0x000fc40000410000 */
[C---:B------:R-:W-:Y:S02]  /*11ed0*/  FMUL.FTZ R112, R8.reuse, R112 ;  /* 0x0000007008707220 */ /* 0x040fe40000410000 */
[C---:B------:R-:W-:Y:S01]  /*11ee0*/  FMUL.FTZ R113, R8.reuse, R113 ;  /* 0x0000007108717220 */ /* 0x040fe20000410000 */
[----:B------:R-:W3:Y:S01]  /*11ef0*/  @P1 MUFU.LG2 R11, R5 ;  /* 0x00000005000b1308 */ /* 0x000ee20000000c00 */
[C---:B------:R-:W-:Y:S02]  /*11f00*/  FMUL.FTZ R100, R8.reuse, R100 ;  /* 0x0000006408647220 */ /* 0x040fe40000410000 */
[C---:B------:R-:W-:Y:S02]  /*11f10*/  FMUL.FTZ R101, R8.reuse, R101 ;  /* 0x0000006508657220 */ /* 0x040fe40000410000 */
[C---:B------:R-:W-:Y:S02]  /*11f20*/  FMUL.FTZ R52, R8.reuse, R52 ;  /* 0x0000003408347220 */ /* 0x040fe40000410000 */
[C---:B------:R-:W-:Y:S01]  /*11f30*/  FMUL.FTZ R53, R8.reuse, R53 ;  /* 0x0000003508357220 */ /* 0x040fe20000410000 */
[----:B------:R4:W-:Y:S01]  /*11f40*/  @P1 MUFU.RCP R10, R5 ;  /* 0x00000005000a1308 */ /* 0x0009e20000001000 */
[----:B------:R-:W-:-:S02]  /*11f50*/  FMUL.FTZ R64, R8, R64 ;  /* 0x0000004008407220 */ /* 0x000fc40000410000 */
[C---:B------:R-:W-:Y:S02]  /*11f60*/  FMUL.FTZ R65, R8.reuse, R65 ;  /* 0x0000004108417220 */ /* 0x040fe40000410000 */
[C---:B------:R-:W-:Y:S02]  /*11f70*/  FMUL.FTZ R68, R8.reuse, R68 ;  /* 0x0000004408447220 */ /* 0x040fe40000410000 */
[C---:B------:R-:W-:Y:S02]  /*11f80*/  FMUL.FTZ R69, R8.reuse, R69 ;  /* 0x0000004508457220 */ /* 0x040fe40000410000 */
[C---:B------:R-:W-:Y:S02]  /*11f90*/  FMUL.FTZ R80, R8.reuse, R80 ;  /* 0x0000005008507220 */ /* 0x040fe40000410000 */
[C---:B------:R-:W-:Y:S02]  /*11fa0*/  FMUL.FTZ R81, R8.reuse, R81 ;  /* 0x0000005108517220 */ /* 0x040fe40000410000 */
[----:B------:R-:W-:-:S02]  /*11fb0*/  FMUL.FTZ R84, R8, R84 ;  /* 0x0000005408547220 */ /* 0x000fc40000410000 */
[C---:B------:R-:W-:Y:S01]  /*11fc0*/  FMUL.FTZ R85, R8.reuse, R85 ;  /* 0x0000005508557220 */ /* 0x040fe20000410000 */
[----:B----4-:R-:W-:Y:S01]  /*11fd0*/  MOV R5, 0xff800000 ;  /* 0xff80000000057802 */ /* 0x010fe20000000f00 */
[C---:B------:R-:W-:Y:S02]  /*11fe0*/  FMUL.FTZ R96, R8.reuse, R96 ;  /* 0x0000006008607220 */ /* 0x040fe40000410000 */
[----:B------:R-:W-:Y:S01]  /*11ff0*/  FMUL.FTZ R97, R8, R97 ;  /* 0x0000006108617220 */ /* 0x000fe20000410000 */
[----:B------:R-:W-:Y:S01]  /*12000*/  MOV R8, RZ ;  /* 0x000000ff00087202 */ /* 0x000fe20000000f00 */
[----:B-1----:R-:W-:Y:S02]  /*12010*/  @P3 FMUL.FTZ R16, R7, 0.69314718246459960938 ;  /* 0x3f31721807103820 */ /* 0x002fe40000410000 */
[----:B--2---:R-:W-:Y:S02]  /*12020*/  @P2 FMUL.FTZ R7, R6, 0.69314718246459960938 ;  /* 0x3f31721806072820 */ /* 0x004fe40000410000 */
[----:B---3--:R-:W-:Y:S01]  /*12030*/  @P1 FMUL.FTZ R11, R11, 0.69314718246459960938 ;  /* 0x3f3172180b0b1820 */ /* 0x008fe20000410000 */
[----:B------:R-:W-:Y:S01]  /*12040*/  @P0 MUFU.RCP R8, R4 ;  /* 0x0000000400080308 */ /* 0x000fe20000001000 */
[----:B------:R-:W-:-:S02]  /*12050*/  @P1 FMUL.FTZ R13, R13, c[0x0][0x2d0] ;  /* 0x0000b4000d0d1a20 */ /* 0x000fc40000410000 */
[----:B------:R-:W-:Y:S02]  /*12060*/  @P0 FMUL.FTZ R12, R12, c[0x0][0x2d0] ;  /* 0x0000b4000c0c0a20 */ /* 0x000fe40000410000 */
[C---:B------:R-:W-:Y:S02]  /*12070*/  FMUL.FTZ R146, R9.reuse, R146 ;  /* 0x0000009209927220 */ /* 0x040fe40000410000 */
[C---:B------:R-:W-:Y:S01]  /*12080*/  FMUL.FTZ R147, R9.reuse, R147 ;  /* 0x0000009309937220 */ /* 0x040fe20000410000 */
[----:B------:R-:W1:Y:S01]  /*12090*/  @P0 MUFU.LG2 R4, R4 ;  /* 0x0000000400040308 */ /* 0x000e620000000c00 */
        /* <DEDUP_REMOVED lines=8> */
[----:B-1----:R-:W-:-:S02]  /*12120*/  @P0 FMUL.FTZ R17, R4, 0.69314718246459960938 ;  /* 0x3f31721804110820 */ /* 0x002fc40000410000 */
        /* <DEDUP_REMOVED lines=13> */
[----:B------:R-:W-:Y:S01]  /*12200*/  FMUL.FTZ R99, R9, R99 ;  /* 0x0000006309637220 */ /* 0x000fe20000410000 */
[----:B------:R-:W-:Y:S01]  /*12210*/  MOV R9, 0xff800000 ;  /* 0xff80000000097802 */ /* 0x000fe20000000f00 */
        /* <DEDUP_REMOVED lines=50> */
[----:B------:R-:W-:Y:S02]  /*12540*/  @P3 FFMA.FTZ R5, R15, R3, R16 ;  /* 0x000000030f053223 */ /* 0x000fe40000010010 */
[----:B------:R-:W-:Y:S02]  /*12550*/  @P2 FFMA.FTZ R8, R14, R2, R7 ;  /* 0x000000020e082223 */ /* 0x000fe40000010007 */
[----:B------:R-:W-:Y:S02]  /*12560*/  @P1 FFMA.FTZ R9, R13, R0, R11 ;  /* 0x000000000d091223 */ /* 0x000fe4000001000b */
[----:B------:R-:W-:-:S02]  /*12570*/  @P0 FFMA.FTZ R10, R12, R152, R17 ;  /* 0x000000980c0a0223 */ /* 0x000fc40000010011 */
.L_x_446:
[----:B------:R-:W-:Y:S05]  /*12580*/  @P4 BRA `(.L_x_532) ;  /* 0x00001ab000004947 */ /* 0x000fea0003800000 */
[----:B------:R-:W1:Y:S01]  /*12590*/  S2R R7, SR_TID.X ;  /* 0x0000000000077919 */ /* 0x000e620000002100 */
[----:B------:R-:W-:Y:S01]  /*125a0*/  IMAD R16, RZ, RZ, -UR8 ;  /* 0x80000008ff107e24 */ /* 0x000fe2000f8e02ff */
[----:B------:R-:W-:Y:S01]  /*125b0*/  USHF.R.S32.HI UR6, URZ, 0x1f, UR8 ;  /* 0x0000001f3f067899 */ /* 0x000fe20008011408 */
[----:B------:R-:W-:Y:S01]  /*125c0*/  IMAD.MOV.U32 R12, RZ, RZ, c[0x0][0x4e8] ;  /* 0x00013a00ff0c7624 */ /* 0x000fe200078e00ff */
[----:B------:R-:W2:Y:S01]  /*125d0*/  S2R R3, SR_CTAID.Y ;  /* 0x0000000000037919 */ /* 0x000ea20000002600 */
[----:B------:R-:W-:Y:S01]  /*125e0*/  ULDC.64 UR4, c[0x0][0x4d0] ;  /* 0x0001340000047ab9 */ /* 0x000fe20000000a00 */
[----:B------:R-:W-:Y:S01]  /*125f0*/  BSSY B0, `(.L_x_533) ;  /* 0x00000c5000007945 */ /* 0x000fe20003800000 */
[----:B------:R-:W-:Y:S01]  /*12600*/  UIMAD UR7, UR6, UR4, URZ ;  /* 0x00000004060772a4 */ /* 0x000fe2000f8e023f */
[----:B------:R-:W3:Y:S01]  /*12610*/  S2R R20, SR_CTAID.Z ;  /* 0x0000000000147919 */ /* 0x000ee20000002700 */
[----:B------:R-:W-:-:S03]  /*12620*/  UIMAD.WIDE.U32 UR10, UR8, UR4, URZ ;  /* 0x00000004080a72a5 */ /* 0x000fc6000f8e003f */
[----:B------:R-:W-:Y:S01]  /*12630*/  BAR.SYNC.DEFER_BLOCKING 0x1, 0x80 ;  /* 0x0042000000007b1d */ /* 0x000fe20000010000 */
[----:B------:R-:W-:Y:S01]  /*12640*/  UIMAD UR5, UR8, UR5, UR7 ;  /* 0x00000005080572a4 */ /* 0x000fe2000f8e0207 */
[C---:B------:R-:W-:Y:S01]  /*12650*/  ISETP.NE.AND P0, PT, R12.reuse, 0x1, PT ;  /* 0x000000010c00780c */ /* 0x040fe20003f05270 */
[----:B------:R-:W-:Y:S02]  /*12660*/  IMAD.U32 R23, RZ, RZ, UR11 ;  /* 0x0000000bff177e24 */ /* 0x000fe4000f8e00ff */
[----:B------:R-:W-:Y:S01]  /*12670*/  UIADD3 UR5, UR11, UR5, URZ ;  /* 0x000000050b057290 */ /* 0x000fe2000fffe03f */
[----:B------:R-:W4:Y:S01]  /*12680*/  S2R R13, SR_CTAID.X ;  /* 0x00000000000d7919 */ /* 0x000f220000002500 */
[----:B------:R-:W-:Y:S02]  /*12690*/  IMAD.U32 R22, RZ, RZ, UR10 ;  /* 0x0000000aff167e24 */ /* 0x000fe4000f8e00ff */
[----:B------:R-:W-:Y:S02]  /*126a0*/  IMAD R12, R12, c[0x0][0x388], RZ ;  /* 0x0000e2000c0c7a24 */ /* 0x000fe400078e02ff */
[----:B------:R-:W-:Y:S01]  /*126b0*/  IMAD.U32 R23, RZ, RZ, UR5 ;  /* 0x00000005ff177e24 */ /* 0x000fe2000f8e00ff */
[----:B-1----:R-:W-:Y:S01]  /*126c0*/  SHF.R.S32.HI R4, RZ, 0x1f, R7 ;  /* 0x0000001fff047819 */ /* 0x002fe20000011407 */
[----:B------:R-:W-:-:S02]  /*126d0*/  ULDC.64 UR4, c[0x0][0x438] ;  /* 0x00010e0000047ab9 */ /* 0x000fc40000000a00 */
[----:B------:R-:W-:Y:S01]  /*126e0*/  UIMAD UR6, UR6, UR4, URZ ;  /* 0x00000004060672a4 */ /* 0x000fe2000f8e023f */
[-C--:B------:R-:W-:Y:S01]  /*126f0*/  LEA.HI R0, R4, R7.reuse, RZ, 0x2 ;  /* 0x0000000704007211 */ /* 0x080fe200078f10ff */
[----:B--2---:R-:W-:Y:S01]  /*12700*/  IMAD R16, R16, c[0x0][0x550], R3 ;  /* 0x0001540010107a24 */ /* 0x004fe200078e0203 */
[-C--:B------:R-:W-:Y:S01]  /*12710*/  LEA.HI R4, R4, R7.reuse, RZ, 0x5 ;  /* 0x0000000704047211 */ /* 0x080fe200078f28ff */
[----:B------:R-:W-:Y:S01]  /*12720*/  UIMAD.WIDE.U32 UR10, UR8, UR4, URZ ;  /* 0x00000004080a72a5 */ /* 0x000fe2000f8e003f */
[----:B------:R-:W-:Y:S01]  /*12730*/  LOP3.LUT R0, R0, 0xfffffffc, RZ, 0xc0, !PT ;  /* 0xfffffffc00007812 */ /* 0x000fe200078ec0ff */
[----:B------:R-:W-:Y:S01]  /*12740*/  UIMAD UR4, UR8, UR5, UR6 ;  /* 0x00000005080472a4 */ /* 0x000fe2000f8e0206 */
[----:B------:R-:W-:Y:S01]  /*12750*/  LOP3.LUT R2, R4, 0xffffffe0, RZ, 0xc0, !PT ;  /* 0xffffffe004027812 */ /* 0x000fe200078ec0ff */
[----:B---3--:R-:W-:Y:S01]  /*12760*/  IMAD.WIDE.U32 R22, R20, c[0x0][0x4d8], R22 ;  /* 0x0001360014167a25 */ /* 0x008fe200078e0016 */
[----:B------:R-:W-:Y:S01]  /*12770*/  IADD3 R0, -R0, R7, RZ ;  /* 0x0000000700007210 */ /* 0x000fe20007ffe1ff */
[----:B------:R-:W-:Y:S01]  /*12780*/  UIADD3 UR4, UR11, UR4, URZ ;  /* 0x000000040b047290 */ /* 0x000fe2000fffe03f */
[----:B------:R-:W-:Y:S01]  /*12790*/  SHF.R.S32.HI R17, RZ, 0x5, R4 ;  /* 0x00000005ff117819 */ /* 0x000fe20000011404 */
[----:B------:R-:W-:Y:S01]  /*127a0*/  IMAD.IADD R2, R7, 0x1, -R2 ;  /* 0x0000000107027824 */ /* 0x000fe200078e0a02 */
[----:B------:R-:W-:Y:S01]  /*127b0*/  LEA.HI R3, R0, R0, RZ, 0x1 ;  /* 0x0000000000037211 */ /* 0x000fe200078f08ff */
[----:B------:R-:W-:Y:S01]  /*127c0*/  IMAD.U32 R15, RZ, RZ, UR11 ;  /* 0x0000000bff0f7e24 */ /* 0x000fe2000f8e00ff */
[----:B------:R-:W-:Y:S01]  /*127d0*/  SHF.R.S32.HI R4, RZ, 0x1f, R4 ;  /* 0x0000001fff047819 */ /* 0x000fe20000011404 */
[----:B------:R-:W-:Y:S01]  /*127e0*/  IMAD.U32 R15, RZ, RZ, UR4 ;  /* 0x00000004ff0f7e24 */ /* 0x000fe2000f8e00ff */
[----:B------:R-:W-:-:S02]  /*127f0*/  LOP3.LUT R7, R3, 0x1ffffffe, RZ, 0xc0, !PT ;  /* 0x1ffffffe03077812 */ /* 0x000fc400078ec0ff */
[----:B------:R-:W-:Y:S02]  /*12800*/  LEA.HI R4, R4, R17, RZ, 0x2 ;  /* 0x0000001104047211 */ /* 0x000fe400078f10ff */
[----:B------:R-:W-:Y:S01]  /*12810*/  SHF.R.S32.HI R11, RZ, 0x1f, R2 ;  /* 0x0000001fff0b7819 */ /* 0x000fe20000011402 */
[----:B------:R-:W-:Y:S01]  /*12820*/  IMAD.IADD R0, R0, 0x1, -R7 ;  /* 0x0000000100007824 */ /* 0x000fe200078e0a07 */
[----:B------:R-:W-:Y:S02]  /*12830*/  SHF.L.U32 R7, R3, 0x5, RZ ;  /* 0x0000000503077819 */ /* 0x000fe400000006ff */
[----:B------:R-:W-:Y:S02]  /*12840*/  LOP3.LUT R4, R4, 0xffffffc, RZ, 0xc0, !PT ;  /* 0x0ffffffc04047812 */ /* 0x000fe400078ec0ff */
[----:B------:R-:W-:Y:S02]  /*12850*/  LOP3.LUT R7, R7, 0xffffffc0, RZ, 0xc0, !PT ;  /* 0xffffffc007077812 */ /* 0x000fe400078ec0ff */
[----:B------:R-:W-:Y:S01]  /*12860*/  SHF.R.S32.HI R3, RZ, 0x1f, R20 ;  /* 0x0000001fff037819 */ /* 0x000fe20000011414 */
[----:B------:R-:W-:Y:S01]  /*12870*/  IMAD.IADD R17, R17, 0x1, -R4 ;  /* 0x0000000111117824 */ /* 0x000fe200078e0a04 */
[----:B------:R-:W-:Y:S01]  /*12880*/  MOV R14, UR10 ;  /* 0x0000000a000e7c02 */ /* 0x000fe20008000f00 */
[----:B------:R-:W-:Y:S01]  /*12890*/  IMAD R7, R0, 0x8, R7 ;  /* 0x0000000800077824 */ /* 0x000fe200078e0207 */
[----:B------:R-:W-:Y:S01]  /*128a0*/  LEA.HI R0, R11, R2, RZ, 0x2 ;  /* 0x000000020b007211 */ /* 0x000fe200078f10ff */
[----:B------:R-:W-:-:S02]  /*128b0*/  IMAD R11, R3, c[0x0][0x4d8], RZ ;  /* 0x00013600030b7a24 */ /* 0x000fc400078e02ff */
[----:B------:R-:W-:Y:S01]  /*128c0*/  IMAD R3, R3, c[0x0][0x440], RZ ;  /* 0x0001100003037a24 */ /* 0x000fe200078e02ff */
[----:B------:R-:W-:Y:S01]  /*128d0*/  SHF.R.S32.HI R6, RZ, 0x2, R0 ;  /* 0x00000002ff067819 */ /* 0x000fe20000011400 */
[C---:B------:R-:W-:Y:S02]  /*128e0*/  IMAD R11, R20.reuse, c[0x0][0x4dc], R11 ;  /* 0x00013700140b7a24 */ /* 0x040fe400078e020b */
[C---:B------:R-:W-:Y:S02]  /*128f0*/  IMAD R3, R20.reuse, c[0x0][0x444], R3 ;  /* 0x0001110014037a24 */ /* 0x040fe400078e0203 */
[----:B------:R-:W-:Y:S01]  /*12900*/  IMAD R6, R17, 0x10, R6 ;  /* 0x0000001011067824 */ /* 0x000fe200078e0206 */
[----:B------:R-:W-:Y:S01]  /*12910*/  IADD3 R23, R23, R11, RZ ;  /* 0x0000000b17177210 */ /* 0x000fe20007ffe0ff */
[----:B------:R-:W-:Y:S01]  /*12920*/  IMAD.WIDE.U32 R20, R20, c[0x0][0x440], R14 ;  /* 0x0001100014147a25 */ /* 0x000fe200078e000e */
[----:B------:R-:W-:-:S03]  /*12930*/  SHF.R.S32.HI R14, RZ, 0x1f, R16 ;  /* 0x0000001fff0e7819 */ /* 0x000fc60000011410 */
[----:B------:R-:W-:Y:S02]  /*12940*/  IMAD.IADD R4, R6, 0x1, R7 ;  /* 0x0000000106047824 */ /* 0x000fe400078e0207 */
[----:B------:R-:W-:Y:S02]  /*12950*/  IMAD.IADD R21, R21, 0x1, R3 ;  /* 0x0000000115157824 */ /* 0x000fe400078e0203 */
[C---:B----4-:R-:W-:Y:S01]  /*12960*/  IMAD R11, R13.reuse, 0x80, R4 ;  /* 0x000000800d0b7824 */ /* 0x050fe200078e0204 */
[----:B------:R-:W-:Y:S01]  /*12970*/  LEA R13, R13, R6, 0x7 ;  /* 0x000000060d0d7211 */ /* 0x000fe200078e38ff */
[----:B------:R-:W-:Y:S02]  /*12980*/  IMAD R15, R14, c[0x0][0x448], RZ ;  /* 0x000112000e0f7a24 */ /* 0x000fe400078e02ff */
[----:B------:R-:W-:Y:S01]  /*12990*/  @P0 IMAD.HI.U32 R17, R11, c[0x0][0x4ec], RZ ;  /* 0x00013b000b110a27 */ /* 0x000fe200078e00ff */
[----:B------:R-:W-:-:S03]  /*129a0*/  MOV R3, R11 ;  /* 0x0000000b00037202 */ /* 0x000fc60000000f00 */
[----:B------:R-:W-:Y:S01]  /*129b0*/  @P0 IMAD.HI.U32 R7, R11, c[0x0][0x4ec], RZ ;  /* 0x00013b000b070a27 */ /* 0x000fe200078e00ff */
[----:B------:R-:W-:-:S03]  /*129c0*/  @P0 SHF.R.U32.HI R3, RZ, c[0x0][0x4f0], R17 ;  /* 0x00013c00ff030a19 */ /* 0x000fc60000011611 */
[----:B------:R-:W-:Y:S01]  /*129d0*/  IMAD.MOV.U32 R4, RZ, RZ, R11 ;  /* 0x000000ffff047224 */ /* 0x000fe200078e000b */
[----:B------:R-:W-:Y:S01]  /*129e0*/  @P0 SHF.R.U32.HI R4, RZ, c[0x0][0x4f0], R7 ;  /* 0x00013c00ff040a19 */ /* 0x000fe20000011607 */
[----:B------:R-:W-:Y:S02]  /*129f0*/  IMAD R7, R14, c[0x0][0x4e0], RZ ;  /* 0x000138000e077a24 */ /* 0x000fe400078e02ff */
[----:B------:R-:W-:Y:S02]  /*12a00*/  IMAD.MOV R18, RZ, RZ, -R3 ;  /* 0x000000ffff127224 */ /* 0x000fe400078e0a03 */
[C---:B------:R-:W-:Y:S02]  /*12a10*/  IMAD R15, R16.reuse, c[0x0][0x44c], R15 ;  /* 0x00011300100f7a24 */ /* 0x040fe400078e020f */
[----:B------:R-:W-:-:S04]  /*12a20*/  IMAD.WIDE.U32 R20, R16, c[0x0][0x448], R20 ;  /* 0x0001120010147a25 */ /* 0x000fc800078e0014 */
[C---:B------:R-:W-:Y:S01]  /*12a30*/  IMAD R14, R16.reuse, c[0x0][0x4e4], R7 ;  /* 0x00013900100e7a24 */ /* 0x040fe200078e0207 */
[----:B------:R-:W-:Y:S01]  /*12a40*/  SHF.R.S32.HI R7, RZ, 0x1f, R4 ;  /* 0x0000001fff077819 */ /* 0x000fe20000011404 */
[----:B------:R-:W-:-:S04]  /*12a50*/  IMAD.WIDE.U32 R16, R16, c[0x0][0x4e0], R22 ;  /* 0x0001380010107a25 */ /* 0x000fc800078e0016 */
[----:B------:R-:W-:Y:S01]  /*12a60*/  IMAD R18, R18, c[0x0][0x4e8], R11 ;  /* 0x00013a0012127a24 */ /* 0x000fe200078e020b */
[----:B------:R-:W-:Y:S01]  /*12a70*/  IADD3 R16, P0, R3, R16, RZ ;  /* 0x0000001003107210 */ /* 0x000fe20007f1e0ff */
[----:B------:R-:W-:Y:S01]  /*12a80*/  IMAD.IADD R21, R21, 0x1, R15 ;  /* 0x0000000115157824 */ /* 0x000fe200078e020f */
[----:B------:R-:W-:Y:S01]  /*12a90*/  SHF.R.S32.HI R15, RZ, 0x1f, R3 ;  /* 0x0000001fff0f7819 */ /* 0x000fe20000011403 */
[----:B------:R-:W-:Y:S01]  /*12aa0*/  IMAD R7, R7, c[0x0][0x430], RZ ;  /* 0x00010c0007077a24 */ /* 0x000fe200078e02ff */
[----:B------:R-:W-:Y:S02]  /*12ab0*/  SHF.R.S32.HI R3, RZ, 0x1f, R18 ;  /* 0x0000001fff037819 */ /* 0x000fe40000011412 */
[----:B------:R-:W-:Y:S01]  /*12ac0*/  IADD3.X R17, R15, R17, R14, P0, !PT ;  /* 0x000000110f117210 */ /* 0x000fe200007fe40e */
[----:B------:R-:W-:-:S04]  /*12ad0*/  IMAD.WIDE.U32 R14, R4, c[0x0][0x430], R20 ;  /* 0x00010c00040e7a25 */ /* 0x000fc800078e0014 */
[----:B------:R-:W-:Y:S02]  /*12ae0*/  IMAD R3, R3, c[0x0][0x4c8], RZ ;  /* 0x0001320003037a24 */ /* 0x000fe400078e02ff */
[C---:B------:R-:W-:Y:S01]  /*12af0*/  IMAD R7, R4.reuse, c[0x0][0x434], R7 ;  /* 0x00010d0004077a24 */ /* 0x040fe200078e0207 */
[----:B------:R-:W-:Y:S01]  /*12b00*/  IADD3 R4, -R4, RZ, RZ ;  /* 0x000000ff04047210 */ /* 0x000fe20007ffe1ff */
[----:B------:R-:W-:-:S04]  /*12b10*/  IMAD.WIDE.U32 R16, R18, c[0x0][0x4c8], R16 ;  /* 0x0001320012107a25 */ /* 0x000fc800078e0010 */
[----:B------:R-:W-:Y:S01]  /*12b20*/  IMAD R3, R18, c[0x0][0x4cc], R3 ;  /* 0x0001330012037a24 */ /* 0x000fe200078e0203 */
[----:B------:R-:W-:Y:S01]  /*12b30*/  LEA R23, P0, R16, c[0x0][0x4a8], 0x2 ;  /* 0x00012a0010177a11 */ /* 0x000fe200078010ff */
[----:B------:R-:W-:Y:S02]  /*12b40*/  IMAD R4, R4, c[0x0][0x4e8], R11 ;  /* 0x00013a0004047a24 */ /* 0x000fe400078e020b */
[----:B------:R-:W-:Y:S02]  /*12b50*/  IMAD.IADD R11, R17, 0x1, R3 ;  /* 0x00000001110b7824 */ /* 0x000fe400078e0203 */
[----:B------:R-:W-:Y:S01]  /*12b60*/  SHFL.IDX PT, R20, R23, RZ, 0x1c1f ;  /* 0x001c1fff17147589 */ /* 0x000fe200000e0000 */
[----:B------:R-:W-:Y:S01]  /*12b70*/  IMAD.IADD R7, R15, 0x1, R7 ;  /* 0x000000010f077824 */ /* 0x000fe200078e0207 */
[----:B------:R-:W-:Y:S01]  /*12b80*/  SHF.R.S32.HI R3, RZ, 0x1f, R4 ;  /* 0x0000001fff037819 */ /* 0x000fe20000011404 */
[----:B------:R-:W-:Y:S01]  /*12b90*/  IMAD.MOV.U32 R6, RZ, RZ, R14 ;  /* 0x000000ffff067224 */ /* 0x000fe200078e000e */
[----:B------:R-:W-:Y:S01]  /*12ba0*/  LEA.HI.X R22, R16, c[0x0][0x4ac], R11, 0x2, P0 ;  /* 0x00012b0010167a11 */ /* 0x000fe200000f140b */
[----:B------:R-:W-:Y:S01]  /*12bb0*/  SHFL.IDX PT, R18, R23, 0x1, 0x1c1f ;  /* 0x003c1f0017127f89 */ /* 0x000fe200000e0000 */
[----:B------:R-:W-:Y:S01]  /*12bc0*/  LOP3.LUT P0, RZ, R2, 0x3, RZ, 0xc0, !PT ;  /* 0x0000000302ff7812 */ /* 0x000fe2000780c0ff */
[C---:B------:R-:W-:Y:S01]  /*12bd0*/  IMAD.WIDE.U32 R24, R4.reuse, c[0x0][0x428], R6 ;  /* 0x00010a0004187a25 */ /* 0x040fe200078e0006 */
[C---:B------:R-:W-:Y:S01]  /*12be0*/  IADD3 R11, R13.reuse, 0x8, RZ ;  /* 0x000000080d0b7810 */ /* 0x040fe20007ffe0ff */
[----:B------:R-:W1:Y:S01]  /*12bf0*/  SHFL.IDX PT, R21, R22, RZ, 0x1c1f ;  /* 0x001c1fff16157589 */ /* 0x000e6200000e0000 */
[----:B------:R-:W-:Y:S01]  /*12c00*/  IADD3 R7, R13, 0x40, RZ ;  /* 0x000000400d077810 */ /* 0x000fe20007ffe0ff */
[----:B------:R-:W-:Y:S01]  /*12c10*/  IMAD R3, R3, c[0x0][0x428], RZ ;  /* 0x00010a0003037a24 */ /* 0x000fe200078e02ff */
[C---:B------:R-:W-:Y:S01]  /*12c20*/  IADD3 R6, R13.reuse, 0x48, RZ ;  /* 0x000000480d067810 */ /* 0x040fe20007ffe0ff */
[----:B------:R-:W2:Y:S01]  /*12c30*/  SHFL.IDX PT, R19, R22, 0x1, 0x1c1f ;  /* 0x003c1f0016137f89 */ /* 0x000ea200000e0000 */
[-C--:B------:R-:W-:Y:S01]  /*12c40*/  ISETP.GE.OR P4, PT, R13, R12.reuse, P0 ;  /* 0x0000000c0d00720c */ /* 0x080fe20000786670 */
[----:B------:R-:W-:Y:S01]  /*12c50*/  IMAD R3, R4, c[0x0][0x42c], R3 ;  /* 0x00010b0004037a24 */ /* 0x000fe200078e0203 */
[-C--:B------:R-:W-:Y:S01]  /*12c60*/  ISETP.GE.OR P3, PT, R11, R12.reuse, P0 ;  /* 0x0000000c0b00720c */ /* 0x080fe20000766670 */
[----:B------:R-:W-:Y:S01]  /*12c70*/  SHFL.IDX PT, R16, R23, 0x2, 0x1c1f ;  /* 0x005c1f0017107f89 */ /* 0x000fe200000e0000 */
[-C--:B------:R-:W-:Y:S01]  /*12c80*/  ISETP.GE.OR P2, PT, R7, R12.reuse, P0 ;  /* 0x0000000c0700720c */ /* 0x080fe20000746670 */
[----:B------:R-:W-:Y:S01]  /*12c90*/  IMAD.IADD R3, R25, 0x1, R3 ;  /* 0x0000000119037824 */ /* 0x000fe200078e0203 */
[----:B------:R-:W-:Y:S01]  /*12ca0*/  ISETP.GE.OR P0, PT, R6, R12, P0 ;  /* 0x0000000c0600720c */ /* 0x000fe20000706670 */
[----:B------:R-:W3:Y:S01]  /*12cb0*/  SHFL.IDX PT, R17, R22, 0x2, 0x1c1f ;  /* 0x005c1f0016117f89 */ /* 0x000ee200000e0000 */
[----:B------:R-:W-:-:S02]  /*12cc0*/  LEA R4, P1, R24, c[0x0][0x400], 0x2 ;  /* 0x0001000018047a11 */ /* 0x000fc400078210ff */
[-C--:B------:R-:W-:Y:S01]  /*12cd0*/  ISETP.GE.AND P5, PT, R11, R12.reuse, PT ;  /* 0x0000000c0b00720c */ /* 0x080fe20003fa6270 */
[----:B------:R-:W-:Y:S01]  /*12ce0*/  SHFL.IDX PT, R14, R23, 0x3, 0x1c1f ;  /* 0x007c1f00170e7f89 */ /* 0x000fe200000e0000 */
[----:B------:R-:W-:Y:S02]  /*12cf0*/  LOP3.LUT R11, R0, 0x7ffffffc, RZ, 0xc0, !PT ;  /* 0x7ffffffc000b7812 */ /* 0x000fe400078ec0ff */
[----:B------:R-:W-:Y:S01]  /*12d00*/  LEA.HI.X R3, R24, c[0x0][0x404], R3, 0x2, P1 ;  /* 0x0001010018037a11 */ /* 0x000fe200008f1403 */
[----:B------:R-:W4:Y:S01]  /*12d10*/  SHFL.IDX PT, R15, R22, 0x3, 0x1c1f ;  /* 0x007c1f00160f7f89 */ /* 0x000f2200000e0000 */
[-C--:B------:R-:W-:Y:S02]  /*12d20*/  ISETP.GE.AND P1, PT, R6, R12.reuse, PT ;  /* 0x0000000c0600720c */ /* 0x080fe40003f26270 */
[-C--:B------:R-:W-:Y:S01]  /*12d30*/  ISETP.GE.AND P6, PT, R7, R12.reuse, PT ;  /* 0x0000000c0700720c */ /* 0x080fe20003fc6270 */
[----:B-1----:R1:W-:Y:S04]  /*12d40*/  @!P4 ST.E [R20.64], R5 ;  /* 0x000000051400c985 */ /* 0x0023e8000c10190c */
[----:B--2---:R2:W-:Y:S04]  /*12d50*/  @!P3 ST.E [R18.64], R8 ;  /* 0x000000081200b985 */ /* 0x0045e8000c10190c */
[----:B------:R2:W2:Y:S04]  /*12d60*/  SHFL.IDX PT, R22, R4, RZ, 0x1c1f ;  /* 0x001c1fff04167589 */ /* 0x0004a800000e0000 */
[----:B---3--:R3:W-:Y:S04]  /*12d70*/  @!P2 ST.E [R16.64], R9 ;  /* 0x000000091000a985 */ /* 0x0087e8000c10190c */
[----:B------:R3:W2:Y:S04]  /*12d80*/  SHFL.IDX PT, R23, R3, RZ, 0x1c1f ;  /* 0x001c1fff03177589 */ /* 0x0006a800000e0000 */
[----:B----4-:R3:W-:Y:S01]  /*12d90*/  @!P0 ST.E [R14.64], R10 ;  /* 0x0000000a0e008985 */ /* 0x0107e2000c10190c */
[----:B------:R-:W-:-:S02]  /*12da0*/  ISETP.GE.AND P0, PT, R13, R12, PT ;  /* 0x0000000c0d00720c */ /* 0x000fc40003f06270 */
[----:B-1----:R-:W-:Y:S02]  /*12db0*/  IADD3 R5, R2, -R11, RZ ;  /* 0x8000000b02057210 */ /* 0x002fe40007ffe0ff */
[----:B------:R-:W-:-:S03]  /*12dc0*/  P2R R2, PR, RZ, 0x2 ;  /* 0x00000002ff027803 */ /* 0x000fc60000000000 */
[----:B------:R-:W-:-:S06]  /*12dd0*/  IMAD.SHL.U32 R5, R5, 0x2, RZ ;  /* 0x0000000205057824 */ /* 0x000fcc00078e00ff */
[----:B------:R-:W-:Y:S05]  /*12de0*/  @P0 BRA `(.L_x_534) ;  /* 0x0000045000000947 */ /* 0x000fea0003800000 */
[C---:B---3--:R-:W-:Y:S02]  /*12df0*/  IADD3 R9, R5.reuse, 0x8, RZ ;  /* 0x0000000805097810 */ /* 0x048fe40007ffe0ff */
[C---:B------:R-:W-:Y:S02]  /*12e00*/  IADD3 R7, R5.reuse, 0x10, RZ ;  /* 0x0000001005077810 */ /* 0x040fe40007ffe0ff */
[----:B------:R-:W-:Y:S02]  /*12e10*/  IADD3 R0, R5, 0x18, RZ ;  /* 0x0000001805007810 */ /* 0x000fe40007ffe0ff */
[----:B------:R-:W-:Y:S02]  /*12e20*/  ISETP.GE.AND P1, PT, R9, c[0x0][0x3c8], PT ;  /* 0x0000f20009007a0c */ /* 0x000fe40003f26270 */
[----:B------:R-:W-:Y:S02]  /*12e30*/  ISETP.GE.AND P0, PT, R7, c[0x0][0x3c8], PT ;  /* 0x0000f20007007a0c */ /* 0x000fe40003f06270 */
[----:B------:R-:W-:-:S02]  /*12e40*/  ISETP.GE.AND P4, PT, R0, c[0x0][0x3c8], PT ;  /* 0x0000f20000007a0c */ /* 0x000fc40003f86270 */
[C---:B------:R-:W-:Y:S02]  /*12e50*/  ISETP.GE.AND P2, PT, R5.reuse, c[0x0][0x3c8], PT ;  /* 0x0000f20005007a0c */ /* 0x040fe40003f46270 */
[C---:B------:R-:W-:Y:S02]  /*12e60*/  IADD3 R14, R5.reuse, 0x28, RZ ;  /* 0x00000028050e7810 */ /* 0x040fe40007ffe0ff */
[C---:B------:R-:W-:Y:S02]  /*12e70*/  IADD3 R12, R5.reuse, 0x30, RZ ;  /* 0x00000030050c7810 */ /* 0x040fe40007ffe0ff */
[----:B------:R-:W-:Y:S02]  /*12e80*/  IADD3 R15, R5, 0x58, RZ ;  /* 0x00000058050f7810 */ /* 0x000fe40007ffe0ff */
[----:B------:R-:W-:Y:S02]  /*12e90*/  @!P1 LEA.HI R9, R9, R9, RZ, 0x1 ;  /* 0x0000000909099211 */ /* 0x000fe400078f08ff */
[----:B------:R-:W-:-:S02]  /*12ea0*/  @!P0 LEA.HI R7, R7, R7, RZ, 0x1 ;  /* 0x0000000707078211 */ /* 0x000fc400078f08ff */
[----:B------:R-:W-:Y:S01]  /*12eb0*/  @!P4 LEA.HI R0, R0, R0, RZ, 0x1 ;  /* 0x000000000000c211 */ /* 0x000fe200078f08ff */
[--C-:B--2---:R-:W-:Y:S01]  /*12ec0*/  @!P2 IMAD.WIDE R10, R5, 0x4, R22.reuse ;  /* 0x00000004050aa825 */ /* 0x104fe200078e0216 */
[----:B------:R-:W-:Y:S02]  /*12ed0*/  @!P1 LOP3.LUT R9, R9, 0xfffffffe, RZ, 0xc0, !PT ;  /* 0xfffffffe09099812 */ /* 0x000fe400078ec0ff */
[----:B------:R-:W-:Y:S02]  /*12ee0*/  @!P0 LOP3.LUT R7, R7, 0xfffffffe, RZ, 0xc0, !PT ;  /* 0xfffffffe07078812 */ /* 0x000fe400078ec0ff */
[----:B------:R-:W-:Y:S01]  /*12ef0*/  @!P4 LOP3.LUT R13, R0, 0xfffffffe, RZ, 0xc0, !PT ;  /* 0xfffffffe000dc812 */ /* 0x000fe200078ec0ff */
[--C-:B------:R-:W-:Y:S01]  /*12f00*/  @!P1 IMAD.WIDE R8, R9, 0x4, R22.reuse ;  /* 0x0000000409089825 */ /* 0x100fe200078e0216 */
[----:B------:R-:W-:Y:S01]  /*12f10*/  IADD3 R0, R5, 0x20, RZ ;  /* 0x0000002005007810 */ /* 0x000fe20007ffe0ff */
[----:B------:R1:W-:Y:S01]  /*12f20*/  @!P2 ST.E.64 [R10.64], R144 ;  /* 0x000000900a00a985 */ /* 0x0003e2000c101b0c */
[----:B------:R-:W-:Y:S01]  /*12f30*/  ISETP.GE.AND P2, PT, R14, c[0x0][0x3c8], PT ;  /* 0x0000f2000e007a0c */ /* 0x000fe20003f46270 */
[--C-:B------:R-:W-:Y:S01]  /*12f40*/  @!P0 IMAD.WIDE R6, R7, 0x4, R22.reuse ;  /* 0x0000000407068825 */ /* 0x100fe200078e0216 */
[----:B------:R-:W-:Y:S01]  /*12f50*/  ISETP.GE.AND P3, PT, R0, c[0x0][0x3c8], PT ;  /* 0x0000f20000007a0c */ /* 0x000fe20003f66270 */
[----:B------:R2:W-:Y:S01]  /*12f60*/  @!P1 ST.E.64 [R8.64], R132 ;  /* 0x0000008408009985 */ /* 0x0005e2000c101b0c */
[----:B------:R-:W-:Y:S01]  /*12f70*/  ISETP.GE.AND P1, PT, R12, c[0x0][0x3c8], PT ;  /* 0x0000f2000c007a0c */ /* 0x000fe20003f26270 */
[----:B------:R-:W-:Y:S01]  /*12f80*/  @!P4 IMAD.WIDE R16, R13, 0x4, R22 ;  /* 0x000000040d10c825 */ /* 0x000fe200078e0216 */
[----:B------:R-:W-:Y:S01]  /*12f90*/  IADD3 R13, R5, 0x38, RZ ;  /* 0x00000038050d7810 */ /* 0x000fe20007ffe0ff */
[----:B------:R3:W-:Y:S03]  /*12fa0*/  @!P0 ST.E.64 [R6.64], R128 ;  /* 0x0000008006008985 */ /* 0x0007e6000c101b0c */
[----:B------:R-:W-:Y:S01]  /*12fb0*/  ISETP.GE.AND P0, PT, R13, c[0x0][0x3c8], PT ;  /* 0x0000f2000d007a0c */ /* 0x000fe20003f06270 */
[----:B------:R4:W-:Y:S02]  /*12fc0*/  @!P4 ST.E.64 [R16.64], R116 ;  /* 0x000000741000c985 */ /* 0x0009e4000c101b0c */
[----:B------:R-:W-:-:S02]  /*12fd0*/  @!P2 LEA.HI R14, R14, R14, RZ, 0x1 ;  /* 0x0000000e0e0ea211 */ /* 0x000fc400078f08ff */
[----:B------:R-:W-:Y:S02]  /*12fe0*/  @!P3 LEA.HI R0, R0, R0, RZ, 0x1 ;  /* 0x000000000000b211 */ /* 0x000fe400078f08ff */
[----:B------:R-:W-:-:S06]  /*12ff0*/  @!P1 LEA.HI R12, R12, R12, RZ, 0x1 ;  /* 0x0000000c0c0c9211 */ /* 0x000fcc00078f08ff */
[----:B------:R-:W-:-:S04]  /*13000*/  @!P0 LEA.HI R13, R13, R13, RZ, 0x1 ;  /* 0x0000000d0d0d8211 */ /* 0x000fc800078f08ff */
[----:B------:R-:W-:Y:S02]  /*13010*/  @!P0 LOP3.LUT R13, R13, 0xfffffffe, RZ, 0xc0, !PT ;  /* 0xfffffffe0d0d8812 */ /* 0x000fe400078ec0ff */
[----:B-1----:R-:W-:Y:S02]  /*13020*/  @!P1 LOP3.LUT R11, R12, 0xfffffffe, RZ, 0xc0, !PT ;  /* 0xfffffffe0c0b9812 */ /* 0x002fe400078ec0ff */
[----:B--2---:R-:W-:Y:S01]  /*13030*/  @!P2 LOP3.LUT R9, R14, 0xfffffffe, RZ, 0xc0, !PT ;  /* 0xfffffffe0e09a812 */ /* 0x004fe200078ec0ff */
[--C-:B------:R-:W-:Y:S01]  /*13040*/  @!P0 IMAD.WIDE R12, R13, 0x4, R22.reuse ;  /* 0x000000040d0c8825 */ /* 0x100fe200078e0216 */
[----:B------:R-:W-:Y:S02]  /*13050*/  IADD3 R14, R5, 0x48, RZ ;  /* 0x00000048050e7810 */ /* 0x000fe40007ffe0ff */
[----:B---3--:R-:W-:Y:S01]  /*13060*/  @!P3 LOP3.LUT R7, R0, 0xfffffffe, RZ, 0xc0, !PT ;  /* 0xfffffffe0007b812 */ /* 0x008fe200078ec0ff */
[----:B------:R-:W-:Y:S01]  /*13070*/  @!P2 IMAD.WIDE R8, R9, 0x4, R22 ;  /* 0x000000040908a825 */ /* 0x000fe200078e0216 */
[----:B------:R-:W-:-:S02]  /*13080*/  IADD3 R0, R5, 0x40, RZ ;  /* 0x0000004005007810 */ /* 0x000fc40007ffe0ff */
[----:B----4-:R-:W-:Y:S01]  /*13090*/  IADD3 R16, R5, 0x50, RZ ;  /* 0x0000005005107810 */ /* 0x010fe20007ffe0ff */
[----:B------:R-:W-:-:S04]  /*130a0*/  @!P3 IMAD.WIDE R6, R7, 0x4, R22 ;  /* 0x000000040706b825 */ /* 0x000fc800078e0216 */
[----:B------:R-:W-:Y:S01]  /*130b0*/  @!P1 IMAD.WIDE R10, R11, 0x4, R22 ;  /* 0x000000040b0a9825 */ /* 0x000fe200078e0216 */
[----:B------:R1:W-:Y:S01]  /*130c0*/  @!P3 ST.E.64 [R6.64], R112 ;  /* 0x000000700600b985 */ /* 0x0003e2000c101b0c */
[----:B------:R-:W-:-:S03]  /*130d0*/  ISETP.GE.AND P3, PT, R0, c[0x0][0x3c8], PT ;  /* 0x0000f20000007a0c */ /* 0x000fc60003f66270 */
[----:B------:R2:W-:Y:S01]  /*130e0*/  @!P2 ST.E.64 [R8.64], R100 ;  /* 0x000000640800a985 */ /* 0x0005e2000c101b0c */
[----:B------:R-:W-:-:S03]  /*130f0*/  ISETP.GE.AND P2, PT, R14, c[0x0][0x3c8], PT ;  /* 0x0000f2000e007a0c */ /* 0x000fc60003f46270 */
[----:B------:R3:W-:Y:S01]  /*13100*/  @!P1 ST.E.64 [R10.64], R52 ;  /* 0x000000340a009985 */ /* 0x0007e2000c101b0c */
[----:B------:R-:W-:-:S03]  /*13110*/  ISETP.GE.AND P1, PT, R16, c[0x0][0x3c8], PT ;  /* 0x0000f20010007a0c */ /* 0x000fc60003f26270 */
[----:B------:R4:W-:Y:S01]  /*13120*/  @!P0 ST.E.64 [R12.64], R64 ;  /* 0x000000400c008985 */ /* 0x0009e2000c101b0c */
[----:B------:R-:W-:Y:S02]  /*13130*/  ISETP.GE.AND P0, PT, R15, c[0x0][0x3c8], PT ;  /* 0x0000f2000f007a0c */ /* 0x000fe40003f06270 */
[----:B------:R-:W-:-:S03]  /*13140*/  @!P3 LEA.HI R0, R0, R0, RZ, 0x1 ;  /* 0x000000000000b211 */ /* 0x000fc600078f08ff */
[----:B------:R-:W-:-:S04]  /*13150*/  @!P2 LEA.HI R14, R14, R14, RZ, 0x1 ;  /* 0x0000000e0e0ea211 */ /* 0x000fc800078f08ff */
[----:B------:R-:W-:-:S04]  /*13160*/  @!P1 LEA.HI R16, R16, R16, RZ, 0x1 ;  /* 0x0000001010109211 */ /* 0x000fc800078f08ff */
[----:B------:R-:W-:Y:S02]  /*13170*/  @!P0 LEA.HI R15, R15, R15, RZ, 0x1 ;  /* 0x0000000f0f0f8211 */ /* 0x000fe400078f08ff */
[----:B-1----:R-:W-:Y:S02]  /*13180*/  @!P3 LOP3.LUT R7, R0, 0xfffffffe, RZ, 0xc0, !PT ;  /* 0xfffffffe0007b812 */ /* 0x002fe400078ec0ff */
[----:B------:R-:W-:Y:S02]  /*13190*/  @!P0 LOP3.LUT R15, R15, 0xfffffffe, RZ, 0xc0, !PT ;  /* 0xfffffffe0f0f8812 */ /* 0x000fe400078ec0ff */
[----:B--2---:R-:W-:Y:S01]  /*131a0*/  @!P2 LOP3.LUT R9, R14, 0xfffffffe, RZ, 0xc0, !PT ;  /* 0xfffffffe0e09a812 */ /* 0x004fe200078ec0ff */
[----:B------:R-:W-:Y:S01]  /*131b0*/  @!P3 IMAD.WIDE R6, R7, 0x4, R22 ;  /* 0x000000040706b825 */ /* 0x000fe200078e0216 */
[----:B---3--:R-:W-:-:S03]  /*131c0*/  @!P1 LOP3.LUT R11, R16, 0xfffffffe, RZ, 0xc0, !PT ;  /* 0xfffffffe100b9812 */ /* 0x008fc600078ec0ff */
[--C-:B------:R-:W-:Y:S01]  /*131d0*/  @!P2 IMAD.WIDE R8, R9, 0x4, R22.reuse ;  /* 0x000000040908a825 */ /* 0x100fe200078e0216 */
[----:B------:R4:W-:Y:S03]  /*131e0*/  @!P3 ST.E.64 [R6.64], R68 ;  /* 0x000000440600b985 */ /* 0x0009e6000c101b0c */
[--C-:B------:R-:W-:Y:S01]  /*131f0*/  @!P1 IMAD.WIDE R10, R11, 0x4, R22.reuse ;  /* 0x000000040b0a9825 */ /* 0x100fe200078e0216 */
[----:B------:R4:W-:Y:S03]  /*13200*/  @!P2 ST.E.64 [R8.64], R80 ;  /* 0x000000500800a985 */ /* 0x0009e6000c101b0c */
[----:B------:R-:W-:Y:S01]  /*13210*/  @!P0 IMAD.WIDE R22, R15, 0x4, R22 ;  /* 0x000000040f168825 */ /* 0x000fe200078e0216 */
[----:B------:R4:W-:Y:S04]  /*13220*/  @!P1 ST.E.64 [R10.64], R84 ;  /* 0x000000540a009985 */ /* 0x0009e8000c101b0c */
[----:B------:R4:W-:Y:S02]  /*13230*/  @!P0 ST.E.64 [R22.64], R96 ;  /* 0x0000006016008985 */ /* 0x0009e4000c101b0c */
.L_x_534:
[----:B------:R-:W-:Y:S05]  /*13240*/  BSYNC B0 ;  /* 0x0000000000007941 */ /* 0x000fea0003800000 */
.L_x_533:
[----:B----4-:R1:W4:Y:S01]  /*13250*/  SHFL.IDX PT, R13, R3, 0x1, 0x1c1f ;  /* 0x003c1f00030d7f89 */ /* 0x01032200000e0000 */
[----:B------:R-:W-:Y:S03]  /*13260*/  BSSY B0, `(.L_x_535) ;  /* 0x0000048000007945 */ /* 0x000fe60003800000 */
[----:B------:R1:W3:Y:S01]  /*13270*/  SHFL.IDX PT, R12, R4, 0x1, 0x1c1f ;  /* 0x003c1f00040c7f89 */ /* 0x0002e200000e0000 */
[----:B------:R-:W-:Y:S05]  /*13280*/  @P5 BRA `(.L_x_536) ;  /* 0x0000045000005947 */ /* 0x000fea0003800000 */
[C---:B---3--:R-:W-:Y:S02]  /*13290*/  IADD3 R10, R5.reuse, 0x8, RZ ;  /* 0x00000008050a7810 */ /* 0x048fe40007ffe0ff */
[----:B------:R-:W-:-:S02]  /*132a0*/  ISETP.GE.AND P1, PT, R5, c[0x0][0x3c8], PT ;  /* 0x0000f20005007a0c */ /* 0x000fc40003f26270 */
[----:B------:R-:W-:Y:S02]  /*132b0*/  ISETP.GE.AND P0, PT, R10, c[0x0][0x3c8], PT ;  /* 0x0000f2000a007a0c */ /* 0x000fe40003f06270 */
[C---:B------:R-:W-:Y:S02]  /*132c0*/  IADD3 R9, R5.reuse, 0x10, RZ ;  /* 0x0000001005097810 */ /* 0x040fe40007ffe0ff */
[----:B--2---:R-:W-:Y:S02]  /*132d0*/  IADD3 R8, R5, 0x18, RZ ;  /* 0x0000001805087810 */ /* 0x004fe40007ffe0ff */
[----:B------:R-:W-:Y:S02]  /*132e0*/  ISETP.GE.AND P4, PT, R9, c[0x0][0x3c8], PT ;  /* 0x0000f20009007a0c */ /* 0x000fe40003f86270 */
[C---:B------:R-:W-:Y:S02]  /*132f0*/  IADD3 R7, R5.reuse, 0x20, RZ ;  /* 0x0000002005077810 */ /* 0x040fe40007ffe0ff */
[C---:B------:R-:W-:Y:S01]  /*13300*/  IADD3 R6, R5.reuse, 0x28, RZ ;  /* 0x0000002805067810 */ /* 0x040fe20007ffe0ff */
[C---:B----4-:R-:W-:Y:S01]  /*13310*/  @!P1 IMAD.WIDE R14, R5.reuse, 0x4, R12 ;  /* 0x00000004050e9825 */ /* 0x050fe200078e020c */
[----:B------:R-:W-:-:S02]  /*13320*/  IADD3 R0, R5, 0x30, RZ ;  /* 0x0000003005007810 */ /* 0x000fc40007ffe0ff */
[----:B------:R-:W-:Y:S02]  /*13330*/  @!P0 LEA.HI R10, R10, R10, RZ, 0x1 ;  /* 0x0000000a0a0a8211 */ /* 0x000fe400078f08ff */
[----:B------:R-:W-:Y:S01]  /*13340*/  ISETP.GE.AND P3, PT, R8, c[0x0][0x3c8], PT ;  /* 0x0000f20008007a0c */ /* 0x000fe20003f66270 */
[----:B------:R2:W-:Y:S01]  /*13350*/  @!P1 ST.E.64 [R14.64], R146 ;  /* 0x000000920e009985 */ /* 0x0005e2000c101b0c */
[----:B------:R-:W-:Y:S02]  /*13360*/  @!P0 LOP3.LUT R10, R10, 0xfffffffe, RZ, 0xc0, !PT ;  /* 0xfffffffe0a0a8812 */ /* 0x000fe400078ec0ff */
[----:B------:R-:W-:Y:S02]  /*13370*/  ISETP.GE.AND P2, PT, R7, c[0x0][0x3c8], PT ;  /* 0x0000f20007007a0c */ /* 0x000fe40003f46270 */
[----:B------:R-:W-:Y:S01]  /*13380*/  ISETP.GE.AND P1, PT, R6, c[0x0][0x3c8], PT ;  /* 0x0000f20006007a0c */ /* 0x000fe20003f26270 */
[----:B------:R-:W-:Y:S01]  /*13390*/  @!P0 IMAD.WIDE R10, R10, 0x4, R12 ;  /* 0x000000040a0a8825 */ /* 0x000fe200078e020c */
[----:B------:R-:W-:-:S02]  /*133a0*/  @!P4 LEA.HI R9, R9, R9, RZ, 0x1 ;  /* 0x000000090909c211 */ /* 0x000fc400078f08ff */
[----:B------:R-:W-:Y:S02]  /*133b0*/  IADD3 R18, R5, 0x40, RZ ;  /* 0x0000004005127810 */ /* 0x000fe40007ffe0ff */
[----:B------:R3:W-:Y:S01]  /*133c0*/  @!P0 ST.E.64 [R10.64], R134 ;  /* 0x000000860a008985 */ /* 0x0007e2000c101b0c */
[----:B------:R-:W-:Y:S02]  /*133d0*/  ISETP.GE.AND P0, PT, R0, c[0x0][0x3c8], PT ;  /* 0x0000f20000007a0c */ /* 0x000fe40003f06270 */
[----:B------:R-:W-:Y:S02]  /*133e0*/  @!P3 LEA.HI R8, R8, R8, RZ, 0x1 ;  /* 0x000000080808b211 */ /* 0x000fe400078f08ff */
[----:B------:R-:W-:Y:S02]  /*133f0*/  @!P4 LOP3.LUT R9, R9, 0xfffffffe, RZ, 0xc0, !PT ;  /* 0xfffffffe0909c812 */ /* 0x000fe400078ec0ff */
[----:B------:R-:W-:Y:S02]  /*13400*/  @!P2 LEA.HI R7, R7, R7, RZ, 0x1 ;  /* 0x000000070707a211 */ /* 0x000fe400078f08ff */
[----:B------:R-:W-:-:S02]  /*13410*/  @!P1 LEA.HI R6, R6, R6, RZ, 0x1 ;  /* 0x0000000606069211 */ /* 0x000fc400078f08ff */
[----:B------:R-:W-:Y:S02]  /*13420*/  @!P3 LOP3.LUT R17, R8, 0xfffffffe, RZ, 0xc0, !PT ;  /* 0xfffffffe0811b812 */ /* 0x000fe400078ec0ff */
[----:B------:R-:W-:Y:S02]  /*13430*/  @!P2 LOP3.LUT R7, R7, 0xfffffffe, RZ, 0xc0, !PT ;  /* 0xfffffffe0707a812 */ /* 0x000fe400078ec0ff */
[----:B------:R-:W-:Y:S01]  /*13440*/  @!P0 LEA.HI R0, R0, R0, RZ, 0x1 ;  /* 0x0000000000008211 */ /* 0x000fe200078f08ff */
[--C-:B------:R-:W-:Y:S01]  /*13450*/  @!P3 IMAD.WIDE R16, R17, 0x4, R12.reuse ;  /* 0x000000041110b825 */ /* 0x100fe200078e020c */
[C---:B------:R-:W-:Y:S02]  /*13460*/  IADD3 R20, R5.reuse, 0x48, RZ ;  /* 0x0000004805147810 */ /* 0x040fe40007ffe0ff */
[----:B------:R-:W-:Y:S01]  /*13470*/  IADD3 R19, R5, 0x50, RZ ;  /* 0x0000005005137810 */ /* 0x000fe20007ffe0ff */
[----:B--2---:R-:W-:Y:S01]  /*13480*/  @!P4 IMAD.WIDE R14, R9, 0x4, R12 ;  /* 0x00000004090ec825 */ /* 0x004fe200078e020c */
[----:B------:R-:W-:-:S03]  /*13490*/  @!P1 LOP3.LUT R9, R6, 0xfffffffe, RZ, 0xc0, !PT ;  /* 0xfffffffe06099812 */ /* 0x000fc600078ec0ff */
[--C-:B------:R-:W-:Y:S01]  /*134a0*/  @!P2 IMAD.WIDE R6, R7, 0x4, R12.reuse ;  /* 0x000000040706a825 */ /* 0x100fe200078e020c */
[----:B------:R2:W-:Y:S03]  /*134b0*/  @!P4 ST.E.64 [R14.64], R130 ;  /* 0x000000820e00c985 */ /* 0x0005e6000c101b0c */
[--C-:B------:R-:W-:Y:S01]  /*134c0*/  @!P1 IMAD.WIDE R8, R9, 0x4, R12.reuse ;  /* 0x0000000409089825 */ /* 0x100fe200078e020c */
[----:B---3--:R-:W-:Y:S01]  /*134d0*/  @!P0 LOP3.LUT R11, R0, 0xfffffffe, RZ, 0xc0, !PT ;  /* 0xfffffffe000b8812 */ /* 0x008fe200078ec0ff */
[----:B------:R-:W-:Y:S01]  /*134e0*/  @!P3 ST.E.64 [R16.64], R118 ;  /* 0x000000761000b985 */ /* 0x000fe2000c101b0c */
[----:B------:R-:W-:Y:S02]  /*134f0*/  IADD3 R0, R5, 0x38, RZ ;  /* 0x0000003805007810 */ /* 0x000fe40007ffe0ff */
[----:B------:R-:W-:Y:S01]  /*13500*/  ISETP.GE.AND P3, PT, R18, c[0x0][0x3c8], PT ;  /* 0x0000f20012007a0c */ /* 0x000fe20003f66270 */
[----:B------:R-:W-:Y:S01]  /*13510*/  @!P0 IMAD.WIDE R10, R11, 0x4, R12 ;  /* 0x000000040b0a8825 */ /* 0x000fe200078e020c */
[----:B------:R-:W-:Y:S01]  /*13520*/  ISETP.GE.AND P4, PT, R0, c[0x0][0x3c8], PT ;  /* 0x0000f20000007a0c */ /* 0x000fe20003f86270 */
[----:B------:R3:W-:Y:S01]  /*13530*/  @!P2 ST.E.64 [R6.64], R114 ;  /* 0x000000720600a985 */ /* 0x0007e2000c101b0c */
[----:B------:R-:W-:-:S03]  /*13540*/  ISETP.GE.AND P2, PT, R20, c[0x0][0x3c8], PT ;  /* 0x0000f20014007a0c */ /* 0x000fc60003f46270 */
[----:B------:R4:W-:Y:S01]  /*13550*/  @!P1 ST.E.64 [R8.64], R102 ;  /* 0x0000006608009985 */ /* 0x0009e2000c101b0c */
[----:B------:R-:W-:-:S03]  /*13560*/  ISETP.GE.AND P1, PT, R19, c[0x0][0x3c8], PT ;  /* 0x0000f20013007a0c */ /* 0x000fc60003f26270 */
[----:B------:R1:W-:Y:S02]  /*13570*/  @!P0 ST.E.64 [R10.64], R54 ;  /* 0x000000360a008985 */ /* 0x0003e4000c101b0c */
[----:B------:R-:W-:Y:S02]  /*13580*/  @!P3 LEA.HI R18, R18, R18, RZ, 0x1 ;  /* 0x000000121212b211 */ /* 0x000fe400078f08ff */
[----:B------:R-:W-:Y:S02]  /*13590*/  @!P4 LEA.HI R0, R0, R0, RZ, 0x1 ;  /* 0x000000000000c211 */ /* 0x000fe400078f08ff */
[----:B------:R-:W-:Y:S02]  /*135a0*/  @!P2 LEA.HI R20, R20, R20, RZ, 0x1 ;  /* 0x000000141414a211 */ /* 0x000fe400078f08ff */
[----:B--2---:R-:W-:Y:S02]  /*135b0*/  IADD3 R14, R5, 0x58, RZ ;  /* 0x00000058050e7810 */ /* 0x004fe40007ffe0ff */
[----:B------:R-:W-:-:S02]  /*135c0*/  @!P1 LEA.HI R19, R19, R19, RZ, 0x1 ;  /* 0x0000001313139211 */ /* 0x000fc400078f08ff */
[----:B------:R-:W-:Y:S02]  /*135d0*/  ISETP.GE.AND P0, PT, R14, c[0x0][0x3c8], PT ;  /* 0x0000f2000e007a0c */ /* 0x000fe40003f06270 */
[----:B------:R-:W-:Y:S02]  /*135e0*/  @!P1 LOP3.LUT R19, R19, 0xfffffffe, RZ, 0xc0, !PT ;  /* 0xfffffffe13139812 */ /* 0x000fe400078ec0ff */
[----:B---3--:R-:W-:-:S03]  /*135f0*/  @!P4 LOP3.LUT R7, R0, 0xfffffffe, RZ, 0xc0, !PT ;  /* 0xfffffffe0007c812 */ /* 0x008fc600078ec0ff */
[----:B------:R-:W-:Y:S01]  /*13600*/  @!P1 IMAD.WIDE R16, R19, 0x4, R12 ;  /* 0x0000000413109825 */ /* 0x000fe200078e020c */
[----:B----4-:R-:W-:-:S03]  /*13610*/  @!P3 LOP3.LUT R9, R18, 0xfffffffe, RZ, 0xc0, !PT ;  /* 0xfffffffe1209b812 */ /* 0x010fc600078ec0ff */
[--C-:B------:R-:W-:Y:S02]  /*13620*/  @!P4 IMAD.WIDE R6, R7, 0x4, R12.reuse ;  /* 0x000000040706c825 */ /* 0x100fe400078e020c */
[----:B------:R-:W-:Y:S02]  /*13630*/  @!P0 LEA.HI R14, R14, R14, RZ, 0x1 ;  /* 0x0000000e0e0e8211 */ /* 0x000fe400078f08ff */
[----:B-1----:R-:W-:Y:S01]  /*13640*/  @!P2 LOP3.LUT R11, R20, 0xfffffffe, RZ, 0xc0, !PT ;  /* 0xfffffffe140ba812 */ /* 0x002fe200078ec0ff */
[--C-:B------:R-:W-:Y:S01]  /*13650*/  @!P3 IMAD.WIDE R8, R9, 0x4, R12.reuse ;  /* 0x000000040908b825 */ /* 0x100fe200078e020c */
[----:B------:R-:W-:Y:S01]  /*13660*/  @!P0 LOP3.LUT R15, R14, 0xfffffffe, RZ, 0xc0, !PT ;  /* 0xfffffffe0e0f8812 */ /* 0x000fe200078ec0ff */
[----:B------:R1:W-:Y:S02]  /*13670*/  @!P4 ST.E.64 [R6.64], R66 ;  /* 0x000000420600c985 */ /* 0x0003e4000c101b0c */
[--C-:B------:R-:W-:Y:S02]  /*13680*/  @!P2 IMAD.WIDE R10, R11, 0x4, R12.reuse ;  /* 0x000000040b0aa825 */ /* 0x100fe400078e020c */
[----:B------:R1:W-:Y:S02]  /*13690*/  @!P3 ST.E.64 [R8.64], R70 ;  /* 0x000000460800b985 */ /* 0x0003e4000c101b0c */
[----:B------:R-:W-:-:S02]  /*136a0*/  @!P0 IMAD.WIDE R12, R15, 0x4, R12 ;  /* 0x000000040f0c8825 */ /* 0x000fc400078e020c */
[----:B------:R1:W-:Y:S04]  /*136b0*/  @!P2 ST.E.64 [R10.64], R82 ;  /* 0x000000520a00a985 */ /* 0x0003e8000c101b0c */
[----:B------:R1:W-:Y:S04]  /*136c0*/  @!P1 ST.E.64 [R16.64], R86 ;  /* 0x0000005610009985 */ /* 0x0003e8000c101b0c */
[----:B------:R1:W-:Y:S02]  /*136d0*/  @!P0 ST.E.64 [R12.64], R98 ;  /* 0x000000620c008985 */ /* 0x0003e4000c101b0c */
.L_x_536:
[----:B------:R-:W-:Y:S05]  /*136e0*/  BSYNC B0 ;  /* 0x0000000000007941 */ /* 0x000fea0003800000 */
.L_x_535:
[----:B-1----:R1:W4:Y:S01]  /*136f0*/  SHFL.IDX PT, R11, R3, 0x2, 0x1c1f ;  /* 0x005c1f00030b7f89 */ /* 0x00232200000e0000 */
[----:B------:R-:W-:Y:S03]  /*13700*/  BSSY B0, `(.L_x_537) ;  /* 0x0000048000007945 */ /* 0x000fe60003800000 */
[----:B---3--:R1:W3:Y:S01]  /*13710*/  SHFL.IDX PT, R10, R4, 0x2, 0x1c1f ;  /* 0x005c1f00040a7f89 */ /* 0x0082e200000e0000 */
[----:B------:R-:W-:Y:S05]  /*13720*/  @P6 BRA `(.L_x_538) ;  /* 0x0000045000006947 */ /* 0x000fea0003800000 */
[C---:B------:R-:W-:Y:S02]  /*13730*/  IADD3 R9, R5.reuse, 0x8, RZ ;  /* 0x0000000805097810 */ /* 0x040fe40007ffe0ff */
[----:B--2---:R-:W-:-:S02]  /*13740*/  IADD3 R8, R5, 0x10, RZ ;  /* 0x0000001005087810 */ /* 0x004fc40007ffe0ff */
[----:B------:R-:W-:Y:S02]  /*13750*/  ISETP.GE.AND P4, PT, R9, c[0x0][0x3c8], PT ;  /* 0x0000f20009007a0c */ /* 0x000fe40003f86270 */
[C---:B------:R-:W-:Y:S02]  /*13760*/  IADD3 R7, R5.reuse, 0x18, RZ ;  /* 0x0000001805077810 */ /* 0x040fe40007ffe0ff */
[C---:B------:R-:W-:Y:S02]  /*13770*/  IADD3 R6, R5.reuse, 0x20, RZ ;  /* 0x0000002005067810 */ /* 0x040fe40007ffe0ff */
[C---:B------:R-:W-:Y:S02]  /*13780*/  IADD3 R0, R5.reuse, 0x28, RZ ;  /* 0x0000002805007810 */ /* 0x040fe40007ffe0ff */
[----:B------:R-:W-:Y:S02]  /*13790*/  ISETP.GE.AND P3, PT, R8, c[0x0][0x3c8], PT ;  /* 0x0000f20008007a0c */ /* 0x000fe40003f66270 */
[----:B------:R-:W-:-:S02]  /*137a0*/  ISETP.GE.AND P5, PT, R5, c[0x0][0x3c8], PT ;  /* 0x0000f20005007a0c */ /* 0x000fc40003fa6270 */
[----:B------:R-:W-:Y:S02]  /*137b0*/  ISETP.GE.AND P2, PT, R7, c[0x0][0x3c8], PT ;  /* 0x0000f20007007a0c */ /* 0x000fe40003f46270 */
[----:B------:R-:W-:Y:S02]  /*137c0*/  ISETP.GE.AND P1, PT, R6, c[0x0][0x3c8], PT ;  /* 0x0000f20006007a0c */ /* 0x000fe40003f26270 */
[----:B------:R-:W-:Y:S02]  /*137d0*/  ISETP.GE.AND P0, PT, R0, c[0x0][0x3c8], PT ;  /* 0x0000f20000007a0c */ /* 0x000fe40003f06270 */
[----:B------:R-:W-:Y:S02]  /*137e0*/  @!P4 LEA.HI R9, R9, R9, RZ, 0x1 ;  /* 0x000000090909c211 */ /* 0x000fe400078f08ff */
[C---:B------:R-:W-:Y:S02]  /*137f0*/  IADD3 R18, R5.reuse, 0x38, RZ ;  /* 0x0000003805127810 */ /* 0x040fe40007ffe0ff */
[----:B------:R-:W-:Y:S01]  /*13800*/  @!P3 LEA.HI R8, R8, R8, RZ, 0x1 ;  /* 0x000000080808b211 */ /* 0x000fe200078f08ff */
[----:B---34-:R-:W-:Y:S01]  /*13810*/  @!P5 IMAD.WIDE R12, R5, 0x4, R10 ;  /* 0x00000004050cd825 */ /* 0x018fe200078e020a */
[----:B------:R-:W-:-:S02]  /*13820*/  @!P4 LOP3.LUT R9, R9, 0xfffffffe, RZ, 0xc0, !PT ;  /* 0xfffffffe0909c812 */ /* 0x000fc400078ec0ff */
[----:B------:R-:W-:Y:S02]  /*13830*/  @!P2 LEA.HI R7, R7, R7, RZ, 0x1 ;  /* 0x000000070707a211 */ /* 0x000fe400078f08ff */
[----:B------:R-:W-:Y:S01]  /*13840*/  @!P1 LEA.HI R6, R6, R6, RZ, 0x1 ;  /* 0x0000000606069211 */ /* 0x000fe200078f08ff */
[--C-:B------:R-:W-:Y:S01]  /*13850*/  @!P4 IMAD.WIDE R16, R9, 0x4, R10.reuse ;  /* 0x000000040910c825 */ /* 0x100fe200078e020a */
[----:B------:R-:W-:Y:S01]  /*13860*/  @!P0 LEA.HI R0, R0, R0, RZ, 0x1 ;  /* 0x0000000000008211 */ /* 0x000fe200078f08ff */
[----:B------:R2:W-:Y:S01]  /*13870*/  @!P5 ST.E.64 [R12.64], R140 ;  /* 0x0000008c0c00d985 */ /* 0x0005e2000c101b0c */
[----:B------:R-:W-:Y:S02]  /*13880*/  @!P3 LOP3.LUT R15, R8, 0xfffffffe, RZ, 0xc0, !PT ;  /* 0xfffffffe080fb812 */ /* 0x000fe400078ec0ff */
[----:B------:R-:W-:Y:S01]  /*13890*/  @!P2 LOP3.LUT R7, R7, 0xfffffffe, RZ, 0xc0, !PT ;  /* 0xfffffffe0707a812 */ /* 0x000fe200078ec0ff */
[----:B------:R3:W-:Y:S01]  /*138a0*/  @!P4 ST.E.64 [R16.64], R136 ;  /* 0x000000881000c985 */ /* 0x0007e2000c101b0c */
[----:B------:R-:W-:Y:S01]  /*138b0*/  @!P1 LOP3.LUT R9, R6, 0xfffffffe, RZ, 0xc0, !PT ;  /* 0xfffffffe06099812 */ /* 0x000fe200078ec0ff */
[----:B------:R-:W-:Y:S01]  /*138c0*/  @!P3 IMAD.WIDE R14, R15, 0x4, R10 ;  /* 0x000000040f0eb825 */ /* 0x000fe200078e020a */
[----:B------:R-:W-:-:S02]  /*138d0*/  IADD3 R20, R5, 0x40, RZ ;  /* 0x0000004005147810 */ /* 0x000fc40007ffe0ff */
[----:B------:R-:W-:Y:S01]  /*138e0*/  IADD3 R19, R5, 0x48, RZ ;  /* 0x0000004805137810 */ /* 0x000fe20007ffe0ff */
[--C-:B------:R-:W-:Y:S01]  /*138f0*/  @!P2 IMAD.WIDE R6, R7, 0x4, R10.reuse ;  /* 0x000000040706a825 */ /* 0x100fe200078e020a */
[----:B------:R-:W-:Y:S01]  /*13900*/  @!P3 ST.E.64 [R14.64], R124 ;  /* 0x0000007c0e00b985 */ /* 0x000fe2000c101b0c */
[----:B------:R-:W-:Y:S02]  /*13910*/  ISETP.GE.AND P4, PT, R18, c[0x0][0x3c8], PT ;  /* 0x0000f20012007a0c */ /* 0x000fe40003f86270 */
[----:B------:R-:W-:Y:S01]  /*13920*/  @!P1 IMAD.WIDE R8, R9, 0x4, R10 ;  /* 0x0000000409089825 */ /* 0x000fe200078e020a */
[----:B------:R-:W-:Y:S01]  /*13930*/  @!P2 ST.E.64 [R6.64], R120 ;  /* 0x000000780600a985 */ /* 0x000fe2000c101b0c */
[----:B------:R-:W-:Y:S02]  /*13940*/  ISETP.GE.AND P3, PT, R20, c[0x0][0x3c8], PT ;  /* 0x0000f20014007a0c */ /* 0x000fe40003f66270 */
[----:B------:R-:W-:Y:S01]  /*13950*/  ISETP.GE.AND P2, PT, R19, c[0x0][0x3c8], PT ;  /* 0x0000f20013007a0c */ /* 0x000fe20003f46270 */
[----:B------:R4:W-:Y:S06]  /*13960*/  @!P1 ST.E.64 [R8.64], R108 ;  /* 0x0000006c08009985 */ /* 0x0009ec000c101b0c */
[----:B------:R-:W-:-:S02]  /*13970*/  @!P4 LEA.HI R18, R18, R18, RZ, 0x1 ;  /* 0x000000121212c211 */ /* 0x000fc400078f08ff */
[----:B--2---:R-:W-:Y:S02]  /*13980*/  @!P0 LOP3.LUT R13, R0, 0xfffffffe, RZ, 0xc0, !PT ;  /* 0xfffffffe000d8812 */ /* 0x004fe400078ec0ff */
[C---:B------:R-:W-:Y:S02]  /*13990*/  IADD3 R0, R5.reuse, 0x30, RZ ;  /* 0x0000003005007810 */ /* 0x040fe40007ffe0ff */
[----:B---3--:R-:W-:Y:S01]  /*139a0*/  IADD3 R17, R5, 0x50, RZ ;  /* 0x0000005005117810 */ /* 0x008fe20007ffe0ff */
[----:B------:R-:W-:Y:S01]  /*139b0*/  @!P0 IMAD.WIDE R12, R13, 0x4, R10 ;  /* 0x000000040d0c8825 */ /* 0x000fe200078e020a */
[----:B------:R-:W-:Y:S02]  /*139c0*/  ISETP.GE.AND P5, PT, R0, c[0x0][0x3c8], PT ;  /* 0x0000f20000007a0c */ /* 0x000fe40003fa6270 */
[----:B------:R-:W-:Y:S02]  /*139d0*/  IADD3 R16, R5, 0x58, RZ ;  /* 0x0000005805107810 */ /* 0x000fe40007ffe0ff */
[----:B------:R2:W-:Y:S01]  /*139e0*/  @!P0 ST.E.64 [R12.64], R104 ;  /* 0x000000680c008985 */ /* 0x0005e2000c101b0c */
[----:B------:R-:W-:-:S02]  /*139f0*/  ISETP.GE.AND P1, PT, R17, c[0x0][0x3c8], PT ;  /* 0x0000f20011007a0c */ /* 0x000fc40003f26270 */
[----:B------:R-:W-:Y:S02]  /*13a00*/  ISETP.GE.AND P0, PT, R16, c[0x0][0x3c8], PT ;  /* 0x0000f20010007a0c */ /* 0x000fe40003f06270 */
[----:B------:R-:W-:Y:S02]  /*13a10*/  @!P3 LEA.HI R20, R20, R20, RZ, 0x1 ;  /* 0x000000141414b211 */ /* 0x000fe400078f08ff */
[----:B------:R-:W-:Y:S02]  /*13a20*/  @!P2 LEA.HI R19, R19, R19, RZ, 0x1 ;  /* 0x000000131313a211 */ /* 0x000fe400078f08ff */
[----:B------:R-:W-:Y:S02]  /*13a30*/  @!P5 LEA.HI R0, R0, R0, RZ, 0x1 ;  /* 0x000000000000d211 */ /* 0x000fe400078f08ff */
[----:B----4-:R-:W-:Y:S02]  /*13a40*/  @!P4 LOP3.LUT R9, R18, 0xfffffffe, RZ, 0xc0, !PT ;  /* 0xfffffffe1209c812 */ /* 0x010fe400078ec0ff */
[----:B------:R-:W-:-:S02]  /*13a50*/  @!P5 LOP3.LUT R7, R0, 0xfffffffe, RZ, 0xc0, !PT ;  /* 0xfffffffe0007d812 */ /* 0x000fc400078ec0ff */
[----:B------:R-:W-:Y:S01]  /*13a60*/  @!P1 LEA.HI R17, R17, R17, RZ, 0x1 ;  /* 0x0000001111119211 */ /* 0x000fe200078f08ff */
[--C-:B------:R-:W-:Y:S01]  /*13a70*/  @!P4 IMAD.WIDE R8, R9, 0x4, R10.reuse ;  /* 0x000000040908c825 */ /* 0x100fe200078e020a */
[----:B------:R-:W-:Y:S02]  /*13a80*/  @!P0 LEA.HI R16, R16, R16, RZ, 0x1 ;  /* 0x0000001010108211 */ /* 0x000fe400078f08ff */
[----:B------:R-:W-:Y:S01]  /*13a90*/  @!P2 LOP3.LUT R19, R19, 0xfffffffe, RZ, 0xc0, !PT ;  /* 0xfffffffe1313a812 */ /* 0x000fe200078ec0ff */
[--C-:B------:R-:W-:Y:S01]  /*13aa0*/  @!P5 IMAD.WIDE R6, R7, 0x4, R10.reuse ;  /* 0x000000040706d825 */ /* 0x100fe200078e020a */
[----:B------:R-:W-:Y:S02]  /*13ab0*/  @!P1 LOP3.LUT R17, R17, 0xfffffffe, RZ, 0xc0, !PT ;  /* 0xfffffffe11119812 */ /* 0x000fe400078ec0ff */
[----:B------:R-:W-:Y:S01]  /*13ac0*/  @!P0 LOP3.LUT R15, R16, 0xfffffffe, RZ, 0xc0, !PT ;  /* 0xfffffffe100f8812 */ /* 0x000fe200078ec0ff */
[--C-:B------:R-:W-:Y:S01]  /*13ad0*/  @!P2 IMAD.WIDE R18, R19, 0x4, R10.reuse ;  /* 0x000000041312a825 */ /* 0x100fe200078e020a */
[----:B------:R3:W-:Y:S03]  /*13ae0*/  @!P5 ST.E.64 [R6.64], R56 ;  /* 0x000000380600d985 */ /* 0x0007e6000c101b0c */
[--C-:B------:R-:W-:Y:S01]  /*13af0*/  @!P1 IMAD.WIDE R16, R17, 0x4, R10.reuse ;  /* 0x0000000411109825 */ /* 0x100fe200078e020a */
[----:B--2---:R-:W-:Y:S01]  /*13b00*/  @!P3 LOP3.LUT R13, R20, 0xfffffffe, RZ, 0xc0, !PT ;  /* 0xfffffffe140db812 */ /* 0x004fe200078ec0ff */
[----:B------:R3:W-:Y:S04]  /*13b10*/  @!P4 ST.E.64 [R8.64], R60 ;  /* 0x0000003c0800c985 */ /* 0x0007e8000c101b0c */
[----:B------:R-:W-:-:S04]  /*13b20*/  @!P3 IMAD.WIDE R12, R13, 0x4, R10 ;  /* 0x000000040d0cb825 */ /* 0x000fc800078e020a */
[----:B------:R-:W-:Y:S01]  /*13b30*/  @!P0 IMAD.WIDE R10, R15, 0x4, R10 ;  /* 0x000000040f0a8825 */ /* 0x000fe200078e020a */
[----:B------:R3:W-:Y:S04]  /*13b40*/  @!P3 ST.E.64 [R12.64], R72 ;  /* 0x000000480c00b985 */ /* 0x0007e8000c101b0c */
[----:B------:R3:W-:Y:S04]  /*13b50*/  @!P2 ST.E.64 [R18.64], R76 ;  /* 0x0000004c1200a985 */ /* 0x0007e8000c101b0c */
[----:B------:R3:W-:Y:S04]  /*13b60*/  @!P1 ST.E.64 [R16.64], R88 ;  /* 0x0000005810009985 */ /* 0x0007e8000c101b0c */
[----:B------:R3:W-:Y:S02]  /*13b70*/  @!P0 ST.E.64 [R10.64], R92 ;  /* 0x0000005c0a008985 */ /* 0x0007e4000c101b0c */
.L_x_538:
[----:B------:R-:W-:Y:S05]  /*13b80*/  BSYNC B0 ;  /* 0x0000000000007941 */ /* 0x000fea0003800000 */
.L_x_537:
[----:B------:R-:W-:Y:S01]  /*13b90*/  ISETP.NE.AND P0, PT, R2, RZ, PT ;  /* 0x000000ff0200720c */ /* 0x000fe20003f05270 */
[----:B---3--:R3:W1:Y:S04]  /*13ba0*/  SHFL.IDX PT, R9, R3, 0x3, 0x1c1f ;  /* 0x007c1f0003097f89 */ /* 0x00866800000e0000 */
[----:B--2---:R3:W2:Y:S08]  /*13bb0*/  SHFL.IDX PT, R8, R4, 0x3, 0x1c1f ;  /* 0x007c1f0004087f89 */ /* 0x0046b000000e0000 */
[----:B------:R-:W-:Y:S05]  /*13bc0*/  @P0 EXIT ;  /* 0x000000000000094d */ /* 0x000fea0003800000 */
[C---:B------:R-:W-:Y:S02]  /*13bd0*/  IADD3 R6, R5.reuse, 0x8, RZ ;  /* 0x0000000805067810 */ /* 0x040fe40007ffe0ff */
[----:B-1-3--:R-:W-:-:S02]  /*13be0*/  IADD3 R4, R5, 0x10, RZ ;  /* 0x0000001005047810 */ /* 0x00afc40007ffe0ff */
        /* <DEDUP_REMOVED lines=11> */
[----:B--2-4-:R-:W-:Y:S01]  /*13ca0*/  @!P3 IMAD.WIDE R10, R5, 0x4, R8 ;  /* 0x00000004050ab825 */ /* 0x014fe200078e0208 */
[----:B------:R-:W-:-:S02]  /*13cb0*/  @!P2 LOP3.LUT R6, R6, 0xfffffffe, RZ, 0xc0, !PT ;  /* 0xfffffffe0606a812 */ /* 0x000fc400078ec0ff */
[----:B------:R-:W-:Y:S02]  /*13cc0*/  @!P1 LOP3.LUT R4, R4, 0xfffffffe, RZ, 0xc0, !PT ;  /* 0xfffffffe04049812 */ /* 0x000fe400078ec0ff */
[----:B------:R-:W-:Y:S01]  /*13cd0*/  @!P0 LOP3.LUT R3, R3, 0xfffffffe, RZ, 0xc0, !PT ;  /* 0xfffffffe03038812 */ /* 0x000fe200078ec0ff */
[--C-:B------:R-:W-:Y:S01]  /*13ce0*/  @!P2 IMAD.WIDE R6, R6, 0x4, R8.reuse ;  /* 0x000000040606a825 */ /* 0x100fe200078e0208 */
[----:B------:R-:W-:Y:S01]  /*13cf0*/  ISETP.GE.AND P5, PT, R0, c[0x0][0x3c8], PT ;  /* 0x0000f20000007a0c */ /* 0x000fe20003fa6270 */
[----:B------:R1:W-:Y:S01]  /*13d00*/  @!P3 ST.E.64 [R10.64], R142 ;  /* 0x0000008e0a00b985 */ /* 0x0003e2000c101b0c */
[C---:B------:R-:W-:Y:S01]  /*13d10*/  IADD3 R18, R5.reuse, 0x30, RZ ;  /* 0x0000003005127810 */ /* 0x040fe20007ffe0ff */
[--C-:B------:R-:W-:Y:S01]  /*13d20*/  @!P1 IMAD.WIDE R12, R4, 0x4, R8.reuse ;  /* 0x00000004040c9825 */ /* 0x100fe200078e0208 */
[C---:B------:R-:W-:Y:S01]  /*13d30*/  IADD3 R17, R5.reuse, 0x38, RZ ;  /* 0x0000003805117810 */ /* 0x040fe20007ffe0ff */
[----:B------:R2:W-:Y:S01]  /*13d40*/  @!P2 ST.E.64 [R6.64], R138 ;  /* 0x0000008a0600a985 */ /* 0x0005e2000c101b0c */
[----:B------:R-:W-:Y:S01]  /*13d50*/  IADD3 R16, R5, 0x40, RZ ;  /* 0x0000004005107810 */ /* 0x000fe20007ffe0ff */
[----:B------:R-:W-:Y:S01]  /*13d60*/  @!P0 IMAD.WIDE R14, R3, 0x4, R8 ;  /* 0x00000004030e8825 */ /* 0x000fe200078e0208 */
[C---:B------:R-:W-:Y:S01]  /*13d70*/  IADD3 R4, R5.reuse, 0x48, RZ ;  /* 0x0000004805047810 */ /* 0x040fe20007ffe0ff */
[----:B------:R3:W-:Y:S01]  /*13d80*/  @!P1 ST.E.64 [R12.64], R126 ;  /* 0x0000007e0c009985 */ /* 0x0007e2000c101b0c */
[----:B------:R-:W-:-:S02]  /*13d90*/  IADD3 R3, R5, 0x50, RZ ;  /* 0x0000005005037810 */ /* 0x000fc40007ffe0ff */
[----:B------:R-:W-:Y:S01]  /*13da0*/  ISETP.GE.AND P4, PT, R18, c[0x0][0x3c8], PT ;  /* 0x0000f20012007a0c */ /* 0x000fe20003f86270 */
[----:B------:R4:W-:Y:S01]  /*13db0*/  @!P0 ST.E.64 [R14.64], R122 ;  /* 0x0000007a0e008985 */ /* 0x0009e2000c101b0c */
[----:B------:R-:W-:Y:S02]  /*13dc0*/  ISETP.GE.AND P3, PT, R17, c[0x0][0x3c8], PT ;  /* 0x0000f20011007a0c */ /* 0x000fe40003f66270 */
[----:B------:R-:W-:Y:S02]  /*13dd0*/  ISETP.GE.AND P2, PT, R16, c[0x0][0x3c8], PT ;  /* 0x0000f20010007a0c */ /* 0x000fe40003f46270 */
[----:B------:R-:W-:Y:S02]  /*13de0*/  ISETP.GE.AND P1, PT, R4, c[0x0][0x3c8], PT ;  /* 0x0000f20004007a0c */ /* 0x000fe40003f26270 */
[----:B------:R-:W-:Y:S02]  /*13df0*/  ISETP.GE.AND P0, PT, R3, c[0x0][0x3c8], PT ;  /* 0x0000f20003007a0c */ /* 0x000fe40003f06270 */
[----:B------:R-:W-:-:S02]  /*13e00*/  @!P6 LEA.HI R2, R2, R2, RZ, 0x1 ;  /* 0x000000020202e211 */ /* 0x000fc400078f08ff */
[----:B------:R-:W-:Y:S02]  /*13e10*/  @!P5 LEA.HI R0, R0, R0, RZ, 0x1 ;  /* 0x000000000000d211 */ /* 0x000fe400078f08ff */
[----:B------:R-:W-:Y:S02]  /*13e20*/  @!P4 LEA.HI R18, R18, R18, RZ, 0x1 ;  /* 0x000000121212c211 */ /* 0x000fe400078f08ff */
[----:B------:R-:W-:Y:S02]  /*13e30*/  @!P3 LEA.HI R17, R17, R17, RZ, 0x1 ;  /* 0x000000111111b211 */ /* 0x000fe400078f08ff */
[----:B-1----:R-:W-:Y:S02]  /*13e40*/  @!P5 LOP3.LUT R11, R0, 0xfffffffe, RZ, 0xc0, !PT ;  /* 0xfffffffe000bd812 */ /* 0x002fe400078ec0ff */
[----:B------:R-:W-:Y:S02]  /*13e50*/  @!P2 LEA.HI R16, R16, R16, RZ, 0x1 ;  /* 0x000000101010a211 */ /* 0x000fe400078f08ff */
[----:B--2---:R-:W-:Y:S01]  /*13e60*/  @!P6 LOP3.LUT R7, R2, 0xfffffffe, RZ, 0xc0, !PT ;  /* 0xfffffffe0207e812 */ /* 0x004fe200078ec0ff */
[----:B------:R-:W-:Y:S01]  /*13e70*/  @!P5 IMAD.WIDE R10, R11, 0x4, R8 ;  /* 0x000000040b0ad825 */ /* 0x000fe200078e0208 */
[----:B------:R-:W-:-:S02]  /*13e80*/  @!P1 LEA.HI R4, R4, R4, RZ, 0x1 ;  /* 0x0000000404049211 */ /* 0x000fc400078f08ff */
[----:B------:R-:W-:Y:S01]  /*13e90*/  @!P0 LEA.HI R3, R3, R3, RZ, 0x1 ;  /* 0x0000000303038211 */ /* 0x000fe200078f08ff */
[----:B------:R-:W-:Y:S01]  /*13ea0*/  @!P6 IMAD.WIDE R6, R7, 0x4, R8 ;  /* 0x000000040706e825 */ /* 0x000fe200078e0208 */
[----:B---3--:R-:W-:Y:S02]  /*13eb0*/  @!P4 LOP3.LUT R13, R18, 0xfffffffe, RZ, 0xc0, !PT ;  /* 0xfffffffe120dc812 */ /* 0x008fe400078ec0ff */
[----:B------:R-:W-:Y:S02]  /*13ec0*/  @!P3 LOP3.LUT R17, R17, 0xfffffffe, RZ, 0xc0, !PT ;  /* 0xfffffffe1111b812 */ /* 0x000fe400078ec0ff */
[----:B----4-:R-:W-:Y:S01]  /*13ed0*/  @!P2 LOP3.LUT R15, R16, 0xfffffffe, RZ, 0xc0, !PT ;  /* 0xfffffffe100fa812 */ /* 0x010fe200078ec0ff */
[----:B------:R1:W-:Y:S01]  /*13ee0*/  @!P6 ST.E.64 [R6.64], R110 ;  /* 0x0000006e0600e985 */ /* 0x0003e2000c101b0c */
[----:B------:R-:W-:Y:S02]  /*13ef0*/  @!P1 LOP3.LUT R19, R4, 0xfffffffe, RZ, 0xc0, !PT ;  /* 0xfffffffe04139812 */ /* 0x000fe400078ec0ff */
[----:B------:R-:W-:Y:S01]  /*13f00*/  @!P0 LOP3.LUT R3, R3, 0xfffffffe, RZ, 0xc0, !PT ;  /* 0xfffffffe03038812 */ /* 0x000fe200078ec0ff */
[----:B------:R2:W-:Y:S01]  /*13f10*/  @!P5 ST.E.64 [R10.64], R106 ;  /* 0x0000006a0a00d985 */ /* 0x0005e2000c101b0c */
[----:B------:R-:W-:-:S03]  /*13f20*/  IADD3 R5, R5, 0x58, RZ ;  /* 0x0000005805057810 */ /* 0x000fc60007ffe0ff */
[----:B------:R-:W-:-:S04]  /*13f30*/  @!P0 IMAD.WIDE R2, R3, 0x4, R8 ;  /* 0x0000000403028825 */ /* 0x000fc800078e0208 */
[----:B-1----:R-:W-:-:S04]  /*13f40*/  @!P4 IMAD.WIDE R6, R13, 0x4, R8 ;  /* 0x000000040d06c825 */ /* 0x002fc800078e0208 */
[--C-:B--2---:R-:W-:Y:S01]  /*13f50*/  @!P3 IMAD.WIDE R10, R17, 0x4, R8.reuse ;  /* 0x00000004110ab825 */ /* 0x104fe200078e0208 */
[----:B------:R1:W-:Y:S03]  /*13f60*/  @!P4 ST.E.64 [R6.64], R58 ;  /* 0x0000003a0600c985 */ /* 0x0003e6000c101b0c */
[--C-:B------:R-:W-:Y:S01]  /*13f70*/  @!P2 IMAD.WIDE R12, R15, 0x4, R8.reuse ;  /* 0x000000040f0ca825 */ /* 0x100fe200078e0208 */
[----:B------:R1:W-:Y:S03]  /*13f80*/  @!P3 ST.E.64 [R10.64], R62 ;  /* 0x0000003e0a00b985 */ /* 0x0003e6000c101b0c */
[----:B------:R-:W-:Y:S01]  /*13f90*/  @!P1 IMAD.WIDE R14, R19, 0x4, R8 ;  /* 0x00000004130e9825 */ /* 0x000fe200078e0208 */
[----:B------:R1:W-:Y:S04]  /*13fa0*/  @!P2 ST.E.64 [R12.64], R74 ;  /* 0x0000004a0c00a985 */ /* 0x0003e8000c101b0c */
[----:B------:R1:W-:Y:S04]  /*13fb0*/  @!P1 ST.E.64 [R14.64], R78 ;  /* 0x0000004e0e009985 */ /* 0x0003e8000c101b0c */
[----:B------:R1:W-:Y:S01]  /*13fc0*/  @!P0 ST.E.64 [R2.64], R90 ;  /* 0x0000005a02008985 */ /* 0x0003e2000c101b0c */
[----:B------:R-:W-:-:S13]  /*13fd0*/  ISETP.GE.AND P0, PT, R5, c[0x0][0x3c8], PT ;  /* 0x0000f20005007a0c */ /* 0x000fda0003f06270 */
[----:B------:R-:W-:Y:S05]  /*13fe0*/  @P0 EXIT ;  /* 0x000000000000094d */ /* 0x000fea0003800000 */
[----:B-1----:R-:W-:-:S04]  /*13ff0*/  LEA.HI R3, R5, R5, RZ, 0x1 ;  /* 0x0000000505037211 */ /* 0x002fc800078f08ff */
[----:B------:R-:W-:-:S05]  /*14000*/  LOP3.LUT R3, R3, 0xfffffffe, RZ, 0xc0, !PT ;  /* 0xfffffffe03037812 */ /* 0x000fca00078ec0ff */
[----:B------:R-:W-:-:S05]  /*14010*/  IMAD.WIDE R8, R3, 0x4, R8 ;  /* 0x0000000403087825 */ /* 0x000fca00078e0208 */
[----:B------:R-:W-:Y:S01]  /*14020*/  ST.E.64 [R8.64], R94 ;  /* 0x0000005e08007985 */ /* 0x000fe2000c101b0c */
[----:B------:R-:W-:Y:S05]  /*14030*/  EXIT ;  /* 0x000000000000794d */ /* 0x000fea0003800000 */
.L_x_532:
[----:B------:R-:W1:Y:S02]  /*14040*/  S2R R4, SR_TID.X ;  /* 0x0000000000047919 */ /* 0x000e640000002100 */
[----:B-1----:R-:W-:-:S13]  /*14050*/  ISETP.GT.AND P0, PT, R4, 0x7f, PT ;  /* 0x0000007f0400780c */ /* 0x002fda0003f04270 */
[----:B------:R-:W-:Y:S05]  /*14060*/  @P0 EXIT ;  /* 0x000000000000094d */ /* 0x000fea0003800000 */
[----:B------:R-:W1:Y:S01]  /*14070*/  S2R R7, SR_CTAID.X ;  /* 0x0000000000077919 */ /* 0x000e620000002500 */
[----:B------:R-:W-:-:S05]  /*14080*/  MOV R0, c[0x0][0x4e8] ;  /* 0x00013a0000007a02 */ /* 0x000fca0000000f00 */
[----:B------:R-:W-:Y:S01]  /*14090*/  IMAD R2, R0, c[0x0][0x388], RZ ;  /* 0x0000e20000027a24 */ /* 0x000fe200078e02ff */
[----:B-1----:R-:W-:-:S04]  /*140a0*/  LEA R7, R7, R4, 0x7 ;  /* 0x0000000407077211 */ /* 0x002fc800078e38ff */
[----:B------:R-:W-:-:S13]  /*140b0*/  ISETP.GE.AND P0, PT, R7, R2, PT ;  /* 0x000000020700720c */ /* 0x000fda0003f06270 */
[----:B------:R-:W-:Y:S05]  /*140c0*/  @P0 EXIT ;  /* 0x000000000000094d */ /* 0x000fea0003800000 */
[----:B------:R-:W1:Y:S01]  /*140d0*/  S2R R5, SR_CTAID.Z ;  /* 0x0000000000057919 */ /* 0x000e620000002700 */
[----:B------:R-:W-:Y:S01]  /*140e0*/  USHF.R.S32.HI UR6, URZ, 0x1f, UR8 ;  /* 0x0000001f3f067899 */ /* 0x000fe20008011408 */
[----:B------:R-:W-:Y:S01]  /*140f0*/  ISETP.NE.AND P0, PT, R0, 0x1, PT ;  /* 0x000000010000780c */ /* 0x000fe20003f05270 */
[----:B------:R-:W-:Y:S01]  /*14100*/  ULDC.64 UR4, c[0x0][0x4d0] ;  /* 0x0001340000047ab9 */ /* 0x000fe20000000a00 */
[----:B------:R-:W2:Y:S01]  /*14110*/  S2R R3, SR_CTAID.Y ;  /* 0x0000000000037919 */ /* 0x000ea20000002600 */
[----:B------:R-:W-:Y:S01]  /*14120*/  UIMAD UR6, UR6, UR4, URZ ;  /* 0x00000004060672a4 */ /* 0x000fe2000f8e023f */
[----:B------:R-:W-:Y:S01]  /*14130*/  IADD3 R2, RZ, -UR8, RZ ;  /* 0x80000008ff027c10 */ /* 0x000fe2000fffe0ff */
[----:B------:R-:W-:Y:S01]  /*14140*/  UIMAD.WIDE.U32 UR10, UR8, UR4, URZ ;  /* 0x00000004080a72a5 */ /* 0x000fe2000f8e003f */
[----:B------:R-:W-:Y:S01]  /*14150*/  MOV R6, R7 ;  /* 0x0000000700067202 */ /* 0x000fe20000000f00 */
[----:B------:R-:W-:-:S04]  /*14160*/  UIMAD UR4, UR8, UR5, UR6 ;  /* 0x00000005080472a4 */ /* 0x000fc8000f8e0206 */
[----:B------:R-:W-:Y:S01]  /*14170*/  UIADD3 UR4, UR11, UR4, URZ ;  /* 0x000000040b047290 */ /* 0x000fe2000fffe03f */
[----:B------:R-:W-:Y:S01]  /*14180*/  MOV R9, UR11 ;  /* 0x0000000b00097c02 */ /* 0x000fe20008000f00 */
[----:B------:R-:W-:-:S04]  /*14190*/  @P0 IMAD.HI.U32 R4, R7, c[0x0][0x4ec], RZ ;  /* 0x00013b0007040a27 */ /* 0x000fc800078e00ff */
[----:B------:R-:W-:Y:S01]  /*141a0*/  IMAD.U32 R8, RZ, RZ, UR10 ;  /* 0x0000000aff087e24 */ /* 0x000fe2000f8e00ff */
[----:B------:R-:W-:Y:S01]  /*141b0*/  @P0 SHF.R.U32.HI R6, RZ, c[0x0][0x4f0], R4 ;  /* 0x00013c00ff060a19 */ /* 0x000fe20000011604 */
[----:B------:R-:W-:Y:S01]  /*141c0*/  IMAD.U32 R9, RZ, RZ, UR4 ;  /* 0x00000004ff097e24 */ /* 0x000fe2000f8e00ff */
[----:B-1----:R-:W-:-:S03]  /*141d0*/  SHF.R.S32.HI R0, RZ, 0x1f, R5 ;  /* 0x0000001fff007819 */ /* 0x002fc60000011405 */
[----:B------:R-:W-:Y:S01]  /*141e0*/  IMAD.WIDE.U32 R8, R5, c[0x0][0x4d8], R8 ;  /* 0x0001360005087a25 */ /* 0x000fe200078e0008 */
[----:B------:R-:W-:-:S03]  /*141f0*/  IADD3 R4, -R6, RZ, RZ ;  /* 0x000000ff06047210 */ /* 0x000fc60007ffe1ff */
[----:B------:R-:W-:Y:S02]  /*14200*/  IMAD R0, R0, c[0x0][0x4d8], RZ ;  /* 0x0001360000007a24 */ /* 0x000fe400078e02ff */
[----:B--2---:R-:W-:Y:S02]  /*14210*/  IMAD R2, R2, c[0x0][0x550], R3 ;  /* 0x0001540002027a24 */ /* 0x004fe400078e0203 */
[----:B------:R-:W-:Y:S02]  /*14220*/  IMAD R0, R5, c[0x0][0x4dc], R0 ;  /* 0x0001370005007a24 */ /* 0x000fe400078e0200 */
[----:B------:R-:W-:Y:S01]  /*14230*/  IMAD R4, R4, c[0x0][0x4e8], R7 ;  /* 0x00013a0004047a24 */ /* 0x000fe200078e0207 */
[----:B------:R-:W-:Y:S01]  /*14240*/  SHF.R.S32.HI R3, RZ, 0x1f, R2 ;  /* 0x0000001fff037819 */ /* 0x000fe20000011402 */
[----:B------:R-:W-:Y:S01]  /*14250*/  IMAD.IADD R9, R0, 0x1, R9 ;  /* 0x0000000100097824 */ /* 0x000fe200078e0209 */
[----:B------:R-:W-:-:S03]  /*14260*/  SHF.R.S32.HI R0, RZ, 0x1f, R6 ;  /* 0x0000001fff007819 */ /* 0x000fc60000011406 */
[----:B------:R-:W-:Y:S02]  /*14270*/  IMAD R3, R3, c[0x0][0x4e0], RZ ;  /* 0x0001380003037a24 */ /* 0x000fe400078e02ff */
[----:B------:R-:W-:-:S04]  /*14280*/  IMAD.WIDE.U32 R8, R2, c[0x0][0x4e0], R8 ;  /* 0x0001380002087a25 */ /* 0x000fc800078e0008 */
[----:B------:R-:W-:Y:S01]  /*14290*/  IMAD R3, R2, c[0x0][0x4e4], R3 ;  /* 0x0001390002037a24 */ /* 0x000fe200078e0203 */
[----:B------:R-:W-:Y:S02]  /*142a0*/  SHF.R.S32.HI R2, RZ, 0x1f, R4 ;  /* 0x0000001fff027819 */ /* 0x000fe40000011404 */
[----:B------:R-:W-:-:S03]  /*142b0*/  IADD3 R6, P0, R6, R8, RZ ;  /* 0x0000000806067210 */ /* 0x000fc60007f1e0ff */
[----:B------:R-:W-:Y:S01]  /*142c0*/  IMAD R5, R2, c[0x0][0x4c8], RZ ;  /* 0x0001320002057a24 */ /* 0x000fe200078e02ff */
[----:B------:R-:W-:-:S03]  /*142d0*/  IADD3.X R7, R0, R9, R3, P0, !PT ;  /* 0x0000000900077210 */ /* 0x000fc600007fe403 */
[C---:B------:R-:W-:Y:S02]  /*142e0*/  IMAD R5, R4.reuse, c[0x0][0x4cc], R5 ;  /* 0x0001330004057a24 */ /* 0x040fe400078e0205 */
[----:B------:R-:W-:-:S05]  /*142f0*/  IMAD.WIDE.U32 R6, R4, c[0x0][0x4c8], R6 ;  /* 0x0001320004067a25 */ /* 0x000fca00078e0006 */
[----:B------:R-:W-:Y:S02]  /*14300*/  IADD3 R5, R7, R5, RZ ;  /* 0x0000000507057210 */ /* 0x000fe40007ffe0ff */
[----:B------:R-:W-:-:S04]  /*14310*/  LEA R2, P0, R6, c[0x0][0x4a8], 0x2 ;  /* 0x00012a0006027a11 */ /* 0x000fc800078010ff */
[----:B------:R-:W-:Y:S02]  /*14320*/  LEA.HI.X R3, R6, c[0x0][0x4ac], R5, 0x2, P0 ;  /* 0x00012b0006037a11 */ /* 0x000fe400000f1405 */
[----:B------:R-:W-:-:S05]  /*14330*/  MOV R5, 0xff800000 ;  /* 0xff80000000057802 */ /* 0x000fca0000000f00 */
[----:B------:R-:W-:Y:S01]  /*14340*/  STG.E [R2.64], R5 ;  /* 0x0000000502007986 */ /* 0x000fe2000c10190c */
[----:B------:R-:W-:Y:S05]  /*14350*/  EXIT ;  /* 0x000000000000794d */ /* 0x000fea0003800000 */
.L_x_455:
[----:B------:R-:W-:Y:S01]  /*14360*/  IMAD.MOV.U32 R7, RZ, RZ, 0x1 ;  /* 0x00000001ff077424 */ /* 0x000fe200078e00ff */
[----:B------:R-:W-:Y:S02]  /*14370*/  MOV R10, 0x1c1f ;  /* 0x00001c1f000a7802 */ /* 0x000fe40000000f00 */
[----:B------:R-:W-:Y:S02]  /*14380*/  MOV R8, 0x143a0 ;  /* 0x000143a000087802 */ /* 0x000fe40000000f00 */
[----:B-1----:R-:W-:Y:S05]  /*14390*/  CALL.REL.NOINC `($__internal_8_$__cuda_sm70_shflsync_idx_p) ;  /* 0x0000028000007944 */ /* 0x002fea0003c00000 */
[----:B--2---:R-:W-:Y:S01]  /*143a0*/  IMAD.MOV.U32 R14, RZ, RZ, R7 ;  /* 0x000000ffff0e7224 */ /* 0x004fe200078e0007 */
[----:B------:R-:W-:Y:S01]  /*143b0*/  MOV R7, 0x1 ;  /* 0x0000000100077802 */ /* 0x000fe20000000f00 */
[----:B-1----:R-:W-:Y:S01]  /*143c0*/  IMAD.MOV.U32 R12, RZ, RZ, R11 ;  /* 0x000000ffff0c7224 */ /* 0x002fe200078e000b */
[----:B------:R-:W-:Y:S02]  /*143d0*/  MOV R10, 0x1c1f ;  /* 0x00001c1f000a7802 */ /* 0x000fe40000000f00 */
[----:B------:R-:W-:Y:S02]  /*143e0*/  MOV R8, 0x14400 ;  /* 0x0001440000087802 */ /* 0x000fe40000000f00 */
[----:B------:R-:W-:Y:S05]  /*143f0*/  CALL.REL.NOINC `($__internal_8_$__cuda_sm70_shflsync_idx_p) ;  /* 0x0000022000007944 */ /* 0x000fea0003c00000 */
[----:B-12---:R-:W-:Y:S05]  /*14400*/  BRA `(.L_x_539) ;  /* 0xfffedf4000007947 */ /* 0x006fea000383ffff */
.L_x_482:
[----:B----4-:R-:W-:Y:S01]  /*14410*/  MOV R10, 0x1c1f ;  /* 0x00001c1f000a7802 */ /* 0x010fe20000000f00 */
[----:B------:R-:W-:Y:S01]  /*14420*/  IMAD.MOV.U32 R7, RZ, RZ, 0x1 ;  /* 0x00000001ff077424 */ /* 0x000fe200078e00ff */
[----:B------:R-:W-:Y:S02]  /*14430*/  MOV R8, 0x14450 ;  /* 0x0001445000087802 */ /* 0x000fe40000000f00 */
[----:B-123--:R-:W-:Y:S05]  /*14440*/  CALL.REL.NOINC `($__internal_8_$__cuda_sm70_shflsync_idx_p) ;  /* 0x000001d000007944 */ /* 0x00efea0003c00000 */
[----:B-1----:R-:W-:Y:S01]  /*14450*/  MOV R10, 0x1c1f ;  /* 0x00001c1f000a7802 */ /* 0x002fe20000000f00 */
[----:B--2---:R-:W-:Y:S01]  /*14460*/  IMAD.MOV.U32 R3, RZ, RZ, R7 ;  /* 0x000000ffff037224 */ /* 0x004fe200078e0007 */
[----:B------:R-:W-:Y:S01]  /*14470*/  MOV R7, 0x1 ;  /* 0x0000000100077802 */ /* 0x000fe20000000f00 */
[----:B------:R-:W-:Y:S01]  /*14480*/  IMAD.MOV.U32 R12, RZ, RZ, R0 ;  /* 0x000000ffff0c7224 */ /* 0x000fe200078e0000 */
[----:B------:R-:W-:Y:S02]  /*14490*/  MOV R8, 0x144b0 ;  /* 0x000144b000087802 */ /* 0x000fe40000000f00 */
[----:B------:R-:W-:Y:S05]  /*144a0*/  CALL.REL.NOINC `($__internal_8_$__cuda_sm70_shflsync_idx_p) ;  /* 0x0000017000007944 */ /* 0x000fea0003c00000 */
[----:B-12---:R-:W-:-:S05]  /*144b0*/  BRA `(.L_x_540) ;  /* 0xffff1e9000007947 */ /* 0x006fca000383ffff */
.L_x_507:
        /* <DEDUP_REMOVED lines=11> */
.L_x_513:
[----:B--2---:R-:W-:Y:S01]  /*14570*/  MOV R10, 0x1c1f ;  /* 0x00001c1f000a7802 */ /* 0x004fe20000000f00 */
[----:B------:R-:W-:Y:S01]  /*14580*/  IMAD.MOV.U32 R7, RZ, RZ, 0x1 ;  /* 0x00000001ff077424 */ /* 0x000fe200078e00ff */
[----:B------:R-:W-:Y:S02]  /*14590*/  MOV R8, 0x145b0 ;  /* 0x000145b000087802 */ /* 0x000fe40000000f00 */
[----:B-1-3--:R-:W-:Y:S05]  /*145a0*/  CALL.REL.NOINC `($__internal_8_$__cuda_sm70_shflsync_idx_p) ;  /* 0x0000007000007944 */ /* 0x00afea0003c00000 */
[----:B-1----:R-:W-:Y:S01]  /*145b0*/  MOV R10, 0x1c1f ;  /* 0x00001c1f000a7802 */ /* 0x002fe20000000f00 */
[----:B--2---:R-:W-:Y:S01]  /*145c0*/  IMAD.MOV.U32 R6, RZ, RZ, R7 ;  /* 0x000000ffff067224 */ /* 0x004fe200078e0007 */
[----:B------:R-:W-:Y:S01]  /*145d0*/  MOV R7, 0x1 ;  /* 0x0000000100077802 */ /* 0x000fe20000000f00 */
[----:B------:R-:W-:Y:S01]  /*145e0*/  IMAD.MOV.U32 R12, RZ, RZ, R4 ;  /* 0x000000ffff0c7224 */ /* 0x000fe200078e0004 */
[----:B------:R-:W-:Y:S02]  /*145f0*/  MOV R8, 0x14610 ;  /* 0x0001461000087802 */ /* 0x000fe40000000f00 */
[----:B------:R-:W-:Y:S05]  /*14600*/  CALL.REL.NOINC `($__internal_8_$__cuda_sm70_shflsync_idx_p) ;  /* 0x0000001000007944 */ /* 0x000fea0003c00000 */
[----:B-12---:R-:W-:-:S05]  /*14610*/  BRA `(.L_x_542) ;  /* 0xffff952000007947 */ /* 0x006fca000383ffff */
        .weak           $__internal_8_$__cuda_sm70_shflsync_idx_p
        .type           $__internal_8_$__cuda_sm70_shflsync_idx_p,@function
        .size           $__internal_8_$__cuda_sm70_shflsync_idx_p,(.L_x_3639 - $__internal_8_$__cuda_sm70_shflsync_idx_p)
$__internal_8_$__cuda_sm70_shflsync_idx_p:
[----:B------:R-:W-:Y:S01]  /*14620*/  MOV R9, 0x0 ;  /* 0x0000000000097802 */ /* 0x000fe20000000f00 */
[----:B------:R-:W-:Y:S04]  /*14630*/  WARPSYNC R223 ;  /* 0x000000df00007348 */ /* 0x000fe80003800000 */
[----:B------:R1:W2:Y:S01]  /*14640*/  SHFL.IDX PT, R7, R12, R7, R10 ;  /* 0x000000070c077389 */ /* 0x0002a200000e000a */
[----:B------:R-:W-:Y:S05]  /*14650*/  RET.REL.NODEC R8 `(_ZN7cutlass13device_kernelIN5flash19enable_sm80_to_sm89INS1_16FlashAttnFwdSm80INS1_25CollectiveMainloopFwdSm80ILi4ELi1ELb0EN4cute5tupleIJNS5_1CILi128EEENS7_ILi48EEENS7_ILi96EEEEEELi96ENS_10bfloat16_tEfNS_4arch4Sm80ELb0ELb1ELb1ELb0ELb1ELb0ELb1ELb1EEENS1_21CollectiveEpilogueFwdINS6_IJS8_SA_S9_EEENS6_IJNS7_ILi1EEESI_SI_EEESC_SE_Li128ELb0ELb1ELb1ELb0EEENS1_19SingleTileSchedulerILb0ELb1ELb1ELi128EEEEEEEEEvNT_6ParamsE) ;  /* 0xfffeb9a008007950 */ /* 0x000fea0003c3ffff */
.L_x_543:
        /* <DEDUP_REMOVED lines=10> */
.L_x_3639:


//--------------------- .text._ZN7cutlass13device_kernelIN5flash19enable_sm80_to_sm89INS1_16FlashAttnFwdSm80INS1_25CollectiveMainloopFwdSm80ILi4ELi1ELb0EN4cute5tupleIJNS5_1CILi128EEENS7_ILi48EEENS7_ILi96EEEEEELi96ENS_10bfloat16_tEfNS_4arch4Sm80ELb0ELb1ELb1ELb1ELb1ELb0ELb1ELb1EEENS1_21CollectiveEpilogueFwdINS6_IJS8_SA_S9_EEENS6_IJNS7_ILi1EEESI_SI_EEESC_SE_Li128ELb1ELb1ELb1ELb0EEENS1_36VarlenDynamicPersistentTileSchedulerILi128ELi48ELi128ELi128ELb1ELb1ELb0ELb1ELb0ELb1EEEEEEEEEvNT_6ParamsE --------------------------
	.section	.text._ZN7cutlass13device_kernelIN5flash19enable_sm80_to_sm89INS1_16FlashAttnFwdSm80INS1_25CollectiveMainloopFwdSm80ILi4ELi1ELb0EN4cute5tupleIJNS5_1CILi128EEENS7_ILi48EEENS7_ILi96EEEEEELi96ENS_10bfloat16_tEfNS_4arch4Sm80ELb0ELb1ELb1ELb1ELb1ELb0ELb1ELb1EEENS1_21CollectiveEpilogueFwdINS6_IJS8_SA_S9_EEENS6_IJNS7_ILi1EEESI_SI_EEESC_SE_Li128ELb1ELb1ELb1ELb0EEENS1_36VarlenDynamicPersistentTileSchedulerILi128ELi48ELi128ELi128ELb1ELb1ELb0ELb1ELb0ELb1EEEEEEEEEvNT_6ParamsE,"ax",@progbits
	.sectioninfo	@"SHI_REGISTERS=255"
	.align	128
.text._ZN7cutlass13device_kernelIN5flash19enable_sm80_to_sm89INS1_16FlashAttnFwdSm80INS1_25CollectiveMainloopFwdSm80ILi4ELi1ELb0EN4cute5tupleIJNS5_1CILi128EEENS7_ILi48EEENS7_ILi96EEEEEELi96ENS_10bfloat16_tEfNS_4arch4Sm80ELb0ELb1ELb1ELb1ELb1ELb0ELb1ELb1EEENS1_21CollectiveEpilogueFwdINS6_IJS8_SA_S9_EEENS6_IJNS7_ILi1EEESI_SI_EEESC_SE_Li128ELb1ELb1ELb1ELb0EEENS1_36VarlenDynamicPersistentTileSchedulerILi128ELi48ELi128ELi128ELb1ELb1ELb0ELb1ELb0ELb1EEEEEEEEEvNT_6ParamsE:
        .type           _ZN7cutlass13device_kernelIN5flash19enable_sm80_to_sm89INS1_16FlashAttnFwdSm80INS1_25CollectiveMainloopFwdSm80ILi4ELi1ELb0EN4cute5tupleIJNS5_1CILi128EEENS7_ILi48EEENS7_ILi96EEEEEELi96ENS_10bfloat16_tEfNS_4arch4Sm80ELb0ELb1ELb1ELb1ELb1ELb0ELb1ELb1EEENS1_21CollectiveEpilogueFwdINS6_IJS8_SA_S9_EEENS6_IJNS7_ILi1EEESI_SI_EEESC_SE_Li128ELb1ELb1ELb1ELb0EEENS1_36VarlenDynamicPersistentTileSchedulerILi128ELi48ELi128ELi128ELb1ELb1ELb0ELb1ELb0ELb1EEEEEEEEEvNT_6ParamsE,@function
        .size           _ZN7cutlass13device_kernelIN5flash19enable_sm80_to_sm89INS1_16FlashAttnFwdSm80INS1_25CollectiveMainloopFwdSm80ILi4ELi1ELb0EN4cute5tupleIJNS5_1CILi128EEENS7_ILi48EEENS7_ILi96EEEEEELi96ENS_10bfloat16_tEfNS_4arch4Sm80ELb0ELb1ELb1ELb1ELb1ELb0ELb1ELb1EEENS1_21CollectiveEpilogueFwdINS6_IJS8_SA_S9_EEENS6_IJNS7_ILi1EEESI_SI_EEESC_SE_Li128ELb1ELb1ELb1ELb0EEENS1_36VarlenDynamicPersistentTileSchedulerILi128ELi48ELi128ELi128ELb1ELb1ELb0ELb1ELb0ELb1EEEEEEEEEvNT_6ParamsE,(.L_x_3641 - _ZN7cutlass13device_kernelIN5flash19enable_sm80_to_sm89INS1_16FlashAttnFwdSm80INS1_25CollectiveMainloopFwdSm80ILi4ELi1ELb0EN4cute5tupleIJNS5_1CILi128EEENS7_ILi48EEENS7_ILi96EEEEEELi96ENS_10bfloat16_tEfNS_4arch4Sm80ELb0ELb1ELb1ELb1ELb1ELb0ELb1ELb1EEENS1_21CollectiveEpilogueFwdINS6_IJS8_SA_S9_EEENS6_IJNS7_ILi1EEESI_SI_EEESC_SE_Li128ELb1ELb1ELb1ELb0EEENS1_36VarlenDynamicPersistentTileSchedulerILi128ELi48ELi128ELi128ELb1ELb1ELb0ELb1ELb0ELb1EEEEEEEEEvNT_6ParamsE)
        .other          _ZN7cutlass13device_kernelIN5flash19enable_sm80_to_sm89INS1_16FlashAttnFwdSm80INS1_25CollectiveMainloopFwdSm80ILi4ELi1ELb0EN4cute5tupleIJNS5_1CILi128EEENS7_ILi48EEENS7_ILi96EEEEEELi96ENS_10bfloat16_tEfNS_4arch4Sm80ELb0ELb1ELb1ELb1ELb1ELb0ELb1ELb1EEENS1_21CollectiveEpilogueFwdINS6_IJS8_SA_S9_EEENS6_IJNS7_ILi1EEESI_SI_EEESC_SE_Li128ELb1ELb1ELb1ELb0EEENS1_36VarlenDynamicPersistentTileSchedulerILi128ELi48ELi128ELi128ELb1ELb1ELb0ELb1ELb0ELb1EEEEEEEEEvNT_6ParamsE,@"STO_CUDA_ENTRY STV_DEFAULT"
_ZN7cutlass13device_kernelIN5flash19enable_sm80_to_sm89INS1_16FlashAttnFwdSm80INS1_25CollectiveMainloopFwdSm80ILi4ELi1ELb0EN4cute5tupleIJNS5_1CILi128EEENS7_ILi48EEENS7_ILi96EEEEEELi96ENS_10bfloat16_tEfNS_4arch4Sm80ELb0ELb1ELb1ELb1ELb1ELb0ELb1ELb1EEENS1_21CollectiveEpilogueFwdINS6_IJS8_SA_S9_EEENS6_IJNS7_ILi1EEESI_SI_EEESC_SE_Li128ELb1ELb1ELb1ELb0EEENS1_36VarlenDynamicPersistentTileSchedulerILi128ELi48ELi128ELi128ELb1ELb1ELb0ELb1ELb0ELb1EEEEEEEEEvNT_6ParamsE:
        /* <DEDUP_REMOVED lines=15> */
[----:B------:R-:W-:-:S03]  /*00f0*/  CS2R R8, SRZ ;  /* 0x0000000000087805 */ /* 0x000fc6000001ff00 */
[----:B------:R-:W-:-:S04]  /*0100*/  ISETP.NE.AND P6, PT, R13, 0x1f, PT ;  /* 0x0000001f0d00780c */ /* 0x000fc80003fc5270 */
[----:B------:R-:W-:-:S13]  /*0110*/  ISETP.GE.OR P0, PT, R13, c[0x0][0x53c], !P6 ;  /* 0x00014f000d007a0c */ /* 0x000fda0007706670 */
[----:B-1----:R-:W-:Y:S02]  /*0120*/  @!P0 IMAD.MOV.U32 R4, RZ, RZ, 0x4 ;  /* 0x00000004ff048424 */ /* 0x002fe400078e00ff */
[----:B------:R-:W-:Y:S02]  /*0130*/  @!P0 IMAD.MOV.U32 R2, RZ, RZ, 0x4 ;  /* 0x00000004ff028424 */ /* 0x000fe400078e00ff */
[----:B------:R-:W-:-:S04]  /*0140*/  @!P0 IMAD.WIDE.U32 R4, R13, R4, c[0x0][0x580] ;  /* 0x000160000d048625 */ /* 0x000fc800078e0004 */
[C---:B------:R-:W-:Y:S01]  /*0150*/  @!P0 IMAD.WIDE.U32 R2, R13.reuse, R2, c[0x0][0x578] ;  /* 0x00015e000d028625 */ /* 0x040fe200078e0002 */
[----:B------:R-:W2:Y:S04]  /*0160*/  @!P0 LDG.E R9, [R4.64] ;  /* 0x0000000604098981 */ /* 0x000ea8000c1e1900 */
[----:B------:R-:W2:Y:S01]  /*0170*/  @!P0 LDG.E R8, [R2.64] ;  /* 0x0000000602088981 */ /* 0x000ea2000c1e1900 */
[C---:B------:R-:W-:Y:S01]  /*0180*/  ISETP.NE.AND P5, PT, R13.reuse, RZ, PT ;  /* 0x000000ff0d00720c */ /* 0x040fe20003fa5270 */
[----:B------:R-:W1:Y:S01]  /*0190*/  S2UR UR4, SR_CTAID.X ;  /* 0x00000000000479c3 */ /* 0x000e620000002500 */
[C---:B------:R-:W-:Y:S01]  /*01a0*/  ISETP.GE.U32.AND P4, PT, R13.reuse, 0x2, PT ;  /* 0x000000020d00780c */ /* 0x040fe20003f86070 */
[----:B------:R-:W-:Y:S01]  /*01b0*/  IMAD.MOV.U32 R6, RZ, RZ, RZ ;  /* 0x000000ffff067224 */ /* 0x000fe200078e00ff */
        /* <DEDUP_REMOVED lines=26> */
.L_x_549:
[----:B------:R-:W-:-:S04]  /*0360*/  IADD3 R0, R6, 0x1f, RZ ;  /* 0x0000001f06007810 */ /* 0x000fc80007ffe0ff */
[----:B------:R-:W-:-:S13]  /*0370*/  ISETP.GE.AND P0, PT, R0, c[0x0][0x53c], PT ;  /* 0x00014f0000007a0c */ /* 0x000fda0003f06270 */
[----:B------:R-:W-:Y:S05]  /*0380*/  @P0 BRA `(.L_x_546) ;  /* 0x00000c4000000947 */ /* 0x000fea0003800000 */
[----:B------:R-:W-:Y:S01]  /*0390*/  MOV R6, R0 ;  /* 0x0000000000067202 */ /* 0x000fe20000000f00 */
[----:B------:R-:W-:-:S03]  /*03a0*/  CS2R R8, SRZ ;  /* 0x0000000000087805 */ /* 0x000fc6000001ff00 */
[----:B------:R-:W-:-:S04]  /*03b0*/  IADD3 R0, R13, R6, RZ ;  /* 0x000000060d007210 */ /* 0x000fc80007ffe0ff */
[----:B------:R-:W-:-:S13]  /*03c0*/  ISETP.GE.OR P0, PT, R0, c[0x0][0x53c], !P6 ;  /* 0x00014f0000007a0c */ /* 0x000fda0007706670 */
[----:B------:R-:W-:Y:S02]  /*03d0*/  @!P0 MOV R2, 0x4 ;  /* 0x0000000400028802 */ /* 0x000fe40000000f00 */
[----:B------:R-:W-:-:S03]  /*03e0*/  @!P0 MOV R3, 0x4 ;  /* 0x0000000400038802 */ /* 0x000fc60000000f00 */
[----:B------:R-:W-:-:S04]  /*03f0*/  @!P0 IMAD.WIDE R4, R0, R2, c[0x0][0x580] ;  /* 0x0001600000048625 */ /* 0x000fc800078e0202 */
[----:B------:R-:W-:Y:S01]  /*0400*/  @!P0 IMAD.WIDE R2, R0, R3, c[0x0][0x578] ;  /* 0x00015e0000028625 */ /* 0x000fe200078e0203 */
[----:B------:R-:W2:Y:S04]  /*0410*/  @!P0 LDG.E R9, [R4.64] ;  /* 0x0000000604098981 */ /* 0x000ea8000c1e1900 */
[----:B------:R-:W2:Y:S02]  /*0420*/  @!P0 LDG.E R8, [R2.64] ;  /* 0x0000000602088981 */ /* 0x000ea4000c1e1900 */
[----:B--2---:R-:W-:Y:S01]  /*0430*/  IMAD R5, R9, R8, RZ ;  /* 0x0000000809057224 */ /* 0x004fe200078e02ff */
[----:B------:R-:W-:Y:S05]  /*0440*/  BRA.DIV ~URZ, `(.L_x_547) ;  /* 0x00018cb27f007947 */ /* 0x000fea000b800000 */
[----:B------:R1:W2:Y:S02]  /*0450*/  SHFL.UP PT, R0, R5, 0x1, RZ ;  /* 0x0420000005007989 */ /* 0x0002a400000e00ff */
.L_x_776:
        /* <DEDUP_REMOVED lines=16> */
.L_x_777:
[----:B--2---:R-:W-:-:S05]  /*0560*/  IMAD R0, R0, c[0x0][0x538], RZ ;  /* 0x00014e0000007a24 */ /* 0x004fca00078e02ff */
[----:B------:R-:W-:-:S04]  /*0570*/  IADD3 R7, R0, R7, RZ ;  /* 0x0000000700077210 */ /* 0x000fc80007ffe0ff */
[----:B------:R-:W-:-:S13]  /*0580*/  ISETP.GT.AND P0, PT, R7, UR4, PT ;  /* 0x0000000407007c0c */ /* 0x000fda000bf04270 */
[----:B-1----:R-:W-:Y:S05]  /*0590*/  @!P0 BRA `(.L_x_549) ;  /* 0xfffffdc000008947 */ /* 0x002fea000383ffff */
.L_x_545:
[----:B------:R-:W-:-:S05]  /*05a0*/  IADD3 R10, -R0, R7, RZ ;  /* 0x00000007000a7210 */ /* 0x000fca0007ffe1ff */
[----:B------:R-:W-:-:S05]  /*05b0*/  IMAD R0, R4, c[0x0][0x538], R10 ;  /* 0x00014e0004007a24 */ /* 0x000fca00078e020a */
[----:B------:R-:W-:Y:S01]  /*05c0*/  ISETP.GT.AND P0, PT, R0, UR4, PT ;  /* 0x0000000400007c0c */ /* 0x000fe2000bf04270 */
[----:B------:R-:W-:-:S12]  /*05d0*/  BRA.DIV ~URZ, `(.L_x_550) ;  /* 0x00018d427f007947 */ /* 0x000fd8000b800000 */
[----:B------:R-:W-:-:S04]  /*05e0*/  VOTE.ANY R7, PT, !P0 ;  /* 0x0000000000077806 */ /* 0x000fc800040e0100 */
.L_x_778:
[----:B------:R-:W1:Y:S02]  /*05f0*/  POPC R0, R7 ;  /* 0x0000000700007309 */ /* 0x000e640000000000 */
[----:B-1----:R-:W-:-:S05]  /*0600*/  IADD3 R2, R0, R6, RZ ;  /* 0x0000000600027210 */ /* 0x002fca0007ffe0ff */
[----:B------:R1:W-:Y:S01]  /*0610*/  STL [R1+0xc], R2 ;  /* 0x00000c0201007387 */ /* 0x0003e20000100800 */
[----:B------:R-:W-:Y:S05]  /*0620*/  BRA.DIV ~URZ, `(.L_x_551) ;  /* 0x00018d427f007947 */ /* 0x000fea000b800000 */
[----:B------:R2:W3:Y:S01]  /*0630*/  SHFL.IDX PT, R12, R9, R0, 0x1f ;  /* 0x00001f00090c7589 */ /* 0x0004e200000e0000 */
[----:B------:R-:W-:-:S03]  /*0640*/  MOV R6, RZ ;  /* 0x000000ff00067202 */ /* 0x000fc60000000f00 */
[----:B------:R2:W4:Y:S04]  /*0650*/  SHFL.IDX PT, R9, R8, R0, 0x1f ;  /* 0x00001f0008097589 */ /* 0x00052800000e0000 */
.L_x_779:
[----:B------:R-:W-:Y:S01]  /*0660*/  ISETP.NE.AND P0, PT, R7, RZ, PT ;  /* 0x000000ff0700720c */ /* 0x000fe20003f05270 */
[----:B------:R-:W-:-:S12]  /*0670*/  BSSY B0, `(.L_x_552) ;  /* 0x0000005000007945 */ /* 0x000fd80003800000 */
[----:B------:R-:W-:Y:S05]  /*0680*/  @!P0 BRA `(.L_x_553) ;  /* 0x0000003000008947 */ /* 0x000fea0003800000 */
[----:B--2---:R-:W-:Y:S01]  /*0690*/  IADD3 R0, R0, -0x1, RZ ;  /* 0xffffffff00007810 */ /* 0x004fe20007ffe0ff */
[----:B------:R-:W-:Y:S05]  /*06a0*/  BRA.DIV ~URZ, `(.L_x_554) ;  /* 0x00018da27f007947 */ /* 0x000fea000b800000 */
[----:B------:R2:W1:Y:S02]  /*06b0*/  SHFL.IDX PT, R6, R4, R0, 0x1f ;  /* 0x00001f0004067589 */ /* 0x00046400000e0000 */
.L_x_553:
[----:B------:R-:W-:Y:S05]  /*06c0*/  BSYNC B0 ;  /* 0x0000000000007941 */ /* 0x000fea0003800000 */
.L_x_552:
[----:B-12---:R-:W-:Y:S01]  /*06d0*/  IMAD R0, R6, c[0x0][0x538], R10 ;  /* 0x00014e0006007a24 */ /* 0x006fe200078e020a */
[----:B----4-:R-:W-:Y:S01]  /*06e0*/  ISETP.NE.AND P0, PT, R9, 0x1, PT ;  /* 0x000000010900780c */ /* 0x010fe20003f05270 */
[----:B------:R-:W-:Y:S03]  /*06f0*/  BSSY B0, `(.L_x_555) ;  /* 0x0000089000007945 */ /* 0x000fe60003800000 */
[----:B------:R1:W-:Y:S01]  /*0700*/  STL [R1], R0 ;  /* 0x0000000001007387 */ /* 0x0003e20000100800 */
[----:B------:R-:W-:-:S08]  /*0710*/  IADD3 R11, -R0, UR4, RZ ;  /* 0x00000004000b7c10 */ /* 0x000fd0000fffe1ff */
[----:B------:R-:W-:Y:S05]  /*0720*/  @!P0 BRA `(.L_x_556) ;  /* 0x000003f000008947 */ /* 0x000fea0003800000 */
[-C--:B-1-3--:R-:W-:Y:S02]  /*0730*/  IABS R0, R12.reuse ;  /* 0x0000000c00007213 */ /* 0x08afe40000000000 */
[----:B------:R-:W-:-:S03]  /*0740*/  IABS R6, R12 ;  /* 0x0000000c00067213 */ /* 0x000fc60000000000 */
[----:B------:R-:W-:Y:S01]  /*0750*/  IMAD.MOV.U32 R5, RZ, RZ, R0 ;  /* 0x000000ffff057224 */ /* 0x000fe200078e0000 */
[----:B------:R-:W-:-:S03]  /*0760*/  IABS R0, R9 ;  /* 0x0000000900007213 */ /* 0x000fc60000000000 */
[----:B------:R-:W1:Y:S02]  /*0770*/  I2F.RP R2, R5 ;  /* 0x0000000500027306 */ /* 0x000e640000209400 */
[----:B------:R-:W-:Y:S01]  /*0780*/  IMAD.MOV.U32 R8, RZ, RZ, R0 ;  /* 0x000000ffff087224 */ /* 0x000fe200078e0000 */
[----:B------:R-:W-:-:S05]  /*0790*/  IABS R0, R11 ;  /* 0x0000000b00007213 */ /* 0x000fca0000000000 */
[----:B------:R-:W-:Y:S08]  /*07a0*/  I2F.RP R7, R8 ;  /* 0x0000000800077306 */ /* 0x000ff00000209400 */
[----:B-1----:R-:W1:Y:S02]  /*07b0*/  MUFU.RCP R2, R2 ;  /* 0x0000000200027308 */ /* 0x002e640000001000 */
[----:B-1----:R-:W-:-:S06]  /*07c0*/  IADD3 R2, R2, 0xffffffe, RZ ;  /* 0x0ffffffe02027810 */ /* 0x002fcc0007ffe0ff */
[----:B------:R-:W1:Y:S02]  /*07d0*/  F2I.FTZ.U32.TRUNC.NTZ R3, R2 ;  /* 0x0000000200037305 */ /* 0x000e64000021f000 */
[----:B-1----:R-:W-:-:S04]  /*07e0*/  IMAD.MOV R2, RZ, RZ, -R3 ;  /* 0x000000ffff027224 */ /* 0x002fc800078e0a03 */
[----:B------:R-:W-:Y:S02]  /*07f0*/  IMAD R4, R2, R5, RZ ;  /* 0x0000000502047224 */ /* 0x000fe400078e02ff */
[----:B------:R-:W-:-:S04]  /*0800*/  IMAD.MOV.U32 R2, RZ, RZ, RZ ;  /* 0x000000ffff027224 */ /* 0x000fc800078e00ff */
[----:B------:R-:W-:Y:S01]  /*0810*/  IMAD.HI.U32 R2, R3, R4, R2 ;  /* 0x0000000403027227 */ /* 0x000fe200078e0002 */
[----:B------:R-:W-:-:S03]  /*0820*/  MOV R3, R0 ;  /* 0x0000000000037202 */ /* 0x000fc60000000f00 */
[----:B------:R-:W-:Y:S02]  /*0830*/  IMAD.MOV R0, RZ, RZ, -R6 ;  /* 0x000000ffff007224 */ /* 0x000fe400078e0a06 */
        /* <DEDUP_REMOVED lines=28> */
[----:B------:R-:W-:-:S03]  /*0a00*/  IMAD.MOV R5, RZ, RZ, -R4 ;  /* 0x000000ffff057224 */ /* 0x000fc600078e0a04 */
        /* <DEDUP_REMOVED lines=10> */
[----:B------:R-:W-:-:S04]  /*0ab0*/  IMAD.MOV R2, RZ, RZ, -R0 ;  /* 0x000000ffff027224 */ /* 0x000fc800078e0a00 */
[C---:B------:R-:W-:Y:S01]  /*0ac0*/  IMAD R3, R9.reuse, R2, R4 ;  /* 0x0000000209037224 */ /* 0x040fe200078e0204 */
[----:B------:R-:W-:Y:S01]  /*0ad0*/  LEA R2, R9, R0, 0x18 ;  /* 0x0000000009027211 */ /* 0x000fe200078ec0ff */
[----:B------:R-:W-:-:S04]  /*0ae0*/  IMAD R0, R12, R5, R11 ;  /* 0x000000050c007224 */ /* 0x000fc800078e020b */
[----:B------:R-:W-:-:S05]  /*0af0*/  IMAD R2, R3, 0x10000, R2 ;  /* 0x0001000003027824 */ /* 0x000fca00078e0202 */
[----:B------:R1:W-:Y:S01]  /*0b00*/  STL [R1+0x8], R2 ;  /* 0x0000080201007387 */ /* 0x0003e20000100800 */
[----:B------:R-:W-:Y:S05]  /*0b10*/  BRA `(.L_x_557) ;  /* 0x0000046000007947 */ /* 0x000fea0003800000 */
.L_x_556:
[----:B------:R-:W2:Y:S01]  /*0b20*/  LDL R3, [R1+0xc] ;  /* 0x00000c0001037983 */ /* 0x000ea20000100800 */
[----:B------:R-:W-:-:S04]  /*0b30*/  IMAD.MOV.U32 R2, RZ, RZ, 0x4 ;  /* 0x00000004ff027424 */ /* 0x000fc800078e00ff */
[----:B--2---:R-:W-:-:S05]  /*0b40*/  IMAD.WIDE R2, R3, R2, c[0x0][0x590] ;  /* 0x0001640003027625 */ /* 0x004fca00078e0202 */
[----:B------:R-:W2:Y:S02]  /*0b50*/  LDG.E R7, [R2.64] ;  /* 0x0000000602077981 */ /* 0x000ea4000c1e1900 */
[----:B--23--:R-:W-:-:S05]  /*0b60*/  IMAD R9, R7, R12, RZ ;  /* 0x0000000c07097224 */ /* 0x00cfca00078e02ff */
[-C--:B-1----:R-:W-:Y:S02]  /*0b70*/  IABS R0, R9.reuse ;  /* 0x0000000900007213 */ /* 0x082fe40000000000 */
[----:B------:R-:W-:-:S03]  /*0b80*/  IABS R8, R9 ;  /* 0x0000000900087213 */ /* 0x000fc60000000000 */
[----:B------:R-:W-:-:S04]  /*0b90*/  IMAD.MOV.U32 R6, RZ, RZ, R0 ;  /* 0x000000ffff067224 */ /* 0x000fc800078e0000 */
[----:B------:R-:W1:Y:S08]  /*0ba0*/  I2F.RP R2, R6 ;  /* 0x0000000600027306 */ /* 0x000e700000209400 */
[----:B-1----:R-:W1:Y:S02]  /*0bb0*/  MUFU.RCP R2, R2 ;  /* 0x0000000200027308 */ /* 0x002e640000001000 */
[----:B-1----:R-:W-:-:S06]  /*0bc0*/  IADD3 R2, R2, 0xffffffe, RZ ;  /* 0x0ffffffe02027810 */ /* 0x002fcc0007ffe0ff */
[----:B------:R-:W1:Y:S02]  /*0bd0*/  F2I.FTZ.U32.TRUNC.NTZ R3, R2 ;  /* 0x0000000200037305 */ /* 0x000e64000021f000 */
[----:B-1----:R-:W-:-:S04]  /*0be0*/  IMAD.MOV R0, RZ, RZ, -R3 ;  /* 0x000000ffff007224 */ /* 0x002fc800078e0a03 */
[----:B------:R-:W-:Y:S01]  /*0bf0*/  IMAD.MOV.U32 R2, RZ, RZ, R0 ;  /* 0x000000ffff027224 */ /* 0x000fe200078e0000 */
[----:B------:R-:W-:-:S03]  /*0c00*/  IABS R0, R11 ;  /* 0x0000000b00007213 */ /* 0x000fc60000000000 */
[----:B------:R-:W-:Y:S01]  /*0c10*/  IMAD R4, R2, R6, RZ ;  /* 0x0000000602047224 */ /* 0x000fe200078e02ff */
[----:B------:R-:W-:Y:S01]  /*0c20*/  MOV R5, R0 ;  /* 0x0000000000057202 */ /* 0x000fe20000000f00 */
[----:B------:R-:W-:-:S04]  /*0c30*/  IMAD.MOV.U32 R2, RZ, RZ, RZ ;  /* 0x000000ffff027224 */ /* 0x000fc800078e00ff */
[----:B------:R-:W-:-:S04]  /*0c40*/  IMAD.HI.U32 R0, R3, R4, R2 ;  /* 0x0000000403007227 */ /* 0x000fc800078e0002 */
[----:B------:R-:W-:Y:S02]  /*0c50*/  IMAD.MOV R2, RZ, RZ, -R8 ;  /* 0x000000ffff027224 */ /* 0x000fe400078e0a08 */
        /* <DEDUP_REMOVED lines=9> */
[----:B------:R-:W-:-:S04]  /*0cf0*/  @P2 IADD3 R0, R0, 0x1, RZ ;  /* 0x0000000100002810 */ /* 0x000fc80007ffe0ff */
[----:B------:R-:W-:-:S05]  /*0d00*/  MOV R4, R0 ;  /* 0x0000000000047202 */ /* 0x000fca0000000f00 */
[----:B------:R-:W-:Y:S01]  /*0d10*/  @!P1 IMAD.MOV R4, RZ, RZ, -R4 ;  /* 0x000000ffff049224 */ /* 0x000fe200078e0a04 */
[----:B------:R-:W-:-:S05]  /*0d20*/  @!P0 LOP3.LUT R4, RZ, R9, RZ, 0x33, !PT ;  /* 0x00000009ff048212 */ /* 0x000fca00078e33ff */
[----:B------:R-:W-:-:S05]  /*0d30*/  IMAD R10, R7, R4, RZ ;  /* 0x00000004070a7224 */ /* 0x000fca00078e02ff */
[----:B------:R-:W-:-:S04]  /*0d40*/  IADD3 R0, -R10, c[0x0][0x538], RZ ;  /* 0x00014e000a007a10 */ /* 0x000fc80007ffe1ff */
[----:B------:R-:W-:-:S04]  /*0d50*/  IMNMX R6, R7, R0, PT ;  /* 0x0000000007067217 */ /* 0x000fc80003800200 */
[----:B------:R-:W-:-:S05]  /*0d60*/  IABS R0, R6 ;  /* 0x0000000600007213 */ /* 0x000fca0000000000 */
[----:B------:R-:W-:-:S04]  /*0d70*/  IMAD.MOV.U32 R5, RZ, RZ, R0 ;  /* 0x000000ffff057224 */ /* 0x000fc800078e0000 */
[----:B------:R-:W1:Y:S08]  /*0d80*/  I2F.RP R2, R5 ;  /* 0x0000000500027306 */ /* 0x000e700000209400 */
[----:B-1----:R-:W1:Y:S02]  /*0d90*/  MUFU.RCP R2, R2 ;  /* 0x0000000200027308 */ /* 0x002e640000001000 */
[----:B-1----:R-:W-:-:S06]  /*0da0*/  IADD3 R2, R2, 0xffffffe, RZ ;  /* 0x0ffffffe02027810 */ /* 0x002fcc0007ffe0ff */
[----:B------:R1:W2:Y:S02]  /*0db0*/  F2I.FTZ.U32.TRUNC.NTZ R3, R2 ;  /* 0x0000000200037305 */ /* 0x0002a4000021f000 */
[----:B-1----:R-:W-:Y:S01]  /*0dc0*/  IMAD.MOV R2, RZ, RZ, -R4 ;  /* 0x000000ffff027224 */ /* 0x002fe200078e0a04 */
[----:B--2---:R-:W-:-:S03]  /*0dd0*/  IADD3 R0, RZ, -R3, RZ ;  /* 0x80000003ff007210 */ /* 0x004fc60007ffe0ff */
[----:B------:R-:W-:Y:S01]  /*0de0*/  IMAD R8, R9, R2, R11 ;  /* 0x0000000209087224 */ /* 0x000fe200078e020b */
[----:B------:R-:W-:Y:S01]  /*0df0*/  IABS R9, R6 ;  /* 0x0000000600097213 */ /* 0x000fe20000000000 */
[----:B------:R-:W-:-:S03]  /*0e00*/  IMAD.MOV.U32 R2, RZ, RZ, R0 ;  /* 0x000000ffff027224 */ /* 0x000fc600078e0000 */
[----:B------:R-:W-:Y:S01]  /*0e10*/  IABS R0, R8 ;  /* 0x0000000800007213 */ /* 0x000fe20000000000 */
[----:B------:R-:W-:Y:S02]  /*0e20*/  IMAD R7, R2, R5, RZ ;  /* 0x0000000502077224 */ /* 0x000fe400078e02ff */
[----:B------:R-:W-:Y:S02]  /*0e30*/  IMAD.MOV.U32 R2, RZ, RZ, RZ ;  /* 0x000000ffff027224 */ /* 0x000fe400078e00ff */
[----:B------:R-:W-:Y:S01]  /*0e40*/  IMAD.MOV.U32 R4, RZ, RZ, R0 ;  /* 0x000000ffff047224 */ /* 0x000fe200078e0000 */
[----:B------:R-:W-:Y:S01]  /*0e50*/  IADD3 R0, RZ, -R9, RZ ;  /* 0x80000009ff007210 */ /* 0x000fe20007ffe0ff */
[----:B------:R-:W-:-:S04]  /*0e60*/  IMAD.HI.U32 R3, R3, R7, R2 ;  /* 0x0000000703037227 */ /* 0x000fc800078e0002 */
[----:B------:R-:W-:Y:S02]  /*0e70*/  IMAD.MOV.U32 R2, RZ, RZ, R0 ;  /* 0x000000ffff027224 */ /* 0x000fe400078e0000 */
[----:B------:R-:W-:Y:S01]  /*0e80*/  IMAD.HI.U32 R0, R3, R4, RZ ;  /* 0x0000000403007227 */ /* 0x000fe200078e00ff */
[----:B------:R-:W-:-:S03]  /*0e90*/  IADD3 R3, R10, 0x1000000, R8 ;  /* 0x010000000a037810 */ /* 0x000fc60007ffe008 */
[----:B------:R-:W-:-:S05]  /*0ea0*/  IMAD R2, R0, R2, R4 ;  /* 0x0000000200027224 */ /* 0x000fca00078e0204 */
[----:B------:R-:W-:-:S13]  /*0eb0*/  ISETP.GT.U32.AND P0, PT, R5, R2, PT ;  /* 0x000000020500720c */ /* 0x000fda0003f04070 */
[----:B------:R-:W-:Y:S01]  /*0ec0*/  @!P0 IMAD.IADD R2, R2, 0x1, -R5 ;  /* 0x0000000102028824 */ /* 0x000fe200078e0a05 */
[----:B------:R-:W-:Y:S02]  /*0ed0*/  @!P0 IADD3 R0, R0, 0x1, RZ ;  /* 0x0000000100008810 */ /* 0x000fe40007ffe0ff */
[----:B------:R-:W-:Y:S02]  /*0ee0*/  ISETP.NE.AND P0, PT, R6, RZ, PT ;  /* 0x000000ff0600720c */ /* 0x000fe40003f05270 */
[----:B------:R-:W-:Y:S02]  /*0ef0*/  ISETP.GE.U32.AND P2, PT, R2, R5, PT ;  /* 0x000000050200720c */ /* 0x000fe40003f46070 */
[----:B------:R-:W-:-:S04]  /*0f00*/  LOP3.LUT R2, R8, R6, RZ, 0x3c, !PT ;  /* 0x0000000608027212 */ /* 0x000fc800078e3cff */
[----:B------:R-:W-:Y:S01]  /*0f10*/  ISETP.GE.AND P1, PT, R2, RZ, PT ;  /* 0x000000ff0200720c */ /* 0x000fe20003f26270 */
[----:B------:R-:W-:-:S06]  /*0f20*/  IMAD.MOV R2, RZ, RZ, -R6 ;  /* 0x000000ffff027224 */ /* 0x000fcc00078e0a06 */
[----:B------:R-:W-:-:S06]  /*0f30*/  @P2 IADD3 R0, R0, 0x1, RZ ;  /* 0x0000000100002810 */ /* 0x000fcc0007ffe0ff */
[----:B------:R-:W-:Y:S02]  /*0f40*/  @!P1 IADD3 R0, -R0, RZ, RZ ;  /* 0x000000ff00009210 */ /* 0x000fe40007ffe1ff */
[----:B------:R-:W-:-:S05]  /*0f50*/  @!P0 LOP3.LUT R0, RZ, R6, RZ, 0x33, !PT ;  /* 0x00000006ff008212 */ /* 0x000fca00078e33ff */
[----:B------:R-:W-:-:S05]  /*0f60*/  IMAD R2, R0, R2, R3 ;  /* 0x0000000200027224 */ /* 0x000fca00078e0203 */
[----:B------:R1:W-:Y:S02]  /*0f70*/  STL [R1+0x8], R2 ;  /* 0x0000080201007387 */ /* 0x0003e40000100800 */
.L_x_557:
[----:B------:R-:W-:Y:S05]  /*0f80*/  BSYNC B0 ;  /* 0x0000000000007941 */ /* 0x000fea0003800000 */
.L_x_555:
[----:B------:R-:W-:-:S04]  /*0f90*/  LOP3.LUT R0, RZ, R0, RZ, 0x33, !PT ;  /* 0x00000000ff007212 */ /* 0x000fc800078e33ff */
[----:B------:R-:W-:-:S05]  /*0fa0*/  IADD3 R0, R0, R12, RZ ;  /* 0x0000000c00007210 */ /* 0x000fca0007ffe0ff */
[----:B------:R2:W-:Y:S01]  /*0fb0*/  STL [R1+0x4], R0 ;  /* 0x0000040001007387 */ /* 0x0005e20000100800 */
[----:B------:R-:W-:Y:S05]  /*0fc0*/  BRA `(.L_x_558) ;  /* 0x0000006000007947 */ /* 0x000fea0003800000 */
.L_x_546:
[----:B------:R-:W-:Y:S01]  /*0fd0*/  MOV R0, UR4 ;  /* 0x0000000400007c02 */ /* 0x000fe20008000f00 */
[----:B------:R-:W-:Y:S04]  /*0fe0*/  STL [R1+0x4], RZ ;  /* 0x000004ff01007387 */ /* 0x000fe80000100800 */
[----:B------:R1:W-:Y:S04]  /*0ff0*/  STL [R1], R0 ;  /* 0x0000000001007387 */ /* 0x0003e80000100800 */
[----:B------:R2:W-:Y:S01]  /*1000*/  STL [R1+0x8], RZ ;  /* 0x000008ff01007387 */ /* 0x0005e20000100800 */
[----:B-1----:R-:W-:-:S05]  /*1010*/  MOV R0, c[0x0][0x53c] ;  /* 0x00014f0000007a02 */ /* 0x002fca0000000f00 */
[----:B------:R2:W-:Y:S02]  /*1020*/  STL [R1+0xc], R0 ;  /* 0x00000c0001007387 */ /* 0x0005e40000100800 */
.L_x_558:
[----:B------:R-:W3:Y:S04]  /*1030*/  LDL R4, [R1] ;  /* 0x0000000001047983 */ /* 0x000ee80000100800 */
[----:B------:R-:W3:Y:S04]  /*1040*/  LDL R5, [R1+0x4] ;  /* 0x0000040001057983 */ /* 0x000ee80000100800 */
[----:B------:R-:W3:Y:S04]  /*1050*/  LDL R6, [R1+0x8] ;  /* 0x0000080001067983 */ /* 0x000ee80000100800 */
[----:B------:R-:W3:Y:S01]  /*1060*/  LDL R7, [R1+0xc] ;  /* 0x00000c0001077983 */ /* 0x000ee20000100800 */
[----:B------:R-:W-:Y:S01]  /*1070*/  ISETP.NE.AND P0, PT, R13, RZ, PT ;  /* 0x000000ff0d00720c */ /* 0x000fe20003f05270 */
[----:B------:R-:W-:-:S12]  /*1080*/  WARPSYNC 0xffffffff ;  /* 0xffffffff00007948 */ /* 0x000fd80003800000 */
[----:B---3--:R3:W-:Y:S04]  /*1090*/  @!P0 STS.128 [0xc080], R4 ;  /* 0x00c08004ff008388 */ /* 0x0087e80000000c00 */
[----:B------:R-:W-:Y:S06]  /*10a0*/  BAR.ARV 0x5, 0x80 ;  /* 0x0142000000007b1d */ /* 0x000fec0000002000 */
.L_x_544:
[----:B--2---:R-:W2:Y:S02]  /*10b0*/  LDL R0, [R1+0xc] ;  /* 0x00000c0001007983 */ /* 0x004ea40000100800 */
[----:B--2---:R-:W-:-:S13]  /*10c0*/  ISETP.GE.AND P0, PT, R0, c[0x0][0x53c], PT ;  /* 0x00014f0000007a0c */ /* 0x004fda0003f06270 */
[----:B------:R-:W-:Y:S05]  /*10d0*/  @P0 EXIT ;  /* 0x000000000000094d */ /* 0x000fea0003800000 */
[----:B------:R-:W2:Y:S01]  /*10e0*/  S2R R17, SR_TID.X ;  /* 0x0000000000117919 */ /* 0x000ea20000002100 */
[----:B------:R-:W-:Y:S02]  /*10f0*/  ULDC UR5, c[0x0][0x2ac] ;  /* 0x0000ab0000057ab9 */ /* 0x000fe40000000800 */
[----:B------:R-:W-:Y:S02]  /*1100*/  ULDC UR4, c[0x0][0x1d0] ;  /* 0x0000740000047ab9 */ /* 0x000fe40000000800 */
[----:B------:R-:W-:Y:S01]  /*1110*/  UIMAD UR5, UR5, UR4, URZ ;  /* 0x00000004050572a4 */ /* 0x000fe2000f8e023f */
[----:B-123--:R-:W-:-:S04]  /*1120*/  SHF.R.S32.HI R6, RZ, 0x1f, R17 ;  /* 0x0000001fff067819 */ /* 0x00efc80000011411 */
[CC--:B------:R-:W-:Y:S02]  /*1130*/  LEA.HI R16, R6.reuse, R17.reuse, RZ, 0x3 ;  /* 0x0000001106107211 */ /* 0x0c0fe400078f18ff */
[-C--:B------:R-:W-:Y:S02]  /*1140*/  LEA.HI R8, R6, R17.reuse, RZ, 0x2 ;  /* 0x0000001106087211 */ /* 0x080fe400078f10ff */
[----:B------:R-:W-:Y:S02]  /*1150*/  SHF.R.S32.HI R0, RZ, 0x3, R16 ;  /* 0x00000003ff007819 */ /* 0x000fe40000011410 */
[----:B------:R-:W-:Y:S02]  /*1160*/  LOP3.LUT R2, R8, 0xfffffffc, RZ, 0xc0, !PT ;  /* 0xfffffffc08027812 */ /* 0x000fe400078ec0ff */
[----:B------:R-:W-:Y:S01]  /*1170*/  LEA.HI R4, R6, R17, RZ, 0x4 ;  /* 0x0000001106047211 */ /* 0x000fe200078f20ff */
[----:B------:R-:W-:Y:S01]  /*1180*/  IMAD.SHL.U32 R0, R0, 0x40, RZ ;  /* 0x0000004000007824 */ /* 0x000fe200078e00ff */
[----:B------:R-:W-:Y:S01]  /*1190*/  SHF.R.S32.HI R239, RZ, 0x2, R8 ;  /* 0x00000002ffef7819 */ /* 0x000fe20000011408 */
[----:B------:R-:W-:Y:S01]  /*11a0*/  IMAD.IADD R238, R17, 0x1, -R2 ;  /* 0x0000000111ee7824 */ /* 0x000fe200078e0a02 */
[----:B------:R-:W-:-:S02]  /*11b0*/  SHF.R.S32.HI R5, RZ, 0x4, R4 ;  /* 0x00000004ff057819 */ /* 0x000fc40000011404 */
[----:B------:R-:W-:Y:S01]  /*11c0*/  LOP3.LUT R0, R0, 0xc0, RZ, 0xc0, !PT ;  /* 0x000000c000007812 */ /* 0x000fe200078ec0ff */
[----:B------:R-:W-:Y:S01]  /*11d0*/  IMAD.SHL.U32 R210, R238, 0x8, RZ ;  /* 0x00000008eed27824 */ /* 0x000fe200078e00ff */
[----:B------:R-:W-:Y:S02]  /*11e0*/  LEA.HI R3, R4, R5, RZ, 0x1 ;  /* 0x0000000504037211 */ /* 0x000fe400078f08ff */
[----:B------:R-:W-:Y:S02]  /*11f0*/  SHF.R.U32.HI R2, RZ, 0x3, R0 ;  /* 0x00000003ff027819 */ /* 0x000fe40000011600 */
[----:B------:R-:W-:Y:S02]  /*1200*/  LOP3.LUT R0, R0, 0x18, R210, 0xf8, !PT ;  /* 0x0000001800007812 */ /* 0x000fe400078ef8d2 */
[----:B------:R-:W-:Y:S02]  /*1210*/  LOP3.LUT R3, R3, 0xfffffffe, RZ, 0xc0, !PT ;  /* 0xfffffffe03037812 */ /* 0x000fe400078ec0ff */
[----:B------:R-:W-:-:S02]  /*1220*/  LOP3.LUT R7, R0, R2, RZ, 0x3c, !PT ;  /* 0x0000000200077212 */ /* 0x000fc400078e3cff */
[----:B------:R-:W-:Y:S01]  /*1230*/  LOP3.LUT R0, R4, 0xfffffff0, RZ, 0xc0, !PT ;  /* 0xfffffff004007812 */ /* 0x000fe200078ec0ff */
[----:B------:R-:W-:Y:S01]  /*1240*/  IMAD.IADD R12, R5, 0x1, -R3 ;  /* 0x00000001050c7824 */ /* 0x000fe200078e0a03 */
[----:B------:R-:W-:Y:S02]  /*1250*/  LOP3.LUT R3, R16, 0xfffffff8, RZ, 0xc0, !PT ;  /* 0xfffffff810037812 */ /* 0x000fe400078ec0ff */
[----:B------:R-:W-:Y:S01]  /*1260*/  LEA.HI R2, R8, R239, RZ, 0x1 ;  /* 0x000000ef08027211 */ /* 0x000fe200078f08ff */
[C---:B------:R-:W-:Y:S01]  /*1270*/  IMAD.IADD R0, R17.reuse, 0x1, -R0 ;  /* 0x0000000111007824 */ /* 0x040fe200078e0a00 */
[----:B------:R-:W-:Y:S01]  /*1280*/  LEA.HI R11, R6, R17, RZ, 0x5 ;  /* 0x00000011060b7211 */ /* 0x000fe200078f28ff */
[----:B------:R-:W-:Y:S01]  /*1290*/  IMAD.IADD R3, R17, 0x1, -R3 ;  /* 0x0000000111037824 */ /* 0x000fe200078e0a03 */
[----:B------:R-:W-:Y:S02]  /*12a0*/  LOP3.LUT R2, R2, 0x7fffffe, RZ, 0xc0, !PT ;  /* 0x07fffffe02027812 */ /* 0x000fe400078ec0ff */
[----:B------:R-:W-:-:S02]  /*12b0*/  LEA.HI R6, R0, R0, RZ, 0x1 ;  /* 0x0000000000067211 */ /* 0x000fc400078f08ff */
[----:B------:R-:W-:Y:S01]  /*12c0*/  SHF.R.S32.HI R5, RZ, 0x1f, R0 ;  /* 0x0000001fff057819 */ /* 0x000fe20000011400 */
[----:B------:R-:W-:Y:S01]  /*12d0*/  IMAD.IADD R2, R239, 0x1, -R2 ;  /* 0x00000001ef027824 */ /* 0x000fe200078e0a02 */
[----:B------:R-:W-:Y:S02]  /*12e0*/  LEA.HI R9, R3, R3, RZ, 0x1 ;  /* 0x0000000303097211 */ /* 0x000fe400078f08ff */
[----:B------:R-:W-:Y:S02]  /*12f0*/  SHF.R.S32.HI R10, RZ, 0x5, R11 ;  /* 0x00000005ff0a7819 */ /* 0x000fe4000001140b */
[----:B------:R-:W-:Y:S02]  /*1300*/  LOP3.LUT R4, R6, 0x7fffffe, RZ, 0xc0, !PT ;  /* 0x07fffffe06047812 */ /* 0x000fe400078ec0ff */
[----:B------:R-:W-:Y:S01]  /*1310*/  LEA.HI R15, R5, R0, RZ, 0x3 ;  /* 0x00000000050f7211 */ /* 0x000fe200078f18ff */
[----:B------:R-:W-:Y:S01]  /*1320*/  IMAD R2, R10, 0x8, R2 ;  /* 0x000000080a027824 */ /* 0x000fe200078e0202 */
[----:B------:R-:W-:Y:S01]  /*1330*/  LOP3.LUT R5, R9, 0x3fffffe, RZ, 0xc0, !PT ;  /* 0x03fffffe09057812 */ /* 0x000fe200078ec0ff */
[----:B------:R-:W-:Y:S01]  /*1340*/  IMAD.IADD R13, R0, 0x1, -R4 ;  /* 0x00000001000d7824 */ /* 0x000fe200078e0a04 */
[----:B------:R-:W-:-:S02]  /*1350*/  LEA.HI R0, R238, R238, RZ, 0x1 ;  /* 0x000000eeee007211 */ /* 0x000fc400078f08ff */
[----:B------:R-:W-:Y:S01]  /*1360*/  SHF.R.S32.HI R4, RZ, 0x1f, R11 ;  /* 0x0000001fff047819 */ /* 0x000fe2000001140b */
[----:B------:R-:W-:Y:S01]  /*1370*/  IMAD.IADD R14, R3, 0x1, -R5 ;  /* 0x00000001030e7824 */ /* 0x000fe200078e0a05 */
[----:B------:R-:W-:Y:S01]  /*1380*/  SHF.R.S32.HI R5, RZ, 0x1f, R8 ;  /* 0x0000001fff057819 */ /* 0x000fe20000011408 */
[----:B------:R-:W-:Y:S01]  /*1390*/  IMAD.U32 R3, R2, 0x20, R7 ;  /* 0x0000002002037824 */ /* 0x000fe200078e0007 */
[C---:B------:R-:W-:Y:S01]  /*13a0*/  LOP3.LUT R2, R0.reuse, 0x1ffffffe, RZ, 0xc0, !PT ;  /* 0x1ffffffe00027812 */ /* 0x040fe200078ec0ff */
[----:B------:R-:W-:Y:S01]  /*13b0*/  IMAD.SHL.U32 R0, R0, 0x20, RZ ;  /* 0x0000002000007824 */ /* 0x000fe200078e00ff */
[----:B------:R-:W-:Y:S02]  /*13c0*/  LOP3.LUT R7, R11, 0xffffffe0, RZ, 0xc0, !PT ;  /* 0xffffffe00b077812 */ /* 0x000fe400078ec0ff */
[----:B------:R1:W-:Y:S01]  /*13d0*/  STL [R1+0x28], R3 ;  /* 0x0000280301007387 */ /* 0x0003e20000100800 */
[----:B------:R-:W-:Y:S02]  /*13e0*/  LEA.HI R4, R4, R10, RZ, 0x2 ;  /* 0x0000000a04047211 */ /* 0x000fe400078f10ff */
[----:B------:R-:W-:Y:S01]  /*13f0*/  LOP3.LUT R0, R0, 0xffffffc0, RZ, 0xc0, !PT ;  /* 0xffffffc000007812 */ /* 0x000fe200078ec0ff */
[----:B------:R-:W-:Y:S01]  /*1400*/  IMAD.IADD R20, R17, 0x1, -R7 ;  /* 0x0000000111147824 */ /* 0x000fe200078e0a07 */
[----:B------:R-:W-:-:S02]  /*1410*/  SHF.R.S32.HI R8, RZ, 0x1, R6 ;  /* 0x00000001ff087819 */ /* 0x000fc40000011406 */
[----:B------:R-:W-:Y:S02]  /*1420*/  SHF.R.S32.HI R7, RZ, 0x1f, R6 ;  /* 0x0000001fff077819 */ /* 0x000fe40000011406 */
[C---:B------:R-:W-:Y:S02]  /*1430*/  IADD3 R235, R210.reuse, 0x20, RZ ;  /* 0x00000020d2eb7810 */ /* 0x040fe40007ffe0ff */
[----:B------:R-:W-:Y:S01]  /*1440*/  IADD3 R236, R210, 0x40, RZ ;  /* 0x00000040d2ec7810 */ /* 0x000fe20007ffe0ff */
[----:B-1----:R-:W-:Y:S01]  /*1450*/  IMAD.IADD R3, R238, 0x1, -R2 ;  /* 0x00000001ee037824 */ /* 0x002fe200078e0a02 */
[----:B------:R-:W-:-:S03]  /*1460*/  LEA.HI R2, R5, R239, RZ, 0x3 ;  /* 0x000000ef05027211 */ /* 0x000fc600078f18ff */
[----:B------:R-:W-:Y:S01]  /*1470*/  IMAD R251, R3, 0x8, R0 ;  /* 0x0000000803fb7824 */ /* 0x000fe200078e0200 */
[----:B------:R-:W-:Y:S02]  /*1480*/  LOP3.LUT R0, R2, 0xfffffff8, RZ, 0xc0, !PT ;  /* 0xfffffff802007812 */ /* 0x000fe400078ec0ff */
[----:B------:R-:W-:Y:S02]  /*1490*/  LOP3.LUT R3, R4, 0xffffffc, RZ, 0xc0, !PT ;  /* 0x0ffffffc04037812 */ /* 0x000fe400078ec0ff */
[----:B------:R-:W-:Y:S01]  /*14a0*/  SHF.R.S32.HI R2, RZ, 0x1f, R20 ;  /* 0x0000001fff027819 */ /* 0x000fe20000011414 */
[----:B------:R-:W-:Y:S01]  /*14b0*/  IMAD.IADD R4, R239, 0x1, -R0 ;  /* 0x00000001ef047824 */ /* 0x000fe200078e0a00 */
[----:B------:R-:W-:Y:S01]  /*14c0*/  SHF.R.S32.HI R0, RZ, 0x1, R9 ;  /* 0x00000001ff007819 */ /* 0x000fe20000011409 */
[----:B------:R-:W-:Y:S01]  /*14d0*/  IMAD.IADD R3, R10, 0x1, -R3 ;  /* 0x000000010a037824 */ /* 0x000fe200078e0a03 */
[----:B------:R-:W-:Y:S02]  /*14e0*/  LEA.HI R11, R2, R20, RZ, 0x2 ;  /* 0x00000014020b7211 */ /* 0x000fe400078f10ff */
[----:B------:R-:W-:-:S02]  /*14f0*/  LEA.HI R6, R4, R4, RZ, 0x1 ;  /* 0x0000000404067211 */ /* 0x000fc400078f08ff */
[C---:B------:R-:W-:Y:S01]  /*1500*/  LOP3.LUT P2, RZ, R0.reuse, 0x2, RZ, 0xc0, !PT ;  /* 0x0000000200ff7812 */ /* 0x040fe2000784c0ff */
[----:B------:R-:W-:Y:S01]  /*1510*/  IMAD.SHL.U32 R0, R0, 0x40, RZ ;  /* 0x0000004000007824 */ /* 0x000fe200078e00ff */
[----:B------:R-:W-:Y:S02]  /*1520*/  SHF.R.S32.HI R2, RZ, 0x2, R11 ;  /* 0x00000002ff027819 */ /* 0x000fe4000001140b */
[----:B------:R-:W-:Y:S02]  /*1530*/  LOP3.LUT R5, R6, 0x3fffffe, RZ, 0xc0, !PT ;  /* 0x03fffffe06057812 */ /* 0x000fe400078ec0ff */
[----:B------:R-:W-:Y:S01]  /*1540*/  LOP3.LUT R0, R0, 0xc0, RZ, 0xc0, !PT ;  /* 0x000000c000007812 */ /* 0x000fe200078ec0ff */
[----:B------:R-:W-:Y:S01]  /*1550*/  IMAD R19, R3, 0x10, R2 ;  /* 0x0000001003137824 */ /* 0x000fe200078e0202 */
[----:B------:R-:W-:Y:S01]  /*1560*/  LEA.HI R2, R7, R8, RZ, 0x2 ;  /* 0x0000000807027211 */ /* 0x000fe200078f10ff */
[----:B------:R-:W-:Y:S01]  /*1570*/  IMAD.IADD R5, R4, 0x1, -R5 ;  /* 0x0000000104057824 */ /* 0x000fe200078e0a05 */
[----:B------:R-:W-:Y:S01]  /*1580*/  LOP3.LUT R4, R0, 0x8, R16, 0xf8, !PT ;  /* 0x0000000800047812 */ /* 0x000fe200078ef810 */
[----:B------:R-:W-:Y:S01]  /*1590*/  IMAD.SHL.U32 R7, R10, 0x200, RZ ;  /* 0x000002000a077824 */ /* 0x000fe200078e00ff */
[----:B------:R-:W-:Y:S01]  /*15a0*/  SHF.R.U32.HI R3, RZ, 0x3, R0 ;  /* 0x00000003ff037819 */ /* 0x000fe20000011600 */
[----:B------:R1:W-:Y:S01]  /*15b0*/  STL [R1+0x34], R19 ;  /* 0x0000341301007387 */ /* 0x0003e20000100800 */
[----:B------:R-:W-:Y:S01]  /*15c0*/  SHF.R.S32.HI R0, RZ, 0x1, R6 ;  /* 0x00000001ff007819 */ /* 0x000fe20000011406 */
[----:B------:R-:W-:Y:S01]  /*15d0*/  IMAD R9, R238, 0x2, R7 ;  /* 0x00000002ee097824 */ /* 0x000fe200078e0207 */
[----:B------:R-:W-:Y:S01]  /*15e0*/  LOP3.LUT R10, R4, R3, RZ, 0x3c, !PT ;  /* 0x00000003040a7212 */ /* 0x000fe200078e3cff */
[----:B------:R-:W-:Y:S01]  /*15f0*/  IMAD.IADD R251, R19, 0x1, R251 ;  /* 0x0000000113fb7824 */ /* 0x000fe200078e02fb */
[----:B------:R-:W-:Y:S01]  /*1600*/  LOP3.LUT R2, R2, 0xfffffffc, RZ, 0xc0, !PT ;  /* 0xfffffffc02027812 */ /* 0x000fe200078ec0ff */
[C---:B------:R-:W-:Y:S01]  /*1610*/  IMAD.SHL.U32 R3, R0.reuse, 0x40, RZ ;  /* 0x0000004000037824 */ /* 0x040fe200078e00ff */
[C---:B------:R-:W-:Y:S01]  /*1620*/  LOP3.LUT R4, R0.reuse, 0x1, RZ, 0xc0, !PT ;  /* 0x0000000100047812 */ /* 0x040fe200078ec0ff */
[----:B------:R-:W-:Y:S01]  /*1630*/  IMAD R6, R5, 0x20, R9 ;  /* 0x0000002005067824 */ /* 0x000fe200078e0209 */
[----:B------:R-:W-:Y:S01]  /*1640*/  LOP3.LUT P0, RZ, R0, 0x2, RZ, 0xc0, !PT ;  /* 0x0000000200ff7812 */ /* 0x000fe2000780c0ff */
[----:B------:R-:W-:Y:S01]  /*1650*/  IMAD.IADD R2, R8, 0x1, -R2 ;  /* 0x0000000108027824 */ /* 0x000fe200078e0a02 */
[----:B------:R-:W-:Y:S01]  /*1660*/  LOP3.LUT R3, R3, 0xc0, RZ, 0xc0, !PT ;  /* 0x000000c003037812 */ /* 0x000fe200078ec0ff */
[----:B------:R-:W-:Y:S01]  /*1670*/  IMAD.SHL.U32 R5, R15, 0x20, RZ ;  /* 0x000000200f057824 */ /* 0x000fe200078e00ff */
[----:B------:R-:W-:Y:S01]  /*1680*/  ISETP.NE.U32.AND P1, PT, R4, 0x1, PT ;  /* 0x000000010400780c */ /* 0x000fe20003f25070 */
[C---:B------:R-:W-:Y:S01]  /*1690*/  IMAD.SHL.U32 R8, R12.reuse, 0x8, RZ ;  /* 0x000000080c087824 */ /* 0x040fe200078e00ff */
[----:B------:R-:W-:Y:S01]  /*16a0*/  LEA.HI R3, R3, R3, RZ, 0x1d ;  /* 0x0000000303037211 */ /* 0x000fe200078fe8ff */
[----:B------:R-:W-:Y:S01]  /*16b0*/  IMAD R9, R12, 0x8, R14 ;  /* 0x000000080c097824 */ /* 0x000fe200078e020e */
[C---:B------:R-:W-:Y:S01]  /*16c0*/  LOP3.LUT P3, RZ, R2.reuse, 0x2, RZ, 0xc0, !PT ;  /* 0x0000000202ff7812 */ /* 0x040fe2000786c0ff */
[----:B------:R-:W-:Y:S01]  /*16d0*/  IMAD.SHL.U32 R2, R2, 0x40, RZ ;  /* 0x0000004002027824 */ /* 0x000fe200078e00ff */
[----:B------:R-:W-:Y:S01]  /*16e0*/  LOP3.LUT R0, R5, 0xffffff00, RZ, 0xc0, !PT ;  /* 0xffffff0005007812 */ /* 0x000fe200078ec0ff */
[----:B------:R-:W-:-:S02]  /*16f0*/  IMAD.IADD R3, R3, 0x1, R6 ;  /* 0x0000000103037824 */ /* 0x000fc400078e0206 */
[----:B------:R-:W-:Y:S01]  /*1700*/  IMAD R238, R238, 0x20, R239 ;  /* 0x00000020eeee7824 */ /* 0x000fe200078e02ef */
[----:B------:R-:W-:Y:S01]  /*1710*/  LOP3.LUT R2, R2, 0xc0, RZ, 0xc0, !PT ;  /* 0x000000c002027812 */ /* 0x000fe200078ec0ff */
[----:B------:R-:W-:Y:S02]  /*1720*/  IMAD.IADD R4, R0, 0x1, R7 ;  /* 0x0000000100047824 */ /* 0x000fe400078e0207 */
[----:B------:R-:W-:Y:S01]  /*1730*/  IMAD.SHL.U32 R18, R3, 0x2, RZ ;  /* 0x0000000203127824 */ /* 0x000fe200078e00ff */
[----:B------:R-:W-:Y:S01]  /*1740*/  LOP3.LUT R6, R2, 0x8, R8, 0xf8, !PT ;  /* 0x0000000802067812 */ /* 0x000fe200078ef808 */
[C---:B------:R-:W-:Y:S01]  /*1750*/  IMAD R7, R13.reuse, 0x20, R0 ;  /* 0x000000200d077824 */ /* 0x040fe200078e0200 */
[----:B------:R-:W-:Y:S01]  /*1760*/  SHF.R.U32.HI R5, RZ, 0x3, R2 ;  /* 0x00000003ff057819 */ /* 0x000fe20000011602 */
[----:B------:R-:W-:Y:S01]  /*1770*/  IMAD R2, R13, 0x20, R4 ;  /* 0x000000200d027824 */ /* 0x000fe200078e0204 */
[C---:B------:R-:W-:Y:S01]  /*1780*/  IADD3 R4, R18.reuse, 0x80, RZ ;  /* 0x0000008012047810 */ /* 0x040fe20007ffe0ff */
[----:B------:R-:W-:Y:S01]  /*1790*/  IMAD.U32 R0, R9, 0x20, R10 ;  /* 0x0000002009007824 */ /* 0x000fe200078e000a */
[----:B------:R-:W-:Y:S01]  /*17a0*/  IADD3 R17, R18, 0x70, RZ ;  /* 0x0000007012117810 */ /* 0x000fe20007ffe0ff */
[----:B------:R-:W-:Y:S01]  /*17b0*/  STL [R1+0x10], R18 ;  /* 0x0000101201007387 */ /* 0x000fe20000100800 */
[----:B------:R-:W-:-:S02]  /*17c0*/  @P1 IADD3 R17, R4, 0x10, RZ ;  /* 0x0000001004111810 */ /* 0x000fc40007ffe0ff */
[----:B------:R-:W-:Y:S02]  /*17d0*/  LOP3.LUT R4, R11, 0x7ffffffc, RZ, 0xc0, !PT ;  /* 0x7ffffffc0b047812 */ /* 0x000fe400078ec0ff */
[----:B------:R-:W-:Y:S01]  /*17e0*/  LOP3.LUT R3, R6, R5, RZ, 0x3c, !PT ;  /* 0x0000000506037212 */ /* 0x000fe200078e3cff */
[----:B------:R-:W-:Y:S01]  /*17f0*/  IMAD.MOV.U32 R6, RZ, RZ, 0x20 ;  /* 0x00000020ff067424 */ /* 0x000fe200078e00ff */
[----:B------:R-:W-:Y:S01]  /*1800*/  SHF.R.S32.HI R5, RZ, 0x1f, R235 ;  /* 0x0000001fff057819 */ /* 0x000fe200000114eb */
[----:B------:R-:W-:Y:S01]  /*1810*/  IMAD.IADD R4, R20, 0x1, -R4 ;  /* 0x0000000114047824 */ /* 0x000fe200078e0a04 */
[----:B------:R-:W-:Y:S01]  /*1820*/  LEA R180, R0, 0x3c80, 0x1 ;  /* 0x00003c8000b47811 */ /* 0x000fe200078e08ff */
[----:B------:R-:W-:Y:S01]  /*1830*/  STL [R1+0x14], R17 ;  /* 0x0000141101007387 */ /* 0x000fe20000100800 */
[----:B------:R-:W-:Y:S01]  /*1840*/  SEL R5, R6, 0xffffffe0, !P0 ;  /* 0xffffffe006057807 */ /* 0x000fe20004000000 */
[----:B------:R-:W-:Y:S01]  /*1850*/  IMAD.SHL.U32 R234, R4, 0x2, RZ ;  /* 0x0000000204ea7824 */ /* 0x000fe200078e00ff */
[----:B------:R-:W-:Y:S01]  /*1860*/  SHF.R.S32.HI R4, RZ, 0x1f, R236 ;  /* 0x0000001fff047819 */ /* 0x000fe200000114ec */
[C---:B------:R-:W-:Y:S01]  /*1870*/  IMAD.IADD R2, R3.reuse, 0x1, R2 ;  /* 0x0000000103027824 */ /* 0x040fe200078e0202 */
[----:B------:R-:W-:Y:S01]  /*1880*/  IADD3 R185, R180, 0x20, RZ ;  /* 0x00000020b4b97810 */ /* 0x000fe20007ffe0ff */
[----:B------:R-:W-:Y:S01]  /*1890*/  IMAD.IADD R3, R3, 0x1, R7 ;  /* 0x0000000103037824 */ /* 0x000fe200078e0207 */
[----:B------:R-:W-:-:S02]  /*18a0*/  IADD3 R10, R234, 0x40, RZ ;  /* 0x00000040ea0a7810 */ /* 0x000fc40007ffe0ff */
[----:B------:R-:W-:Y:S02]  /*18b0*/  IADD3 R8, R234, 0x50, RZ ;  /* 0x00000050ea087810 */ /* 0x000fe40007ffe0ff */
[----:B------:R-:W-:Y:S02]  /*18c0*/  SHF.R.S32.HI R0, RZ, 0x1f, R10 ;  /* 0x0000001fff007819 */ /* 0x000fe4000001140a */
[----:B------:R-:W-:Y:S01]  /*18d0*/  SHF.R.S32.HI R0, RZ, 0x1f, R8 ;  /* 0x0000001fff007819 */ /* 0x000fe20000011408 */
[----:B------:R-:W-:Y:S01]  /*18e0*/  IMAD.IADD R0, R18, 0x1, R5 ;  /* 0x0000000112007824 */ /* 0x000fe200078e0205 */
[C---:B------:R-:W-:Y:S02]  /*18f0*/  IADD3 R16, R234.reuse, 0x10, RZ ;  /* 0x00000010ea107810 */ /* 0x040fe40007ffe0ff */
[----:B------:R-:W-:Y:S02]  /*1900*/  SHF.R.S32.HI R4, RZ, 0x1f, R234 ;  /* 0x0000001fff047819 */ /* 0x000fe400000114ea */
[----:B------:R2:W-:Y:S01]  /*1910*/  STL [R1+0x1c], R0 ;  /* 0x00001c0001007387 */ /* 0x0005e20000100800 */
[----:B------:R-:W-:-:S02]  /*1920*/  IADD3 R13, R234, 0x28, RZ ;  /* 0x00000028ea0d7810 */ /* 0x000fc40007ffe0ff */
[----:B------:R-:W-:Y:S02]  /*1930*/  SHF.R.S32.HI R7, RZ, 0x1f, R210 ;  /* 0x0000001fff077819 */ /* 0x000fe400000114d2 */
[----:B------:R-:W-:Y:S02]  /*1940*/  IADD3 R11, R234, 0x38, RZ ;  /* 0x00000038ea0b7810 */ /* 0x000fe40007ffe0ff */
[----:B------:R-:W-:Y:S02]  /*1950*/  SEL R4, R6, 0xffffffe0, !P3 ;  /* 0xffffffe006047807 */ /* 0x000fe40005800000 */
[----:B------:R-:W-:Y:S02]  /*1960*/  LEA R183, R2, 0x6080, 0x1 ;  /* 0x0000608002b77811 */ /* 0x000fe400078e08ff */
[----:B------:R-:W-:Y:S02]  /*1970*/  LEA R181, R3, 0x1880, 0x1 ;  /* 0x0000188003b57811 */ /* 0x000fe400078e08ff */
[C---:B-1----:R-:W-:Y:S01]  /*1980*/  IADD3 R19, R234.reuse, 0x8, RZ ;  /* 0x00000008ea137810 */ /* 0x042fe20007ffe0ff */
[----:B------:R-:W-:Y:S01]  /*1990*/  IMAD.IADD R184, R183, 0x1, R4 ;  /* 0x00000001b7b87824 */ /* 0x000fe200078e0204 */
[----:B------:R-:W-:Y:S01]  /*19a0*/  IADD3 R15, R234, 0x18, RZ ;  /* 0x00000018ea0f7810 */ /* 0x000fe20007ffe0ff */
[----:B------:R-:W-:Y:S01]  /*19b0*/  IMAD.IADD R182, R4, 0x1, R181 ;  /* 0x0000000104b67824 */ /* 0x000fe200078e02b5 */
[----:B------:R-:W-:-:S02]  /*19c0*/  IADD3 R14, R234, 0x20, RZ ;  /* 0x00000020ea0e7810 */ /* 0x000fc40007ffe0ff */
[C---:B------:R-:W-:Y:S02]  /*19d0*/  IADD3 R12, R234.reuse, 0x30, RZ ;  /* 0x00000030ea0c7810 */ /* 0x040fe40007ffe0ff */
[C---:B------:R-:W-:Y:S02]  /*19e0*/  IADD3 R9, R234.reuse, 0x48, RZ ;  /* 0x00000048ea097810 */ /* 0x040fe40007ffe0ff */
[----:B------:R-:W-:Y:S01]  /*19f0*/  IADD3 R7, R234, 0x58, RZ ;  /* 0x00000058ea077810 */ /* 0x000fe20007ffe0ff */
[----:B--2---:R-:W-:Y:S01]  /*1a00*/  IMAD.IADD R0, R5, 0x1, R17 ;  /* 0x0000000105007824 */ /* 0x004fe200078e0211 */
[----:B------:R-:W-:Y:S02]  /*1a10*/  @P2 IADD3 R185, R180, -0x20, RZ ;  /* 0xffffffe0b4b92810 */ /* 0x000fe40007ffe0ff */
[----:B------:R-:W-:Y:S02]  /*1a20*/  SHF.R.S32.HI R6, RZ, 0x1f, R16 ;  /* 0x0000001fff067819 */ /* 0x000fe40000011410 */
[----:B------:R1:W-:Y:S01]  /*1a30*/  STL [R1+0x18], R0 ;  /* 0x0000180001007387 */ /* 0x0003e20000100800 */
[----:B------:R-:W-:-:S02]  /*1a40*/  SHF.R.S32.HI R6, RZ, 0x1f, R13 ;  /* 0x0000001fff067819 */ /* 0x000fc4000001140d */
[----:B------:R-:W-:Y:S02]  /*1a50*/  SHF.R.S32.HI R6, RZ, 0x1f, R11 ;  /* 0x0000001fff067819 */ /* 0x000fe4000001140b */
[----:B------:R-:W-:Y:S02]  /*1a60*/  SHF.R.S32.HI R19, RZ, 0x1f, R19 ;  /* 0x0000001fff137819 */ /* 0x000fe40000011413 */
[----:B------:R-:W-:Y:S02]  /*1a70*/  SHF.R.S32.HI R15, RZ, 0x1f, R15 ;  /* 0x0000001fff0f7819 */ /* 0x000fe4000001140f */
[----:B------:R-:W-:Y:S02]  /*1a80*/  SHF.R.S32.HI R14, RZ, 0x1f, R14 ;  /* 0x0000001fff0e7819 */ /* 0x000fe4000001140e */
[----:B------:R-:W-:Y:S02]  /*1a90*/  SHF.R.S32.HI R12, RZ, 0x1f, R12 ;  /* 0x0000001fff0c7819 */ /* 0x000fe4000001140c */
[----:B------:R-:W-:-:S02]  /*1aa0*/  SHF.R.S32.HI R9, RZ, 0x1f, R9 ;  /* 0x0000001fff097819 */ /* 0x000fc40000011409 */
[----:B------:R-:W-:Y:S02]  /*1ab0*/  SHF.R.S32.HI R6, RZ, 0x1f, R7 ;  /* 0x0000001fff067819 */ /* 0x000fe40000011407 */
[C---:B------:R-:W-:Y:S02]  /*1ac0*/  IADD3 R193, R185.reuse, 0x400, RZ ;  /* 0x00000400b9c17810 */ /* 0x040fe40007ffe0ff */
[C---:B------:R-:W-:Y:S02]  /*1ad0*/  IADD3 R192, R185.reuse, 0x800, RZ ;  /* 0x00000800b9c07810 */ /* 0x040fe40007ffe0ff */
[C---:B------:R-:W-:Y:S02]  /*1ae0*/  IADD3 R191, R185.reuse, 0xc00, RZ ;  /* 0x00000c00b9bf7810 */ /* 0x040fe40007ffe0ff */
[C---:B------:R-:W-:Y:S02]  /*1af0*/  IADD3 R190, R185.reuse, 0x1000, RZ ;  /* 0x00001000b9be7810 */ /* 0x040fe40007ffe0ff */
[----:B------:R-:W-:-:S02]  /*1b00*/  IADD3 R189, R185, 0x1400, RZ ;  /* 0x00001400b9bd7810 */ /* 0x000fc40007ffe0ff */
[C---:B------:R-:W-:Y:S02]  /*1b10*/  IADD3 R188, R185.reuse, 0x1800, RZ ;  /* 0x00001800b9bc7810 */ /* 0x040fe40007ffe0ff */
[C---:B------:R-:W-:Y:S02]  /*1b20*/  IADD3 R187, R185.reuse, 0x1c00, RZ ;  /* 0x00001c00b9bb7810 */ /* 0x040fe40007ffe0ff */
[----:B-1----:R-:W-:Y:S02]  /*1b30*/  IADD3 R186, R185, 0x2000, RZ ;  /* 0x00002000b9ba7810 */ /* 0x002fe40007ffe0ff */
.L_x_775:
[----:B------:R-:W2:Y:S01]  /*1b40*/  LDL R16, [R1+0xc] ;  /* 0x00000c0001107983 */ /* 0x000ea20000100800 */
[----:B------:R-:W-:Y:S01]  /*1b50*/  ISETP.NE.U32.AND P0, PT, RZ, c[0x0][0x370], PT ;  /* 0x0000dc00ff007a0c */ /* 0x000fe20003f05070 */
[----:B------:R-:W-:Y:S01]  /*1b60*/  IMAD.MOV.U32 R13, RZ, RZ, 0x4 ;  /* 0x00000004ff0d7424 */ /* 0x000fe200078e00ff */
[----:B------:R-:W-:Y:S01]  /*1b70*/  ISETP.NE.U32.AND P2, PT, RZ, c[0x0][0x360], PT ;  /* 0x0000d800ff007a0c */ /* 0x000fe20003f45070 */
[----:B------:R-:W-:Y:S01]  /*1b80*/  IMAD.MOV.U32 R240, RZ, RZ, RZ ;  /* 0x000000fffff07224 */ /* 0x000fe200078e00ff */
[----:B------:R-:W-:Y:S01]  /*1b90*/  ISETP.NE.AND.EX P1, PT, RZ, c[0x0][0x374], PT, P0 ;  /* 0x0000dd00ff007a0c */ /* 0x000fe20003f25300 */
[----:B------:R-:W-:Y:S01]  /*1ba0*/  IMAD.MOV.U32 R12, RZ, RZ, RZ ;  /* 0x000000ffff0c7224 */ /* 0x000fe200078e00ff */
[----:B------:R-:W-:-:S02]  /*1bb0*/  ISETP.NE.AND.EX P0, PT, RZ, c[0x0][0x364], PT, P2 ;  /* 0x0000d900ff007a0c */ /* 0x000fc40003f05320 */
[----:B------:R-:W-:-:S04]  /*1bc0*/  ISETP.NE.U32.AND P3, PT, RZ, c[0x0][0x348], PT ;  /* 0x0000d200ff007a0c */ /* 0x000fc80003f65070 */
[----:B------:R-:W-:Y:S01]  /*1bd0*/  ISETP.NE.AND.EX P3, PT, RZ, c[0x0][0x34c], PT, P3 ;  /* 0x0000d300ff007a0c */ /* 0x000fe20003f65330 */
[----:B--2---:R-:W-:-:S04]  /*1be0*/  IMAD.WIDE R2, R16, R13, c[0x0][0x348] ;  /* 0x0000d20010027625 */ /* 0x004fc800078e020d */
[----:B------:R-:W-:-:S08]  /*1bf0*/  @P1 IMAD.WIDE R6, R16, R13, c[0x0][0x370] ;  /* 0x0000dc0010061625 */ /* 0x000fd000078e020d */
[----:B------:R1:W5:Y:S01]  /*1c00*/  @P3 LDG.E R12, [R2.64] ;  /* 0x00000006020c3981 */ /* 0x000362000c1e1900 */
[----:B------:R-:W-:-:S03]  /*1c10*/  @P0 IMAD.WIDE R4, R16, R13, c[0x0][0x360] ;  /* 0x0000d80010040625 */ /* 0x000fc600078e020d */
[----:B------:R1:W5:Y:S04]  /*1c20*/  @P1 LDG.E R240, [R6.64] ;  /* 0x0000000606f01981 */ /* 0x000368000c1e1900 */
[----:B------:R1:W5:Y:S01]  /*1c30*/  @P0 LDG.E R232, [R4.64] ;  /* 0x0000000604e80981 */ /* 0x000362000c1e1900 */
[----:B------:R-:W-:Y:S01]  /*1c40*/  YIELD ;  /* 0x0000000000007946 */ /* 0x000fe20003800000 */
[----:B------:R-:W-:Y:S05]  /*1c50*/  @P0 BRA `(.L_x_559) ;  /* 0x0000005000000947 */ /* 0x000fea0003800000 */
[----:B-----5:R-:W-:Y:S01]  /*1c60*/  MOV R232, c[0x0][0x168] ;  /* 0x00005a0000e87a02 */ /* 0x020fe20000000f00 */
[----:B------:R-:W-:Y:S05]  /*1c70*/  @!P3 BRA `(.L_x_559) ;  /* 0x000000300000b947 */ /* 0x000fea0003800000 */
[----:B------:R2:W3:Y:S04]  /*1c80*/  LDG.E R0, [R2.64] ;  /* 0x0000000602007981 */ /* 0x0004e8000c1e1900 */
[----:B-12---:R-:W3:Y:S02]  /*1c90*/  LDG.E R2, [R2.64+0x4] ;  /* 0x0000040602027981 */ /* 0x006ee4000c1e1900 */
[----:B---3--:R-:W-:-:S02]  /*1ca0*/  IADD3 R232, -R0, R2, RZ ;  /* 0x0000000200e87210 */ /* 0x008fc40007ffe1ff */
.L_x_559:
[----:B------:R-:W-:-:S04]  /*1cb0*/  ISETP.NE.U32.AND P0, PT, RZ, c[0x0][0x368], PT ;  /* 0x0000da00ff007a0c */ /* 0x000fc80003f05070 */
[----:B------:R-:W-:-:S13]  /*1cc0*/  ISETP.NE.AND.EX P0, PT, RZ, c[0x0][0x36c], PT, P0 ;  /* 0x0000db00ff007a0c */ /* 0x000fda0003f05300 */
[----:B------:R-:W-:Y:S05]  /*1cd0*/  @!P0 BRA `(.L_x_560) ;  /* 0x0000003000008947 */ /* 0x000fea0003800000 */
[----:B-1----:R-:W-:-:S05]  /*1ce0*/  IMAD.WIDE R2, R16, R13, c[0x0][0x368] ;  /* 0x0000da0010027625 */ /* 0x002fca00078e020d */
[----:B------:R1:W5:Y:S01]  /*1cf0*/  LDG.E R0, [R2.64] ;  /* 0x0000000602007981 */ /* 0x000362000c1e1900 */
[----:B------:R-:W-:Y:S05]  /*1d00*/  BRA `(.L_x_561) ;  /* 0x0000008000007947 */ /* 0x000fea0003800000 */
.L_x_560:
[----:B------:R-:W-:Y:S01]  /*1d10*/  ISETP.NE.U32.AND P0, PT, RZ, c[0x0][0x350], PT ;  /* 0x0000d400ff007a0c */ /* 0x000fe20003f05070 */
[----:B------:R-:W-:-:S03]  /*1d20*/  IMAD.U32 R0, RZ, RZ, UR5 ;  /* 0x00000005ff007e24 */ /* 0x000fc6000f8e00ff */
[----:B------:R-:W-:-:S13]  /*1d30*/  ISETP.NE.AND.EX P0, PT, RZ, c[0x0][0x354], PT, P0 ;  /* 0x0000d500ff007a0c */ /* 0x000fda0003f05300 */
[----:B------:R-:W-:Y:S05]  /*1d40*/  @!P0 BRA `(.L_x_561) ;  /* 0x0000004000008947 */ /* 0x000fea0003800000 */
[----:B-1----:R-:W-:-:S05]  /*1d50*/  IMAD.WIDE R2, R16, R13, c[0x0][0x350] ;  /* 0x0000d40010027625 */ /* 0x002fca00078e020d */
[----:B------:R-:W2:Y:S04]  /*1d60*/  LDG.E R4, [R2.64] ;  /* 0x0000000602047981 */ /* 0x000ea8000c1e1900 */
[----:B------:R-:W2:Y:S02]  /*1d70*/  LDG.E R0, [R2.64+0x4] ;  /* 0x0000040602007981 */ /* 0x000ea4000c1e1900 */
[----:B--2---:R-:W-:Y:S02]  /*1d80*/  IADD3 R0, -R4, R0, RZ ;  /* 0x0000000004007210 */ /* 0x004fe40007ffe1ff */
.L_x_561:
[----:B-1----:R-:W2:Y:S01]  /*1d90*/  LDL.LU R2, [R1+0x4] ;  /* 0x0000040001027983 */ /* 0x002ea20000300800 */
[----:B------:R-:W-:Y:S01]  /*1da0*/  IMAD.MOV.U32 R3, RZ, RZ, c[0x0][0x2c4] ;  /* 0x0000b100ff037624 */ /* 0x000fe200078e00ff */
[----:B------:R-:W-:Y:S01]  /*1db0*/  LOP3.LUT R194, R194, 0xfffffdff, RZ, 0xc0, !PT ;  /* 0xfffffdffc2c27812 */ /* 0x000fe200078ec0ff */
[----:B------:R-:W-:Y:S02]  /*1dc0*/  IMAD.MOV.U32 R6, RZ, RZ, c[0x0][0x32c] ;  /* 0x0000cb00ff067624 */ /* 0x000fe400078e00ff */
[----:B-----5:R-:W-:Y:S01]  /*1dd0*/  IMAD.IADD R233, R0, 0x1, -R240 ;  /* 0x0000000100e97824 */ /* 0x020fe200078e0af0 */
[----:B------:R-:W-:-:S02]  /*1de0*/  ISETP.NE.AND P4, PT, R3, 0x1, PT ;  /* 0x000000010300780c */ /* 0x000fc40003f85270 */
[----:B------:R-:W-:-:S11]  /*1df0*/  ISETP.GE.AND P1, PT, R6, 0x1, PT ;  /* 0x000000010600780c */ /* 0x000fd60003f26270 */
[----:B------:R-:W-:-:S04]  /*1e00*/  @P4 LOP3.LUT R194, R194, 0x200, RZ, 0xfc, !PT ;  /* 0x00000200c2c24812 */ /* 0x000fc800078efcff */
[----:B------:R-:W-:-:S04]  /*1e10*/  LOP3.LUT R194, R194, 0xffffff7f, RZ, 0xc0, !PT ;  /* 0xffffff7fc2c27812 */ /* 0x000fc800078ec0ff */
[----:B------:R-:W-:Y:S01]  /*1e20*/  @P1 LOP3.LUT R194, R194, 0x80, RZ, 0xfc, !PT ;  /* 0x00000080c2c21812 */ /* 0x000fe200078efcff */
[----:B--2---:R-:W-:-:S05]  /*1e30*/  IMAD.SHL.U32 R250, R2, 0x80, RZ ;  /* 0x0000008002fa7824 */ /* 0x004fca00078e00ff */
[----:B------:R-:W-:-:S05]  /*1e40*/  IADD3 R2, R250, 0x7f, RZ ;  /* 0x0000007ffa027810 */ /* 0x000fca0007ffe0ff */
[----:B------:R-:W-:-:S04]  /*1e50*/  @P4 IMAD.HI.U32 R3, R2, c[0x0][0x2c8], RZ ;  /* 0x0000b20002034a27 */ /* 0x000fc800078e00ff */
[----:B------:R-:W-:Y:S01]  /*1e60*/  IMAD.MOV.U32 R0, RZ, RZ, R2 ;  /* 0x000000ffff007224 */ /* 0x000fe200078e0002 */
[----:B------:R-:W-:Y:S02]  /*1e70*/  IADD3 R2, R233, 0x1, -R232 ;  /* 0x00000001e9027810 */ /* 0x000fe40007ffe8e8 */
[----:B------:R-:W-:-:S05]  /*1e80*/  @P4 SHF.R.U32.HI R0, RZ, c[0x0][0x2cc], R3 ;  /* 0x0000b300ff004a19 */ /* 0x000fca0000011603 */
[----:B------:R-:W-:-:S05]  /*1e90*/  IMAD.IADD R0, R2, 0x1, R0 ;  /* 0x0000000102007824 */ /* 0x000fca00078e0200 */
[----:B------:R-:W-:Y:S01]  /*1ea0*/  IADD3 R3, R0, c[0x0][0x328], RZ ;  /* 0x0000ca0000037a10 */ /* 0x000fe20007ffe0ff */
[----:B------:R-:W-:Y:S05]  /*1eb0*/  @!P1 BRA `(.L_x_562) ;  /* 0x0000010000009947 */ /* 0x000fea0003800000 */
[C---:B------:R-:W-:Y:S01]  /*1ec0*/  ISETP.GT.AND P0, PT, R0.reuse, RZ, PT ;  /* 0x000000ff0000720c */ /* 0x040fe20003f04270 */
[----:B------:R-:W-:Y:S01]  /*1ed0*/  BSSY B0, `(.L_x_563) ;  /* 0x000000c000007945 */ /* 0x000fe20003800000 */
[----:B------:R-:W-:-:S11]  /*1ee0*/  IADD3 R2, R0, -0x1, RZ ;  /* 0xffffffff00027810 */ /* 0x000fd60007ffe0ff */
[----:B------:R-:W-:Y:S05]  /*1ef0*/  @P0 BRA `(.L_x_564) ;  /* 0x0000006000000947 */ /* 0x000fea0003800000 */
[----:B------:R-:W-:Y:S01]  /*1f00*/  ISETP.NE.AND P0, PT, R6, 0x1, PT ;  /* 0x000000010600780c */ /* 0x000fe20003f05270 */
[----:B------:R-:W-:-:S12]  /*1f10*/  IMAD.MOV R0, RZ, RZ, -R0 ;  /* 0x000000ffff007224 */ /* 0x000fd800078e0a00 */
[----:B------:R-:W-:-:S05]  /*1f20*/  @P0 IMAD.HI.U32 R2, R0, c[0x0][0x330], RZ ;  /* 0x0000cc0000020a27 */ /* 0x000fca00078e00ff */
[----:B------:R-:W-:-:S04]  /*1f30*/  @P0 SHF.R.U32.HI R0, RZ, c[0x0][0x334], R2 ;  /* 0x0000cd00ff000a19 */ /* 0x000fc80000011602 */
[----:B------:R-:W-:Y:S01]  /*1f40*/  LOP3.LUT R2, RZ, R0, RZ, 0x33, !PT ;  /* 0x00000000ff027212 */ /* 0x000fe200078e33ff */
[----:B------:R-:W-:Y:S05]  /*1f50*/  BRA `(.L_x_565) ;  /* 0x0000003000007947 */ /* 0x000fea0003800000 */
.L_x_564:
[----:B------:R-:W-:-:S13]  /*1f60*/  ISETP.NE.AND P0, PT, R6, 0x1, PT ;  /* 0x000000010600780c */ /* 0x000fda0003f05270 */
[----:B------:R-:W-:-:S05]  /*1f70*/  @P0 IMAD.HI.U32 R0, R2, c[0x0][0x330], RZ ;  /* 0x0000cc0002000a27 */ /* 0x000fca00078e00ff */
[----:B------:R-:W-:Y:S02]  /*1f80*/  @P0 SHF.R.U32.HI R2, RZ, c[0x0][0x334], R0 ;  /* 0x0000cd00ff020a19 */ /* 0x000fe40000011600 */
.L_x_565:
[----:B------:R-:W-:Y:S05]  /*1f90*/  BSYNC B0 ;  /* 0x0000000000007941 */ /* 0x000fea0003800000 */
.L_x_563:
[----:B------:R-:W-:-:S05]  /*1fa0*/  IMAD R2, R2, R6, c[0x0][0x32c] ;  /* 0x0000cb0002027624 */ /* 0x000fca00078e0206 */
[----:B------:R-:W-:-:S03]  /*1fb0*/  IMNMX R3, R3, R2, PT ;  /* 0x0000000203037217 */ /* 0x000fc60003800200 */
.L_x_562:
[----:B------:R-:W-:Y:S01]  /*1fc0*/  IMAD.IADD R7, R233, 0x1, -R232 ;  /* 0x00000001e9077824 */ /* 0x000fe200078e0ae8 */
[----:B------:R-:W-:Y:S01]  /*1fd0*/  IADD3 R3, R3, 0x2f, RZ ;  /* 0x0000002f03037810 */ /* 0x000fe20007ffe0ff */
[----:B------:R-:W-:Y:S01]  /*1fe0*/  @P4 IMAD.HI.U32 R4, R250, c[0x0][0x2c8], RZ ;  /* 0x0000b200fa044a27 */ /* 0x000fe200078e00ff */
[----:B------:R-:W-:Y:S02]  /*1ff0*/  IADD3 R2, R233, 0x2f, RZ ;  /* 0x0000002fe9027810 */ /* 0x000fe40007ffe0ff */
[----:B------:R1:W-:Y:S01]  /*2000*/  STL [R1+0x20], R7 ;  /* 0x0000200701007387 */ /* 0x0003e20000100800 */
[----:B------:R-:W-:-:S04]  /*2010*/  IMAD.HI R5, R3, 0x2aaaaaab, RZ ;  /* 0x2aaaaaab03057827 */ /* 0x000fc800078e02ff */
[----:B------:R-:W-:-:S04]  /*2020*/  IMAD.HI R2, R2, 0x2aaaaaab, RZ ;  /* 0x2aaaaaab02027827 */ /* 0x000fc800078e02ff */
[----:B------:R-:W-:Y:S01]  /*2030*/  IMAD.MOV.U32 R0, RZ, RZ, R250 ;  /* 0x000000ffff007224 */ /* 0x000fe200078e00fa */
[----:B------:R-:W-:Y:S02]  /*2040*/  @P4 SHF.R.U32.HI R0, RZ, c[0x0][0x2cc], R4 ;  /* 0x0000b300ff004a19 */ /* 0x000fe40000011604 */
[----:B------:R-:W-:Y:S02]  /*2050*/  SHF.R.U32.HI R4, RZ, 0x1f, R5 ;  /* 0x0000001fff047819 */ /* 0x000fe40000011605 */
[----:B------:R-:W-:Y:S01]  /*2060*/  SHF.R.U32.HI R3, RZ, 0x1f, R2 ;  /* 0x0000001fff037819 */ /* 0x000fe20000011602 */
[----:B------:R-:W-:Y:S01]  /*2070*/  IMAD.IADD R0, R7, 0x1, R0 ;  /* 0x0000000107007824 */ /* 0x000fe200078e0200 */
[----:B------:R-:W-:Y:S02]  /*2080*/  LEA.HI.SX32 R4, R5, R4, 0x1d ;  /* 0x0000000405047211 */ /* 0x000fe400078feaff */
[----:B------:R-:W-:Y:S02]  /*2090*/  LEA.HI.SX32 R3, R2, R3, 0x1d ;  /* 0x0000000302037211 */ /* 0x000fe400078feaff */
[----:B------:R-:W-:-:S02]  /*20a0*/  IADD3 R2, R0, -c[0x0][0x324], RZ ;  /* 0x8000c90000027a10 */ /* 0x000fc40007ffe0ff */
[----:B------:R-:W-:Y:S01]  /*20b0*/  IMNMX R10, R3, R4, PT ;  /* 0x00000004030a7217 */ /* 0x000fe20003800200 */
[----:B------:R-:W-:Y:S05]  /*20c0*/  @!P1 BRA `(.L_x_566) ;  /* 0x000000f000009947 */ /* 0x000fea0003800000 */
[----:B------:R-:W-:Y:S01]  /*20d0*/  ISETP.GT.AND P0, PT, R0, -0x1, PT ;  /* 0xffffffff0000780c */ /* 0x000fe20003f04270 */
[----:B------:R-:W-:-:S12]  /*20e0*/  BSSY B0, `(.L_x_567) ;  /* 0x000000b000007945 */ /* 0x000fd80003800000 */
[----:B------:R-:W-:Y:S05]  /*20f0*/  @P0 BRA `(.L_x_568) ;  /* 0x0000006000000947 */ /* 0x000fea0003800000 */
[----:B------:R-:W-:Y:S02]  /*2100*/  ISETP.NE.AND P0, PT, R6, 0x1, PT ;  /* 0x000000010600780c */ /* 0x000fe40003f05270 */
[----:B------:R-:W-:-:S11]  /*2110*/  LOP3.LUT R0, RZ, R0, RZ, 0x33, !PT ;  /* 0x00000000ff007212 */ /* 0x000fd600078e33ff */
[----:B------:R-:W-:-:S05]  /*2120*/  @P0 IMAD.HI.U32 R3, R0, c[0x0][0x330], RZ ;  /* 0x0000cc0000030a27 */ /* 0x000fca00078e00ff */
[----:B------:R-:W-:-:S04]  /*2130*/  @P0 SHF.R.U32.HI R0, RZ, c[0x0][0x334], R3 ;  /* 0x0000cd00ff000a19 */ /* 0x000fc80000011603 */
[----:B------:R-:W-:Y:S01]  /*2140*/  LOP3.LUT R0, RZ, R0, RZ, 0x33, !PT ;  /* 0x00000000ff007212 */ /* 0x000fe200078e33ff */
[----:B------:R-:W-:Y:S05]  /*2150*/  BRA `(.L_x_569) ;  /* 0x0000003000007947 */ /* 0x000fea0003800000 */
.L_x_568:
[----:B------:R-:W-:-:S13]  /*2160*/  ISETP.NE.AND P0, PT, R6, 0x1, PT ;  /* 0x000000010600780c */ /* 0x000fda0003f05270 */
[----:B------:R-:W-:-:S05]  /*2170*/  @P0 IMAD.HI.U32 R3, R0, c[0x0][0x330], RZ ;  /* 0x0000cc0000030a27 */ /* 0x000fca00078e00ff */
[----:B------:R-:W-:Y:S02]  /*2180*/  @P0 SHF.R.U32.HI R0, RZ, c[0x0][0x334], R3 ;  /* 0x0000cd00ff000a19 */ /* 0x000fe40000011603 */
.L_x_569:
[----:B------:R-:W-:Y:S05]  /*2190*/  BSYNC B0 ;  /* 0x0000000000007941 */ /* 0x000fea0003800000 */
.L_x_567:
[----:B------:R-:W-:-:S05]  /*21a0*/  IMAD R0, R0, c[0x0][0x32c], RZ ;  /* 0x0000cb0000007a24 */ /* 0x000fca00078e02ff */
[----:B------:R-:W-:-:S04]  /*21b0*/  IMNMX R2, R2, R0, !PT ;  /* 0x0000000002027217 */ /* 0x000fc80007800200 */
.L_x_566:
[----:B------:R-:W2:Y:S01]  /*21c0*/  LDL R15, [R1+0x8] ;  /* 0x00000800010f7983 */ /* 0x000ea20000100800 */
[----:B------:R-:W-:Y:S01]  /*21d0*/  IMAD.HI R2, R2, 0x2aaaaaab, RZ ;  /* 0x2aaaaaab02027827 */ /* 0x000fe200078e02ff */
[----:B------:R-:W-:Y:S04]  /*21e0*/  BSSY B0, `(.L_x_570) ;  /* 0x000002e000007945 */ /* 0x000fe80003800000 */
[----:B------:R-:W-:-:S04]  /*21f0*/  SHF.R.U32.HI R0, RZ, 0x1f, R2 ;  /* 0x0000001fff007819 */ /* 0x000fc80000011602 */
[----:B------:R-:W-:-:S04]  /*2200*/  LEA.HI.SX32 R2, R2, R0, 0x1d ;  /* 0x0000000002027211 */ /* 0x000fc800078feaff */
[----:B------:R-:W-:Y:S01]  /*2210*/  IMNMX R6, RZ, R2, !PT ;  /* 0x00000002ff067217 */ /* 0x000fe20007800200 */
[----:B------:R-:W-:-:S03]  /*2220*/  IMAD.MOV.U32 R2, RZ, RZ, RZ ;  /* 0x000000ffff027224 */ /* 0x000fc600078e00ff */
[----:B------:R-:W-:Y:S02]  /*2230*/  ISETP.GT.AND P0, PT, R10, R6, PT ;  /* 0x000000060a00720c */ /* 0x000fe40003f04270 */
        /* <DEDUP_REMOVED lines=9> */
[----:B------:R-:W-:-:S04]  /*22d0*/  ISETP.NE.AND P0, PT, R5, RZ, PT ;  /* 0x000000ff0500720c */ /* 0x000fc80003f05270 */
[----:B------:R-:W-:-:S04]  /*22e0*/  SEL R0, R5, c[0x0][0x338], P0 ;  /* 0x0000ce0005007a07 */ /* 0x000fc80000000000 */
[----:B------:R-:W-:Y:S02]  /*22f0*/  IABS R3, R0 ;  /* 0x0000000000037213 */ /* 0x000fe40000000000 */
[----:B-1----:R-:W-:Y:S02]  /*2300*/  IADD3 R7, R0, -0x1, R10 ;  /* 0xffffffff00077810 */ /* 0x002fe40007ffe00a */
[----:B------:R-:W1:Y:S03]  /*2310*/  I2F.RP R2, R3 ;  /* 0x0000000300027306 */ /* 0x000e660000209400 */
[----:B------:R-:W-:-:S05]  /*2320*/  IMAD.IADD R7, R7, 0x1, -R6 ;  /* 0x0000000107077824 */ /* 0x000fca00078e0a06 */
[----:B------:R-:W-:Y:S01]  /*2330*/  IABS R11, R7 ;  /* 0x00000007000b7213 */ /* 0x000fe20000000000 */
[----:B-1----:R-:W1:Y:S02]  /*2340*/  MUFU.RCP R2, R2 ;  /* 0x0000000200027308 */ /* 0x002e640000001000 */
[----:B-1----:R-:W-:-:S06]  /*2350*/  IADD3 R2, R2, 0xffffffe, RZ ;  /* 0x0ffffffe02027810 */ /* 0x002fcc0007ffe0ff */
[----:B--2---:R-:W1:Y:S02]  /*2360*/  F2I.FTZ.U32.TRUNC.NTZ R5, R2 ;  /* 0x0000000200057305 */ /* 0x004e64000021f000 */
        /* <DEDUP_REMOVED lines=21> */
.L_x_571:
[----:B------:R-:W-:Y:S05]  /*24c0*/  BSYNC B0 ;  /* 0x0000000000007941 */ /* 0x000fea0003800000 */
.L_x_570:
[----:B------:R-:W-:Y:S01]  /*24d0*/  IMAD R237, R14, R2, R6 ;  /* 0x000000020eed7224 */ /* 0x000fe200078e0206 */
[----:B------:R-:W-:Y:S01]  /*24e0*/  PRMT R0, RZ, 0x7610, R0 ;  /* 0x00007610ff007816 */ /* 0x000fe20000000000 */
[----:B------:R-:W-:Y:S01]  /*24f0*/  CS2R R22, SRZ ;  /* 0x0000000000167805 */ /* 0x000fe2000001ff00 */
[----:B------:R-:W-:Y:S01]  /*2500*/  CS2R R24, SRZ ;  /* 0x0000000000187805 */ /* 0x000fe2000001ff00 */
        /* <DEDUP_REMOVED lines=52> */
[----:B------:R-:W-:-:S04]  /*2850*/  ISETP.NE.U32.AND P0, PT, RZ, c[0x0][0x340], PT ;  /* 0x0000d000ff007a0c */ /* 0x000fc80003f05070 */
[----:B------:R-:W-:-:S13]  /*2860*/  ISETP.NE.AND.EX P1, PT, RZ, c[0x0][0x344], PT, P0 ;  /* 0x0000d100ff007a0c */ /* 0x000fda0003f25300 */
[----:B------:R-:W-:-:S05]  /*2870*/  @P1 IMAD.WIDE R2, R16, R13, c[0x0][0x340] ;  /* 0x0000d00010021625 */ /* 0x000fca00078e020d */
[----:B--2---:R2:W5:Y:S01]  /*2880*/  @P1 LDG.E R14, [R2.64] ;  /* 0x00000006020e1981 */ /* 0x004562000c1e1900 */
[----:B------:R-:W-:Y:S01]  /*2890*/  SHF.R.S32.HI R0, RZ, 0x1f, R12 ;  /* 0x0000001fff007819 */ /* 0x000fe2000001140c */
[----:B------:R-:W-:Y:S01]  /*28a0*/  IMAD.IADD R5, R238, 0x1, R250 ;  /* 0x00000001ee057824 */ /* 0x000fe200078e02fa */
[----:B------:R-:W-:Y:S02]  /*28b0*/  LOP3.LUT R15, R15, 0xffff, RZ, 0xc0, !PT ;  /* 0x0000ffff0f0f7812 */ /* 0x000fe400078ec0ff */
[----:B------:R-:W-:Y:S01]  /*28c0*/  SEL R4, R16, RZ, !P3 ;  /* 0x000000ff10047207 */ /* 0x000fe20005800000 */
[----:B------:R-:W-:Y:S01]  /*28d0*/  IMAD R0, R0, c[0x0][0x178], RZ ;  /* 0x00005e0000007a24 */ /* 0x000fe200078e02ff */
[----:B------:R-:W-:Y:S01]  /*28e0*/  ISETP.GE.AND P2, PT, R236, c[0x0][0x198], PT ;  /* 0x00006600ec007a0c */ /* 0x000fe20003f46270 */
[----:B-1----:R-:W-:Y:S01]  /*28f0*/  @P4 IMAD.HI.U32 R7, R5, c[0x0][0x2c8], RZ ;  /* 0x0000b20005074a27 */ /* 0x002fe200078e00ff */
[----:B------:R-:W-:-:S03]  /*2900*/  IADD3 R137, R208, -0x1, RZ ;  /* 0xffffffffd0897810 */ /* 0x000fc60007ffe0ff */
[C---:B------:R-:W-:Y:S02]  /*2910*/  IMAD R0, R12.reuse, c[0x0][0x17c], R0 ;  /* 0x00005f000c007a24 */ /* 0x040fe400078e0200 */
[----:B--2---:R-:W-:-:S05]  /*2920*/  IMAD.WIDE.U32 R2, R12, c[0x0][0x178], RZ ;  /* 0x00005e000c027a25 */ /* 0x004fca00078e00ff */
[----:B------:R-:W-:Y:S02]  /*2930*/  IADD3 R3, R3, R0, RZ ;  /* 0x0000000003037210 */ /* 0x000fe40007ffe0ff */
[----:B------:R-:W-:-:S03]  /*2940*/  SHF.R.S32.HI R0, RZ, 0x1f, R16 ;  /* 0x0000001fff007819 */ /* 0x000fc60000011410 */
[C---:B------:R-:W-:Y:S01]  /*2950*/  IMAD.WIDE.U32 R2, R15.reuse, c[0x0][0x1b8], R2 ;  /* 0x00006e000f027a25 */ /* 0x040fe200078e0002 */
[----:B------:R-:W-:Y:S02]  /*2960*/  SEL R6, R0, RZ, !P3 ;  /* 0x000000ff00067207 */ /* 0x000fe40005800000 */
[----:B------:R-:W-:Y:S01]  /*2970*/  MOV R0, R5 ;  /* 0x0000000500007202 */ /* 0x000fe20000000f00 */
[----:B------:R-:W-:Y:S01]  /*2980*/  IMAD R3, R15, c[0x0][0x1bc], R3 ;  /* 0x00006f000f037a24 */ /* 0x000fe200078e0203 */
[----:B------:R-:W-:Y:S01]  /*2990*/  @P4 SHF.R.U32.HI R0, RZ, c[0x0][0x2cc], R7 ;  /* 0x0000b300ff004a19 */ /* 0x000fe20000011607 */
[----:B------:R-:W-:Y:S01]  /*29a0*/  IMAD R6, R6, c[0x0][0x1c0], RZ ;  /* 0x0000700006067a24 */ /* 0x000fe200078e02ff */
[----:B------:R-:W-:Y:S01]  /*29b0*/  ISETP.GE.AND P4, PT, R210, c[0x0][0x198], PT ;  /* 0x00006600d2007a0c */ /* 0x000fe20003f86270 */
[C---:B------:R-:W-:Y:S01]  /*29c0*/  IMAD.WIDE.U32 R2, R4.reuse, c[0x0][0x1c0], R2 ;  /* 0x0000700004027a25 */ /* 0x040fe200078e0002 */
[----:B------:R-:W-:Y:S02]  /*29d0*/  SHF.R.S32.HI R7, RZ, 0x1f, R0 ;  /* 0x0000001fff077819 */ /* 0x000fe40000011400 */
[----:B------:R-:W-:Y:S01]  /*29e0*/  ISETP.GE.AND P3, PT, R235, c[0x0][0x198], PT ;  /* 0x00006600eb007a0c */ /* 0x000fe20003f66270 */
[----:B------:R-:W-:-:S02]  /*29f0*/  IMAD R6, R4, c[0x0][0x1c4], R6 ;  /* 0x0000710004067a24 */ /* 0x000fc400078e0206 */
[----:B------:R-:W-:-:S03]  /*2a00*/  IMAD.MOV R4, RZ, RZ, -R0 ;  /* 0x000000ffff047224 */ /* 0x000fc600078e0a00 */
[----:B------:R-:W-:Y:S01]  /*2a10*/  IADD3 R3, R3, R6, RZ ;  /* 0x0000000603037210 */ /* 0x000fe20007ffe0ff */
[----:B------:R-:W-:Y:S02]  /*2a20*/  IMAD R4, R4, c[0x0][0x2c4], R5 ;  /* 0x0000b10004047a24 */ /* 0x000fe400078e0205 */
[----:B------:R-:W-:Y:S02]  /*2a30*/  IMAD R5, R7, c[0x0][0x1b0], RZ ;  /* 0x00006c0007057a24 */ /* 0x000fe400078e02ff */
[----:B------:R-:W-:-:S04]  /*2a40*/  IMAD.WIDE.U32 R2, R0, c[0x0][0x1b0], R2 ;  /* 0x00006c0000027a25 */ /* 0x000fc800078e0002 */
[----:B------:R-:W-:Y:S01]  /*2a50*/  IMAD R6, R0, c[0x0][0x1b4], R5 ;  /* 0x00006d0000067a24 */ /* 0x000fe200078e0205 */
[----:B------:R-:W-:-:S03]  /*2a60*/  SHF.R.S32.HI R5, RZ, 0x1f, R4 ;  /* 0x0000001fff057819 */ /* 0x000fc60000011404 */
[----:B------:R-:W-:Y:S02]  /*2a70*/  IMAD.IADD R3, R3, 0x1, R6 ;  /* 0x0000000103037824 */ /* 0x000fe400078e0206 */
[----:B------:R-:W-:Y:S02]  /*2a80*/  IMAD R0, R5, c[0x0][0x1a8], RZ ;  /* 0x00006a0005007a24 */ /* 0x000fe400078e02ff */
[----:B------:R-:W-:-:S04]  /*2a90*/  IMAD.WIDE.U32 R2, R4, c[0x0][0x1a8], R2 ;  /* 0x00006a0004027a25 */ /* 0x000fc800078e0002 */
[----:B------:R-:W-:Y:S01]  /*2aa0*/  IMAD R0, R4, c[0x0][0x1ac], R0 ;  /* 0x00006b0004007a24 */ /* 0x000fe200078e0200 */
[----:B------:R-:W-:-:S04]  /*2ab0*/  LEA R13, P0, R2, c[0x0][0x160], 0x1 ;  /* 0x00005800020d7a11 */ /* 0x000fc800078008ff */
[----:B------:R-:W-:-:S04]  /*2ac0*/  IADD3 R0, R3, R0, RZ ;  /* 0x0000000003007210 */ /* 0x000fc80007ffe0ff */
[----:B------:R-:W-:Y:S02]  /*2ad0*/  LEA.HI.X R10, R2, c[0x0][0x164], R0, 0x1, P0 ;  /* 0x00005900020a7a11 */ /* 0x000fe400000f0c00 */
[----:B------:R-:W-:Y:S01]  /*2ae0*/  @!P1 MOV R14, R16 ;  /* 0x00000010000e9202 */ /* 0x000fe20000000f00 */
[----:B------:R-:W-:Y:S05]  /*2af0*/  BRA.DIV ~URZ, `(.L_x_573) ;  /* 0x000169c27f007947 */ /* 0x000fea000b800000 */
[----:B------:R1:W2:Y:S02]  /*2b00*/  SHFL.IDX PT, R4, R10, RZ, 0x1c1f ;  /* 0x001c1fff0a047589 */ /* 0x0002a400000e0000 */
.L_x_780:
[----:B------:R-:W-:Y:S05]  /*2b10*/  BRA.DIV ~URZ, `(.L_x_574) ;  /* 0x00016a127f007947 */ /* 0x000fea000b800000 */
[----:B------:R3:W4:Y:S02]  /*2b20*/  SHFL.IDX PT, R0, R13, RZ, 0x1c1f ;  /* 0x001c1fff0d007589 */ /* 0x00072400000e0000 */
.L_x_781:
[----:B------:R-:W-:Y:S01]  /*2b30*/  IMAD R12, R232, c[0x0][0x2c4], RZ ;  /* 0x0000b100e80c7a24 */ /* 0x000fe200078e02ff */
[----:B------:R-:W-:Y:S01]  /*2b40*/  IADD3 R11, R239, R250, RZ ;  /* 0x000000faef0b7210 */ /* 0x000fe20007ffe0ff */
[----:B------:R-:W-:Y:S03]  /*2b50*/  BSSY B0, `(.L_x_575) ;  /* 0x0000014000007945 */ /* 0x000fe60003800000 */
[----:B------:R-:W-:-:S13]  /*2b60*/  ISETP.GE.AND P0, PT, R11, R12, PT ;  /* 0x0000000c0b00720c */ /* 0x000fda0003f06270 */
[----:B------:R-:W-:Y:S05]  /*2b70*/  @P0 BRA `(.L_x_576) ;  /* 0x0000011000000947 */ /* 0x000fea0003800000 */
[----:B---3--:R-:W3:Y:S01]  /*2b80*/  LDL R5, [R1+0x28] ;  /* 0x0000280001057983 */ /* 0x008ee20000100800 */
[CC--:B----4-:R-:W-:Y:S02]  /*2b90*/  LEA R8, P0, R210.reuse, R0.reuse, 0x1 ;  /* 0x00000000d2087211 */ /* 0x0d0fe400078008ff */
[----:B------:R-:W-:Y:S02]  /*2ba0*/  SHF.R.S32.HI R2, RZ, 0x1f, R210 ;  /* 0x0000001fff027819 */ /* 0x000fe400000114d2 */
[----:B------:R-:W-:Y:S02]  /*2bb0*/  LEA R6, P1, R235, R0, 0x1 ;  /* 0x00000000eb067211 */ /* 0x000fe400078208ff */
[----:B------:R-:W-:Y:S02]  /*2bc0*/  SHF.R.S32.HI R17, RZ, 0x1f, R235 ;  /* 0x0000001fff117819 */ /* 0x000fe400000114eb */
[----:B--2---:R-:W-:Y:S02]  /*2bd0*/  LEA.HI.X R9, R210, R4, R2, 0x1, P0 ;  /* 0x00000004d2097211 */ /* 0x004fe400000f0c02 */
[----:B------:R-:W-:-:S02]  /*2be0*/  SHF.R.S32.HI R16, RZ, 0x1f, R236 ;  /* 0x0000001fff107819 */ /* 0x000fc400000114ec */
[C---:B------:R-:W-:Y:S02]  /*2bf0*/  LEA R2, P0, R236.reuse, R0, 0x1 ;  /* 0x00000000ec027211 */ /* 0x040fe400078008ff */
        /* <DEDUP_REMOVED lines=9> */
.L_x_576:
[----:B------:R-:W-:Y:S05]  /*2c90*/  BSYNC B0 ;  /* 0x0000000000007941 */ /* 0x000fea0003800000 */
.L_x_575:
[----:B------:R-:W-:Y:S05]  /*2ca0*/  BRA.DIV ~URZ, `(.L_x_577) ;  /* 0x000168f27f007947 */ /* 0x000fea000b800000 */
[----:B--2---:R2:W1:Y:S04]  /*2cb0*/  SHFL.IDX PT, R4, R10, 0x1, 0x1c1f ;  /* 0x003c1f000a047f89 */ /* 0x00446800000e0000 */
[----:B----4-:R2:W4:Y:S02]  /*2cc0*/  SHFL.IDX PT, R0, R13, 0x1, 0x1c1f ;  /* 0x003c1f000d007f89 */ /* 0x01052400000e0000 */
.L_x_782:
[----:B------:R-:W-:Y:S01]  /*2cd0*/  IADD3 R2, R11, 0x20, RZ ;  /* 0x000000200b027810 */ /* 0x000fe20007ffe0ff */
[----:B------:R-:W-:Y:S03]  /*2ce0*/  BSSY B0, `(.L_x_578) ;  /* 0x0000014000007945 */ /* 0x000fe60003800000 */
[----:B------:R-:W-:-:S13]  /*2cf0*/  ISETP.GE.AND P0, PT, R2, R12, PT ;  /* 0x0000000c0200720c */ /* 0x000fda0003f06270 */
[----:B------:R-:W-:Y:S05]  /*2d00*/  @P0 BRA `(.L_x_579) ;  /* 0x0000011000000947 */ /* 0x000fea0003800000 */
[----:B--2---:R-:W2:Y:S01]  /*2d10*/  LDL R5, [R1+0x28] ;  /* 0x0000280001057983 */ /* 0x004ea20000100800 */
[CC--:B----4-:R-:W-:Y:S02]  /*2d20*/  LEA R8, P0, R210.reuse, R0.reuse, 0x1 ;  /* 0x00000000d2087211 */ /* 0x0d0fe400078008ff */
[----:B------:R-:W-:Y:S02]  /*2d30*/  SHF.R.S32.HI R3, RZ, 0x1f, R210 ;  /* 0x0000001fff037819 */ /* 0x000fe400000114d2 */
[----:B------:R-:W-:Y:S02]  /*2d40*/  LEA R6, P1, R235, R0, 0x1 ;  /* 0x00000000eb067211 */ /* 0x000fe400078208ff */
[----:B------:R-:W-:Y:S02]  /*2d50*/  SHF.R.S32.HI R17, RZ, 0x1f, R235 ;  /* 0x0000001fff117819 */ /* 0x000fe400000114eb */
[----:B-1----:R-:W-:Y:S02]  /*2d60*/  LEA.HI.X R9, R210, R4, R3, 0x1, P0 ;  /* 0x00000004d2097211 */ /* 0x002fe400000f0c03 */
[----:B------:R-:W-:-:S02]  /*2d70*/  SHF.R.S32.HI R16, RZ, 0x1f, R236 ;  /* 0x0000001fff107819 */ /* 0x000fc400000114ec */
[C---:B------:R-:W-:Y:S02]  /*2d80*/  LEA R2, P0, R236.reuse, R0, 0x1 ;  /* 0x00000000ec027211 */ /* 0x040fe400078008ff */
        /* <DEDUP_REMOVED lines=9> */
.L_x_579:
[----:B------:R-:W-:Y:S05]  /*2e20*/  BSYNC B0 ;  /* 0x0000000000007941 */ /* 0x000fea0003800000 */
.L_x_578:
[----:B------:R-:W-:Y:S05]  /*2e30*/  BRA.DIV ~URZ, `(.L_x_580) ;  /* 0x000168327f007947 */ /* 0x000fea000b800000 */
[----:B-1----:R1:W2:Y:S02]  /*2e40*/  SHFL.IDX PT, R4, R10, 0x2, 0x1c1f ;  /* 0x005c1f000a047f89 */ /* 0x0022a400000e0000 */
.L_x_783:
[----:B------:R-:W-:Y:S05]  /*2e50*/  BRA.DIV ~URZ, `(.L_x_581) ;  /* 0x000168827f007947 */ /* 0x000fea000b800000 */
[----:B----4-:R4:W1:Y:S02]  /*2e60*/  SHFL.IDX PT, R0, R13, 0x2, 0x1c1f ;  /* 0x005c1f000d007f89 */ /* 0x01086400000e0000 */
.L_x_784:
[----:B------:R-:W-:Y:S01]  /*2e70*/  IADD3 R2, R11, 0x40, RZ ;  /* 0x000000400b027810 */ /* 0x000fe20007ffe0ff */
[----:B------:R-:W-:Y:S03]  /*2e80*/  BSSY B0, `(.L_x_582) ;  /* 0x0000014000007945 */ /* 0x000fe60003800000 */
[----:B------:R-:W-:-:S13]  /*2e90*/  ISETP.GE.AND P0, PT, R2, R12, PT ;  /* 0x0000000c0200720c */ /* 0x000fda0003f06270 */
[----:B------:R-:W-:Y:S05]  /*2ea0*/  @P0 BRA `(.L_x_583) ;  /* 0x0000011000000947 */ /* 0x000fea0003800000 */
[----:B---3--:R-:W3:Y:S01]  /*2eb0*/  LDL R5, [R1+0x28] ;  /* 0x0000280001057983 */ /* 0x008ee20000100800 */
[CC--:B-1----:R-:W-:Y:S02]  /*2ec0*/  LEA R8, P0, R210.reuse, R0.reuse, 0x1 ;  /* 0x00000000d2087211 */ /* 0x0c2fe400078008ff */
        /* <DEDUP_REMOVED lines=15> */
.L_x_583:
[----:B------:R-:W-:Y:S05]  /*2fc0*/  BSYNC B0 ;  /* 0x0000000000007941 */ /* 0x000fea0003800000 */
.L_x_582:
[----:B------:R-:W-:Y:S05]  /*2fd0*/  BRA.DIV ~URZ, `(.L_x_584) ;  /* 0x000167727f007947 */ /* 0x000fea000b800000 */
[----:B--2---:R2:W3:Y:S04]  /*2fe0*/  SHFL.IDX PT, R4, R10, 0x3, 0x1c1f ;  /* 0x007c1f000a047f89 */ /* 0x0044e800000e0000 */
[----:B-1----:R2:W1:Y:S02]  /*2ff0*/  SHFL.IDX PT, R0, R13, 0x3, 0x1c1f ;  /* 0x007c1f000d007f89 */ /* 0x00246400000e0000 */
.L_x_785:
[----:B--2---:R-:W2:Y:S01]  /*3000*/  LDL R20, [R1+0x28] ;  /* 0x0000280001147983 */ /* 0x004ea20000100800 */
[----:B------:R-:W-:Y:S01]  /*3010*/  IADD3 R2, R11, 0x60, RZ ;  /* 0x000000600b027810 */ /* 0x000fe20007ffe0ff */
[----:B-----5:R-:W-:Y:S01]  /*3020*/  IMAD.WIDE.U32 R244, R14, c[0x0][0x2b0], RZ ;  /* 0x0000ac000ef47a25 */ /* 0x020fe200078e00ff */
[----:B---34-:R-:W-:-:S02]  /*3030*/  SHF.R.S32.HI R13, RZ, 0x1f, R210 ;  /* 0x0000001fff0d7819 */ /* 0x018fc400000114d2 */
[----:B------:R-:W-:Y:S02]  /*3040*/  ISETP.GE.AND P0, PT, R2, R12, PT ;  /* 0x0000000c0200720c */ /* 0x000fe40003f06270 */
[----:B------:R-:W-:Y:S02]  /*3050*/  SHF.R.S32.HI R19, RZ, 0x1f, R235 ;  /* 0x0000001fff137819 */ /* 0x000fe400000114eb */
[----:B------:R-:W-:-:S09]  /*3060*/  SHF.R.S32.HI R18, RZ, 0x1f, R236 ;  /* 0x0000001fff127819 */ /* 0x000fd200000114ec */
[----:B-1----:R-:W-:-:S04]  /*3070*/  @!P0 LEA R8, P1, R210, R0, 0x1 ;  /* 0x00000000d2088211 */ /* 0x002fc800078208ff */
[----:B------:R-:W-:Y:S02]  /*3080*/  @!P0 LEA.HI.X R9, R210, R4, R13, 0x1, P1 ;  /* 0x00000004d2098211 */ /* 0x000fe400008f0c0d */
[----:B------:R-:W-:-:S04]  /*3090*/  @!P0 LEA R6, P1, R235, R0, 0x1 ;  /* 0x00000000eb068211 */ /* 0x000fc800078208ff */
[----:B------:R-:W-:Y:S02]  /*30a0*/  @!P0 LEA.HI.X R7, R235, R4, R19, 0x1, P1 ;  /* 0x00000004eb078211 */ /* 0x000fe400008f0c13 */
[C---:B------:R-:W-:Y:S02]  /*30b0*/  @!P0 LEA R2, P1, R236.reuse, R0, 0x1 ;  /* 0x00000000ec028211 */ /* 0x040fe400078208ff */
[----:B------:R-:W-:Y:S02]  /*30c0*/  SHF.R.S32.HI R0, RZ, 0x1f, R14 ;  /* 0x0000001fff007819 */ /* 0x000fe4000001140e */
[----:B------:R-:W-:-:S03]  /*30d0*/  @!P0 LEA.HI.X R3, R236, R4, R18, 0x1, P1 ;  /* 0x00000004ec038211 */ /* 0x000fc600008f0c12 */
[----:B------:R-:W-:-:S04]  /*30e0*/  IMAD R0, R0, c[0x0][0x2b0], RZ ;  /* 0x0000ac0000007a24 */ /* 0x000fc800078e02ff */
[----:B------:R-:W-:-:S04]  /*30f0*/  IMAD R0, R14, c[0x0][0x2b4], R0 ;  /* 0x0000ad000e007a24 */ /* 0x000fc800078e0200 */
[----:B------:R-:W-:Y:S02]  /*3100*/  IMAD.IADD R248, R245, 0x1, R0 ;  /* 0x00000001f5f87824 */ /* 0x000fe400078e0200 */
[----:B--2---:R-:W-:-:S05]  /*3110*/  IMAD.SHL.U32 R195, R20, 0x2, RZ ;  /* 0x0000000214c37824 */ /* 0x004fca00078e00ff */
[----:B------:R-:W-:Y:S01]  /*3120*/  @!PT LDS RZ, [RZ] ;  /* 0x00000000fffff984 */ /* 0x000fe20000000800 */
[----:B------:R-:W-:Y:S01]  /*3130*/  @!PT LDS RZ, [RZ] ;  /* 0x00000000fffff984 */ /* 0x000fe20000000800 */
[----:B------:R-:W-:Y:S01]  /*3140*/  @!PT LDS RZ, [RZ] ;  /* 0x00000000fffff984 */ /* 0x000fe20000000800 */
[----:B------:R1:W-:Y:S04]  /*3150*/  @!P0 LDGSTS.E.BYPASS.LTC128B.128 [R195+0x7880], [R8.64], !P4 ;  /* 0x0788000008c38fae */ /* 0x0003e8000e101d46 */
[----:B------:R1:W-:Y:S04]  /*3160*/  @!P0 LDGSTS.E.BYPASS.LTC128B.128 [R195+0x9880], [R6.64], !P3 ;  /* 0x0988000006c38fae */ /* 0x0003e8000d901d46 */
[----:B------:R1:W-:Y:S04]  /*3170*/  @!P0 LDGSTS.E.BYPASS.LTC128B.128 [R195+0xb880], [R2.64], !P2 ;  /* 0x0b88000002c38fae */ /* 0x0003e8000d101d46 */
[----:B------:R-:W0:Y:S01]  /*3180*/  LDGDEPBAR ;  /* 0x00000000000079af */ /* 0x000e220000000000 */
[----:B------:R-:W-:Y:S02]  /*3190*/  WARPSYNC 0xffffffff ;  /* 0xffffffff00007948 */ /* 0x000fe40003800000 */
[----:B------:R-:W-:Y:S01]  /*31a0*/  IMAD.MOV.U32 R40, RZ, RZ, 0x30 ;  /* 0x00000030ff287424 */ /* 0x000fe200078e00ff */
[----:B------:R-:W-:Y:S01]  /*31b0*/  BAR.SYNC.DEFER_BLOCKING 0x0 ;  /* 0x0000000000007b1d */ /* 0x000fe20000010000 */
[----:B------:R-:W-:Y:S01]  /*31c0*/  IMAD.MOV.U32 R0, RZ, RZ, c[0x0][0x2b8] ;  /* 0x0000ae00ff007624 */ /* 0x000fe200078e00ff */
[----:B------:R-:W-:Y:S01]  /*31d0*/  LOP3.LUT R194, R194, 0xfffffeff, RZ, 0xc0, !PT ;  /* 0xfffffeffc2c27812 */ /* 0x000fe200078ec0ff */
[----:B------:R-:W-:-:S02]  /*31e0*/  IMAD R136, R208, R40, -0x30 ;  /* 0xffffffd0d0887424 */ /* 0x000fc400078e0228 */
[----:B------:R-:W-:Y:S01]  /*31f0*/  IMAD.MOV.U32 R207, RZ, RZ, RZ ;  /* 0x000000ffffcf7224 */ /* 0x000fe200078e00ff */
[----:B------:R-:W-:Y:S01]  /*3200*/  ISETP.NE.AND P1, PT, R0, 0x1, PT ;  /* 0x000000010000780c */ /* 0x000fe20003f25270 */
[----:B-1----:R-:W-:-:S05]  /*3210*/  IMAD.IADD R2, R238, 0x1, R136 ;  /* 0x00000001ee027824 */ /* 0x002fca00078e0288 */
[C---:B------:R-:W-:Y:S01]  /*3220*/  ISETP.GE.AND P0, PT, R2.reuse, R233, PT ;  /* 0x000000e90200720c */ /* 0x040fe20003f06270 */
[----:B------:R-:W-:-:S03]  /*3230*/  IMAD.IADD R2, R2, 0x1, R240 ;  /* 0x0000000102027824 */ /* 0x000fc600078e02f0 */
[----:B------:R-:W-:Y:S01]  /*3240*/  ISETP.GT.OR P0, PT, R238, 0x2f, P0 ;  /* 0x0000002fee00780c */ /* 0x000fe20000704670 */
[----:B------:R-:W-:Y:S02]  /*3250*/  IMAD.MOV.U32 R0, RZ, RZ, R2 ;  /* 0x000000ffff007224 */ /* 0x000fe400078e0002 */
[----:B------:R-:W-:Y:S01]  /*3260*/  @P1 IMAD.HI.U32 R3, R2, c[0x0][0x2bc], RZ ;  /* 0x0000af0002031a27 */ /* 0x000fe200078e00ff */
[----:B------:R-:W-:-:S04]  /*3270*/  @P1 LOP3.LUT R194, R194, 0x100, RZ, 0xfc, !PT ;  /* 0x00000100c2c21812 */ /* 0x000fc800078efcff */
[----:B------:R-:W-:-:S05]  /*3280*/  @P1 SHF.R.U32.HI R0, RZ, c[0x0][0x2c0], R3 ;  /* 0x0000b000ff001a19 */ /* 0x000fca0000011603 */
[----:B------:R-:W-:-:S04]  /*3290*/  @!P0 IADD3 R3, P1, R0, R244, RZ ;  /* 0x000000f400038210 */ /* 0x000fc80007f3e0ff */
[----:B------:R-:W-:Y:S02]  /*32a0*/  @!P0 LEA.HI.X.SX32 R5, R0, R248, 0x1, P1 ;  /* 0x000000f800058211 */ /* 0x000fe400008f0eff */
[----:B------:R-:W-:-:S04]  /*32b0*/  @!P0 LEA R4, P1, R3, c[0x0][0x2a0], 0x2 ;  /* 0x0000a80003048a11 */ /* 0x000fc800078210ff */
[----:B------:R-:W-:-:S05]  /*32c0*/  @!P0 LEA.HI.X R5, R3, c[0x0][0x2a4], R5, 0x2, P1 ;  /* 0x0000a90003058a11 */ /* 0x000fca00008f1405 */
[----:B------:R1:W2:Y:S01]  /*32d0*/  @!P0 LDG.E R207, [R4.64] ;  /* 0x0000000604cf8981 */ /* 0x0002a2000c1e1900 */
[----:B------:R-:W-:Y:S01]  /*32e0*/  IMAD.MOV R0, RZ, RZ, -R0 ;  /* 0x000000ffff007224 */ /* 0x000fe200078e0a00 */
[----:B------:R-:W-:Y:S01]  /*32f0*/  SHF.L.U64.HI R217, R210, 0x1, R13 ;  /* 0x00000001d2d97819 */ /* 0x000fe2000001020d */
[----:B------:R-:W-:Y:S01]  /*3300*/  IMAD.WIDE.U32 R242, R15, c[0x0][0x1e8], RZ ;  /* 0x00007a000ff27a25 */ /* 0x000fe200078e00ff */
[----:B------:R-:W-:Y:S01]  /*3310*/  SHF.L.U64.HI R215, R235, 0x1, R19 ;  /* 0x00000001ebd77819 */ /* 0x000fe20000010213 */
[----:B------:R-:W-:Y:S01]  /*3320*/  BSSY B0, `(.L_x_585) ;  /* 0x0000085000007945 */ /* 0x000fe20003800000 */
[----:B------:R-:W-:Y:S01]  /*3330*/  SHF.L.U64.HI R216, R236, 0x1, R18 ;  /* 0x00000001ecd87819 */ /* 0x000fe20000010212 */
[----:B------:R-:W-:Y:S01]  /*3340*/  IMAD R209, R0, c[0x0][0x2b8], R2 ;  /* 0x0000ae0000d17a24 */ /* 0x000fe200078e0202 */
[----:B------:R-:W-:Y:S01]  /*3350*/  LOP3.LUT R194, R194, 0xfffffbff, RZ, 0xc0, !PT ;  /* 0xfffffbffc2c27812 */ /* 0x000fe200078ec0ff */
[----:B------:R-:W-:Y:S02]  /*3360*/  IMAD R40, R208, -0x30, R40 ;  /* 0xffffffd0d0287824 */ /* 0x000fe400078e0228 */
[----:B------:R-:W-:Y:S01]  /*3370*/  IMAD.WIDE.U32 R2, R209, c[0x0][0x1e0], RZ ;  /* 0x00007800d1027a25 */ /* 0x000fe200078e00ff */
[----:B------:R-:W-:-:S03]  /*3380*/  LOP3.LUT R194, R194, 0xffffffbf, RZ, 0xc0, !PT ;  /* 0xffffffbfc2c27812 */ /* 0x000fc600078ec0ff */
[----:B------:R-:W-:Y:S02]  /*3390*/  IMAD R241, R15, c[0x0][0x1ec], R243 ;  /* 0x00007b000ff17a24 */ /* 0x000fe400078e02f3 */
[----:B------:R-:W-:Y:S02]  /*33a0*/  IMAD.IADD R41, R233, 0x1, R40 ;  /* 0x00000001e9297824 */ /* 0x000fe400078e0228 */
[----:B------:R-:W-:-:S03]  /*33b0*/  IMAD.WIDE.U32 R246, R15, c[0x0][0x210], RZ ;  /* 0x000084000ff67a25 */ /* 0x000fc600078e00ff */
[----:B------:R-:W-:Y:S01]  /*33c0*/  IMNMX R7, R41, 0x30, PT ;  /* 0x0000003029077817 */ /* 0x000fe20003800200 */
[----:B------:R-:W-:Y:S01]  /*33d0*/  IMAD R249, R15, c[0x0][0x214], R247 ;  /* 0x000085000ff97a24 */ /* 0x000fe200078e02f7 */
[----:B-1----:R-:W-:-:S03]  /*33e0*/  SHF.R.S32.HI R4, RZ, 0x1f, R209 ;  /* 0x0000001fff047819 */ /* 0x002fc600000114d1 */
[----:B------:R-:W-:Y:S02]  /*33f0*/  IMAD.IADD R7, R7, 0x1, -R239 ;  /* 0x0000000107077824 */ /* 0x000fe400078e0aef */
[----:B------:R-:W-:-:S03]  /*3400*/  IMAD R0, R4, c[0x0][0x1e0], RZ ;  /* 0x0000780004007a24 */ /* 0x000fc600078e02ff */
[----:B------:R-:W-:Y:S01]  /*3410*/  ISETP.GE.AND P1, PT, R7, 0x1, PT ;  /* 0x000000010700780c */ /* 0x000fe20003f26270 */
[----:B------:R-:W-:-:S04]  /*3420*/  IMAD R0, R209, c[0x0][0x1e4], R0 ;  /* 0x00007900d1007a24 */ /* 0x000fc800078e0200 */
[----:B------:R-:W-:-:S08]  /*3430*/  IMAD.IADD R3, R3, 0x1, R0 ;  /* 0x0000000103037824 */ /* 0x000fd000078e0200 */
[----:B------:R-:W-:Y:S01]  /*3440*/  @P1 ISETP.GE.AND P3, PT, R210, c[0x0][0x1d4], PT ;  /* 0x00007500d2001a0c */ /* 0x000fe20003f66270 */
[----:B------:R-:W-:Y:S01]  /*3450*/  @P1 IMAD.SHL.U32 R9, R20, 0x2, RZ ;  /* 0x0000000214091824 */ /* 0x000fe200078e00ff */
[----:B------:R-:W-:Y:S02]  /*3460*/  @P1 ISETP.GE.AND P4, PT, R235, c[0x0][0x1d4], PT ;  /* 0x00007500eb001a0c */ /* 0x000fe40003f86270 */
[----:B--2---:R-:W-:Y:S01]  /*3470*/  SHF.R.S32.HI R12, RZ, 0x1f, R207 ;  /* 0x0000001fff0c7819 */ /* 0x004fe200000114cf */
[----:B------:R-:W-:-:S04]  /*3480*/  IMAD.WIDE.U32 R2, R207, c[0x0][0x1f0], R2 ;  /* 0x00007c00cf027a25 */ /* 0x000fc800078e0002 */
[----:B------:R-:W-:-:S04]  /*3490*/  IMAD R0, R12, c[0x0][0x1f0], RZ ;  /* 0x00007c000c007a24 */ /* 0x000fc800078e02ff */
[----:B------:R-:W-:Y:S01]  /*34a0*/  IMAD R5, R207, c[0x0][0x1f4], R0 ;  /* 0x00007d00cf057a24 */ /* 0x000fe200078e0200 */
[----:B------:R-:W-:-:S04]  /*34b0*/  IADD3 R0, P0, R2, R242, RZ ;  /* 0x000000f202007210 */ /* 0x000fc80007f1e0ff */
[----:B------:R-:W-:Y:S01]  /*34c0*/  IADD3.X R3, R241, R3, R5, P0, !PT ;  /* 0x00000003f1037210 */ /* 0x000fe200007fe405 */
[----:B------:R-:W-:Y:S01]  /*34d0*/  IMAD R5, R4, c[0x0][0x208], RZ ;  /* 0x0000820004057a24 */ /* 0x000fe200078e02ff */
[----:B------:R-:W-:-:S03]  /*34e0*/  LEA R2, P0, R0, c[0x0][0x1c8], 0x1 ;  /* 0x0000720000027a11 */ /* 0x000fc600078008ff */
[C---:B------:R-:W-:Y:S01]  /*34f0*/  IMAD R6, R209.reuse, c[0x0][0x20c], R5 ;  /* 0x00008300d1067a24 */ /* 0x040fe200078e0205 */
[----:B------:R-:W-:Y:S01]  /*3500*/  LEA.HI.X R11, R0, c[0x0][0x1cc], R3, 0x1, P0 ;  /* 0x00007300000b7a11 */ /* 0x000fe200000f0c03 */
[----:B------:R-:W-:Y:S04]  /*3510*/  SHFL.IDX PT, R10, R2, 0x1, 0x1c1f ;  /* 0x003c1f00020a7f89 */ /* 0x000fe800000e0000 */
[----:B------:R1:W2:Y:S04]  /*3520*/  SHFL.IDX PT, R0, R2, RZ, 0x1c1f ;  /* 0x001c1fff02007589 */ /* 0x0002a800000e0000 */
[----:B------:R-:W3:Y:S04]  /*3530*/  SHFL.IDX PT, R8, R11, RZ, 0x1c1f ;  /* 0x001c1fff0b087589 */ /* 0x000ee800000e0000 */
[----:B------:R-:W4:Y:S01]  /*3540*/  SHFL.IDX PT, R11, R11, 0x1, 0x1c1f ;  /* 0x003c1f000b0b7f89 */ /* 0x000f2200000e0000 */
[----:B-1----:R-:W-:Y:S01]  /*3550*/  IMAD.WIDE.U32 R2, R209, c[0x0][0x208], RZ ;  /* 0x00008200d1027a25 */ /* 0x002fe200078e00ff */
[----:B--2---:R-:W-:-:S03]  /*3560*/  @P1 LEA R4, P0, R210, R0, 0x1 ;  /* 0x00000000d2041211 */ /* 0x004fc600078008ff */
[----:B------:R-:W-:Y:S01]  /*3570*/  IMAD.IADD R3, R3, 0x1, R6 ;  /* 0x0000000103037824 */ /* 0x000fe200078e0206 */
[----:B---3--:R-:W-:Y:S02]  /*3580*/  @P1 LEA.HI.X R5, R210, R8, R13, 0x1, P0 ;  /* 0x00000008d2051211 */ /* 0x008fe400000f0c0d */
[----:B------:R-:W-:Y:S01]  /*3590*/  @P1 LEA R6, P2, R235, R0, 0x1 ;  /* 0x00000000eb061211 */ /* 0x000fe200078408ff */
[----:B------:R-:W-:Y:S01]  /*35a0*/  IMAD.WIDE.U32 R2, R207, c[0x0][0x218], R2 ;  /* 0x00008600cf027a25 */ /* 0x000fe200078e0002 */
[----:B------:R-:W-:Y:S01]  /*35b0*/  ISETP.GE.AND P0, PT, R7, 0x21, PT ;  /* 0x000000210700780c */ /* 0x000fe20003f06270 */
[----:B------:R1:W-:Y:S01]  /*35c0*/  @P1 LDGSTS.E.BYPASS.LTC128B.128 [R9+0x3c80], [R4.64], !P3 ;  /* 0x03c8000004091fae */ /* 0x0003e2000d901d46 */
[----:B------:R-:W-:-:S05]  /*35d0*/  @P1 LEA.HI.X R7, R235, R8, R19, 0x1, P2 ;  /* 0x00000008eb071211 */ /* 0x000fca00010f0c13 */
[----:B------:R2:W-:Y:S01]  /*35e0*/  @P1 LDGSTS.E.BYPASS.LTC128B.128 [R9+0x4880], [R6.64], !P4 ;  /* 0x0488000006091fae */ /* 0x0005e2000e101d46 */
[----:B------:R-:W-:Y:S01]  /*35f0*/  ISETP.GE.AND P4, PT, R235, c[0x0][0x1d4], PT ;  /* 0x00007500eb007a0c */ /* 0x000fe20003f86270 */
[----:B-1----:R-:W-:Y:S01]  /*3600*/  IMAD R5, R12, c[0x0][0x218], RZ ;  /* 0x000086000c057a24 */ /* 0x002fe200078e02ff */
[----:B------:R-:W-:Y:S02]  /*3610*/  @P1 LEA R4, P2, R236, R0, 0x1 ;  /* 0x00000000ec041211 */ /* 0x000fe400078408ff */
[----:B------:R-:W-:Y:S01]  /*3620*/  IADD3 R0, P3, R2, R246, RZ ;  /* 0x000000f602007210 */ /* 0x000fe20007f7e0ff */
[----:B--2---:R-:W-:Y:S01]  /*3630*/  IMAD R6, R207, c[0x0][0x21c], R5 ;  /* 0x00008700cf067a24 */ /* 0x004fe200078e0205 */
[----:B------:R-:W-:Y:S01]  /*3640*/  @P1 LEA.HI.X R5, R236, R8, R18, 0x1, P2 ;  /* 0x00000008ec051211 */ /* 0x000fe200010f0c12 */
[C---:B------:R-:W-:Y:S01]  /*3650*/  IMAD.SHL.U32 R8, R210.reuse, 0x2, RZ ;  /* 0x00000002d2087824 */ /* 0x040fe200078e00ff */
[----:B------:R-:W-:Y:S02]  /*3660*/  @P0 LEA R2, P2, R210, R10, 0x1 ;  /* 0x0000000ad2020211 */ /* 0x000fe400078408ff */
[----:B------:R-:W-:-:S02]  /*3670*/  IADD3.X R6, R249, R3, R6, P3, !PT ;  /* 0x00000003f9067210 */ /* 0x000fc40001ffe406 */
[----:B------:R-:W-:Y:S02]  /*3680*/  @P1 ISETP.GE.AND P3, PT, R236, c[0x0][0x1d4], PT ;  /* 0x00007500ec001a0c */ /* 0x000fe40003f66270 */
[----:B----4-:R-:W-:Y:S02]  /*3690*/  @P0 LEA.HI.X R3, R210, R11, R13, 0x1, P2 ;  /* 0x0000000bd2030211 */ /* 0x010fe400010f0c0d */
[----:B------:R-:W-:-:S04]  /*36a0*/  LEA R17, P2, R0, c[0x0][0x1f8], 0x1 ;  /* 0x00007e0000117a11 */ /* 0x000fc800078408ff */
[----:B------:R-:W-:Y:S01]  /*36b0*/  LEA.HI.X R16, R0, c[0x0][0x1fc], R6, 0x1, P2 ;  /* 0x00007f0000107a11 */ /* 0x000fe200010f0c06 */
[----:B------:R-:W-:Y:S01]  /*36c0*/  @P0 IMAD.SHL.U32 R0, R20, 0x2, RZ ;  /* 0x0000000214000824 */ /* 0x000fe200078e00ff */
[----:B------:R-:W-:Y:S01]  /*36d0*/  @P0 ISETP.GE.AND P2, PT, R210, c[0x0][0x1d4], PT ;  /* 0x00007500d2000a0c */ /* 0x000fe20003f46270 */
[----:B------:R-:W1:Y:S04]  /*36e0*/  SHFL.IDX PT, R7, R17, RZ, 0x1c1f ;  /* 0x001c1fff11077589 */ /* 0x000e6800000e0000 */
[----:B------:R2:W-:Y:S01]  /*36f0*/  @P1 LDGSTS.E.BYPASS.LTC128B.128 [R9+0x5480], [R4.64], !P3 ;  /* 0x0548000004091fae */ /* 0x0005e2000d901d46 */
[----:B------:R-:W-:-:S03]  /*3700*/  @P0 ISETP.GE.AND P3, PT, R235, c[0x0][0x1d4], PT ;  /* 0x00007500eb000a0c */ /* 0x000fc60003f66270 */
[----:B------:R-:W3:Y:S04]  /*3710*/  SHFL.IDX PT, R6, R16, RZ, 0x1c1f ;  /* 0x001c1fff10067589 */ /* 0x000ee800000e0000 */
[----:B------:R4:W-:Y:S01]  /*3720*/  @P0 LDGSTS.E.BYPASS.LTC128B.128 [R0+0x4480], [R2.64], !P2 ;  /* 0x0448000002000fae */ /* 0x0009e2000d101d46 */
[----:B--2---:R-:W-:-:S04]  /*3730*/  @P0 LEA R4, P1, R235, R10, 0x1 ;  /* 0x0000000aeb040211 */ /* 0x004fc800078208ff */
[-C--:B------:R-:W-:Y:S02]  /*3740*/  @P0 LEA.HI.X R5, R235, R11.reuse, R19, 0x1, P1 ;  /* 0x0000000beb050211 */ /* 0x080fe400008f0c13 */
[C---:B------:R-:W-:Y:S02]  /*3750*/  @P0 ISETP.GE.AND P1, PT, R236.reuse, c[0x0][0x1d4], PT ;  /* 0x00007500ec000a0c */ /* 0x040fe40003f26270 */
[----:B----4-:R-:W-:Y:S01]  /*3760*/  @P0 LEA R2, P2, R236, R10, 0x1 ;  /* 0x0000000aec020211 */ /* 0x010fe200078408ff */
[----:B------:R2:W-:Y:S01]  /*3770*/  @P0 LDGSTS.E.BYPASS.LTC128B.128 [R0+0x5080], [R4.64], !P3 ;  /* 0x0508000004000fae */ /* 0x0005e2000d901d46 */
[----:B------:R-:W-:Y:S02]  /*3780*/  ISETP.GE.AND P3, PT, R210, c[0x0][0x1d4], PT ;  /* 0x00007500d2007a0c */ /* 0x000fe40003f66270 */
[C---:B------:R-:W-:Y:S02]  /*3790*/  @P0 LEA.HI.X R3, R236.reuse, R11, R18, 0x1, P2 ;  /* 0x0000000bec030211 */ /* 0x040fe400010f0c12 */
[----:B------:R-:W4:Y:S01]  /*37a0*/  S2R R18, SR_TID.X ;  /* 0x0000000000127919 */ /* 0x000f220000002100 */
[----:B------:R-:W-:-:S04]  /*37b0*/  ISETP.GE.AND P2, PT, R236, c[0x0][0x1d4], PT ;  /* 0x00007500ec007a0c */ /* 0x000fc80003f46270 */
[----:B------:R1:W-:Y:S04]  /*37c0*/  @P0 LDGSTS.E.BYPASS.LTC128B.128 [R0+0x5c80], [R2.64], !P1 ;  /* 0x05c8000002000fae */ /* 0x0003e8000c901d46 */
[----:B------:R-:W0:Y:S01]  /*37d0*/  LDGDEPBAR ;  /* 0x00000000000079af */ /* 0x000e220000000000 */
[----:B--2---:R-:W-:Y:S01]  /*37e0*/  IMAD.SHL.U32 R4, R235, 0x2, RZ ;  /* 0x00000002eb047824 */ /* 0x004fe200078e00ff */
[----:B-1----:R-:W-:Y:S01]  /*37f0*/  IADD3 R2, P0, R7, R8, RZ ;  /* 0x0000000807027210 */ /* 0x002fe20007f1e0ff */
[----:B------:R-:W-:-:S04]  /*3800*/  DEPBAR.LE SB0, 0x1 ;  /* 0x000080400000791a */ /* 0x000fc80000000000 */
[----:B------:R-:W-:-:S04]  /*3810*/  DEPBAR.LE SB0, 0x0 ;  /* 0x000080000000791a */ /* 0x000fc80000000000 */
[----:B------:R-:W-:Y:S01]  /*3820*/  BAR.SYNC.DEFER_BLOCKING 0x0 ;  /* 0x0000000000007b1d */ /* 0x000fe20000010000 */
[----:B------:R-:W-:Y:S02]  /*3830*/  IMAD.IADD R0, R41, 0x1, -R239 ;  /* 0x0000000129007824 */ /* 0x000fe400078e0aef */
[----:B---3--:R-:W-:-:S03]  /*3840*/  IMAD.X R3, R6, 0x1, R217, P0 ;  /* 0x0000000106037824 */ /* 0x008fc600000e06d9 */
[C---:B------:R-:W-:Y:S02]  /*3850*/  ISETP.LT.OR P0, PT, R0.reuse, 0x1, P3 ;  /* 0x000000010000780c */ /* 0x040fe40001f01670 */
[----:B------:R-:W-:Y:S01]  /*3860*/  ISETP.LT.OR P1, PT, R0, 0x1, P4 ;  /* 0x000000010000780c */ /* 0x000fe20002721670 */
[----:B------:R1:W2:Y:S04]  /*3870*/  LDSM.16.M88.4 R12, [R183] ;  /* 0x00000000b70c783b */ /* 0x0002a80000000200 */
[----:B------:R1:W3:Y:S04]  /*3880*/  LDSM.16.M88.4 R8, [R183+0x1000] ;  /* 0x00100000b708783b */ /* 0x0002e80000000200 */
[----:B------:R1:W1:Y:S04]  /*3890*/  LDSM.16.M88.4 R20, [R180] ;  /* 0x00000000b414783b */ /* 0x0002680000000200 */
        /* <DEDUP_REMOVED lines=11> */
[----:B------:R-:W-:-:S05]  /*3950*/  IADD3 R4, P0, R7, R4, RZ ;  /* 0x0000000407047210 */ /* 0x000fca0007f1e0ff */
[----:B------:R-:W-:-:S05]  /*3960*/  IMAD.X R5, R6, 0x1, R215, P0 ;  /* 0x0000000106057824 */ /* 0x000fca00000e06d7 */
[----:B------:R1:W-:Y:S01]  /*3970*/  LDGSTS.E.BYPASS.LTC128B.128 [R195+0x2480], [R4.64], !P1 ;  /* 0x0248000004c37fae */ /* 0x0003e2000c901d46 */
[----:B------:R-:W-:-:S13]  /*3980*/  ISETP.GT.AND P1, PT, R238, 0x2f, PT ;  /* 0x0000002fee00780c */ /* 0x000fda0003f24270 */
[----:B------:R-:W-:Y:S01]  /*3990*/  @P1 LOP3.LUT R194, R194, 0x40, RZ, 0xfc, !PT ;  /* 0x00000040c2c21812 */ /* 0x000fe200078efcff */
[----:B-----5:R-:W-:-:S05]  /*39a0*/  IMAD.SHL.U32 R2, R236, 0x2, RZ ;  /* 0x00000002ec027824 */ /* 0x020fca00078e00ff */
[----:B------:R-:W-:-:S05]  /*39b0*/  IADD3 R2, P0, R7, R2, RZ ;  /* 0x0000000207027210 */ /* 0x000fca0007f1e0ff */
[----:B------:R-:W-:Y:S01]  /*39c0*/  IMAD.X R3, R6, 0x1, R216, P0 ;  /* 0x0000000106037824 */ /* 0x000fe200000e06d8 */
[----:B------:R-:W-:-:S13]  /*39d0*/  ISETP.LT.OR P0, PT, R0, 0x1, P2 ;  /* 0x000000010000780c */ /* 0x000fda0001701670 */
[----:B------:R1:W-:Y:S01]  /*39e0*/  LDGSTS.E.BYPASS.LTC128B.128 [R195+0x3080], [R2.64], !P0 ;  /* 0x0308000002c37fae */ /* 0x0003e2000c101d46 */
[----:B----4-:R-:W-:-:S13]  /*39f0*/  ISETP.GT.AND P0, PT, R18, 0x3f, PT ;  /* 0x0000003f1200780c */ /* 0x010fda0003f04270 */
[----:B------:R-:W-:Y:S01]  /*3a00*/  @P0 LOP3.LUT R194, R194, 0x400, RZ, 0xfc, !PT ;  /* 0x00000400c2c20812 */ /* 0x000fe200078efcff */
[----:B------:R-:W-:Y:S05]  /*3a10*/  @P0 BRA `(.L_x_586) ;  /* 0x0000015000000947 */ /* 0x000fea0003800000 */
[----:B--23--:R-:W-:Y:S05]  /*3a20*/  BRA.DIV ~URZ, `(.L_x_587) ;  /* 0x00015df27f007947 */ /* 0x00cfea000b800000 */
[----:B-1----:R1:W2:Y:S04]  /*3a30*/  SHFL.IDX PT, R4, R16, 0x1, 0x1c1f ;  /* 0x003c1f0010047f89 */ /* 0x0022a800000e0000 */
[----:B------:R1:W3:Y:S02]  /*3a40*/  SHFL.IDX PT, R2, R17, 0x1, 0x1c1f ;  /* 0x003c1f0011027f89 */ /* 0x0002e400000e0000 */
.L_x_786:
[----:B------:R-:W-:Y:S01]  /*3a50*/  IMAD.SHL.U32 R3, R210, 0x2, RZ ;  /* 0x00000002d2037824 */ /* 0x000fe200078e00ff */
[----:B------:R-:W-:Y:S01]  /*3a60*/  ISETP.LT.OR P1, PT, R0, 0x21, P4 ;  /* 0x000000210000780c */ /* 0x000fe20002721670 */
[----:B------:R-:W-:-:S03]  /*3a70*/  IMAD.SHL.U32 R5, R235, 0x2, RZ ;  /* 0x00000002eb057824 */ /* 0x000fc600078e00ff */
[----:B-1-3--:R-:W-:Y:S01]  /*3a80*/  IADD3 R16, P0, R2, R3, RZ ;  /* 0x0000000302107210 */ /* 0x00afe20007f1e0ff */
[----:B------:R-:W-:-:S04]  /*3a90*/  IMAD.SHL.U32 R3, R236, 0x2, RZ ;  /* 0x00000002ec037824 */ /* 0x000fc800078e00ff */
[----:B--2---:R-:W-:Y:S01]  /*3aa0*/  IMAD.X R17, R4, 0x1, R217, P0 ;  /* 0x0000000104117824 */ /* 0x004fe200000e06d9 */
[----:B------:R-:W-:-:S05]  /*3ab0*/  IADD3 R6, P0, R2, R5, RZ ;  /* 0x0000000502067210 */ /* 0x000fca0007f1e0ff */
[----:B------:R-:W-:Y:S01]  /*3ac0*/  IMAD.X R7, R4, 0x1, R215, P0 ;  /* 0x0000000104077824 */ /* 0x000fe200000e06d7 */
[----:B------:R-:W-:-:S05]  /*3ad0*/  IADD3 R2, P0, R2, R3, RZ ;  /* 0x0000000302027210 */ /* 0x000fca0007f1e0ff */
[----:B------:R-:W-:Y:S01]  /*3ae0*/  IMAD.X R3, R4, 0x1, R216, P0 ;  /* 0x0000000104037824 */ /* 0x000fe200000e06d8 */
[----:B------:R-:W-:-:S13]  /*3af0*/  ISETP.LT.OR P0, PT, R0, 0x21, P3 ;  /* 0x000000210000780c */ /* 0x000fda0001f01670 */
[----:B------:R-:W-:Y:S01]  /*3b00*/  @!PT LDS RZ, [RZ] ;  /* 0x00000000fffff984 */ /* 0x000fe20000000800 */
[----:B------:R-:W-:Y:S01]  /*3b10*/  @!PT LDS RZ, [RZ] ;  /* 0x00000000fffff984 */ /* 0x000fe20000000800 */
[----:B------:R-:W-:Y:S01]  /*3b20*/  @!PT LDS RZ, [RZ] ;  /* 0x00000000fffff984 */ /* 0x000fe20000000800 */
[----:B------:R1:W-:Y:S01]  /*3b30*/  LDGSTS.E.BYPASS.LTC128B.128 [R195+0x2080], [R16.64], !P0 ;  /* 0x0208000010c37fae */ /* 0x0003e2000c101d46 */
[----:B------:R-:W-:-:S03]  /*3b40*/  ISETP.LT.OR P0, PT, R0, 0x21, P2 ;  /* 0x000000210000780c */ /* 0x000fc60001701670 */
[----:B------:R1:W-:Y:S10]  /*3b50*/  LDGSTS.E.BYPASS.LTC128B.128 [R195+0x2c80], [R6.64], !P1 ;  /* 0x02c8000006c37fae */ /* 0x0003f4000c901d46 */
[----:B------:R1:W-:Y:S02]  /*3b60*/  LDGSTS.E.BYPASS.LTC128B.128 [R195+0x3880], [R2.64], !P0 ;  /* 0x0388000002c37fae */ /* 0x0003e4000c101d46 */
.L_x_586:
[----:B--23--:R-:W-:Y:S05]  /*3b70*/  BSYNC B0 ;  /* 0x0000000000007941 */ /* 0x00cfea0003800000 */
.L_x_585:
[----:B------:R-:W0:Y:S01]  /*3b80*/  LDGDEPBAR ;  /* 0x00000000000079af */ /* 0x000e220000000000 */
[----:B------:R-:W-:Y:S01]  /*3b90*/  WARPSYNC 0xffffffff ;  /* 0xffffffff00007948 */ /* 0x000fe20003800000 */
[-C--:B-1----:R-:W-:Y:S01]  /*3ba0*/  HMMA.16816.F32.BF16 R4, R12, R20.reuse, RZ ;  /* 0x000000140c04723c */ /* 0x082fe200000418ff */
[----:B------:R-:W-:Y:S01]  /*3bb0*/  ISETP.GT.AND P0, PT, R137, R237, PT ;  /* 0x000000ed8900720c */ /* 0x000fe20003f04270 */
[----:B------:R-:W-:Y:S01]  /*3bc0*/  LDSM.16.M88.4 R64, [R180+0xc00] ;  /* 0x000c0000b440783b */ /* 0x000fe20000000200 */
[----:B------:R-:W-:Y:S03]  /*3bd0*/  BSSY B1, `(.L_x_588) ;  /* 0x000010d000017945 */ /* 0x000fe60003800000 */
[----:B------:R-:W1:Y:S02]  /*3be0*/  LDSM.16.M88.4 R36, [R183+0x2000] ;  /* 0x00200000b724783b */ /* 0x000e640000000200 */
[C---:B------:R-:W-:Y:S02]  /*3bf0*/  HMMA.16816.F32.BF16 R16, R8.reuse, R20, RZ ;  /* 0x000000140810723c */ /* 0x040fe400000418ff */
[----:B------:R-:W2:Y:S04]  /*3c00*/  LDSM.16.M88.4 R32, [R183+0x3000] ;  /* 0x00300000b720783b */ /* 0x000ea80000000200 */
[----:B------:R-:W-:Y:S02]  /*3c10*/  LDSM.16.M88.4 R56, [R191] ;  /* 0x00000000bf38783b */ /* 0x000fe40000000200 */
[----:B------:R-:W-:Y:S08]  /*3c20*/  HMMA.16816.F32.BF16 R84, R8, R28, RZ ;  /* 0x0000001c0854723c */ /* 0x000ff000000418ff */
[----:B------:R-:W-:Y:S08]  /*3c30*/  HMMA.16816.F32.BF16 R4, R44, R52, R4 ;  /* 0x000000342c04723c */ /* 0x000ff00000041804 */
[----:B------:R-:W-:Y:S08]  /*3c40*/  HMMA.16816.F32.BF16 R80, R8, R30, RZ ;  /* 0x0000001e0850723c */ /* 0x000ff000000418ff */
[C---:B------:R-:W-:Y:S08]  /*3c50*/  HMMA.16816.F32.BF16 R108, R12.reuse, R28, RZ ;  /* 0x0000001c0c6c723c */ /* 0x040ff000000418ff */
[C---:B------:R-:W-:Y:S08]  /*3c60*/  HMMA.16816.F32.BF16 R60, R12.reuse, R22, RZ ;  /* 0x000000160c3c723c */ /* 0x040ff000000418ff */
[----:B------:R-:W-:Y:S01]  /*3c70*/  HMMA.16816.F32.BF16 R120, R12, R30, RZ ;  /* 0x0000001e0c78723c */ /* 0x000fe200000418ff */
[----:B------:R-:W3:Y:S07]  /*3c80*/  LDSM.16.M88.4 R28, [R184+0x2000] ;  /* 0x00200000b81c783b */ /* 0x000eee0000000200 */
[C---:B------:R-:W-:Y:S08]  /*3c90*/  HMMA.16816.F32.BF16 R72, R8.reuse, R48, RZ ;  /* 0x000000300848723c */ /* 0x040ff000000418ff */
[C---:B------:R-:W-:Y:S01]  /*3ca0*/  HMMA.16816.F32.BF16 R68, R8.reuse, R22, RZ ;  /* 0x000000160844723c */ /* 0x040fe200000418ff */
[----:B------:R-:W4:Y:S07]  /*3cb0*/  LDSM.16.M88.4 R20, [R184+0x3000] ;  /* 0x00300000b814783b */ /* 0x000f2e0000000200 */
[----:B------:R-:W-:Y:S08]  /*3cc0*/  HMMA.16816.F32.BF16 R88, R8, R50, RZ ;  /* 0x000000320858723c */ /* 0x000ff000000418ff */
[----:B------:R-:W-:Y:S01]  /*3cd0*/  HMMA.16816.F32.BF16 R8, R24, R52, R16 ;  /* 0x000000341808723c */ /* 0x000fe20000041810 */
[----:B------:R-:W-:Y:S07]  /*3ce0*/  LDSM.16.M88.4 R16, [R183+0x4000] ;  /* 0x00400000b710783b */ /* 0x000fee0000000200 */
[----:B-1----:R-:W-:Y:S08]  /*3cf0*/  HMMA.16816.F32.BF16 R4, R36, R64, R4 ;  /* 0x000000402404723c */ /* 0x002ff00000041804 */
[-C--:B------:R-:W-:Y:S01]  /*3d00*/  HMMA.16816.F32.BF16 R76, R44, R54.reuse, R60 ;  /* 0x000000362c4c723c */ /* 0x080fe2000004183c */
[----:B------:R-:W1:Y:S07]  /*3d10*/  LDSM.16.M88.4 R60, [R180+0x1800] ;  /* 0x00180000b43c783b */ /* 0x000e6e0000000200 */
[----:B------:R-:W-:Y:S08]  /*3d20*/  HMMA.16816.F32.BF16 R100, R24, R54, R68 ;  /* 0x000000361864723c */ /* 0x000ff00000041844 */
[----:B--2---:R-:W-:Y:S01]  /*3d30*/  HMMA.16816.F32.BF16 R52, R32, R64, R8 ;  /* 0x000000402034723c */ /* 0x004fe20000041808 */
[----:B------:R-:W-:Y:S07]  /*3d40*/  LDSM.16.M88.4 R8, [R184+0x4000] ;  /* 0x00400000b808783b */ /* 0x000fee0000000200 */
[C---:B------:R-:W-:Y:S08]  /*3d50*/  HMMA.16816.F32.BF16 R112, R12.reuse, R48, RZ ;  /* 0x000000300c70723c */ /* 0x040ff000000418ff */
[----:B------:R-:W-:Y:S01]  /*3d60*/  HMMA.16816.F32.BF16 R116, R12, R50, RZ ;  /* 0x000000320c74723c */ /* 0x000fe200000418ff */
[----:B------:R-:W2:Y:S04]  /*3d70*/  LDSM.16.M88.4 R12, [R183+0x5000] ;  /* 0x00500000b70c783b */ /* 0x000ea80000000200 */
[----:B------:R-:W5:Y:S03]  /*3d80*/  LDSM.16.M88.4 R48, [R188] ;  /* 0x00000000bc30783b */ /* 0x000f660000000200 */
[----:B---3--:R-:W-:Y:S01]  /*3d90*/  HMMA.16816.F32.BF16 R68, R28, R56, R4 ;  /* 0x000000381c44723c */ /* 0x008fe20000041804 */
[----:B------:R-:W-:Y:S07]  /*3da0*/  LDSM.16.M88.4 R4, [R184+0x5000] ;  /* 0x00500000b804783b */ /* 0x000fee0000000200 */
[C---:B------:R-:W-:Y:S08]  /*3db0*/  HMMA.16816.F32.BF16 R104, R24.reuse, R92, R84 ;  /* 0x0000005c1868723c */ /* 0x040ff00000041854 */
[C---:B------:R-:W-:Y:S08]  /*3dc0*/  HMMA.16816.F32.BF16 R128, R24.reuse, R96, R72 ;  /* 0x000000601880723c */ /* 0x040ff00000041848 */
[C---:B------:R-:W-:Y:S08]  /*3dd0*/  HMMA.16816.F32.BF16 R124, R24.reuse, R94, R80 ;  /* 0x0000005e187c723c */ /* 0x040ff00000041850 */
[----:B------:R-:W-:Y:S08]  /*3de0*/  HMMA.16816.F32.BF16 R132, R24, R98, R88 ;  /* 0x000000621884723c */ /* 0x000ff00000041858 */
[----:B----4-:R-:W-:Y:S01]  /*3df0*/  HMMA.16816.F32.BF16 R24, R20, R56, R52 ;  /* 0x000000381418723c */ /* 0x010fe20000041834 */
[----:B------:R-:W3:Y:S07]  /*3e00*/  LDSM.16.M88.4 R52, [R180+0x1000] ;  /* 0x00100000b434783b */ /* 0x000eee0000000200 */
[-C--:B------:R-:W-:Y:S08]  /*3e10*/  HMMA.16816.F32.BF16 R76, R36, R66.reuse, R76 ;  /* 0x00000042244c723c */ /* 0x080ff0000004184c */
[----:B------:R-:W-:Y:S01]  /*3e20*/  HMMA.16816.F32.BF16 R80, R32, R66, R100 ;  /* 0x000000422050723c */ /* 0x000fe20000041864 */
[----:B------:R-:W4:Y:S07]  /*3e30*/  LDSM.16.M88.4 R64, [R190] ;  /* 0x00000000be40783b */ /* 0x000f2e0000000200 */
[----:B-1----:R-:W-:Y:S08]  /*3e40*/  HMMA.16816.F32.BF16 R72, R16, R60, R68 ;  /* 0x0000003c1048723c */ /* 0x002ff00000041844 */
[----:B------:R-:W-:Y:S08]  /*3e50*/  HMMA.16816.F32.BF16 R88, R44, R92, R108 ;  /* 0x0000005c2c58723c */ /* 0x000ff0000004186c */
[----:B--2---:R-:W-:Y:S08]  /*3e60*/  HMMA.16816.F32.BF16 R24, R12, R60, R24 ;  /* 0x0000003c0c18723c */ /* 0x004ff00000041818 */
[-C--:B------:R-:W-:Y:S08]  /*3e70*/  HMMA.16816.F32.BF16 R68, R28, R58.reuse, R76 ;  /* 0x0000003a1c44723c */ /* 0x080ff0000004184c */
[----:B------:R-:W-:Y:S08]  /*3e80*/  HMMA.16816.F32.BF16 R76, R20, R58, R80 ;  /* 0x0000003a144c723c */ /* 0x000ff00000041850 */
[----:B-----5:R-:W-:Y:S08]  /*3e90*/  HMMA.16816.F32.BF16 R84, R8, R48, R72 ;  /* 0x000000300854723c */ /* 0x020ff00000041848 */
[----:B---3--:R-:W-:Y:S08]  /*3ea0*/  HMMA.16816.F32.BF16 R72, R36, R52, R88 ;  /* 0x000000342448723c */ /* 0x008ff00000041858 */
[----:B------:R-:W-:Y:S01]  /*3eb0*/  HMMA.16816.F32.BF16 R80, R4, R48, R24 ;  /* 0x000000300450723c */ /* 0x000fe20000041818 */
[----:B------:R-:W1:Y:S07]  /*3ec0*/  LDSM.16.M88.4 R24, [R180+0x1c00] ;  /* 0x001c0000b418783b */ /* 0x000e6e0000000200 */
[----:B------:R-:W-:Y:S01]  /*3ed0*/  HMMA.16816.F32.BF16 R56, R16, R62, R68 ;  /* 0x0000003e1038723c */ /* 0x000fe20000041844 */
[----:B------:R-:W-:-:S04]  /*3ee0*/  FMUL.FTZ R0, R84, c[0x0][0x320] ;  /* 0x0000c80054007a20 */ /* 0x000fc80000410000 */
[----:B------:R2:W3:Y:S03]  /*3ef0*/  MUFU.TANH R108, R0 ;  /* 0x00000000006c7308 */ /* 0x0004e60000002400 */
[C---:B------:R-:W-:Y:S08]  /*3f00*/  HMMA.16816.F32.BF16 R112, R44.reuse, R96, R112 ;  /* 0x000000602c70723c */ /* 0x040ff00000041870 */
[----:B------:R-:W-:Y:S01]  /*3f10*/  HMMA.16816.F32.BF16 R92, R44, R94, R120 ;  /* 0x0000005e2c5c723c */ /* 0x000fe20000041878 */
[----:B--2---:R-:W-:-:S07]  /*3f20*/  FMUL.FTZ R0, R85, c[0x0][0x320] ;  /* 0x0000c80055007a20 */ /* 0x004fce0000410000 */
[----:B------:R-:W-:Y:S01]  /*3f30*/  HMMA.16816.F32.BF16 R116, R44, R98, R116 ;  /* 0x000000622c74723c */ /* 0x000fe20000041874 */
[----:B------:R2:W1:Y:S07]  /*3f40*/  MUFU.TANH R101, R0 ;  /* 0x0000000000657308 */ /* 0x00046e0000002400 */
[----:B------:R-:W-:Y:S01]  /*3f50*/  HMMA.16816.F32.BF16 R68, R12, R62, R76 ;  /* 0x0000003e0c44723c */ /* 0x000fe2000004184c */
[----:B------:R-:W5:Y:S07]  /*3f60*/  LDSM.16.M88.4 R60, [R187] ;  /* 0x00000000bb3c783b */ /* 0x000f6e0000000200 */
[----:B------:R-:W-:Y:S01]  /*3f70*/  HMMA.16816.F32.BF16 R44, R32, R52, R104 ;  /* 0x00000034202c723c */ /* 0x000fe20000041868 */
[----:B--2---:R-:W-:-:S04]  /*3f80*/  FMUL.FTZ R0, R86, c[0x0][0x320] ;  /* 0x0000c80056007a20 */ /* 0x004fc80000410000 */
[----:B------:R2:W1:Y:S03]  /*3f90*/  MUFU.TANH R105, R0 ;  /* 0x0000000000697308 */ /* 0x0004660000002400 */
[----:B----4-:R-:W-:Y:S08]  /*3fa0*/  HMMA.16816.F32.BF16 R72, R28, R64, R72 ;  /* 0x000000401c48723c */ /* 0x010ff00000041848 */
[----:B------:R-:W-:Y:S01]  /*3fb0*/  HMMA.16816.F32.BF16 R76, R8, R50, R56 ;  /* 0x00000032084c723c */ /* 0x000fe20000041838 */
[----:B------:R-:W4:Y:S01]  /*3fc0*/  LDSM.16.M88.4 R56, [R180+0x1400] ;  /* 0x00140000b438783b */ /* 0x000f220000000200 */
[----:B--2---:R-:W-:-:S06]  /*3fd0*/  FMUL.FTZ R0, R87, c[0x0][0x320] ;  /* 0x0000c80057007a20 */ /* 0x004fcc0000410000 */
[----:B------:R-:W-:Y:S01]  /*3fe0*/  HMMA.16816.F32.BF16 R84, R4, R50, R68 ;  /* 0x000000320454723c */ /* 0x000fe20000041844 */
[----:B------:R2:W1:Y:S07]  /*3ff0*/  MUFU.TANH R102, R0 ;  /* 0x0000000000667308 */ /* 0x00046e0000002400 */
[----:B------:R-:W-:Y:S08]  /*4000*/  HMMA.16816.F32.BF16 R44, R20, R64, R44 ;  /* 0x00000040142c723c */ /* 0x000ff0000004182c */
[----:B------:R-:W-:Y:S01]  /*4010*/  HMMA.16816.F32.BF16 R48, R36, R54, R92 ;  /* 0x000000362430723c */ /* 0x000fe2000004185c */
[----:B--2---:R-:W-:-:S04]  /*4020*/  FMUL.FTZ R0, R80, c[0x0][0x320] ;  /* 0x0000c80050007a20 */ /* 0x004fc80000410000 */
[----:B------:R2:W2:Y:S03]  /*4030*/  MUFU.TANH R106, R0 ;  /* 0x00000000006a7308 */ /* 0x0004a60000002400 */
[----:B-1----:R-:W-:Y:S08]  /*4040*/  HMMA.16816.F32.BF16 R68, R16, R24, R72 ;  /* 0x000000181044723c */ /* 0x002ff00000041848 */
[----:B------:R-:W-:Y:S01]  /*4050*/  HMMA.16816.F32.BF16 R72, R32, R54, R124 ;  /* 0x000000362048723c */ /* 0x000fe2000004187c */
[----:B--2---:R-:W-:-:S07]  /*4060*/  FMUL.FTZ R0, R81, c[0x0][0x320] ;  /* 0x0000c80051007a20 */ /* 0x004fce0000410000 */
[----:B------:R-:W-:Y:S01]  /*4070*/  HMMA.16816.F32.BF16 R44, R12, R24, R44 ;  /* 0x000000180c2c723c */ /* 0x000fe2000004182c */
[----:B------:R1:W2:Y:S07]  /*4080*/  MUFU.TANH R103, R0 ;  /* 0x0000000000677308 */ /* 0x0002ae0000002400 */
[----:B------:R-:W-:Y:S01]  /*4090*/  HMMA.16816.F32.BF16 R52, R28, R66, R48 ;  /* 0x000000421c34723c */ /* 0x000fe20000041830 */
[----:B------:R-:W2:Y:S01]  /*40a0*/  LDSM.16.M88.4 R48, [R189] ;  /* 0x00000000bd30783b */ /* 0x000ea20000000200 */
[----:B-1----:R-:W-:-:S04]  /*40b0*/  FMUL.FTZ R0, R82, c[0x0][0x320] ;  /* 0x0000c80052007a20 */ /* 0x002fc80000410000 */
[----:B------:R1:W1:Y:S10]  /*40c0*/  MUFU.TANH R109, R0 ;  /* 0x00000000006d7308 */ /* 0x0002740000002400 */
[----:B-----5:R-:W-:Y:S01]  /*40d0*/  HMMA.16816.F32.BF16 R88, R4, R60, R44 ;  /* 0x0000003c0458723c */ /* 0x020fe2000004182c */
[----:B------:R-:W5:Y:S07]  /*40e0*/  LDSM.16.M88.4 R44, [R180+0x2000] ;  /* 0x00200000b42c783b */ /* 0x000f6e0000000200 */
[----:B------:R-:W-:Y:S01]  /*40f0*/  HMMA.16816.F32.BF16 R52, R16, R26, R52 ;  /* 0x0000001a1034723c */ /* 0x000fe20000041834 */
[----:B-1----:R-:W-:-:S07]  /*4100*/  FMUL.FTZ R0, R83, c[0x0][0x320] ;  /* 0x0000c80053007a20 */ /* 0x002fce0000410000 */
[----:B------:R-:W-:Y:S01]  /*4110*/  HMMA.16816.F32.BF16 R80, R8, R60, R68 ;  /* 0x0000003c0850723c */ /* 0x000fe20000041844 */
[----:B------:R1:W1:Y:S07]  /*4120*/  MUFU.TANH R104, R0 ;  /* 0x0000000000687308 */ /* 0x00026e0000002400 */
[----:B------:R-:W-:Y:S08]  /*4130*/  HMMA.16816.F32.BF16 R68, R20, R66, R72 ;  /* 0x000000421444723c */ /* 0x000ff00000041848 */
[----:B----4-:R-:W-:Y:S01]  /*4140*/  HMMA.16816.F32.BF16 R64, R36, R56, R112 ;  /* 0x000000382440723c */ /* 0x010fe20000041870 */
[----:B-1----:R-:W-:-:S04]  /*4150*/  FMUL.FTZ R0, R76, c[0x0][0x320] ;  /* 0x0000c8004c007a20 */ /* 0x002fc80000410000 */
[----:B------:R1:W4:Y:S03]  /*4160*/  MUFU.TANH R94, R0 ;  /* 0x00000000005e7308 */ /* 0x0003260000002400 */
[----:B------:R-:W-:Y:S08]  /*4170*/  HMMA.16816.F32.BF16 R36, R36, R58, R116 ;  /* 0x0000003a2424723c */ /* 0x000ff00000041874 */
[----:B------:R-:W-:Y:S01]  /*4180*/  HMMA.16816.F32.BF16 R72, R12, R26, R68 ;  /* 0x0000001a0c48723c */ /* 0x000fe20000041844 */
[----:B------:R-:W3:Y:S01]  /*4190*/  LDSM.16.M88.4 R24, [R186] ;  /* 0x00000000ba18783b */ /* 0x000ee20000000200 */
[----:B------:R-:W-:-:S04]  /*41a0*/  DEPBAR.LE SB0, 0x0 ;  /* 0x000080000000791a */ /* 0x000fc80000000000 */
[----:B-1----:R-:W-:Y:S02]  /*41b0*/  FMUL.FTZ R0, R77, c[0x0][0x320] ;  /* 0x0000c8004d007a20 */ /* 0x002fe40000410000 */
[C---:B--2---:R-:W-:Y:S02]  /*41c0*/  HMMA.16816.F32.BF16 R64, R28.reuse, R48, R64 ;  /* 0x000000301c40723c */ /* 0x044fe40000041840 */
[----:B------:R1:W2:Y:S06]  /*41d0*/  MUFU.TANH R93, R0 ;  /* 0x00000000005d7308 */ /* 0x0002ac0000002400 */
[----:B------:R-:W-:Y:S08]  /*41e0*/  HMMA.16816.F32.BF16 R28, R28, R50, R36 ;  /* 0x000000321c1c723c */ /* 0x000ff00000041824 */
[----:B------:R-:W-:Y:S01]  /*41f0*/  HMMA.16816.F32.BF16 R72, R4, R62, R72 ;  /* 0x0000003e0448723c */ /* 0x000fe20000041848 */
[----:B-1----:R-:W-:-:S04]  /*4200*/  FMUL.FTZ R0, R78, c[0x0][0x320] ;  /* 0x0000c8004e007a20 */ /* 0x002fc80000410000 */
[----:B------:R1:W1:Y:S02]  /*4210*/  MUFU.TANH R96, R0 ;  /* 0x0000000000607308 */ /* 0x0002640000002400 */
[----:B-1----:R-:W-:Y:S02]  /*4220*/  FMUL.FTZ R0, R79, c[0x0][0x320] ;  /* 0x0000c8004f007a20 */ /* 0x002fe40000410000 */
[C---:B------:R-:W-:Y:S04]  /*4230*/  HMMA.16816.F32.BF16 R76, R32.reuse, R56, R128 ;  /* 0x00000038204c723c */ /* 0x040fe80000041880 */
[----:B------:R1:W1:Y:S04]  /*4240*/  MUFU.TANH R95, R0 ;  /* 0x00000000005f7308 */ /* 0x0002680000002400 */
[----:B------:R-:W-:Y:S01]  /*4250*/  HMMA.16816.F32.BF16 R32, R32, R58, R132 ;  /* 0x0000003a2020723c */ /* 0x000fe20000041884 */
[----:B-1----:R-:W-:-:S04]  /*4260*/  FMUL.FTZ R0, R84, c[0x0][0x320] ;  /* 0x0000c80054007a20 */ /* 0x002fc80000410000 */
[----:B------:R1:W1:Y:S11]  /*4270*/  MUFU.TANH R98, R0 ;  /* 0x0000000000627308 */ /* 0x0002760000002400 */
[C---:B------:R-:W-:Y:S08]  /*4280*/  HMMA.16816.F32.BF16 R68, R20.reuse, R48, R76 ;  /* 0x000000301444723c */ /* 0x040ff0000004184c */
[----:B------:R-:W-:Y:S01]  /*4290*/  HMMA.16816.F32.BF16 R48, R20, R50, R32 ;  /* 0x000000321430723c */ /* 0x000fe20000041820 */
[----:B-1----:R-:W-:-:S04]  /*42a0*/  FMUL.FTZ R0, R85, c[0x0][0x320] ;  /* 0x0000c80055007a20 */ /* 0x002fc80000410000 */
[----:B------:R1:W1:Y:S11]  /*42b0*/  MUFU.TANH R97, R0 ;  /* 0x0000000000617308 */ /* 0x0002760000002400 */
[C---:B-----5:R-:W-:Y:S08]  /*42c0*/  HMMA.16816.F32.BF16 R36, R12.reuse, R44, R68 ;  /* 0x0000002c0c24723c */ /* 0x060ff00000041844 */
[----:B------:R-:W-:Y:S01]  /*42d0*/  HMMA.16816.F32.BF16 R12, R12, R46, R48 ;  /* 0x0000002e0c0c723c */ /* 0x000fe20000041830 */
[----:B-1----:R-:W-:-:S04]  /*42e0*/  FMUL.FTZ R0, R86, c[0x0][0x320] ;  /* 0x0000c80056007a20 */ /* 0x002fc80000410000 */
[----:B------:R1:W1:Y:S11]  /*42f0*/  MUFU.TANH R100, R0 ;  /* 0x0000000000647308 */ /* 0x0002760000002400 */
[----:B---3--:R-:W-:Y:S01]  /*4300*/  HMMA.16816.F32.BF16 R20, R4, R24, R36 ;  /* 0x000000180414723c */ /* 0x008fe20000041824 */
[----:B-1----:R-:W-:-:S07]  /*4310*/  FMUL.FTZ R0, R87, c[0x0][0x320] ;  /* 0x0000c80057007a20 */ /* 0x002fce0000410000 */
[----:B------:R-:W-:Y:S01]  /*4320*/  HMMA.16816.F32.BF16 R4, R4, R26, R12 ;  /* 0x0000001a0404723c */ /* 0x000fe2000004180c */
[----:B------:R1:W3:Y:S02]  /*4330*/  MUFU.TANH R99, R0 ;  /* 0x0000000000637308 */ /* 0x0002e40000002400 */
        /* <DEDUP_REMOVED lines=71> */
[----:B--234-:R-:W-:Y:S01]  /*47b0*/  IMAD.MOV.U32 R2, RZ, RZ, c[0x0][0x2b8] ;  /* 0x0000ae00ff027624 */ /* 0x01cfe200078e00ff */
[----:B------:R-:W-:Y:S01]  /*47c0*/  ISETP.GT.AND P1, PT, R238, 0x2f, PT ;  /* 0x0000002fee00780c */ /* 0x000fe20003f24270 */
[----:B------:R-:W-:-:S03]  /*47d0*/  IMAD.MOV.U32 R207, RZ, RZ, RZ ;  /* 0x000000ffffcf7224 */ /* 0x000fc600078e00ff */
[----:B------:R-:W-:Y:S02]  /*47e0*/  ISETP.NE.AND P2, PT, R2, 0x1, PT ;  /* 0x000000010200780c */ /* 0x000fe40003f45270 */
[----:B------:R-:W-:-:S04]  /*47f0*/  IADD3 R2, R238, R136, R240 ;  /* 0x00000088ee027210 */ /* 0x000fc80007ffe0f0 */
[----:B------:R-:W-:-:S05]  /*4800*/  IADD3 R2, R2, -0x30, RZ ;  /* 0xffffffd002027810 */ /* 0x000fca0007ffe0ff */
[----:B-1----:R-:W-:Y:S02]  /*4810*/  IMAD.MOV.U32 R0, RZ, RZ, R2 ;  /* 0x000000ffff007224 */ /* 0x002fe400078e0002 */
        /* <DEDUP_REMOVED lines=18> */
[----:B------:R-:W-:-:S04]  /*4940*/  IMAD R0, R0, c[0x0][0x1f0], RZ ;  /* 0x00007c0000007a24 */ /* 0x000fc800078e02ff */
[----:B------:R-:W-:Y:S01]  /*4950*/  IMAD R4, R207, c[0x0][0x1f4], R0 ;  /* 0x00007d00cf047a24 */ /* 0x000fe200078e0200 */
[----:B------:R-:W-:-:S04]  /*4960*/  IADD3 R0, P0, R242, R2, RZ ;  /* 0x00000002f2007210 */ /* 0x000fc80007f1e0ff */
[----:B------:R-:W-:Y:S02]  /*4970*/  IADD3.X R2, R241, R3, R4, P0, !PT ;  /* 0x00000003f1027210 */ /* 0x000fe400007fe404 */
[----:B------:R-:W-:-:S04]  /*4980*/  LEA R9, P0, R0, c[0x0][0x1c8], 0x1 ;  /* 0x0000720000097a11 */ /* 0x000fc800078008ff */
[----:B------:R-:W-:Y:S01]  /*4990*/  LEA.HI.X R8, R0, c[0x0][0x1cc], R2, 0x1, P0 ;  /* 0x0000730000087a11 */ /* 0x000fe200000f0c02 */
[----:B------:R-:W-:Y:S06]  /*49a0*/  BRA.DIV ~URZ, `(.L_x_590) ;  /* 0x00014f427f007947 */ /* 0x000fec000b800000 */
[----:B------:R1:W2:Y:S02]  /*49b0*/  SHFL.IDX PT, R4, R8, RZ, 0x1c1f ;  /* 0x001c1fff08047589 */ /* 0x0002a400000e0000 */
.L_x_787:
[----:B------:R-:W-:Y:S05]  /*49c0*/  BRA.DIV ~URZ, `(.L_x_591) ;  /* 0x00014f927f007947 */ /* 0x000fea000b800000 */
[----:B------:R3:W4:Y:S02]  /*49d0*/  SHFL.IDX PT, R0, R9, RZ, 0x1c1f ;  /* 0x001c1fff09007589 */ /* 0x00072400000e0000 */
.L_x_788:
[----:B------:R-:W-:Y:S01]  /*49e0*/  BSSY B0, `(.L_x_592) ;  /* 0x0000014000007945 */ /* 0x000fe20003800000 */
[----:B------:R-:W-:Y:S05]  /*49f0*/  @!P1 BRA `(.L_x_593) ;  /* 0x0000012000009947 */ /* 0x000fea0003800000 */
[C---:B------:R-:W-:Y:S01]  /*4a00*/  IMAD.SHL.U32 R2, R210.reuse, 0x2, RZ ;  /* 0x00000002d2027824 */ /* 0x040fe200078e00ff */
[----:B------:R-:W-:Y:S01]  /*4a10*/  ISETP.GE.AND P0, PT, R210, c[0x0][0x1d4], PT ;  /* 0x00007500d2007a0c */ /* 0x000fe20003f06270 */
[----:B------:R-:W-:Y:S02]  /*4a20*/  IMAD.SHL.U32 R6, R235, 0x2, RZ ;  /* 0x00000002eb067824 */ /* 0x000fe400078e00ff */
[----:B------:R-:W-:Y:S01]  /*4a30*/  IMAD.SHL.U32 R5, R236, 0x2, RZ ;  /* 0x00000002ec057824 */ /* 0x000fe200078e00ff */
[----:B----4-:R-:W-:-:S05]  /*4a40*/  IADD3 R2, P1, R0, R2, RZ ;  /* 0x0000000200027210 */ /* 0x010fca0007f3e0ff */
[----:B--2---:R-:W-:Y:S01]  /*4a50*/  IMAD.X R3, R4, 0x1, R217, P1 ;  /* 0x0000000104037824 */ /* 0x004fe200008e06d9 */
[----:B------:R-:W-:-:S04]  /*4a60*/  IADD3 R6, P1, R0, R6, RZ ;  /* 0x0000000600067210 */ /* 0x000fc80007f3e0ff */
[----:B------:R-:W-:Y:S01]  /*4a70*/  @!PT LDS RZ, [RZ] ;  /* 0x00000000fffff984 */ /* 0x000fe20000000800 */
[----:B------:R-:W-:Y:S01]  /*4a80*/  @!PT LDS RZ, [RZ] ;  /* 0x00000000fffff984 */ /* 0x000fe20000000800 */
[----:B------:R-:W-:Y:S01]  /*4a90*/  @!PT LDS RZ, [RZ] ;  /* 0x00000000fffff984 */ /* 0x000fe20000000800 */
[----:B------:R2:W-:Y:S01]  /*4aa0*/  LDGSTS.E.BYPASS.LTC128B.128 [R195+0x3c80], [R2.64], !P0 ;  /* 0x03c8000002c37fae */ /* 0x0005e2000c101d46 */
[----:B------:R-:W-:Y:S01]  /*4ab0*/  IMAD.X R7, R4, 0x1, R215, P1 ;  /* 0x0000000104077824 */ /* 0x000fe200008e06d7 */
[----:B------:R-:W-:-:S13]  /*4ac0*/  ISETP.GE.AND P1, PT, R235, c[0x0][0x1d4], PT ;  /* 0x00007500eb007a0c */ /* 0x000fda0003f26270 */
[----:B------:R4:W-:Y:S01]  /*4ad0*/  LDGSTS.E.BYPASS.LTC128B.128 [R195+0x4880], [R6.64], !P1 ;  /* 0x0488000006c37fae */ /* 0x0009e2000c901d46 */
[----:B--2---:R-:W-:-:S05]  /*4ae0*/  IADD3 R2, P0, R0, R5, RZ ;  /* 0x0000000500027210 */ /* 0x004fca0007f1e0ff */
[----:B------:R-:W-:Y:S01]  /*4af0*/  IMAD.X R3, R4, 0x1, R216, P0 ;  /* 0x0000000104037824 */ /* 0x000fe200000e06d8 */
[----:B------:R-:W-:-:S13]  /*4b00*/  ISETP.GE.AND P0, PT, R236, c[0x0][0x1d4], PT ;  /* 0x00007500ec007a0c */ /* 0x000fda0003f06270 */
[----:B------:R4:W-:Y:S02]  /*4b10*/  LDGSTS.E.BYPASS.LTC128B.128 [R195+0x5480], [R2.64], !P0 ;  /* 0x0548000002c37fae */ /* 0x0009e4000c101d46 */
.L_x_593:
[----:B------:R-:W-:Y:S05]  /*4b20*/  BSYNC B0 ;  /* 0x0000000000007941 */ /* 0x000fea0003800000 */
.L_x_592:
[----:B------:R-:W-:Y:S01]  /*4b30*/  ISETP.GE.AND P0, PT, R10, 0x21, PT ;  /* 0x000000210a00780c */ /* 0x000fe20003f06270 */
[----:B------:R-:W-:Y:S06]  /*4b40*/  BRA.DIV ~URZ, `(.L_x_594) ;  /* 0x00014e827f007947 */ /* 0x000fec000b800000 */
[----:B--2---:R2:W1:Y:S04]  /*4b50*/  SHFL.IDX PT, R4, R8, 0x1, 0x1c1f ;  /* 0x003c1f0008047f89 */ /* 0x00446800000e0000 */
[----:B----4-:R2:W4:Y:S02]  /*4b60*/  SHFL.IDX PT, R0, R9, 0x1, 0x1c1f ;  /* 0x003c1f0009007f89 */ /* 0x01052400000e0000 */
.L_x_789:
[----:B------:R-:W-:Y:S05]  /*4b70*/  @!P0 BRA `(.L_x_589) ;  /* 0x0000012000008947 */ /* 0x000fea0003800000 */
[C---:B------:R-:W-:Y:S01]  /*4b80*/  IMAD.SHL.U32 R2, R210.reuse, 0x2, RZ ;  /* 0x00000002d2027824 */ /* 0x040fe200078e00ff */
[----:B------:R-:W-:Y:S01]  /*4b90*/  ISETP.GE.AND P0, PT, R210, c[0x0][0x1d4], PT ;  /* 0x00007500d2007a0c */ /* 0x000fe20003f06270 */
[----:B------:R-:W-:Y:S02]  /*4ba0*/  IMAD.SHL.U32 R6, R235, 0x2, RZ ;  /* 0x00000002eb067824 */ /* 0x000fe400078e00ff */
[----:B------:R-:W-:Y:S01]  /*4bb0*/  IMAD.SHL.U32 R5, R236, 0x2, RZ ;  /* 0x00000002ec057824 */ /* 0x000fe200078e00ff */
[----:B----4-:R-:W-:-:S05]  /*4bc0*/  IADD3 R2, P1, R0, R2, RZ ;  /* 0x0000000200027210 */ /* 0x010fca0007f3e0ff */
[----:B-1----:R-:W-:Y:S01]  /*4bd0*/  IMAD.X R3, R4, 0x1, R217, P1 ;  /* 0x0000000104037824 */ /* 0x002fe200008e06d9 */
        /* <DEDUP_REMOVED lines=8> */
[----:B-1----:R-:W-:-:S05]  /*4c60*/  IADD3 R2, P0, R0, R5, RZ ;  /* 0x0000000500027210 */ /* 0x002fca0007f1e0ff */
[----:B------:R-:W-:Y:S01]  /*4c70*/  IMAD.X R3, R4, 0x1, R216, P0 ;  /* 0x0000000104037824 */ /* 0x000fe200000e06d8 */
[----:B------:R-:W-:-:S13]  /*4c80*/  ISETP.GE.AND P0, PT, R236, c[0x0][0x1d4], PT ;  /* 0x00007500ec007a0c */ /* 0x000fda0003f06270 */
[----:B------:R4:W-:Y:S02]  /*4c90*/  LDGSTS.E.BYPASS.LTC128B.128 [R195+0x5c80], [R2.64], !P0 ;  /* 0x05c8000002c37fae */ /* 0x0009e4000c101d46 */
.L_x_589:
[----:B--234-:R-:W-:Y:S05]  /*4ca0*/  BSYNC B1 ;  /* 0x0000000000017941 */ /* 0x01cfea0003800000 */
.L_x_588:
[----:B-1----:R-:W-:Y:S01]  /*4cb0*/  IMAD.MOV.U32 R0, RZ, RZ, c[0x0][0x2c4] ;  /* 0x0000b100ff007624 */ /* 0x002fe200078e00ff */
[----:B------:R-:W-:Y:S01]  /*4cc0*/  ULDC UR4, c[0x0][0x324] ;  /* 0x0000c90000047ab9 */ /* 0x000fe20000000800 */
[----:B------:R-:W-:Y:S01]  /*4cd0*/  IADD3 R2, -R234, 0x1, R41 ;  /* 0x00000001ea027810 */ /* 0x000fe20007ffe129 */
[----:B------:R-:W-:Y:S01]  /*4ce0*/  ULOP3.LUT UR4, URZ, UR4, URZ, 0x33, !UPT ;  /* 0x000000043f047292 */ /* 0x000fe2000f8e333f */
[----:B------:R-:W0:Y:S01]  /*4cf0*/  LDGDEPBAR ;  /* 0x00000000000079af */ /* 0x000e220000000000 */
[----:B------:R-:W-:Y:S01]  /*4d00*/  ISETP.NE.AND P0, PT, R0, 0x1, PT ;  /* 0x000000010000780c */ /* 0x000fe20003f05270 */
[----:B------:R-:W-:Y:S01]  /*4d10*/  IMAD.IADD R0, R251, 0x1, R250 ;  /* 0x00000001fb007824 */ /* 0x000fe200078e02fa */
[----:B------:R-:W-:Y:S01]  /*4d20*/  IADD3 R8, -R234, R40, RZ ;  /* 0x00000028ea087210 */ /* 0x000fe20007ffe1ff */
[----:B------:R-:W-:Y:S02]  /*4d30*/  IMAD.IADD R7, R41, 0x1, -R234 ;  /* 0x0000000129077824 */ /* 0x000fe400078e0aea */
[----:B------:R-:W-:-:S08]  /*4d40*/  IMAD.MOV.U32 R5, RZ, RZ, R0 ;  /* 0x000000ffff057224 */ /* 0x000fd000078e0000 */
[----:B------:R-:W-:Y:S01]  /*4d50*/  @P0 IMAD.HI.U32 R3, R0, c[0x0][0x2c8], RZ ;  /* 0x0000b20000030a27 */ /* 0x000fe200078e00ff */
[----:B------:R-:W-:-:S04]  /*4d60*/  IADD3 R0, R2, -R232, RZ ;  /* 0x800000e802007210 */ /* 0x000fc80007ffe0ff */
[C---:B------:R-:W-:Y:S02]  /*4d70*/  IADD3 R6, R0.reuse, UR4, RZ ;  /* 0x0000000400067c10 */ /* 0x040fe4000fffe0ff */
[----:B------:R-:W-:Y:S02]  /*4d80*/  @P0 SHF.R.U32.HI R5, RZ, c[0x0][0x2cc], R3 ;  /* 0x0000b300ff050a19 */ /* 0x000fe40000011603 */
[----:B------:R-:W-:Y:S01]  /*4d90*/  IADD3 R4, R0, c[0x0][0x328], RZ ;  /* 0x0000ca0000047a10 */ /* 0x000fe20007ffe0ff */
[----:B------:R-:W-:Y:S05]  /*4da0*/  BRA.DIV ~URZ, `(.L_x_595) ;  /* 0x00014cf27f007947 */ /* 0x000fea000b800000 */
[----:B------:R1:W2:Y:S02]  /*4db0*/  SHFL.IDX PT, R3, R5, RZ, 0x1c1f ;  /* 0x001c1fff05037589 */ /* 0x0002a400000e0000 */
.L_x_790:
[----:B------:R-:W-:Y:S01]  /*4dc0*/  IMAD.MOV.U32 R0, RZ, RZ, c[0x0][0x32c] ;  /* 0x0000cb00ff007624 */ /* 0x000fe200078e00ff */
[----:B--2---:R-:W-:-:S04]  /*4dd0*/  IADD3 R2, R4, R3, RZ ;  /* 0x0000000304027210 */ /* 0x004fc80007ffe0ff */
[----:B------:R-:W-:Y:S01]  /*4de0*/  ISETP.GE.AND P0, PT, R0, 0x1, PT ;  /* 0x000000010000780c */ /* 0x000fe20003f06270 */
[----:B------:R-:W-:Y:S01]  /*4df0*/  IMAD.IADD R0, R6, 0x1, R3 ;  /* 0x0000000106007824 */ /* 0x000fe200078e0203 */
[----:B------:R-:W-:-:S11]  /*4e00*/  IMNMX R2, R7, R2, PT ;  /* 0x0000000207027217 */ /* 0x000fd60003800200 */
[----:B------:R-:W-:Y:S05]  /*4e10*/  @!P0 BRA `(.L_x_596) ;  /* 0x0000014000008947 */ /* 0x000fea0003800000 */
[----:B------:R-:W-:Y:S01]  /*4e20*/  IADD3 R3, -R232, R233, R3 ;  /* 0x000000e9e8037210 */ /* 0x000fe20007ffe103 */
[----:B------:R-:W-:Y:S03]  /*4e30*/  BSSY B0, `(.L_x_597) ;  /* 0x000000e000007945 */ /* 0x000fe60003800000 */
        /* <DEDUP_REMOVED lines=9> */
.L_x_598:
[----:B------:R-:W-:-:S04]  /*4ed0*/  MOV R9, 0x1 ;  /* 0x0000000100097802 */ /* 0x000fc80000000f00 */
[----:B------:R-:W-:-:S13]  /*4ee0*/  ISETP.NE.AND P0, PT, R9, c[0x0][0x32c], PT ;  /* 0x0000cb0009007a0c */ /* 0x000fda0003f05270 */
[----:B------:R-:W-:-:S05]  /*4ef0*/  @P0 IMAD.HI.U32 R9, R3, c[0x0][0x330], RZ ;  /* 0x0000cc0003090a27 */ /* 0x000fca00078e00ff */
[----:B------:R-:W-:Y:S02]  /*4f00*/  @P0 SHF.R.U32.HI R3, RZ, c[0x0][0x334], R9 ;  /* 0x0000cd00ff030a19 */ /* 0x000fe40000011609 */
.L_x_599:
[----:B------:R-:W-:Y:S05]  /*4f10*/  BSYNC B0 ;  /* 0x0000000000007941 */ /* 0x000fea0003800000 */
.L_x_597:
[----:B------:R-:W-:-:S05]  /*4f20*/  IMAD R3, R3, c[0x0][0x32c], R8 ;  /* 0x0000cb0003037a24 */ /* 0x000fca00078e0208 */
[----:B------:R-:W-:Y:S02]  /*4f30*/  IADD3 R9, R3, c[0x0][0x32c], RZ ;  /* 0x0000cb0003097a10 */ /* 0x000fe40007ffe0ff */
[----:B------:R-:W-:Y:S02]  /*4f40*/  IMNMX R0, R0, R3, !PT ;  /* 0x0000000300007217 */ /* 0x000fe40007800200 */
[----:B------:R-:W-:Y:S02]  /*4f50*/  IMNMX R2, R2, R9, PT ;  /* 0x0000000902027217 */ /* 0x000fe40003800200 */
.L_x_596:
[----:B------:R-:W-:Y:S02]  /*4f60*/  ISETP.GE.AND P0, PT, R40, 0x2, PT ;  /* 0x000000022800780c */ /* 0x000fe40003f06270 */
[----:B------:R-:W-:Y:S02]  /*4f70*/  LOP3.LUT R194, R194, 0xfffffff7, RZ, 0xc0, !PT ;  /* 0xfffffff7c2c27812 */ /* 0x000fe400078ec0ff */
[C---:B------:R-:W-:Y:S02]  /*4f80*/  ISETP.GE.AND P1, PT, R40.reuse, 0x9, PT ;  /* 0x000000092800780c */ /* 0x040fe40003f26270 */
[----:B------:R-:W-:-:S02]  /*4f90*/  ISETP.GE.AND P6, PT, R40, 0x12, PT ;  /* 0x000000122800780c */ /* 0x000fc40003fc6270 */
[C---:B------:R-:W-:Y:S02]  /*4fa0*/  ISETP.GE.AND P5, PT, R40.reuse, 0x19, PT ;  /* 0x000000192800780c */ /* 0x040fe40003fa6270 */
[C---:B------:R-:W-:Y:S02]  /*4fb0*/  ISETP.GE.AND P4, PT, R40.reuse, 0x1a, PT ;  /* 0x0000001a2800780c */ /* 0x040fe40003f86270 */
[----:B------:R-:W-:Y:S02]  /*4fc0*/  ISETP.GE.AND P3, PT, R40, 0x21, PT ;  /* 0x000000212800780c */ /* 0x000fe40003f66270 */
[----:B------:R-:W-:Y:S02]  /*4fd0*/  @P0 LOP3.LUT R194, R194, 0x8, RZ, 0xfc, !PT ;  /* 0x00000008c2c20812 */ /* 0x000fe400078efcff */
[----:B------:R-:W-:Y:S02]  /*4fe0*/  ISETP.GT.AND P0, PT, R0, 0x1, !P0 ;  /* 0x000000010000780c */ /* 0x000fe40004704270 */
[----:B------:R-:W-:-:S02]  /*4ff0*/  LOP3.LUT R194, R194, 0xfffffffb, RZ, 0xc0, !PT ;  /* 0xfffffffbc2c27812 */ /* 0x000fc400078ec0ff */
[----:B------:R-:W-:Y:S02]  /*5000*/  ISETP.LT.OR P0, PT, R2, 0x2, P0 ;  /* 0x000000020200780c */ /* 0x000fe40000701670 */
[----:B------:R-:W-:Y:S02]  /*5010*/  @P1 LOP3.LUT R194, R194, 0x4, RZ, 0xfc, !PT ;  /* 0x00000004c2c21812 */ /* 0x000fe400078efcff */
[----:B------:R-:W-:Y:S02]  /*5020*/  FSEL R19, R101, -INF , !P0 ;  /* 0xff80000065137808 */ /* 0x000fe40004000000 */
[----:B------:R-:W-:Y:S02]  /*5030*/  ISETP.GT.AND P0, PT, R0, 0x8, !P1 ;  /* 0x000000080000780c */ /* 0x000fe40004f04270 */
[----:B------:R-:W-:Y:S02]  /*5040*/  ISETP.GE.AND P1, PT, R40, 0xa, PT ;  /* 0x0000000a2800780c */ /* 0x000fe40003f26270 */
[----:B------:R-:W-:-:S02]  /*5050*/  ISETP.LT.OR P0, PT, R2, 0x9, P0 ;  /* 0x000000090200780c */ /* 0x000fc40000701670 */
[----:B------:R-:W-:Y:S02]  /*5060*/  LOP3.LUT R194, R194, 0xfffffffd, RZ, 0xc0, !PT ;  /* 0xfffffffdc2c27812 */ /* 0x000fe400078ec0ff */
[----:B------:R-:W-:Y:S02]  /*5070*/  FSEL R27, R94, -INF , !P0 ;  /* 0xff8000005e1b7808 */ /* 0x000fe40004000000 */
[----:B------:R-:W-:Y:S02]  /*5080*/  ISETP.GT.AND P0, PT, R0, 0x9, !P1 ;  /* 0x000000090000780c */ /* 0x000fe40004f04270 */
[----:B------:R-:W-:Y:S02]  /*5090*/  ISETP.GE.AND P2, PT, R40, 0x22, PT ;  /* 0x000000222800780c */ /* 0x000fe40003f46270 */
[----:B------:R-:W-:Y:S02]  /*50a0*/  ISETP.LT.OR P0, PT, R2, 0xa, P0 ;  /* 0x0000000a0200780c */ /* 0x000fe40000701670 */
[----:B------:R-:W-:-:S02]  /*50b0*/  @P1 LOP3.LUT R194, R194, 0x2, RZ, 0xfc, !PT ;  /* 0x00000002c2c21812 */ /* 0x000fc400078efcff */
[----:B------:R-:W-:Y:S02]  /*50c0*/  ISETP.GE.AND P1, PT, R40, 0x11, PT ;  /* 0x000000112800780c */ /* 0x000fe40003f26270 */
[----:B------:R-:W-:Y:S02]  /*50d0*/  FSEL R30, R93, -INF , !P0 ;  /* 0xff8000005d1e7808 */ /* 0x000fe40004000000 */
[----:B------:R-:W-:Y:S02]  /*50e0*/  ISETP.GT.AND P0, PT, R0, 0x10, !P1 ;  /* 0x000000100000780c */ /* 0x000fe40004f04270 */
[----:B------:R-:W-:Y:S02]  /*50f0*/  LOP3.LUT R194, R194, 0xfffffffe, RZ, 0xc0, !PT ;  /* 0xfffffffec2c27812 */ /* 0x000fe400078ec0ff */
[----:B------:R-:W-:-:S04]  /*5100*/  ISETP.LT.OR P0, PT, R2, 0x11, P0 ;  /* 0x000000110200780c */ /* 0x000fc80000701670 */
[----:B------:R-:W-:Y:S02]  /*5110*/  FSEL R33, R85, -INF , !P0 ;  /* 0xff80000055217808 */ /* 0x000fe40004000000 */
[----:B------:R-:W-:Y:S02]  /*5120*/  ISETP.GT.AND P0, PT, R0, 0x11, !P6 ;  /* 0x000000110000780c */ /* 0x000fe40007704270 */
[----:B------:R-:W-:Y:S02]  /*5130*/  @P1 LOP3.LUT R194, R194, 0x1, RZ, 0xfc, !PT ;  /* 0x00000001c2c21812 */ /* 0x000fe400078efcff */
[----:B------:R-:W-:Y:S02]  /*5140*/  ISETP.LT.OR P0, PT, R2, 0x12, P0 ;  /* 0x000000120200780c */ /* 0x000fe40000701670 */
[----:B------:R-:W-:Y:S02]  /*5150*/  ISETP.GE.AND P1, PT, R40, 0x29, PT ;  /* 0x000000292800780c */ /* 0x000fe40003f26270 */
[----:B------:R-:W-:-:S02]  /*5160*/  FSEL R34, R84, -INF , !P0 ;  /* 0xff80000054227808 */ /* 0x000fc40004000000 */
[----:B------:R-:W-:Y:S02]  /*5170*/  ISETP.GT.AND P0, PT, R0, 0x18, !P5 ;  /* 0x000000180000780c */ /* 0x000fe40006f04270 */
[----:B------:R-:W-:Y:S02]  /*5180*/  LOP3.LUT R194, R194, 0xffffffef, RZ, 0xc0, !PT ;  /* 0xffffffefc2c27812 */ /* 0x000fe400078ec0ff */
[----:B------:R-:W-:-:S04]  /*5190*/  ISETP.LT.OR P0, PT, R2, 0x19, P0 ;  /* 0x000000190200780c */ /* 0x000fc80000701670 */
[----:B------:R-:W-:Y:S02]  /*51a0*/  FSEL R39, R60, -INF , !P0 ;  /* 0xff8000003c277808 */ /* 0x000fe40004000000 */
[----:B------:R-:W-:Y:S02]  /*51b0*/  ISETP.GT.AND P0, PT, R0, 0x19, !P4 ;  /* 0x000000190000780c */ /* 0x000fe40006704270 */
[----:B------:R-:W-:Y:S02]  /*51c0*/  @P1 LOP3.LUT R194, R194, 0x10, RZ, 0xfc, !PT ;  /* 0x00000010c2c21812 */ /* 0x000fe400078efcff */
[----:B------:R-:W-:Y:S02]  /*51d0*/  ISETP.LT.OR P0, PT, R2, 0x1a, P0 ;  /* 0x0000001a0200780c */ /* 0x000fe40000701670 */
[----:B------:R-:W-:Y:S02]  /*51e0*/  LOP3.LUT R194, R194, 0xffffffdf, RZ, 0xc0, !PT ;  /* 0xffffffdfc2c27812 */ /* 0x000fe400078ec0ff */
[----:B------:R-:W-:-:S02]  /*51f0*/  FSEL R41, R57, -INF , !P0 ;  /* 0xff80000039297808 */ /* 0x000fc40004000000 */
[----:B------:R-:W-:-:S04]  /*5200*/  ISETP.GT.AND P0, PT, R0, 0x20, !P3 ;  /* 0x000000200000780c */ /* 0x000fc80005f04270 */
[----:B------:R-:W-:-:S04]  /*5210*/  ISETP.LT.OR P0, PT, R2, 0x21, P0 ;  /* 0x000000210200780c */ /* 0x000fc80000701670 */
[----:B------:R-:W-:Y:S02]  /*5220*/  FSEL R139, R25, -INF , !P0 ;  /* 0xff800000198b7808 */ /* 0x000fe40004000000 */
[----:B------:R-:W-:-:S04]  /*5230*/  ISETP.GT.AND P0, PT, R0, 0x21, !P2 ;  /* 0x000000210000780c */ /* 0x000fc80005704270 */
[----:B------:R-:W-:-:S04]  /*5240*/  ISETP.LT.OR P0, PT, R2, 0x22, P0 ;  /* 0x000000220200780c */ /* 0x000fc80000701670 */
[----:B------:R-:W-:Y:S02]  /*5250*/  FSEL R138, R24, -INF , !P0 ;  /* 0xff800000188a7808 */ /* 0x000fe40004000000 */
[----:B------:R-:W-:Y:S02]  /*5260*/  ISETP.GT.AND P0, PT, R0, 0x28, !P1 ;  /* 0x000000280000780c */ /* 0x000fe40004f04270 */
[----:B------:R-:W-:Y:S02]  /*5270*/  ISETP.GE.AND P1, PT, R40, 0x1, PT ;  /* 0x000000012800780c */ /* 0x000fe40003f26270 */
[----:B------:R-:W-:-:S04]  /*5280*/  ISETP.LT.OR P0, PT, R2, 0x29, P0 ;  /* 0x000000290200780c */ /* 0x000fc80000701670 */
[----:B------:R-:W-:Y:S02]  /*5290*/  FSEL R137, R13, -INF , !P0 ;  /* 0xff8000000d897808 */ /* 0x000fe40004000000 */
[----:B------:R-:W-:-:S04]  /*52a0*/  ISETP.GT.AND P0, PT, R0, RZ, !P1 ;  /* 0x000000ff0000720c */ /* 0x000fc80004f04270 */
[----:B------:R-:W-:-:S04]  /*52b0*/  ISETP.LT.OR P0, PT, R2, 0x1, P0 ;  /* 0x000000010200780c */ /* 0x000fc80000701670 */
[----:B------:R-:W-:Y:S02]  /*52c0*/  FSEL R18, R108, -INF , !P0 ;  /* 0xff8000006c127808 */ /* 0x000fe40004000000 */
[----:B------:R-:W-:-:S13]  /*52d0*/  ISETP.GE.AND P0, PT, R40, 0x2a, PT ;  /* 0x0000002a2800780c */ /* 0x000fda0003f06270 */
[----:B------:R-:W-:Y:S02]  /*52e0*/  @P0 LOP3.LUT R194, R194, 0x20, RZ, 0xfc, !PT ;  /* 0x00000020c2c20812 */ /* 0x000fe400078efcff */
[----:B------:R-:W-:-:S04]  /*52f0*/  ISETP.GT.AND P0, PT, R0, 0x29, !P0 ;  /* 0x000000290000780c */ /* 0x000fc80004704270 */
[----:B------:R-:W-:-:S04]  /*5300*/  ISETP.LT.OR P0, PT, R2, 0x2a, P0 ;  /* 0x0000002a0200780c */ /* 0x000fc80000701670 */
[----:B------:R-:W-:Y:S01]  /*5310*/  FSEL R136, R12, -INF , !P0 ;  /* 0xff8000000c887808 */ /* 0x000fe20004000000 */
[----:B------:R-:W-:Y:S06]  /*5320*/  BRA.DIV ~URZ, `(.L_x_600) ;  /* 0x000147d27f007947 */ /* 0x000fec000b800000 */
[----:B------:R2:W3:Y:S02]  /*5330*/  SHFL.IDX PT, R3, R5, 0x1, 0x1c1f ;  /* 0x003c1f0005037f89 */ /* 0x0004e400000e0000 */
.L_x_791:
[----:B------:R-:W-:Y:S01]  /*5340*/  IMAD.MOV.U32 R0, RZ, RZ, c[0x0][0x32c] ;  /* 0x0000cb00ff007624 */ /* 0x000fe200078e00ff */
[----:B---3--:R-:W-:-:S04]  /*5350*/  IADD3 R2, R4, R3, RZ ;  /* 0x0000000304027210 */ /* 0x008fc80007ffe0ff */
        /* <DEDUP_REMOVED lines=15> */
.L_x_603:
[----:B------:R-:W-:-:S04]  /*5450*/  MOV R9, 0x1 ;  /* 0x0000000100097802 */ /* 0x000fc80000000f00 */
[----:B------:R-:W-:-:S13]  /*5460*/  ISETP.NE.AND P0, PT, R9, c[0x0][0x32c], PT ;  /* 0x0000cb0009007a0c */ /* 0x000fda0003f05270 */
[----:B------:R-:W-:-:S05]  /*5470*/  @P0 IMAD.HI.U32 R9, R3, c[0x0][0x330], RZ ;  /* 0x0000cc0003090a27 */ /* 0x000fca00078e00ff */
[----:B------:R-:W-:Y:S02]  /*5480*/  @P0 SHF.R.U32.HI R3, RZ, c[0x0][0x334], R9 ;  /* 0x0000cd00ff030a19 */ /* 0x000fe40000011609 */
.L_x_604:
[----:B------:R-:W-:Y:S05]  /*5490*/  BSYNC B0 ;  /* 0x0000000000007941 */ /* 0x000fea0003800000 */
.L_x_602:
[----:B------:R-:W-:-:S05]  /*54a0*/  IMAD R3, R3, c[0x0][0x32c], R8 ;  /* 0x0000cb0003037a24 */ /* 0x000fca00078e0208 */
[----:B------:R-:W-:Y:S02]  /*54b0*/  IADD3 R9, R3, c[0x0][0x32c], RZ ;  /* 0x0000cb0003097a10 */ /* 0x000fe40007ffe0ff */
[----:B------:R-:W-:Y:S02]  /*54c0*/  IMNMX R0, R0, R3, !PT ;  /* 0x0000000300007217 */ /* 0x000fe40007800200 */
[----:B------:R-:W-:Y:S02]  /*54d0*/  IMNMX R2, R2, R9, PT ;  /* 0x0000000902027217 */ /* 0x000fe40003800200 */
.L_x_601:
[----:B------:R-:W-:-:S04]  /*54e0*/  LOP3.LUT P0, RZ, R194, 0x8, RZ, 0xc0, !PT ;  /* 0x00000008c2ff7812 */ /* 0x000fc8000780c0ff */
[----:B------:R-:W-:-:S04]  /*54f0*/  ISETP.GT.AND P0, PT, R0, 0x1, !P0 ;  /* 0x000000010000780c */ /* 0x000fc80004704270 */
[----:B------:R-:W-:-:S04]  /*5500*/  ISETP.LT.OR P0, PT, R2, 0x2, P0 ;  /* 0x000000020200780c */ /* 0x000fc80000701670 */
[----:B------:R-:W-:Y:S02]  /*5510*/  FSEL R17, R102, -INF , !P0 ;  /* 0xff80000066117808 */ /* 0x000fe40004000000 */
        /* <DEDUP_REMOVED lines=27> */
[----:B------:R-:W-:-:S04]  /*56d0*/  LOP3.LUT P0, RZ, R194, 0x10, RZ, 0xc0, !PT ;  /* 0x00000010c2ff7812 */ /* 0x000fc8000780c0ff */
[----:B------:R-:W-:-:S04]  /*56e0*/  ISETP.GT.AND P0, PT, R0, 0x28, !P0 ;  /* 0x000000280000780c */ /* 0x000fc80004704270 */
[----:B------:R-:W-:-:S04]  /*56f0*/  ISETP.LT.OR P0, PT, R2, 0x29, P0 ;  /* 0x000000290200780c */ /* 0x000fc80000701670 */
[----:B------:R-:W-:Y:S02]  /*5700*/  FSEL R125, R14, -INF , !P0 ;  /* 0xff8000000e7d7808 */ /* 0x000fe40004000000 */
[----:B------:R-:W-:-:S04]  /*5710*/  ISETP.GT.AND P0, PT, R0, RZ, !P1 ;  /* 0x000000ff0000720c */ /* 0x000fc80004f04270 */
[----:B------:R-:W-:-:S04]  /*5720*/  ISETP.LT.OR P0, PT, R2, 0x1, P0 ;  /* 0x000000010200780c */ /* 0x000fc80000701670 */
[----:B------:R-:W-:Y:S02]  /*5730*/  FSEL R15, R105, -INF , !P0 ;  /* 0xff800000690f7808 */ /* 0x000fe40004000000 */
[----:B------:R-:W-:-:S04]  /*5740*/  LOP3.LUT P0, RZ, R194, 0x20, RZ, 0xc0, !PT ;  /* 0x00000020c2ff7812 */ /* 0x000fc8000780c0ff */
[----:B------:R-:W-:-:S04]  /*5750*/  ISETP.GT.AND P0, PT, R0, 0x29, !P0 ;  /* 0x000000290000780c */ /* 0x000fc80004704270 */
[----:B------:R-:W-:-:S04]  /*5760*/  ISETP.LT.OR P0, PT, R2, 0x2a, P0 ;  /* 0x0000002a0200780c */ /* 0x000fc80000701670 */
[----:B------:R-:W-:Y:S01]  /*5770*/  FSEL R124, R11, -INF , !P0 ;  /* 0xff8000000b7c7808 */ /* 0x000fe20004000000 */
[----:B------:R-:W-:Y:S06]  /*5780*/  BRA.DIV ~URZ, `(.L_x_605) ;  /* 0x000143d27f007947 */ /* 0x000fec000b800000 */
[----:B------:R3:W4:Y:S02]  /*5790*/  SHFL.IDX PT, R3, R5, 0x2, 0x1c1f ;  /* 0x005c1f0005037f89 */ /* 0x00072400000e0000 */
.L_x_792:
[----:B------:R-:W-:Y:S01]  /*57a0*/  IMAD.MOV.U32 R0, RZ, RZ, c[0x0][0x32c] ;  /* 0x0000cb00ff007624 */ /* 0x000fe200078e00ff */
[----:B----4-:R-:W-:-:S04]  /*57b0*/  IADD3 R2, R4, R3, RZ ;  /* 0x0000000304027210 */ /* 0x010fc80007ffe0ff */
        /* <DEDUP_REMOVED lines=15> */
.L_x_608:
[----:B------:R-:W-:-:S04]  /*58b0*/  MOV R9, 0x1 ;  /* 0x0000000100097802 */ /* 0x000fc80000000f00 */
[----:B------:R-:W-:-:S13]  /*58c0*/  ISETP.NE.AND P0, PT, R9, c[0x0][0x32c], PT ;  /* 0x0000cb0009007a0c */ /* 0x000fda0003f05270 */
[----:B------:R-:W-:-:S05]  /*58d0*/  @P0 IMAD.HI.U32 R9, R3, c[0x0][0x330], RZ ;  /* 0x0000cc0003090a27 */ /* 0x000fca00078e00ff */
[----:B------:R-:W-:Y:S02]  /*58e0*/  @P0 SHF.R.U32.HI R3, RZ, c[0x0][0x334], R9 ;  /* 0x0000cd00ff030a19 */ /* 0x000fe40000011609 */
.L_x_609:
[----:B------:R-:W-:Y:S05]  /*58f0*/  BSYNC B0 ;  /* 0x0000000000007941 */ /* 0x000fea0003800000 */
.L_x_607:
[----:B------:R-:W-:-:S05]  /*5900*/  IMAD R3, R3, c[0x0][0x32c], R8 ;  /* 0x0000cb0003037a24 */ /* 0x000fca00078e0208 */
[----:B------:R-:W-:Y:S02]  /*5910*/  IADD3 R9, R3, c[0x0][0x32c], RZ ;  /* 0x0000cb0003097a10 */ /* 0x000fe40007ffe0ff */
[----:B------:R-:W-:Y:S02]  /*5920*/  IMNMX R0, R0, R3, !PT ;  /* 0x0000000300007217 */ /* 0x000fe40007800200 */
[----:B------:R-:W-:Y:S02]  /*5930*/  IMNMX R2, R2, R9, PT ;  /* 0x0000000902027217 */ /* 0x000fe40003800200 */
.L_x_606:
        /* <DEDUP_REMOVED lines=43> */
[----:B------:R4:W1:Y:S02]  /*5bf0*/  SHFL.IDX PT, R3, R5, 0x3, 0x1c1f ;  /* 0x007c1f0005037f89 */ /* 0x00086400000e0000 */
.L_x_793:
[----:B------:R-:W-:Y:S01]  /*5c00*/  IMAD.MOV.U32 R0, RZ, RZ, c[0x0][0x32c] ;  /* 0x0000cb00ff007624 */ /* 0x000fe200078e00ff */
[----:B-1----:R-:W-:-:S04]  /*5c10*/  IADD3 R2, R4, R3, RZ ;  /* 0x0000000304027210 */ /* 0x002fc80007ffe0ff */
        /* <DEDUP_REMOVED lines=15> */
.L_x_613:
[----:B------:R-:W-:-:S04]  /*5d10*/  MOV R4, 0x1 ;  /* 0x0000000100047802 */ /* 0x000fc80000000f00 */
[----:B------:R-:W-:-:S13]  /*5d20*/  ISETP.NE.AND P0, PT, R4, c[0x0][0x32c], PT ;  /* 0x0000cb0004007a0c */ /* 0x000fda0003f05270 */
[----:B------:R-:W-:-:S05]  /*5d30*/  @P0 IMAD.HI.U32 R4, R3, c[0x0][0x330], RZ ;  /* 0x0000cc0003040a27 */ /* 0x000fca00078e00ff */
[----:B------:R-:W-:Y:S02]  /*5d40*/  @P0 SHF.R.U32.HI R3, RZ, c[0x0][0x334], R4 ;  /* 0x0000cd00ff030a19 */ /* 0x000fe40000011604 */
.L_x_614:
[----:B------:R-:W-:Y:S05]  /*5d50*/  BSYNC B0 ;  /* 0x0000000000007941 */ /* 0x000fea0003800000 */
.L_x_612:
[----:B------:R-:W-:-:S05]  /*5d60*/  IMAD R3, R3, c[0x0][0x32c], R8 ;  /* 0x0000cb0003037a24 */ /* 0x000fca00078e0208 */
[----:B------:R-:W-:Y:S02]  /*5d70*/  IADD3 R4, R3, c[0x0][0x32c], RZ ;  /* 0x0000cb0003047a10 */ /* 0x000fe40007ffe0ff */
[----:B------:R-:W-:Y:S02]  /*5d80*/  IMNMX R0, R0, R3, !PT ;  /* 0x0000000300007217 */ /* 0x000fe40007800200 */
[----:B------:R-:W-:Y:S02]  /*5d90*/  IMNMX R2, R2, R4, PT ;  /* 0x0000000402027217 */ /* 0x000fe40003800200 */
.L_x_611:
[----:B------:R-:W-:Y:S02]  /*5da0*/  LOP3.LUT P0, RZ, R194, 0x8, RZ, 0xc0, !PT ;  /* 0x00000008c2ff7812 */ /* 0x000fe4000780c0ff */
[----:B------:R-:W-:Y:S02]  /*5db0*/  FMNMX.FTZ R3, R14, R16, !PT ;  /* 0x000000100e037209 */ /* 0x000fe40007810000 */
        /* <DEDUP_REMOVED lines=15> */
[----:B------:R-:W-:Y:S02]  /*5eb0*/  ISETP.GT.AND P0, PT, R0, 0x11, !P6 ;  /* 0x000000110000780c */ /* 0x000fe40007704270 */
[----:B------:R-:W-:Y:S02]  /*5ec0*/  LOP3.LUT P6, RZ, R194, 0x20, RZ, 0xc0, !PT ;  /* 0x00000020c2ff7812 */ /* 0x000fe400078cc0ff */
[----:B------:R-:W-:-:S04]  /*5ed0*/  ISETP.LT.OR P0, PT, R2, 0x12, P0 ;  /* 0x000000120200780c */ /* 0x000fc80000701670 */
[----:B------:R-:W-:Y:S02]  /*5ee0*/  FSEL R21, R76, -INF , !P0 ;  /* 0xff8000004c157808 */ /* 0x000fe40004000000 */
[----:B------:R-:W-:Y:S02]  /*5ef0*/  ISETP.GT.AND P0, PT, R0, 0x18, !P5 ;  /* 0x000000180000780c */ /* 0x000fe40006f04270 */
[----:B------:R-:W-:Y:S02]  /*5f00*/  LOP3.LUT P5, RZ, R194, 0x10, RZ, 0xc0, !PT ;  /* 0x00000010c2ff7812 */ /* 0x000fe400078ac0ff */
        /* <DEDUP_REMOVED lines=11> */
[C---:B------:R-:W-:Y:S02]  /*5fc0*/  ISETP.GT.AND P0, PT, R0.reuse, RZ, !P1 ;  /* 0x000000ff0000720c */ /* 0x040fe40004f04270 */
[----:B------:R-:W-:Y:S02]  /*5fd0*/  ISETP.GT.AND P1, PT, R0, 0x28, !P5 ;  /* 0x000000280000780c */ /* 0x000fe40006f24270 */
[C---:B------:R-:W-:Y:S02]  /*5fe0*/  ISETP.LT.OR P0, PT, R2.reuse, 0x1, P0 ;  /* 0x000000010200780c */ /* 0x040fe40000701670 */
[----:B------:R-:W-:Y:S02]  /*5ff0*/  ISETP.LT.OR P1, PT, R2, 0x29, P1 ;  /* 0x000000290200780c */ /* 0x000fe40000f21670 */
[----:B------:R-:W-:-:S02]  /*6000*/  FSEL R9, R109, -INF , !P0 ;  /* 0xff8000006d097808 */ /* 0x000fc40004000000 */
[----:B------:R-:W-:Y:S02]  /*6010*/  ISETP.GT.AND P0, PT, R0, 0x29, !P6 ;  /* 0x000000290000780c */ /* 0x000fe40007704270 */
[----:B------:R-:W-:Y:S02]  /*6020*/  FMNMX.FTZ R0, R15, R17, !PT ;  /* 0x000000110f007209 */ /* 0x000fe40007810000 */
[----:B------:R-:W-:Y:S02]  /*6030*/  ISETP.LT.OR P0, PT, R2, 0x2a, P0 ;  /* 0x0000002a0200780c */ /* 0x000fe40000701670 */
[----:B------:R-:W-:Y:S02]  /*6040*/  FMNMX.FTZ R2, R18, R19, !PT ;  /* 0x0000001312027209 */ /* 0x000fe40007810000 */
[----:B------:R-:W-:Y:S02]  /*6050*/  FMNMX.FTZ R4, R24, R0, !PT ;  /* 0x0000000018047209 */ /* 0x000fe40007810000 */
[----:B------:R-:W-:-:S02]  /*6060*/  FMNMX.FTZ R0, R9, R10, !PT ;  /* 0x0000000a09007209 */ /* 0x000fc40007810000 */
[----:B--234-:R-:W-:Y:S02]  /*6070*/  FMNMX.FTZ R5, R27, R2, !PT ;  /* 0x000000021b057209 */ /* 0x01cfe40007810000 */
        /* <DEDUP_REMOVED lines=26> */
[----:B------:R-:W-:Y:S02]  /*6220*/  FSEL R105, R43, -INF , !P1 ;  /* 0xff8000002b697808 */ /* 0x000fe40004800000 */
[----:B------:R-:W-:Y:S02]  /*6230*/  FMNMX.FTZ R4, R138, R4, !PT ;  /* 0x000000048a047209 */ /* 0x000fe40007810000 */
[----:B------:R-:W-:-:S02]  /*6240*/  FMNMX.FTZ R3, R126, R3, !PT ;  /* 0x000000037e037209 */ /* 0x000fc40007810000 */
[----:B------:R-:W-:Y:S02]  /*6250*/  FMNMX.FTZ R2, R122, R2, !PT ;  /* 0x000000027a027209 */ /* 0x000fe40007810000 */
[----:B------:R-:W-:Y:S02]  /*6260*/  FMNMX.FTZ R0, R107, R0, !PT ;  /* 0x000000006b007209 */ /* 0x000fe40007810000 */
[----:B------:R-:W-:Y:S02]  /*6270*/  FSEL R100, R42, -INF , !P0 ;  /* 0xff8000002a647808 */ /* 0x000fe40004000000 */
[----:B------:R-:W-:Y:S02]  /*6280*/  FMNMX.FTZ R4, R137, R4, !PT ;  /* 0x0000000489047209 */ /* 0x000fe40007810000 */
[----:B------:R-:W-:Y:S02]  /*6290*/  FMNMX.FTZ R3, R125, R3, !PT ;  /* 0x000000037d037209 */ /* 0x000fe40007810000 */
[----:B------:R-:W-:-:S02]  /*62a0*/  FMNMX.FTZ R2, R121, R2, !PT ;  /* 0x0000000279027209 */ /* 0x000fc40007810000 */
[----:B------:R-:W-:Y:S02]  /*62b0*/  FMNMX.FTZ R0, R105, R0, !PT ;  /* 0x0000000069007209 */ /* 0x000fe40007810000 */
[----:B------:R-:W-:Y:S02]  /*62c0*/  FMNMX.FTZ R4, R136, R4, !PT ;  /* 0x0000000488047209 */ /* 0x000fe40007810000 */
[----:B------:R-:W-:Y:S02]  /*62d0*/  FMNMX.FTZ R5, R124, R3, !PT ;  /* 0x000000037c057209 */ /* 0x000fe40007810000 */
[----:B------:R-:W-:Y:S02]  /*62e0*/  FMNMX.FTZ R6, R120, R2, !PT ;  /* 0x0000000278067209 */ /* 0x000fe40007810000 */
[----:B------:R-:W-:Y:S01]  /*62f0*/  FMNMX.FTZ R7, R100, R0, !PT ;  /* 0x0000000064077209 */ /* 0x000fe20007810000 */
[----:B------:R-:W-:Y:S05]  /*6300*/  BRA.DIV ~URZ, `(.L_x_615) ;  /* 0x000139127f007947 */ /* 0x000fea000b800000 */
[----:B------:R1:W2:Y:S02]  /*6310*/  SHFL.BFLY PT, R0, R4, 0x2, 0x1f ;  /* 0x0c401f0004007f89 */ /* 0x0002a400000e0000 */
.L_x_794:
        /* <DEDUP_REMOVED lines=15> */
.L_x_795:
[C---:B------:R-:W-:Y:S01]  /*6410*/  FMUL.FTZ R0, R104.reuse, c[0x0][0x2d0] ;  /* 0x0000b40068007a20 */ /* 0x040fe20000410000 */
[----:B------:R-:W-:Y:S01]  /*6420*/  FSETP.NEU.FTZ.AND P0, PT, R104, -INF , PT ;  /* 0xff8000006800780b */ /* 0x000fe20003f1d000 */
[C---:B------:R-:W-:Y:S01]  /*6430*/  FMUL.FTZ R3, R103.reuse, c[0x0][0x2d0] ;  /* 0x0000b40067037a20 */ /* 0x040fe20000410000 */
[----:B----4-:R-:W-:Y:S01]  /*6440*/  FMNMX.FTZ R101, R8, R7, !PT ;  /* 0x0000000708657209 */ /* 0x010fe20007810000 */
[----:B------:R-:W-:Y:S01]  /*6450*/  WARPSYNC 0xffffffff ;  /* 0xffffffff00007948 */ /* 0x000fe20003800000 */
[----:B------:R-:W-:Y:S01]  /*6460*/  FSEL R20, R0, RZ, P0 ;  /* 0x000000ff00147208 */ /* 0x000fe20000000000 */
[----:B------:R-:W1:Y:S01]  /*6470*/  LDSM.16.MT88.4 R48, [R181+0xc00] ;  /* 0x000c0000b530783b */ /* 0x000e620000004200 */
[----:B------:R-:W-:-:S03]  /*6480*/  FSETP.NEU.FTZ.AND P0, PT, R103, -INF , PT ;  /* 0xff8000006700780b */ /* 0x000fc60003f1d000 */
        /* <DEDUP_REMOVED lines=9> */
[----:B------:R-:W-:Y:S04]  /*6520*/  LDSM.16.MT88.4 R56, [R182+0xc00] ;  /* 0x000c0000b638783b */ /* 0x000fe80000004200 */
[----:B------:R-:W-:Y:S01]  /*6530*/  LDSM.16.MT88.4 R52, [R181+0x1800] ;  /* 0x00180000b534783b */ /* 0x000fe20000004200 */
[----:B--2---:R-:W-:Y:S02]  /*6540*/  FFMA.FTZ R0, R19, c[0x0][0x2d0], -R20 ;  /* 0x0000b40013007a23 */ /* 0x004fe40000010814 */
[----:B------:R2:W-:Y:S01]  /*6550*/  MUFU.EX2 R6, R4 ;  /* 0x0000000400067308 */ /* 0x0005e20000000800 */
[----:B------:R-:W-:Y:S01]  /*6560*/  LDSM.16.MT88.4 R64, [R181+0x1c00] ;  /* 0x001c0000b540783b */ /* 0x000fe20000004200 */
[----:B----4-:R-:W-:-:S06]  /*6570*/  FMUL.FTZ R2, R102, c[0x0][0x2d0] ;  /* 0x0000b40066027a20 */ /* 0x010fcc0000410000 */
[----:B------:R4:W-:Y:S01]  /*6580*/  MUFU.EX2 R221, R0 ;  /* 0x0000000000dd7308 */ /* 0x0009e20000000800 */
[----:B------:R-:W-:Y:S02]  /*6590*/  FSEL R2, R2, RZ, P0 ;  /* 0x000000ff02027208 */ /* 0x000fe40000000000 */
[----:B------:R-:W-:-:S03]  /*65a0*/  FSETP.NEU.FTZ.AND P0, PT, R101, -INF , PT ;  /* 0xff8000006500780b */ /* 0x000fc60003f1d000 */
[----:B--2---:R-:W-:-:S04]  /*65b0*/  FFMA.FTZ R4, R35, c[0x0][0x2d0], -R2 ;  /* 0x0000b40023047a23 */ /* 0x004fc80000010802 */
[----:B------:R2:W-:Y:S01]  /*65c0*/  MUFU.EX2 R148, R4 ;  /* 0x0000000400947308 */ /* 0x0005e20000000800 */
[----:B----4-:R-:W-:-:S07]  /*65d0*/  FFMA.FTZ R0, R27, c[0x0][0x2d0], -R20 ;  /* 0x0000b4001b007a23 */ /* 0x010fce0000010814 */
[----:B------:R4:W-:Y:S01]  /*65e0*/  MUFU.EX2 R225, R0 ;  /* 0x0000000000e17308 */ /* 0x0009e20000000800 */
[----:B--2---:R-:W-:-:S07]  /*65f0*/  FFMA.FTZ R4, R37, c[0x0][0x2d0], -R2 ;  /* 0x0000b40025047a23 */ /* 0x004fce0000010802 */
[----:B------:R-:W-:Y:S01]  /*6600*/  MUFU.EX2 R73, R4 ;  /* 0x0000000400497308 */ /* 0x000fe20000000800 */
[----:B----4-:R-:W-:-:S07]  /*6610*/  FFMA.FTZ R0, R30, c[0x0][0x2d0], -R20 ;  /* 0x0000b4001e007a23 */ /* 0x010fce0000010814 */
[----:B------:R2:W4:Y:S02]  /*6620*/  MUFU.EX2 R226, R0 ;  /* 0x0000000000e27308 */ /* 0x0005240000000800 */
[----:B--2---:R-:W-:Y:S01]  /*6630*/  FFMA.FTZ R0, R33, c[0x0][0x2d0], -R20 ;  /* 0x0000b40021007a23 */ /* 0x004fe20000010814 */
[----:B----4-:R-:W-:-:S05]  /*6640*/  F2FP.BF16.PACK_AB R18, R226, R225 ;  /* 0x000000e1e212723e */ /* 0x010fca00000010ff */
[----:B------:R2:W-:Y:S02]  /*6650*/  MUFU.EX2 R5, R0 ;  /* 0x0000000000057308 */ /* 0x0005e40000000800 */
[----:B--2---:R-:W-:-:S06]  /*6660*/  FFMA.FTZ R0, R34, c[0x0][0x2d0], -R20 ;  /* 0x0000b40022007a23 */ /* 0x004fcc0000010814 */
[----:B------:R2:W-:Y:S02]  /*6670*/  MUFU.EX2 R154, R0 ;  /* 0x00000000009a7308 */ /* 0x0005e40000000800 */
[----:B--2---:R-:W-:Y:S02]  /*6680*/  FFMA.FTZ R0, R41, c[0x0][0x2d0], -R20 ;  /* 0x0000b40029007a23 */ /* 0x004fe40000010814 */
[----:B------:R-:W-:Y:S04]  /*6690*/  LDSM.16.MT88.4 R40, [R182] ;  /* 0x00000000b628783b */ /* 0x000fe80000004200 */
[----:B------:R2:W-:Y:S02]  /*66a0*/  MUFU.EX2 R149, R0 ;  /* 0x0000000000957308 */ /* 0x0005e40000000800 */
[----:B--2---:R-:W-:-:S06]  /*66b0*/  FFMA.FTZ R0, R15, c[0x0][0x2d0], -R3 ;  /* 0x0000b4000f007a23 */ /* 0x004fcc0000010803 */
[----:B------:R2:W-:Y:S02]  /*66c0*/  MUFU.EX2 R218, R0 ;  /* 0x0000000000da7308 */ /* 0x0005e40000000800 */
[----:B--2---:R-:W-:-:S06]  /*66d0*/  FFMA.FTZ R0, R17, c[0x0][0x2d0], -R3 ;  /* 0x0000b40011007a23 */ /* 0x004fcc0000010803 */
[----:B------:R2:W4:Y:S02]  /*66e0*/  MUFU.EX2 R214, R0 ;  /* 0x0000000000d67308 */ /* 0x0005240000000800 */
[----:B--2---:R-:W-:Y:S01]  /*66f0*/  FFMA.FTZ R0, R24, c[0x0][0x2d0], -R3 ;  /* 0x0000b40018007a23 */ /* 0x004fe20000010803 */
[----:B----4-:R-:W-:-:S05]  /*6700*/  F2FP.BF16.PACK_AB R17, R214, R218 ;  /* 0x000000dad611723e */ /* 0x010fca00000010ff */
[----:B------:R2:W-:Y:S02]  /*6710*/  MUFU.EX2 R219, R0 ;  /* 0x0000000000db7308 */ /* 0x0005e40000000800 */
[----:B--2---:R-:W-:-:S06]  /*6720*/  FFMA.FTZ R0, R26, c[0x0][0x2d0], -R3 ;  /* 0x0000b4001a007a23 */ /* 0x004fcc0000010803 */
[----:B------:R2:W4:Y:S02]  /*6730*/  MUFU.EX2 R223, R0 ;  /* 0x0000000000df7308 */ /* 0x0005240000000800 */
[----:B--2---:R-:W-:Y:S01]  /*6740*/  FFMA.FTZ R0, R29, c[0x0][0x2d0], -R3 ;  /* 0x0000b4001d007a23 */ /* 0x004fe20000010803 */
[----:B----4-:R-:W-:-:S05]  /*6750*/  F2FP.BF16.PACK_AB R19, R223, R219 ;  /* 0x000000dbdf13723e */ /* 0x010fca00000010ff */
[----:B------:R2:W-:Y:S02]  /*6760*/  MUFU.EX2 R153, R0 ;  /* 0x0000000000997308 */ /* 0x0005e40000000800 */
[----:B--2---:R-:W-:-:S06]  /*6770*/  FFMA.FTZ R0, R32, c[0x0][0x2d0], -R3 ;  /* 0x0000b40020007a23 */ /* 0x004fcc0000010803 */
[----:B------:R2:W-:Y:S02]  /*6780*/  MUFU.EX2 R155, R0 ;  /* 0x00000000009b7308 */ /* 0x0005e40000000800 */
[----:B--2---:R-:W-:Y:S02]  /*6790*/  FFMA.FTZ R0, R38, c[0x0][0x2d0], -R3 ;  /* 0x0000b40026007a23 */ /* 0x004fe40000010803 */
[----:B------:R-:W2:Y:S04]  /*67a0*/  LDSM.16.MT88.4 R36, [R181] ;  /* 0x00000000b524783b */ /* 0x000ea80000004200 */
[----:B------:R4:W-:Y:S02]  /*67b0*/  MUFU.EX2 R72, R0 ;  /* 0x0000000000487308 */ /* 0x0009e40000000800 */
[----:B----4-:R-:W-:-:S06]  /*67c0*/  FFMA.FTZ R0, R14, c[0x0][0x2d0], -R2 ;  /* 0x0000b4000e007a23 */ /* 0x010fcc0000010802 */
[----:B------:R4:W-:Y:S02]  /*67d0*/  MUFU.EX2 R211, R0 ;  /* 0x0000000000d37308 */ /* 0x0009e40000000800 */
[----:B----4-:R-:W-:Y:S01]  /*67e0*/  FFMA.FTZ R0, R16, c[0x0][0x2d0], -R2 ;  /* 0x0000b40010007a23 */ /* 0x010fe20000010802 */
[----:B------:R-:W-:-:S05]  /*67f0*/  F2FP.BF16.PACK_AB R16, R221, R224 ;  /* 0x000000e0dd10723e */ /* 0x000fca00000010ff */
[----:B------:R4:W-:Y:S02]  /*6800*/  MUFU.EX2 R206, R0 ;  /* 0x0000000000ce7308 */ /* 0x0009e40000000800 */
[C---:B-1----:R-:W-:Y:S08]  /*6810*/  HMMA.16816.F32.BF16 R112, R16.reuse, R48, RZ ;  /* 0x000000301070723c */ /* 0x042ff000000418ff */
[----:B--2---:R-:W-:Y:S01]  /*6820*/  HMMA.16816.F32.BF16 R32, R16, R36, RZ ;  /* 0x000000241020723c */ /* 0x004fe200000418ff */
[----:B----4-:R-:W-:Y:S01]  /*6830*/  FFMA.FTZ R0, R23, c[0x0][0x2d0], -R2 ;  /* 0x0000b40017007a23 */ /* 0x010fe20000010802 */
[----:B------:R-:W-:-:S02]  /*6840*/  MOV R23, R6 ;  /* 0x0000000600177202 */ /* 0x000fc40000000f00 */
[----:B------:R-:W-:Y:S01]  /*6850*/  F2FP.BF16.PACK_AB R6, R73, R148 ;  /* 0x000000944906723e */ /* 0x000fe200000010ff */
[----:B------:R1:W-:Y:S03]  /*6860*/  MUFU.EX2 R212, R0 ;  /* 0x0000000000d47308 */ /* 0x0003e60000000800 */
[C---:B------:R-:W-:Y:S08]  /*6870*/  HMMA.16816.F32.BF16 R84, R16.reuse, R52, RZ ;  /* 0x000000341054723c */ /* 0x040ff000000418ff */
[----:B------:R-:W-:Y:S01]  /*6880*/  HMMA.16816.F32.BF16 R76, R16, R68, RZ ;  /* 0x00000044104c723c */ /* 0x000fe200000418ff */
[----:B-1----:R-:W-:-:S07]  /*6890*/  FFMA.FTZ R0, R25, c[0x0][0x2d0], -R2 ;  /* 0x0000b40019007a23 */ /* 0x002fce0000010802 */
[C---:B------:R-:W-:Y:S01]  /*68a0*/  HMMA.16816.F32.BF16 R116, R16.reuse, R40, RZ ;  /* 0x000000281074723c */ /* 0x040fe200000418ff */
[----:B------:R1:W2:Y:S07]  /*68b0*/  MUFU.EX2 R220, R0 ;  /* 0x0000000000dc7308 */ /* 0x0002ae0000000800 */
[----:B------:R-:W-:Y:S01]  /*68c0*/  HMMA.16816.F32.BF16 R108, R16, R56, RZ ;  /* 0x00000038106c723c */ /* 0x000fe200000418ff */
[----:B-1----:R-:W-:Y:S01]  /*68d0*/  FFMA.FTZ R0, R28, c[0x0][0x2d0], -R2 ;  /* 0x0000b4001c007a23 */ /* 0x002fe20000010802 */
[----:B--2---:R-:W-:-:S03]  /*68e0*/  F2FP.BF16.PACK_AB R14, R220, R212 ;  /* 0x000000d4dc0e723e */ /* 0x004fc600000010ff */
[----:B------:R1:W-:Y:S02]  /*68f0*/  MUFU.EX2 R152, R0 ;  /* 0x0000000000987308 */ /* 0x0003e40000000800 */
[----:B-1----:R-:W-:Y:S02]  /*6900*/  FFMA.FTZ R0, R31, c[0x0][0x2d0], -R2 ;  /* 0x0000b4001f007a23 */ /* 0x002fe40000010802 */
[----:B------:R-:W1:Y:S04]  /*6910*/  LDSM.16.MT88.4 R28, [R181+0x400] ;  /* 0x00040000b51c783b */ /* 0x000e680000004200 */
[----:B------:R2:W-:Y:S02]  /*6920*/  MUFU.EX2 R222, R0 ;  /* 0x0000000000de7308 */ /* 0x0005e40000000800 */
[----:B--2---:R-:W-:-:S05]  /*6930*/  FMUL.FTZ R0, R101, c[0x0][0x2d0] ;  /* 0x0000b40065007a20 */ /* 0x004fca0000410000 */
[----:B------:R-:W-:-:S05]  /*6940*/  FSEL R0, R0, RZ, P0 ;  /* 0x000000ff00007208 */ /* 0x000fca0000000000 */
[----:B------:R-:W-:Y:S01]  /*6950*/  FFMA.FTZ R4, R9, c[0x0][0x2d0], -R0 ;  /* 0x0000b40009047a23 */ /* 0x000fe20000010800 */
[----:B------:R-:W-:-:S03]  /*6960*/  F2FP.BF16.PACK_AB R9, R155, R153 ;  /* 0x000000999b09723e */ /* 0x000fc600000010ff */
[----:B------:R2:W-:Y:S02]  /*6970*/  MUFU.EX2 R205, R4 ;  /* 0x0000000400cd7308 */ /* 0x0005e40000000800 */
[----:B--2---:R-:W-:Y:S01]  /*6980*/  FFMA.FTZ R4, R10, c[0x0][0x2d0], -R0 ;  /* 0x0000b4000a047a23 */ /* 0x004fe20000010800 */
[----:B------:R-:W-:-:S05]  /*6990*/  F2FP.BF16.PACK_AB R10, R149, R228 ;  /* 0x000000e4950a723e */ /* 0x000fca00000010ff */
[----:B------:R2:W4:Y:S02]  /*69a0*/  MUFU.EX2 R204, R4 ;  /* 0x0000000400cc7308 */ /* 0x0005240000000800 */
[----:B--2---:R-:W-:Y:S01]  /*69b0*/  FFMA.FTZ R4, R11, c[0x0][0x2d0], -R0 ;  /* 0x0000b4000b047a23 */ /* 0x004fe20000010800 */
[----:B------:R-:W-:-:S05]  /*69c0*/  F2FP.BF16.PACK_AB R11, R72, R23 ;  /* 0x00000017480b723e */ /* 0x000fca00000010ff */
[----:B------:R2:W-:Y:S02]  /*69d0*/  MUFU.EX2 R213, R4 ;  /* 0x0000000400d57308 */ /* 0x0005e40000000800 */
[----:B--2---:R-:W-:Y:S01]  /*69e0*/  FFMA.FTZ R4, R12, c[0x0][0x2d0], -R0 ;  /* 0x0000b4000c047a23 */ /* 0x004fe20000010800 */
[----:B------:R-:W-:-:S05]  /*69f0*/  F2FP.BF16.PACK_AB R12, R206, R211 ;  /* 0x000000d3ce0c723e */ /* 0x000fca00000010ff */
[----:B------:R2:W5:Y:S02]  /*6a00*/  MUFU.EX2 R227, R4 ;  /* 0x0000000400e37308 */ /* 0x0005640000000800 */
[----:B--2---:R-:W-:Y:S01]  /*6a10*/  FFMA.FTZ R4, R13, c[0x0][0x2d0], -R0 ;  /* 0x0000b4000d047a23 */ /* 0x004fe20000010800 */
[----:B----4-:R-:W-:Y:S02]  /*6a20*/  F2FP.BF16.PACK_AB R13, R204, R205 ;  /* 0x000000cdcc0d723e */ /* 0x010fe400000010ff */
[----:B-----5:R-:W-:-:S03]  /*6a30*/  F2FP.BF16.PACK_AB R15, R227, R213 ;  /* 0x000000d5e30f723e */ /* 0x020fc600000010ff */
[----:B------:R2:W-:Y:S04]  /*6a40*/  MUFU.EX2 R229, R4 ;  /* 0x0000000400e57308 */ /* 0x0005e80000000800 */
[C---:B------:R-:W-:Y:S07]  /*6a50*/  HMMA.16816.F32.BF16 R92, R12.reuse, R48, RZ ;  /* 0x000000300c5c723c */ /* 0x040fee00000418ff */
[----:B------:R-:W-:Y:S01]  /*6a60*/  MOV R49, R73 ;  /* 0x0000004900317202 */ /* 0x000fe20000000f00 */
[----:B------:R-:W-:Y:S01]  /*6a70*/  HMMA.16816.F32.BF16 R24, R12, R36, RZ ;  /* 0x000000240c18723c */ /* 0x000fe200000418ff */
[----:B------:R-:W-:Y:S01]  /*6a80*/  MOV R48, R72 ;  /* 0x0000004800307202 */ /* 0x000fe20000000f00 */
[----:B--2---:R-:W-:Y:S01]  /*6a90*/  FFMA.FTZ R4, R21, c[0x0][0x2d0], -R0 ;  /* 0x0000b40015047a23 */ /* 0x004fe20000010800 */
[----:B------:R-:W-:-:S03]  /*6aa0*/  MOV R21, R5 ;  /* 0x0000000500157202 */ /* 0x000fc60000000f00 */
[----:B------:R2:W4:Y:S01]  /*6ab0*/  MUFU.EX2 R230, R4 ;  /* 0x0000000400e67308 */ /* 0x0005220000000800 */
[----:B------:R-:W-:Y:S01]  /*6ac0*/  F2FP.BF16.PACK_AB R8, R154, R21 ;  /* 0x000000159a08723e */ /* 0x000fe200000010ff */
[C---:B------:R-:W-:Y:S08]  /*6ad0*/  HMMA.16816.F32.BF16 R72, R12.reuse, R68, RZ ;  /* 0x000000440c48723c */ /* 0x040ff000000418ff */
[----:B------:R-:W-:Y:S01]  /*6ae0*/  HMMA.16816.F32.BF16 R80, R12, R52, RZ ;  /* 0x000000340c50723c */ /* 0x000fe200000418ff */
[----:B--2---:R-:W-:Y:S01]  /*6af0*/  FFMA.FTZ R4, R22, c[0x0][0x2d0], -R0 ;  /* 0x0000b40016047a23 */ /* 0x004fe20000010800 */
[----:B----4-:R-:W-:-:S06]  /*6b00*/  F2FP.BF16.PACK_AB R5, R230, R229 ;  /* 0x000000e5e605723e */ /* 0x010fcc00000010ff */
[----:B-1----:R-:W-:Y:S01]  /*6b10*/  HMMA.16816.F32.BF16 R132, R8, R28, R32 ;  /* 0x0000001c0884723c */ /* 0x002fe20000041820 */
[----:B------:R-:W-:Y:S01]  /*6b20*/  LDSM.16.MT88.4 R32, [R182+0x400] ;  /* 0x00040000b620783b */ /* 0x000fe20000004200 */
[----:B------:R1:W-:Y:S06]  /*6b30*/  MUFU.EX2 R252, R4 ;  /* 0x0000000400fc7308 */ /* 0x0003ec0000000800 */
[----:B------:R-:W-:Y:S08]  /*6b40*/  HMMA.16816.F32.BF16 R96, R12, R40, RZ ;  /* 0x000000280c60723c */ /* 0x000ff000000418ff */
[----:B------:R-:W-:Y:S01]  /*6b50*/  HMMA.16816.F32.BF16 R168, R8, R64, R84 ;  /* 0x0000004008a8723c */ /* 0x000fe20000041854 */
[----:B-1----:R-:W-:-:S02]  /*6b60*/  FFMA.FTZ R4, R44, c[0x0][0x2d0], -R0 ;  /* 0x0000b4002c047a23 */ /* 0x002fc40000010800 */
[----:B------:R-:W1:Y:S02]  /*6b70*/  LDSM.16.MT88.4 R44, [R182+0x1000] ;  /* 0x00100000b62c783b */ /* 0x000e640000004200 */
[----:B------:R2:W4:Y:S03]  /*6b80*/  MUFU.EX2 R231, R4 ;  /* 0x0000000400e77308 */ /* 0x0005260000000800 */
[----:B------:R-:W-:Y:S08]  /*6b90*/  HMMA.16816.F32.BF16 R164, R8, R60, R76 ;  /* 0x0000003c08a4723c */ /* 0x000ff0000004184c */
[----:B------:R-:W-:Y:S01]  /*6ba0*/  HMMA.16816.F32.BF16 R88, R12, R56, RZ ;  /* 0x000000380c58723c */ /* 0x000fe200000418ff */
[----:B--2---:R-:W-:-:S02]  /*6bb0*/  F2FP.BF16.PACK_AB R4, R222, R152 ;  /* 0x00000098de04723e */ /* 0x004fc400000010ff */
[----:B---34-:R-:W-:-:S05]  /*6bc0*/  F2FP.BF16.PACK_AB R7, R231, R252 ;  /* 0x000000fce707723e */ /* 0x018fca00000010ff */
[----:B------:R-:W-:Y:S01]  /*6bd0*/  HMMA.16816.F32.BF16 R84, R12, R38, RZ ;  /* 0x000000260c54723c */ /* 0x000fe200000418ff */
[----:B------:R-:W-:Y:S02]  /*6be0*/  MOV R57, R153 ;  /* 0x0000009900397202 */ /* 0x000fe40000000f00 */
[----:B------:R-:W-:-:S05]  /*6bf0*/  MOV R56, R152 ;  /* 0x0000009800387202 */ /* 0x000fca0000000f00 */
[----:B------:R-:W-:Y:S08]  /*6c00*/  HMMA.16816.F32.BF16 R176, R4, R60, R72 ;  /* 0x0000003c04b0723c */ /* 0x000ff00000041848 */
[----:B------:R-:W-:Y:S08]  /*6c10*/  HMMA.16816.F32.BF16 R72, R12, R58, RZ ;  /* 0x0000003a0c48723c */ /* 0x000ff000000418ff */
[C---:B------:R-:W-:Y:S01]  /*6c20*/  HMMA.16816.F32.BF16 R128, R4.reuse, R28, R24 ;  /* 0x0000001c0480723c */ /* 0x040fe20000041818 */
[----:B------:R-:W2:Y:S07]  /*6c30*/  LDSM.16.MT88.4 R24, [R181+0x1000] ;  /* 0x00100000b518783b */ /* 0x000eae0000004200 */
[C---:B------:R-:W-:Y:S08]  /*6c40*/  HMMA.16816.F32.BF16 R196, R4.reuse, R64, R80 ;  /* 0x0000004004c4723c */ /* 0x040ff00000041850 */
[----:B-1----:R-:W-:Y:S08]  /*6c50*/  HMMA.16816.F32.BF16 R160, R4, R46, R72 ;  /* 0x0000002e04a0723c */ /* 0x002ff00000041848 */
[C---:B------:R-:W-:Y:S08]  /*6c60*/  HMMA.16816.F32.BF16 R80, R12.reuse, R42, RZ ;  /* 0x0000002a0c50723c */ /* 0x040ff000000418ff */
[C---:B------:R-:W-:Y:S08]  /*6c70*/  HMMA.16816.F32.BF16 R76, R12.reuse, R50, RZ ;  /* 0x000000320c4c723c */ /* 0x040ff000000418ff */
[C---:B------:R-:W-:Y:S08]  /*6c80*/  HMMA.16816.F32.BF16 R72, R12.reuse, R54, RZ ;  /* 0x000000360c48723c */ /* 0x040ff000000418ff */
[----:B------:R-:W-:Y:S08]  /*6c90*/  HMMA.16816.F32.BF16 R12, R12, R70, RZ ;  /* 0x000000460c0c723c */ /* 0x000ff000000418ff */
[-C--:B------:R-:W-:Y:S01]  /*6ca0*/  HMMA.16816.F32.BF16 R140, R8, R32.reuse, R116 ;  /* 0x00000020088c723c */ /* 0x080fe20000041874 */
[----:B------:R-:W-:Y:S07]  /*6cb0*/  LDSM.16.MT88.4 R116, [R182+0x800] ;  /* 0x00080000b674783b */ /* 0x000fee0000004200 */
[C---:B------:R-:W-:Y:S07]  /*6cc0*/  HMMA.16816.F32.BF16 R144, R4.reuse, R32, R96 ;  /* 0x000000200490723c */ /* 0x040fee0000041860 */
[----:B------:R-:W-:Y:S01]  /*6cd0*/  MOV R33, R149 ;  /* 0x0000009500217202 */ /* 0x000fe20000000f00 */
[----:B------:R-:W-:Y:S01]  /*6ce0*/  HMMA.16816.F32.BF16 R200, R4, R44, R88 ;  /* 0x0000002c04c8723c */ /* 0x000fe20000041858 */
[----:B------:R-:W-:-:S07]  /*6cf0*/  MOV R32, R148 ;  /* 0x0000009400207202 */ /* 0x000fce0000000f00 */
[-C--:B--2---:R-:W-:Y:S08]  /*6d00*/  HMMA.16816.F32.BF16 R148, R8, R24.reuse, R112 ;  /* 0x000000180894723c */ /* 0x084ff00000041870 */
[C---:B------:R-:W-:Y:S08]  /*6d10*/  HMMA.16816.F32.BF16 R112, R4.reuse, R24, R92 ;  /* 0x000000180470723c */ /* 0x040ff0000004185c */
[C---:B------:R-:W-:Y:S08]  /*6d20*/  HMMA.16816.F32.BF16 R84, R4.reuse, R30, R84 ;  /* 0x0000001e0454723c */ /* 0x040ff00000041854 */
[C---:B------:R-:W-:Y:S08]  /*6d30*/  HMMA.16816.F32.BF16 R88, R4.reuse, R34, R80 ;  /* 0x000000220458723c */ /* 0x040ff00000041850 */
[C---:B------:R-:W-:Y:S08]  /*6d40*/  HMMA.16816.F32.BF16 R76, R4.reuse, R26, R76 ;  /* 0x0000001a044c723c */ /* 0x040ff0000004184c */
[C---:B------:R-:W-:Y:S08]  /*6d50*/  HMMA.16816.F32.BF16 R156, R4.reuse, R66, R72 ;  /* 0x00000042049c723c */ /* 0x040ff00000041848 */
[----:B------:R-:W-:Y:S08]  /*6d60*/  HMMA.16816.F32.BF16 R12, R4, R62, R12 ;  /* 0x0000003e040c723c */ /* 0x000ff0000004180c */
[----:B------:R-:W-:Y:S07]  /*6d70*/  HMMA.16816.F32.BF16 R4, R16, R50, RZ ;  /* 0x000000321004723c */ /* 0x000fee00000418ff */
[----:B------:R-:W-:Y:S01]  /*6d80*/  MOV R51, R155 ;  /* 0x0000009b00337202 */ /* 0x000fe20000000f00 */
[----:B------:R-:W-:Y:S01]  /*6d90*/  HMMA.16816.F32.BF16 R172, R8, R44, R108 ;  /* 0x0000002c08ac723c */ /* 0x000fe2000004186c */
[----:B------:R-:W-:Y:S01]  /*6da0*/  MOV R50, R154 ;  /* 0x0000009a00327202 */ /* 0x000fe20000000f00 */
[----:B------:R-:W1:Y:S06]  /*6db0*/  LDSM.16.MT88.4 R108, [R181+0x1400] ;  /* 0x00140000b56c783b */ /* 0x000e6c0000004200 */
[----:B------:R-:W-:Y:S08]  /*6dc0*/  HMMA.16816.F32.BF16 R36, R16, R38, RZ ;  /* 0x000000261024723c */ /* 0x000ff000000418ff */
[----:B------:R-:W-:Y:S08]  /*6dd0*/  HMMA.16816.F32.BF16 R152, R8, R26, R4 ;  /* 0x0000001a0898723c */ /* 0x000ff00000041804 */
[C---:B------:R-:W-:Y:S08]  /*6de0*/  HMMA.16816.F32.BF16 R4, R16.reuse, R58, RZ ;  /* 0x0000003a1004723c */ /* 0x040ff000000418ff */
[----:B------:R-:W-:Y:S08]  /*6df0*/  HMMA.16816.F32.BF16 R40, R16, R42, RZ ;  /* 0x0000002a1028723c */ /* 0x000ff000000418ff */
[C---:B------:R-:W-:Y:S07]  /*6e00*/  HMMA.16816.F32.BF16 R36, R8.reuse, R30, R36 ;  /* 0x0000001e0824723c */ /* 0x040fee0000041824 */
[----:B------:R-:W-:Y:S01]  /*6e10*/  MOV R31, R23 ;  /* 0x00000017001f7202 */ /* 0x000fe20000000f00 */
[----:B------:R-:W-:Y:S08]  /*6e20*/  HMMA.16816.F32.BF16 R44, R8, R46, R4 ;  /* 0x0000002e082c723c */ /* 0x000ff00000041804 */
[----:B------:R-:W-:Y:S08]  /*6e30*/  HMMA.16816.F32.BF16 R4, R16, R54, RZ ;  /* 0x000000361004723c */ /* 0x000ff000000418ff */
[----:B------:R-:W-:Y:S07]  /*6e40*/  HMMA.16816.F32.BF16 R40, R8, R34, R40 ;  /* 0x000000220828723c */ /* 0x000fee0000041828 */
[----:B------:R-:W-:Y:S01]  /*6e50*/  MOV R34, R222 ;  /* 0x000000de00227202 */ /* 0x000fe20000000f00 */
[----:B------:R-:W-:Y:S01]  /*6e60*/  HMMA.16816.F32.BF16 R16, R16, R70, RZ ;  /* 0x000000461010723c */ /* 0x000fe200000418ff */
[----:B------:R-:W-:-:S07]  /*6e70*/  MOV R35, R228 ;  /* 0x000000e400237202 */ /* 0x000fce0000000f00 */
[----:B------:R-:W-:Y:S07]  /*6e80*/  HMMA.16816.F32.BF16 R80, R8, R66, R4 ;  /* 0x000000420850723c */ /* 0x000fee0000041804 */
[----:B------:R-:W-:Y:S02]  /*6e90*/  FFMA.FTZ R4, R139, c[0x0][0x2d0], -R20 ;  /* 0x0000b4008b047a23 */ /* 0x000fe40000010814 */
[----:B------:R-:W-:Y:S01]  /*6ea0*/  FADD.FTZ R5, R224, R221 ;  /* 0x000000dde0057221 */ /* 0x000fe20000010000 */
[----:B------:R-:W-:Y:S01]  /*6eb0*/  MOV R72, c[0x0][0x2c4] ;  /* 0x0000b10000487a02 */ /* 0x000fe20000000f00 */
[----:B------:R2:W-:Y:S01]  /*6ec0*/  MUFU.EX2 R28, R4 ;  /* 0x00000004001c7308 */ /* 0x0005e20000000800 */
[----:B------:R-:W-:Y:S01]  /*6ed0*/  FADD.FTZ R6, R211, R206 ;  /* 0x000000ced3067221 */ /* 0x000fe20000010000 */
[----:B------:R-:W-:-:S03]  /*6ee0*/  MOV R224, R56 ;  /* 0x0000003800e07202 */ /* 0x000fc60000000f00 */
[----:B------:R-:W-:Y:S01]  /*6ef0*/  HMMA.16816.F32.BF16 R16, R8, R62, R16 ;  /* 0x0000003e0810723c */ /* 0x000fe20000041810 */
[----:B--2---:R-:W-:Y:S02]  /*6f00*/  FFMA.FTZ R4, R138, c[0x0][0x2d0], -R20 ;  /* 0x0000b4008a047a23 */ /* 0x004fe40000010814 */
[----:B------:R-:W-:Y:S01]  /*6f10*/  FADD.FTZ R5, R225, R5 ;  /* 0x00000005e1057221 */ /* 0x000fe20000010000 */
[----:B------:R-:W-:Y:S01]  /*6f20*/  ISETP.NE.AND P1, PT, R72, 0x1, PT ;  /* 0x000000014800780c */ /* 0x000fe20003f25270 */
[----:B------:R2:W3:Y:S01]  /*6f30*/  MUFU.EX2 R29, R4 ;  /* 0x00000004001d7308 */ /* 0x0004e20000000800 */
[----:B------:R-:W-:Y:S01]  /*6f40*/  FADD.FTZ R6, R212, R6 ;  /* 0x00000006d4067221 */ /* 0x000fe20000010000 */
[----:B------:R-:W-:Y:S01]  /*6f50*/  LDSM.16.MT88.4 R60, [R182+0x1400] ;  /* 0x00140000b63c783b */ /* 0x000fe20000004200 */
[----:B--2---:R-:W-:-:S05]  /*6f60*/  FFMA.FTZ R4, R137, c[0x0][0x2d0], -R20 ;  /* 0x0000b40089047a23 */ /* 0x004fca0000010814 */
[----:B------:R2:W-:Y:S02]  /*6f70*/  MUFU.EX2 R30, R4 ;  /* 0x00000004001e7308 */ /* 0x0005e40000000800 */
[----:B--2---:R-:W-:-:S06]  /*6f80*/  FFMA.FTZ R4, R136, c[0x0][0x2d0], -R20 ;  /* 0x0000b40088047a23 */ /* 0x004fcc0000010814 */
[----:B------:R2:W-:Y:S02]  /*6f90*/  MUFU.EX2 R222, R4 ;  /* 0x0000000400de7308 */ /* 0x0005e40000000800 */
[----:B--2---:R-:W-:-:S06]  /*6fa0*/  FFMA.FTZ R4, R127, c[0x0][0x2d0], -R3 ;  /* 0x0000b4007f047a23 */ /* 0x004fcc0000010803 */
[----:B------:R2:W-:Y:S02]  /*6fb0*/  MUFU.EX2 R25, R4 ;  /* 0x0000000400197308 */ /* 0x0005e40000000800 */
[----:B--2---:R-:W-:-:S06]  /*6fc0*/  FFMA.FTZ R4, R126, c[0x0][0x2d0], -R3 ;  /* 0x0000b4007e047a23 */ /* 0x004fcc0000010803 */
[----:B------:R2:W4:Y:S02]  /*6fd0*/  MUFU.EX2 R26, R4 ;  /* 0x00000004001a7308 */ /* 0x0005240000000800 */
[--C-:B--2---:R-:W-:Y:S02]  /*6fe0*/  FFMA.FTZ R4, R125, c[0x0][0x2d0], -R3.reuse ;  /* 0x0000b4007d047a23 */ /* 0x104fe40000010803 */
[----:B------:R-:W-:-:S04]  /*6ff0*/  FFMA.FTZ R3, R124, c[0x0][0x2d0], -R3 ;  /* 0x0000b4007c037a23 */ /* 0x000fc80000010803 */
[----:B------:R2:W-:Y:S01]  /*7000*/  MUFU.EX2 R27, R4 ;  /* 0x00000004001b7308 */ /* 0x0005e20000000800 */
[----:B------:R-:W5:Y:S07]  /*7010*/  LDSM.16.MT88.4 R124, [R181+0x800] ;  /* 0x00080000b57c783b */ /* 0x000f6e0000004200 */
[----:B------:R1:W1:Y:S01]  /*7020*/  MUFU.EX2 R228, R3 ;  /* 0x0000000300e47308 */ /* 0x0002620000000800 */
[----:B--2---:R-:W-:Y:S01]  /*7030*/  FADD.FTZ R4, R218, R214 ;  /* 0x000000d6da047221 */ /* 0x004fe20000010000 */
[----:B------:R-:W-:Y:S01]  /*7040*/  MOV R218, R21 ;  /* 0x0000001500da7202 */ /* 0x000fe20000000f00 */
[----:B------:R-:W-:-:S02]  /*7050*/  FADD.FTZ R9, R226, R5 ;  /* 0x00000005e2097221 */ /* 0x000fc40000010000 */
[----:B------:R-:W-:Y:S01]  /*7060*/  FADD.FTZ R8, R220, R6 ;  /* 0x00000006dc087221 */ /* 0x000fe20000010000 */
[----:B---3--:R-:W-:Y:S01]  /*7070*/  F2FP.BF16.PACK_AB R96, R29, R28 ;  /* 0x0000001c1d60723e */ /* 0x008fe200000010ff */
[--C-:B-1----:R-:W-:Y:S01]  /*7080*/  FFMA.FTZ R3, R123, c[0x0][0x2d0], -R2.reuse ;  /* 0x0000b4007b037a23 */ /* 0x102fe20000010802 */
[----:B----4-:R-:W-:Y:S02]  /*7090*/  F2FP.BF16.PACK_AB R97, R26, R25 ;  /* 0x000000191a61723e */ /* 0x010fe400000010ff */
[----:B------:R-:W-:Y:S01]  /*70a0*/  F2FP.BF16.PACK_AB R98, R222, R30 ;  /* 0x0000001ede62723e */ /* 0x000fe200000010ff */
[----:B------:R1:W-:Y:S01]  /*70b0*/  MUFU.EX2 R22, R3 ;  /* 0x0000000300167308 */ /* 0x0003e20000000800 */
[----:B------:R-:W-:Y:S02]  /*70c0*/  F2FP.BF16.PACK_AB R99, R228, R27 ;  /* 0x0000001be463723e */ /* 0x000fe400000010ff */
[----:B------:R-:W-:Y:S01]  /*70d0*/  MOV R214, R57 ;  /* 0x0000003900d67202 */ /* 0x000fe20000000f00 */
[----:B-1----:R-:W-:-:S04]  /*70e0*/  FFMA.FTZ R3, R122, c[0x0][0x2d0], -R2 ;  /* 0x0000b4007a037a23 */ /* 0x002fc80000010802 */
[----:B------:R1:W2:Y:S02]  /*70f0*/  MUFU.EX2 R23, R3 ;  /* 0x0000000300177308 */ /* 0x0002a40000000800 */
[--C-:B-1----:R-:W-:Y:S02]  /*7100*/  FFMA.FTZ R3, R121, c[0x0][0x2d0], -R2.reuse ;  /* 0x0000b40079037a23 */ /* 0x102fe40000010802 */
[----:B------:R-:W-:Y:S02]  /*7110*/  FFMA.FTZ R2, R120, c[0x0][0x2d0], -R2 ;  /* 0x0000b40078027a23 */ /* 0x000fe40000010802 */
[----:B------:R-:W-:Y:S02]  /*7120*/  FADD.FTZ R4, R219, R4 ;  /* 0x00000004db047221 */ /* 0x000fe40000010000 */
[----:B------:R-:W-:Y:S08]  /*7130*/  MUFU.EX2 R24, R3 ;  /* 0x0000000300187308 */ /* 0x000ff00000000800 */
[----:B------:R1:W3:Y:S02]  /*7140*/  MUFU.EX2 R221, R2 ;  /* 0x0000000200dd7308 */ /* 0x0002e40000000800 */
[----:B-1----:R-:W-:-:S02]  /*7150*/  FFMA.FTZ R2, R106, c[0x0][0x2d0], -R0 ;  /* 0x0000b4006a027a23 */ /* 0x002fc40000010800 */
[----:B------:R-:W4:Y:S01]  /*7160*/  LDL.LU R106, [R1+0x20] ;  /* 0x00002000016a7983 */ /* 0x000f220000300800 */
[----:B------:R-:W-:-:S03]  /*7170*/  FFMA.FTZ R3, R105, c[0x0][0x2d0], -R0 ;  /* 0x0000b40069037a23 */ /* 0x000fc60000010800 */
[----:B------:R1:W-:Y:S01]  /*7180*/  MUFU.EX2 R21, R2 ;  /* 0x0000000200157308 */ /* 0x0003e20000000800 */
[----:B------:R-:W-:Y:S01]  /*7190*/  FADD.FTZ R10, R223, R4 ;  /* 0x00000004df0a7221 */ /* 0x000fe20000010000 */
[----:B--2---:R-:W-:Y:S01]  /*71a0*/  F2FP.BF16.PACK_AB R92, R23, R22 ;  /* 0x00000016175c723e */ /* 0x004fe200000010ff */
[----:B------:R-:W2:Y:S01]  /*71b0*/  LDSM.16.MT88.4 R4, [R182+0x2000] ;  /* 0x00200000b604783b */ /* 0x000ea20000004200 */
[----:B---3--:R-:W-:Y:S01]  /*71c0*/  F2FP.BF16.PACK_AB R94, R221, R24 ;  /* 0x00000018dd5e723e */ /* 0x008fe200000010ff */
[C---:B------:R-:W-:Y:S01]  /*71d0*/  HMMA.16816.F32.BF16 R148, R96.reuse, R108, R148 ;  /* 0x0000006c6094723c */ /* 0x040fe20000041894 */
[----:B------:R-:W-:Y:S02]  /*71e0*/  IADD3 R208, R208, -0x2, RZ ;  /* 0xfffffffed0d07810 */ /* 0x000fe40007ffe0ff */
[----:B------:R-:W-:Y:S05]  /*71f0*/  MUFU.EX2 R20, R3 ;  /* 0x0000000300147308 */ /* 0x000fea0000000800 */
[----:B------:R-:W-:Y:S01]  /*7200*/  HMMA.16816.F32.BF16 R152, R96, R110, R152 ;  /* 0x0000006e6098723c */ /* 0x000fe20000041898 */
[----:B-1----:R-:W-:-:S02]  /*7210*/  FFMA.FTZ R2, R107, c[0x0][0x2d0], -R0 ;  /* 0x0000b4006b027a23 */ /* 0x002fc40000010800 */
[----:B------:R-:W-:Y:S02]  /*7220*/  FFMA.FTZ R0, R100, c[0x0][0x2d0], -R0 ;  /* 0x0000b40064007a23 */ /* 0x000fe40000010800 */
[----:B------:R-:W1:Y:S03]  /*7230*/  MUFU.EX2 R11, R2 ;  /* 0x00000002000b7308 */ /* 0x000e660000000800 */
[C---:B-----5:R-:W-:Y:S05]  /*7240*/  HMMA.16816.F32.BF16 R132, R96.reuse, R124, R132 ;  /* 0x0000007c6084723c */ /* 0x060fea0000041884 */
[----:B------:R-:W3:Y:S03]  /*7250*/  MUFU.EX2 R223, R0 ;  /* 0x0000000000df7308 */ /* 0x000ee60000000800 */
[----:B------:R-:W-:Y:S01]  /*7260*/  HMMA.16816.F32.BF16 R136, R96, R126, R36 ;  /* 0x0000007e6088723c */ /* 0x000fe20000041824 */
[----:B-1----:R-:W-:Y:S01]  /*7270*/  F2FP.BF16.PACK_AB R93, R11, R21 ;  /* 0x000000150b5d723e */ /* 0x002fe200000010ff */
[----:B------:R-:W-:-:S06]  /*7280*/  FADD.FTZ R2, R205, R204 ;  /* 0x000000cccd027221 */ /* 0x000fcc0000010000 */
[C---:B------:R-:W-:Y:S01]  /*7290*/  HMMA.16816.F32.BF16 R140, R96.reuse, R116, R140 ;  /* 0x00000074608c723c */ /* 0x040fe2000004188c */
[----:B------:R-:W-:Y:S02]  /*72a0*/  FADD.FTZ R3, R213, R2 ;  /* 0x00000002d5037221 */ /* 0x000fe40000010000 */
[----:B------:R-:W-:Y:S01]  /*72b0*/  @P1 IMAD.HI.U32 R2, R250, c[0x0][0x2c8], RZ ;  /* 0x0000b200fa021a27 */ /* 0x000fe200078e00ff */
[----:B---3--:R-:W-:Y:S02]  /*72c0*/  F2FP.BF16.PACK_AB R95, R223, R20 ;  /* 0x00000014df5f723e */ /* 0x008fe400000010ff */
[----:B------:R-:W-:Y:S02]  /*72d0*/  MOV R0, R250 ;  /* 0x000000fa00007202 */ /* 0x000fe40000000f00 */
[----:B------:R-:W-:Y:S01]  /*72e0*/  HMMA.16816.F32.BF16 R52, R96, R60, R172 ;  /* 0x0000003c6034723c */ /* 0x000fe200000418ac */
[----:B------:R-:W-:-:S07]  /*72f0*/  @P1 SHF.R.U32.HI R0, RZ, c[0x0][0x2cc], R2 ;  /* 0x0000b300ff001a19 */ /* 0x000fce0000011602 */
[C---:B------:R-:W-:Y:S08]  /*7300*/  HMMA.16816.F32.BF16 R112, R92.reuse, R108, R112 ;  /* 0x0000006c5c70723c */ /* 0x040ff00000041870 */
[C---:B------:R-:W-:Y:S01]  /*7310*/  HMMA.16816.F32.BF16 R108, R92.reuse, R110, R76 ;  /* 0x0000006e5c6c723c */ /* 0x040fe2000004184c */
[----:B------:R-:W1:Y:S07]  /*7320*/  LDSM.16.MT88.4 R76, [R181+0x2000] ;  /* 0x00200000b54c783b */ /* 0x000e6e0000004200 */
[C---:B------:R-:W-:Y:S08]  /*7330*/  HMMA.16816.F32.BF16 R120, R92.reuse, R116, R144 ;  /* 0x000000745c78723c */ /* 0x040ff00000041890 */
[----:B------:R-:W-:Y:S08]  /*7340*/  HMMA.16816.F32.BF16 R128, R92, R124, R128 ;  /* 0x0000007c5c80723c */ /* 0x000ff00000041880 */
[----:B------:R-:W-:Y:S08]  /*7350*/  HMMA.16816.F32.BF16 R144, R96, R118, R40 ;  /* 0x000000766090723c */ /* 0x000ff00000041828 */
[C---:B------:R-:W-:Y:S08]  /*7360*/  HMMA.16816.F32.BF16 R124, R92.reuse, R126, R84 ;  /* 0x0000007e5c7c723c */ /* 0x040ff00000041854 */
[----:B------:R-:W-:Y:S08]  /*7370*/  HMMA.16816.F32.BF16 R116, R92, R118, R88 ;  /* 0x000000765c74723c */ /* 0x000ff00000041858 */
[-C--:B--2---:R-:W-:Y:S08]  /*7380*/  HMMA.16816.F32.BF16 R84, R96, R4.reuse, R164 ;  /* 0x000000046054723c */ /* 0x084ff000000418a4 */
[----:B------:R-:W-:Y:S07]  /*7390*/  HMMA.16816.F32.BF16 R88, R92, R4, R176 ;  /* 0x000000045c58723c */ /* 0x000fee00000418b0 */
[----:B------:R-:W-:Y:S01]  /*73a0*/  FADD.FTZ R5, R227, R3 ;  /* 0x00000003e3057221 */ /* 0x000fe20000010000 */
[----:B-1----:R-:W-:Y:S01]  /*73b0*/  HMMA.16816.F32.BF16 R68, R96, R76, R168 ;  /* 0x0000004c6044723c */ /* 0x002fe200000418a8 */
        /* <DEDUP_REMOVED lines=29> */
[----:B------:R-:W-:Y:S08]  /*7590*/  HMMA.16816.F32.BF16 R76, R92, R78, R156 ;  /* 0x0000004e5c4c723c */ /* 0x000ff0000004189c */
[-C--:B------:R-:W-:Y:S08]  /*75a0*/  HMMA.16816.F32.BF16 R96, R96, R6.reuse, R16 ;  /* 0x000000066060723c */ /* 0x080ff00000041810 */
[----:B------:R-:W-:Y:S01]  /*75b0*/  HMMA.16816.F32.BF16 R92, R92, R6, R12 ;  /* 0x000000065c5c723c */ /* 0x000fe2000004180c */
[----:B----4-:R-:W-:Y:S01]  /*75c0*/  IADD3 R2, R106, R0, RZ ;  /* 0x000000006a027210 */ /* 0x010fe20007ffe0ff */
[----:B------:R-:W-:Y:S01]  /*75d0*/  FADD.FTZ R0, R218, R9 ;  /* 0x00000009da007221 */ /* 0x000fe20000010000 */
[----:B------:R-:W-:-:S02]  /*75e0*/  MOV R9, c[0x0][0x32c] ;  /* 0x0000cb0000097a02 */ /* 0x000fc40000000f00 */
[----:B------:R-:W-:Y:S01]  /*75f0*/  IADD3 R3, R2, c[0x0][0x328], RZ ;  /* 0x0000ca0002037a10 */ /* 0x000fe20007ffe0ff */
[----:B------:R-:W-:Y:S01]  /*7600*/  FADD.FTZ R0, R50, R0 ;  /* 0x0000000032007221 */ /* 0x000fe20000010000 */
[----:B------:R-:W-:-:S03]  /*7610*/  ISETP.GE.AND P0, PT, R9, 0x1, PT ;  /* 0x000000010900780c */ /* 0x000fc60003f06270 */
[----:B------:R-:W-:-:S04]  /*7620*/  FADD.FTZ R0, R35, R0 ;  /* 0x0000000023007221 */ /* 0x000fc80000010000 */
[----:B------:R-:W-:-:S04]  /*7630*/  FADD.FTZ R0, R33, R0 ;  /* 0x0000000021007221 */ /* 0x000fc80000010000 */
[----:B------:R-:W-:-:S04]  /*7640*/  FADD.FTZ R0, R28, R0 ;  /* 0x000000001c007221 */ /* 0x000fc80000010000 */
[----:B------:R-:W-:-:S04]  /*7650*/  FADD.FTZ R0, R29, R0 ;  /* 0x000000001d007221 */ /* 0x000fc80000010000 */
[----:B------:R-:W-:-:S04]  /*7660*/  FADD.FTZ R0, R30, R0 ;  /* 0x000000001e007221 */ /* 0x000fc80000010000 */
[----:B------:R-:W-:Y:S01]  /*7670*/  FADD.FTZ R222, R222, R0 ;  /* 0x00000000dede7221 */ /* 0x000fe20000010000 */
[----:B------:R-:W-:Y:S05]  /*7680*/  @!P0 BRA `(.L_x_617) ;  /* 0x0000013000008947 */ /* 0x000fea0003800000 */
[C---:B------:R-:W-:Y:S01]  /*7690*/  ISETP.GT.AND P0, PT, R2.reuse, RZ, PT ;  /* 0x000000ff0200720c */ /* 0x040fe20003f04270 */
[----:B------:R-:W-:Y:S01]  /*76a0*/  BSSY B0, `(.L_x_618) ;  /* 0x000000e000007945 */ /* 0x000fe20003800000 */
[----:B------:R-:W-:-:S11]  /*76b0*/  IADD3 R0, R2, -0x1, RZ ;  /* 0xffffffff02007810 */ /* 0x000fd60007ffe0ff */
[----:B------:R-:W-:Y:S05]  /*76c0*/  @P0 BRA `(.L_x_619) ;  /* 0x0000007000000947 */ /* 0x000fea0003800000 */
[----:B------:R-:W-:-:S05]  /*76d0*/  IMAD.MOV.U32 R0, RZ, RZ, 0x1 ;  /* 0x00000001ff007424 */ /* 0x000fca00078e00ff */
[----:B------:R-:W-:Y:S01]  /*76e0*/  ISETP.NE.AND P0, PT, R0, c[0x0][0x32c], PT ;  /* 0x0000cb0000007a0c */ /* 0x000fe20003f05270 */
[----:B------:R-:W-:-:S12]  /*76f0*/  IMAD.MOV R0, RZ, RZ, -R2 ;  /* 0x000000ffff007224 */ /* 0x000fd800078e0a02 */
[----:B------:R-:W-:-:S05]  /*7700*/  @P0 IMAD.HI.U32 R2, R0, c[0x0][0x330], RZ ;  /* 0x0000cc0000020a27 */ /* 0x000fca00078e00ff */
[----:B------:R-:W-:-:S04]  /*7710*/  @P0 SHF.R.U32.HI R0, RZ, c[0x0][0x334], R2 ;  /* 0x0000cd00ff000a19 */ /* 0x000fc80000011602 */
[----:B------:R-:W-:Y:S01]  /*7720*/  LOP3.LUT R0, RZ, R0, RZ, 0x33, !PT ;  /* 0x00000000ff007212 */ /* 0x000fe200078e33ff */
[----:B------:R-:W-:Y:S05]  /*7730*/  BRA `(.L_x_620) ;  /* 0x0000004000007947 */ /* 0x000fea0003800000 */
.L_x_619:
[----:B------:R-:W-:-:S04]  /*7740*/  MOV R2, 0x1 ;  /* 0x0000000100027802 */ /* 0x000fc80000000f00 */
[----:B------:R-:W-:-:S13]  /*7750*/  ISETP.NE.AND P0, PT, R2, c[0x0][0x32c], PT ;  /* 0x0000cb0002007a0c */ /* 0x000fda0003f05270 */
[----:B------:R-:W-:-:S05]  /*7760*/  @P0 IMAD.HI.U32 R2, R0, c[0x0][0x330], RZ ;  /* 0x0000cc0000020a27 */ /* 0x000fca00078e00ff */
[----:B------:R-:W-:Y:S02]  /*7770*/  @P0 SHF.R.U32.HI R0, RZ, c[0x0][0x334], R2 ;  /* 0x0000cd00ff000a19 */ /* 0x000fe40000011602 */
.L_x_620:
[----:B------:R-:W-:Y:S05]  /*7780*/  BSYNC B0 ;  /* 0x0000000000007941 */ /* 0x000fea0003800000 */
.L_x_618:
[----:B------:R-:W-:-:S05]  /*7790*/  MOV R2, c[0x0][0x32c] ;  /* 0x0000cb0000027a02 */ /* 0x000fca0000000f00 */
[----:B------:R-:W-:-:S05]  /*77a0*/  IMAD R0, R0, R2, c[0x0][0x32c] ;  /* 0x0000cb0000007624 */ /* 0x000fca00078e0202 */
[----:B------:R-:W-:-:S05]  /*77b0*/  IMNMX R3, R3, R0, PT ;  /* 0x0000000003037217 */ /* 0x000fca0003800200 */
.L_x_617:
        /* <DEDUP_REMOVED lines=9> */
[----:B------:R-:W-:Y:S02]  /*7850*/  MOV R106, R102 ;  /* 0x00000066006a7202 */ /* 0x000fe40000000f00 */
.L_x_654:
[----:B------:R-:W-:Y:S04]  /*7860*/  DEPBAR.LE SB0, 0x0 ;  /* 0x000080000000791a */ /* 0x000fe80000000000 */
[----:B------:R-:W-:Y:S01]  /*7870*/  WARPSYNC 0xffffffff ;  /* 0xffffffff00007948 */ /* 0x000fe20003800000 */
[----:B------:R-:W-:Y:S01]  /*7880*/  BAR.SYNC.DEFER_BLOCKING 0x0 ;  /* 0x0000000000007b1d */ /* 0x000fe20000010000 */
[----:B------:R-:W-:Y:S05]  /*7890*/  ISETP.GT.AND P0, PT, R237, R208, PT ;  /* 0x000000d0ed00720c */ /* 0x000fea0003f04270 */
[----:B------:R1:W2:Y:S01]  /*78a0*/  LDSM.16.M88.4 R48, [R183] ;  /* 0x00000000b730783b */ /* 0x0002a20000000200 */
[----:B------:R-:W-:Y:S03]  /*78b0*/  BSSY B0, `(.L_x_622) ;  /* 0x0000044000007945 */ /* 0x000fe60003800000 */
[----:B------:R1:W3:Y:S04]  /*78c0*/  LDSM.16.M88.4 R44, [R183+0x1000] ;  /* 0x00100000b72c783b */ /* 0x0002e80000000200 */
[----:B------:R1:W4:Y:S04]  /*78d0*/  LDSM.16.M88.4 R16, [R180] ;  /* 0x00000000b410783b */ /* 0x0003280000000200 */
[----:B------:R1:W1:Y:S04]  /*78e0*/  LDSM.16.M88.4 R32, [R180+0x400] ;  /* 0x00040000b420783b */ /* 0x0002680000000200 */
[----:B------:R1:W1:Y:S04]  /*78f0*/  LDSM.16.M88.4 R156, [R180+0x800] ;  /* 0x00080000b49c783b */ /* 0x0002680000000200 */
[----:B------:R1:W1:Y:S04]  /*7900*/  LDSM.16.M88.4 R160, [R184] ;  /* 0x00000000b8a0783b */ /* 0x0002680000000200 */
[----:B------:R1:W1:Y:S04]  /*7910*/  LDSM.16.M88.4 R168, [R184+0x1000] ;  /* 0x00100000b8a8783b */ /* 0x0002680000000200 */
[----:B------:R1:W1:Y:S04]  /*7920*/  LDSM.16.M88.4 R164, [R185] ;  /* 0x00000000b9a4783b */ /* 0x0002680000000200 */
[----:B------:R1:W1:Y:S04]  /*7930*/  LDSM.16.M88.4 R172, [R193] ;  /* 0x00000000c1ac783b */ /* 0x0002680000000200 */
[----:B------:R1:W1:Y:S01]  /*7940*/  LDSM.16.M88.4 R176, [R192] ;  /* 0x00000000c0b0783b */ /* 0x0002620000000200 */
[----:B------:R-:W-:-:S05]  /*7950*/  @P0 BRA `(.L_x_623) ;  /* 0x0000039000000947 */ /* 0x000fca0003800000 */
[C---:B------:R-:W-:Y:S01]  /*7960*/  IMAD.WIDE.U32 R2, R209.reuse, c[0x0][0x208], RZ ;  /* 0x00008200d1027a25 */ /* 0x040fe200078e00ff */
[----:B------:R-:W-:Y:S05]  /*7970*/  SHF.R.S32.HI R0, RZ, 0x1f, R209 ;  /* 0x0000001fff007819 */ /* 0x000fea00000114d1 */
[----:B------:R-:W-:Y:S04]  /*7980*/  IMAD R0, R0, c[0x0][0x208], RZ ;  /* 0x0000820000007a24 */ /* 0x000fe800078e02ff */
[----:B------:R-:W-:Y:S05]  /*7990*/  IMAD R0, R209, c[0x0][0x20c], R0 ;  /* 0x00008300d1007a24 */ /* 0x000fea00078e0200 */
[----:B------:R-:W-:Y:S02]  /*79a0*/  IADD3 R3, R3, R0, RZ ;  /* 0x0000000003037210 */ /* 0x000fe40007ffe0ff */
[----:B------:R-:W-:Y:S03]  /*79b0*/  SHF.R.S32.HI R0, RZ, 0x1f, R207 ;  /* 0x0000001fff007819 */ /* 0x000fe600000114cf */
[C---:B------:R-:W-:Y:S04]  /*79c0*/  IMAD.WIDE.U32 R2, R207.reuse, c[0x0][0x218], R2 ;  /* 0x00008600cf027a25 */ /* 0x040fe800078e0002 */
[----:B------:R-:W-:Y:S01]  /*79d0*/  IMAD R4, R0, c[0x0][0x218], RZ ;  /* 0x0000860000047a24 */ /* 0x000fe200078e02ff */
[----:B------:R-:W-:Y:S03]  /*79e0*/  IADD3 R0, P1, R246, R2, RZ ;  /* 0x00000002f6007210 */ /* 0x000fe60007f3e0ff */
[----:B------:R-:W-:Y:S01]  /*79f0*/  IMAD R4, R207, c[0x0][0x21c], R4 ;  /* 0x00008700cf047a24 */ /* 0x000fe200078e0204 */
[C---:B------:R-:W-:Y:S04]  /*7a00*/  LEA R11, P0, R0.reuse, c[0x0][0x1f8], 0x1 ;  /* 0x00007e00000b7a11 */ /* 0x040fe800078008ff */
[----:B------:R-:W-:Y:S04]  /*7a10*/  IADD3.X R2, R249, R3, R4, P1, !PT ;  /* 0x00000003f9027210 */ /* 0x000fe80000ffe404 */
[----:B------:R-:W-:Y:S01]  /*7a20*/  LEA.HI.X R10, R0, c[0x0][0x1fc], R2, 0x1, P0 ;  /* 0x00007f00000a7a11 */ /* 0x000fe200000f0c02 */
[----:B------:R-:W-:-:S05]  /*7a30*/  BRA.DIV ~URZ, `(.L_x_624) ;  /* 0x000124527f007947 */ /* 0x000fca000b800000 */
[----:B------:R4:W3:Y:S02]  /*7a40*/  SHFL.IDX PT, R4, R10, RZ, 0x1c1f ;  /* 0x001c1fff0a047589 */ /* 0x0008e400000e0000 */
.L_x_796:
[----:B------:R-:W-:-:S05]  /*7a50*/  BRA.DIV ~URZ, `(.L_x_625) ;  /* 0x000124a27f007947 */ /* 0x000fca000b800000 */
[----:B------:R4:W3:Y:S02]  /*7a60*/  SHFL.IDX PT, R0, R11, RZ, 0x1c1f ;  /* 0x001c1fff0b007589 */ /* 0x0008e400000e0000 */
.L_x_797:
[C---:B------:R-:W-:Y:S01]  /*7a70*/  IMAD.SHL.U32 R5, R210.reuse, 0x2, RZ ;  /* 0x00000002d2057824 */ /* 0x040fe200078e00ff */
[----:B------:R-:W-:Y:S01]  /*7a80*/  ISETP.GE.AND P3, PT, R210, c[0x0][0x1d4], PT ;  /* 0x00007500d2007a0c */ /* 0x000fe20003f66270 */
[C---:B------:R-:W-:Y:S01]  /*7a90*/  IMAD.SHL.U32 R3, R235.reuse, 0x2, RZ ;  /* 0x00000002eb037824 */ /* 0x040fe200078e00ff */
[----:B------:R-:W-:Y:S01]  /*7aa0*/  ISETP.GE.AND P2, PT, R235, c[0x0][0x1d4], PT ;  /* 0x00007500eb007a0c */ /* 0x000fe20003f46270 */
[----:B------:R-:W-:Y:S01]  /*7ab0*/  IMAD.SHL.U32 R2, R236, 0x2, RZ ;  /* 0x00000002ec027824 */ /* 0x000fe200078e00ff */
[C---:B---3--:R-:W-:Y:S02]  /*7ac0*/  IADD3 R8, P0, R0.reuse, R5, RZ ;  /* 0x0000000500087210 */ /* 0x048fe40007f1e0ff */
[----:B------:R-:W3:Y:S01]  /*7ad0*/  S2R R5, SR_TID.X ;  /* 0x0000000000057919 */ /* 0x000ee20000002100 */
[----:B------:R-:W-:Y:S02]  /*7ae0*/  IADD3 R6, P1, R0, R3, RZ ;  /* 0x0000000300067210 */ /* 0x000fe40007f3e0ff */
[----:B------:R-:W-:Y:S01]  /*7af0*/  IMAD.X R9, R4, 0x1, R217, P0 ;  /* 0x0000000104097824 */ /* 0x000fe200000e06d9 */
[----:B------:R-:W-:Y:S02]  /*7b00*/  IADD3 R2, P0, R0, R2, RZ ;  /* 0x0000000200027210 */ /* 0x000fe40007f1e0ff */
[----:B------:R-:W-:Y:S01]  /*7b10*/  IMAD.X R7, R4, 0x1, R215, P1 ;  /* 0x0000000104077824 */ /* 0x000fe200008e06d7 */
[----:B------:R-:W-:Y:S01]  /*7b20*/  ISETP.GE.AND P1, PT, R236, c[0x0][0x1d4], PT ;  /* 0x00007500ec007a0c */ /* 0x000fe20003f26270 */
[----:B------:R-:W-:Y:S01]  /*7b30*/  @!PT LDS RZ, [RZ] ;  /* 0x00000000fffff984 */ /* 0x000fe20000000800 */
[----:B------:R-:W-:Y:S01]  /*7b40*/  @!PT LDS RZ, [RZ] ;  /* 0x00000000fffff984 */ /* 0x000fe20000000800 */
[----:B------:R-:W-:Y:S01]  /*7b50*/  @!PT LDS RZ, [RZ] ;  /* 0x00000000fffff984 */ /* 0x000fe20000000800 */
[----:B------:R4:W-:Y:S01]  /*7b60*/  LDGSTS.E.BYPASS.LTC128B.128 [R195+0x1880], [R8.64], !P3 ;  /* 0x0188000008c37fae */ /* 0x0009e2000d901d46 */
[----:B------:R-:W-:Y:S03]  /*7b70*/  IMAD.X R3, R4, 0x1, R216, P0 ;  /* 0x0000000104037824 */ /* 0x000fe600000e06d8 */
[----:B------:R4:W-:Y:S08]  /*7b80*/  LDGSTS.E.BYPASS.LTC128B.128 [R195+0x2480], [R6.64], !P2 ;  /* 0x0248000006c37fae */ /* 0x0009f0000d101d46 */
[----:B------:R4:W-:Y:S01]  /*7b90*/  LDGSTS.E.BYPASS.LTC128B.128 [R195+0x3080], [R2.64], !P1 ;  /* 0x0308000002c37fae */ /* 0x0009e2000c901d46 */
[----:B---3--:R-:W-:Y:S11]  /*7ba0*/  ISETP.GT.AND P4, PT, R5, 0x3f, PT ;  /* 0x0000003f0500780c */ /* 0x008ff60003f84270 */
[----:B------:R-:W-:Y:S02]  /*7bb0*/  @!UPT UIADD3 URZ, URZ, URZ, URZ ;  /* 0x0000003f3f3ff290 */ /* 0x000fe4000fffe03f */
[----:B------:R-:W-:-:S05]  /*7bc0*/  @P4 BRA `(.L_x_623) ;  /* 0x0000012000004947 */ /* 0x000fca0003800000 */
[----:B------:R-:W-:-:S05]  /*7bd0*/  BRA.DIV ~URZ, `(.L_x_626) ;  /* 0x000123927f007947 */ /* 0x000fca000b800000 */
[----:B------:R3:W4:Y:S04]  /*7be0*/  SHFL.IDX PT, R4, R10, 0x1, 0x1c1f ;  /* 0x003c1f000a047f89 */ /* 0x00072800000e0000 */
[----:B------:R3:W2:Y:S02]  /*7bf0*/  SHFL.IDX PT, R0, R11, 0x1, 0x1c1f ;  /* 0x003c1f000b007f89 */ /* 0x0006a400000e0000 */
.L_x_798:
[----:B----4-:R-:W-:Y:S02]  /*7c00*/  IMAD.SHL.U32 R2, R210, 0x2, RZ ;  /* 0x00000002d2027824 */ /* 0x010fe400078e00ff */
[----:B------:R-:W-:Y:S03]  /*7c10*/  IMAD.SHL.U32 R3, R235, 0x2, RZ ;  /* 0x00000002eb037824 */ /* 0x000fe600078e00ff */
[----:B--2---:R-:W-:Y:S02]  /*7c20*/  IADD3 R8, P0, R0, R2, RZ ;  /* 0x0000000200087210 */ /* 0x004fe40007f1e0ff */
[----:B------:R-:W-:Y:S03]  /*7c30*/  SHF.L.U32 R2, R236, 0x1, RZ ;  /* 0x00000001ec027819 */ /* 0x000fe600000006ff */
[----:B------:R-:W-:Y:S01]  /*7c40*/  IMAD.X R9, R4, 0x1, R217, P0 ;  /* 0x0000000104097824 */ /* 0x000fe200000e06d9 */
[----:B------:R-:W-:Y:S04]  /*7c50*/  IADD3 R6, P0, R0, R3, RZ ;  /* 0x0000000300067210 */ /* 0x000fe80007f1e0ff */
[----:B------:R-:W-:Y:S01]  /*7c60*/  @!PT LDS RZ, [RZ] ;  /* 0x00000000fffff984 */ /* 0x000fe20000000800 */
[----:B------:R-:W-:Y:S01]  /*7c70*/  @!PT LDS RZ, [RZ] ;  /* 0x00000000fffff984 */ /* 0x000fe20000000800 */
[----:B------:R-:W-:Y:S01]  /*7c80*/  @!PT LDS RZ, [RZ] ;  /* 0x00000000fffff984 */ /* 0x000fe20000000800 */
[----:B------:R2:W-:Y:S01]  /*7c90*/  LDGSTS.E.BYPASS.LTC128B.128 [R195+0x2080], [R8.64], !P3 ;  /* 0x0208000008c37fae */ /* 0x0005e2000d901d46 */
[----:B------:R-:W-:Y:S02]  /*7ca0*/  IADD3.X R7, R4, R215, RZ, P0, !PT ;  /* 0x000000d704077210 */ /* 0x000fe400007fe4ff */
[----:B------:R-:W-:Y:S03]  /*7cb0*/  IADD3 R2, P0, R0, R2, RZ ;  /* 0x0000000200027210 */ /* 0x000fe60007f1e0ff */
[----:B------:R2:W-:Y:S02]  /*7cc0*/  LDGSTS.E.BYPASS.LTC128B.128 [R195+0x2c80], [R6.64], !P2 ;  /* 0x02c8000006c37fae */ /* 0x0005e4000d101d46 */
[----:B------:R-:W-:Y:S05]  /*7cd0*/  IMAD.X R3, R4, 0x1, R216, P0 ;  /* 0x0000000104037824 */ /* 0x000fea00000e06d8 */
[----:B------:R2:W-:Y:S03]  /*7ce0*/  LDGSTS.E.BYPASS.LTC128B.128 [R195+0x3880], [R2.64], !P1 ;  /* 0x0388000002c37fae */ /* 0x0005e6000c901d46 */
.L_x_623:
[----:B------:R-:W-:Y:S05]  /*7cf0*/  BSYNC B0 ;  /* 0x0000000000007941 */ /* 0x000fea0003800000 */
.L_x_622:
[----:B------:R-:W0:Y:S01]  /*7d00*/  LDGDEPBAR ;  /* 0x00000000000079af */ /* 0x000e220000000000 */
[----:B------:R-:W-:Y:S01]  /*7d10*/  WARPSYNC 0xffffffff ;  /* 0xffffffff00007948 */ /* 0x000fe20003800000 */
[-C--:B--2-4-:R-:W-:Y:S01]  /*7d20*/  HMMA.16816.F32.BF16 R4, R48, R16.reuse, RZ ;  /* 0x000000103004723c */ /* 0x094fe200000418ff */
[----:B------:R-:W-:Y:S02]  /*7d30*/  BSSY B0, `(.L_x_627) ;  /* 0x0000113000007945 */ /* 0x000fe40003800000 */
[----:B------:R-:W-:Y:S05]  /*7d40*/  ISETP.GT.AND P0, PT, R208, R237, PT ;  /* 0x000000edd000720c */ /* 0x000fea0003f04270 */
[C---:B---3--:R-:W-:Y:S08]  /*7d50*/  HMMA.16816.F32.BF16 R8, R44.reuse, R16, RZ ;  /* 0x000000102c08723c */ /* 0x048ff000000418ff */
        /* <DEDUP_REMOVED lines=85> */
[----:B------:R-:W3:Y:S01]  /*82b0*/  MUFU.TANH R206, R3 ;  /* 0x0000000300ce7308 */ /* 0x000ee20000002400 */
[----:B-1----:R-:W-:Y:S02]  /*82c0*/  FMUL.FTZ R0, R5, c[0x0][0x320] ;  /* 0x0000c80005007a20 */ /* 0x002fe40000410000 */
[----:B------:R-:W-:Y:S07]  /*82d0*/  FMUL.FTZ R2, R11, c[0x0][0x320] ;  /* 0x0000c8000b027a20 */ /* 0x000fee0000410000 */
[----:B------:R1:W4:Y:S10]  /*82e0*/  MUFU.TANH R177, R0 ;  /* 0x0000000000b17308 */ /* 0x0003340000002400 */
[----:B------:R-:W2:Y:S01]  /*82f0*/  MUFU.TANH R205, R2 ;  /* 0x0000000200cd7308 */ /* 0x000ea20000002400 */
[----:B-1----:R-:W-:Y:S09]  /*8300*/  FMUL.FTZ R0, R6, c[0x0][0x320] ;  /* 0x0000c80006007a20 */ /* 0x002ff20000410000 */
[----:B------:R1:W1:Y:S02]  /*8310*/  MUFU.TANH R200, R0 ;  /* 0x0000000000c87308 */ /* 0x0002640000002400 */
[----:B-1----:R-:W-:Y:S02]  /*8320*/  FMUL.FTZ R0, R7, c[0x0][0x320] ;  /* 0x0000c80007007a20 */ /* 0x002fe40000410000 */
[----:B------:R-:W1:Y:S06]  /*8330*/  LDSM.16.M88.4 R4, [R187] ;  /* 0x00000000bb04783b */ /* 0x000e6c0000000200 */
[----:B------:R5:W1:Y:S02]  /*8340*/  MUFU.TANH R197, R0 ;  /* 0x0000000000c57308 */ /* 0x000a640000002400 */
[----:B-----5:R-:W-:Y:S08]  /*8350*/  FMUL.FTZ R0, R8, c[0x0][0x320] ;  /* 0x0000c80008007a20 */ /* 0x020ff00000410000 */
[----:B------:R5:W2:Y:S01]  /*8360*/  MUFU.TANH R204, R0 ;  /* 0x0000000000cc7308 */ /* 0x000aa20000002400 */
[-C--:B-1----:R-:W-:Y:S08]  /*8370*/  HMMA.16816.F32.BF16 R20, R160, R4.reuse, R20 ;  /* 0x00000004a014723c */ /* 0x082ff00000041814 */
[C---:B------:R-:W-:Y:S04]  /*8380*/  HMMA.16816.F32.BF16 R24, R168.reuse, R4, R24 ;  /* 0x00000004a818723c */ /* 0x040fe80000041818 */
[----:B-----5:R-:W-:Y:S02]  /*8390*/  FMUL.FTZ R0, R9, c[0x0][0x320] ;  /* 0x0000c80009007a20 */ /* 0x020fe40000410000 */
[----:B------:R-:W1:Y:S02]  /*83a0*/  LDSM.16.M88.4 R8, [R186] ;  /* 0x00000000ba08783b */ /* 0x000e640000000200 */
[----:B------:R-:W-:Y:S04]  /*83b0*/  DEPBAR.LE SB0, 0x0 ;  /* 0x000080000000791a */ /* 0x000fe80000000000 */
[----:B------:R5:W1:Y:S01]  /*83c0*/  MUFU.TANH R201, R0 ;  /* 0x0000000000c97308 */ /* 0x000a620000002400 */
[-C--:B------:R-:W-:Y:S01]  /*83d0*/  HMMA.16816.F32.BF16 R28, R168, R6.reuse, R28 ;  /* 0x00000006a81c723c */ /* 0x080fe2000004181c */
[----:B------:R-:W-:Y:S07]  /*83e0*/  BAR.SYNC.DEFER_BLOCKING 0x0 ;  /* 0x0000000000007b1d */ /* 0x000fee0000010000 */
[C---:B------:R-:W-:Y:S04]  /*83f0*/  HMMA.16816.F32.BF16 R32, R160.reuse, R6, R32 ;  /* 0x00000006a020723c */ /* 0x040fe80000041820 */
[----:B------:R-:W-:Y:S02]  /*8400*/  FMUL.FTZ R3, R26, c[0x0][0x320] ;  /* 0x0000c8001a037a20 */ /* 0x000fe40000410000 */
[----:B------:R-:W-:Y:S02]  /*8410*/  FMUL.FTZ R2, R27, c[0x0][0x320] ;  /* 0x0000c8001b027a20 */ /* 0x000fe40000410000 */
[----:B------:R-:W2:Y:S01]  /*8420*/  MUFU.TANH R196, R3 ;  /* 0x0000000300c47308 */ /* 0x000ea20000002400 */
[----:B-----5:R-:W-:Y:S09]  /*8430*/  FMUL.FTZ R0, R12, c[0x0][0x320] ;  /* 0x0000c8000c007a20 */ /* 0x020ff20000410000 */
[----:B------:R-:W2:Y:S01]  /*8440*/  MUFU.TANH R179, R2 ;  /* 0x0000000200b37308 */ /* 0x000ea20000002400 */
[-C--:B-1----:R-:W-:Y:S09]  /*8450*/  HMMA.16816.F32.BF16 R36, R160, R8.reuse, R36 ;  /* 0x00000008a024723c */ /* 0x082ff20000041824 */
[----:B------:R1:W1:Y:S01]  /*8460*/  MUFU.TANH R199, R0 ;  /* 0x0000000000c77308 */ /* 0x0002620000002400 */
[C---:B------:R-:W-:Y:S08]  /*8470*/  HMMA.16816.F32.BF16 R40, R168.reuse, R8, R40 ;  /* 0x00000008a828723c */ /* 0x040ff00000041828 */
        /* <DEDUP_REMOVED lines=77> */
[----:B--234-:R-:W-:Y:S01]  /*8950*/  IMAD.MOV.U32 R211, RZ, RZ, c[0x0][0x2b8] ;  /* 0x0000ae00ffd37624 */ /* 0x01cfe200078e00ff */
[----:B------:R-:W-:Y:S01]  /*8960*/  ISETP.GT.AND P1, PT, R238, 0x2f, PT ;  /* 0x0000002fee00780c */ /* 0x000fe20003f24270 */
[----:B------:R-:W-:Y:S01]  /*8970*/  IMAD R2, R208, 0x30, R240 ;  /* 0x00000030d0027824 */ /* 0x000fe200078e02f0 */
[----:B------:R-:W-:Y:S01]  /*8980*/  IADD3 R6, -R239, 0x30, RZ ;  /* 0x00000030ef067810 */ /* 0x000fe20007ffe1ff */
[----:B------:R-:W-:Y:S01]  /*8990*/  IMAD.MOV.U32 R207, RZ, RZ, RZ ;  /* 0x000000ffffcf7224 */ /* 0x000fe200078e00ff */
[----:B------:R-:W-:Y:S02]  /*89a0*/  ISETP.NE.AND P2, PT, R211, 0x1, PT ;  /* 0x00000001d300780c */ /* 0x000fe40003f45270 */
[----:B------:R-:W-:Y:S05]  /*89b0*/  IADD3 R2, R2, -0x30, R238 ;  /* 0xffffffd002027810 */ /* 0x000fea0007ffe0ee */
[----:B-1----:R-:W-:Y:S06]  /*89c0*/  IMAD.MOV.U32 R0, RZ, RZ, R2 ;  /* 0x000000ffff007224 */ /* 0x002fec00078e0002 */
[----:B------:R-:W-:Y:S05]  /*89d0*/  @P2 IMAD.HI.U32 R3, R2, c[0x0][0x2bc], RZ ;  /* 0x0000af0002032a27 */ /* 0x000fea00078e00ff */
[----:B------:R-:W-:Y:S04]  /*89e0*/  @P2 SHF.R.U32.HI R0, RZ, c[0x0][0x2c0], R3 ;  /* 0x0000b000ff002a19 */ /* 0x000fe80000011603 */
[C---:B------:R-:W-:Y:S04]  /*89f0*/  @!P1 IADD3 R3, P0, R0.reuse, R244, RZ ;  /* 0x000000f400039210 */ /* 0x040fe80007f1e0ff */
[----:B------:R-:W-:Y:S01]  /*8a00*/  @!P1 LEA.HI.X.SX32 R5, R0, R248, 0x1, P0 ;  /* 0x000000f800059211 */ /* 0x000fe200000f0eff */
[----:B------:R-:W-:Y:S01]  /*8a10*/  IMAD.MOV R0, RZ, RZ, -R0 ;  /* 0x000000ffff007224 */ /* 0x000fe200078e0a00 */
[C---:B------:R-:W-:Y:S03]  /*8a20*/  @!P1 LEA R4, P0, R3.reuse, c[0x0][0x2a0], 0x2 ;  /* 0x0000a80003049a11 */ /* 0x040fe600078010ff */
[----:B------:R-:W-:Y:S01]  /*8a30*/  IMAD R209, R0, c[0x0][0x2b8], R2 ;  /* 0x0000ae0000d17a24 */ /* 0x000fe200078e0202 */
[----:B------:R-:W-:Y:S03]  /*8a40*/  @!P1 LEA.HI.X R5, R3, c[0x0][0x2a4], R5, 0x2, P0 ;  /* 0x0000a90003059a11 */ /* 0x000fe600000f1405 */
[C---:B------:R-:W-:Y:S01]  /*8a50*/  IMAD.WIDE.U32 R2, R209.reuse, c[0x0][0x1e0], RZ ;  /* 0x00007800d1027a25 */ /* 0x040fe200078e00ff */
[----:B------:R-:W-:Y:S01]  /*8a60*/  SHF.R.S32.HI R0, RZ, 0x1f, R209 ;  /* 0x0000001fff007819 */ /* 0x000fe200000114d1 */
[----:B------:R-:W2:Y:S01]  /*8a70*/  @!P1 LDG.E R207, [R4.64] ;  /* 0x0000000604cf9981 */ /* 0x000ea2000c1e1900 */
[----:B------:R-:W-:Y:S03]  /*8a80*/  ISETP.GE.AND P1, PT, R6, 0x1, PT ;  /* 0x000000010600780c */ /* 0x000fe60003f26270 */
[----:B------:R-:W-:Y:S04]  /*8a90*/  IMAD R0, R0, c[0x0][0x1e0], RZ ;  /* 0x0000780000007a24 */ /* 0x000fe800078e02ff */
        /* <DEDUP_REMOVED lines=10> */
[----:B------:R-:W-:-:S06]  /*8b40*/  BRA.DIV ~URZ, `(.L_x_629) ;  /* 0x000114f27f007947 */ /* 0x000fcc000b800000 */
[----:B------:R1:W2:Y:S02]  /*8b50*/  SHFL.IDX PT, R4, R7, RZ, 0x1c1f ;  /* 0x001c1fff07047589 */ /* 0x0002a400000e0000 */
.L_x_799:
[----:B------:R-:W-:-:S05]  /*8b60*/  BRA.DIV ~URZ, `(.L_x_630) ;  /* 0x000115427f007947 */ /* 0x000fca000b800000 */
[----:B------:R3:W4:Y:S02]  /*8b70*/  SHFL.IDX PT, R0, R8, RZ, 0x1c1f ;  /* 0x001c1fff08007589 */ /* 0x00072400000e0000 */
.L_x_800:
[----:B------:R-:W-:Y:S02]  /*8b80*/  IMAD.SHL.U32 R2, R210, 0x2, RZ ;  /* 0x00000002d2027824 */ /* 0x000fe400078e00ff */
[C---:B------:R-:W-:Y:S03]  /*8b90*/  IMAD.SHL.U32 R5, R235.reuse, 0x2, RZ ;  /* 0x00000002eb057824 */ /* 0x040fe600078e00ff */
[----:B----4-:R-:W-:Y:S05]  /*8ba0*/  @P1 IADD3 R2, P0, R0, R2, RZ ;  /* 0x0000000200021210 */ /* 0x010fea0007f1e0ff */
[----:B--2---:R-:W-:Y:S01]  /*8bb0*/  @P1 IMAD.X R3, R4, 0x1, R217, P0 ;  /* 0x0000000104031824 */ /* 0x004fe200000e06d9 */
[----:B------:R-:W-:Y:S11]  /*8bc0*/  @P1 ISETP.GE.AND P0, PT, R210, c[0x0][0x1d4], PT ;  /* 0x00007500d2001a0c */ /* 0x000ff60003f06270 */
[----:B------:R-:W-:Y:S02]  /*8bd0*/  @!UPT UIADD3 URZ, URZ, URZ, URZ ;  /* 0x0000003f3f3ff290 */ /* 0x000fe4000fffe03f */
[----:B------:R-:W-:Y:S01]  /*8be0*/  @!PT LDS RZ, [RZ] ;  /* 0x00000000fffff984 */ /* 0x000fe20000000800 */
[----:B------:R-:W-:Y:S01]  /*8bf0*/  @!PT LDS RZ, [RZ] ;  /* 0x00000000fffff984 */ /* 0x000fe20000000800 */
[----:B------:R-:W-:Y:S01]  /*8c00*/  @!PT LDS RZ, [RZ] ;  /* 0x00000000fffff984 */ /* 0x000fe20000000800 */
[----:B------:R2:W-:Y:S02]  /*8c10*/  @P1 LDGSTS.E.BYPASS.LTC128B.128 [R195+0x3c80], [R2.64], !P0 ;  /* 0x03c8000002c31fae */ /* 0x0005e4000c101d46 */
[----:B--2---:R-:W-:Y:S01]  /*8c20*/  @P1 IADD3 R2, P0, R0, R5, RZ ;  /* 0x0000000500021210 */ /* 0x004fe20007f1e0ff */
[----:B------:R-:W-:Y:S04]  /*8c30*/  IMAD.SHL.U32 R5, R236, 0x2, RZ ;  /* 0x00000002ec057824 */ /* 0x000fe800078e00ff */
[----:B------:R-:W-:Y:S01]  /*8c40*/  @P1 IMAD.X R3, R4, 0x1, R215, P0 ;  /* 0x0000000104031824 */ /* 0x000fe200000e06d7 */
[----:B------:R-:W-:Y:S11]  /*8c50*/  @P1 ISETP.GE.AND P0, PT, R235, c[0x0][0x1d4], PT ;  /* 0x00007500eb001a0c */ /* 0x000ff60003f06270 */
[----:B------:R-:W-:Y:S02]  /*8c60*/  @!UPT UIADD3 URZ, URZ, URZ, URZ ;  /* 0x0000003f3f3ff290 */ /* 0x000fe4000fffe03f */
[----:B------:R2:W-:Y:S02]  /*8c70*/  @P1 LDGSTS.E.BYPASS.LTC128B.128 [R195+0x4880], [R2.64], !P0 ;  /* 0x0488000002c31fae */ /* 0x0005e4000c101d46 */
[----:B--2---:R-:W-:Y:S05]  /*8c80*/  @P1 IADD3 R2, P0, R0, R5, RZ ;  /* 0x0000000500021210 */ /* 0x004fea0007f1e0ff */
[----:B------:R-:W-:Y:S01]  /*8c90*/  @P1 IMAD.X R3, R4, 0x1, R216, P0 ;  /* 0x0000000104031824 */ /* 0x000fe200000e06d8 */
[----:B------:R-:W-:Y:S11]  /*8ca0*/  @P1 ISETP.GE.AND P0, PT, R236, c[0x0][0x1d4], PT ;  /* 0x00007500ec001a0c */ /* 0x000ff60003f06270 */
[----:B------:R-:W-:Y:S02]  /*8cb0*/  @!UPT UIADD3 URZ, URZ, URZ, URZ ;  /* 0x0000003f3f3ff290 */ /* 0x000fe4000fffe03f */
[----:B------:R2:W-:Y:S01]  /*8cc0*/  @P1 LDGSTS.E.BYPASS.LTC128B.128 [R195+0x5480], [R2.64], !P0 ;  /* 0x0548000002c31fae */ /* 0x0005e2000c101d46 */
[----:B------:R-:W-:Y:S01]  /*8cd0*/  ISETP.GE.AND P0, PT, R6, 0x21, PT ;  /* 0x000000210600780c */ /* 0x000fe20003f06270 */
[----:B------:R-:W-:-:S06]  /*8ce0*/  BRA.DIV ~URZ, `(.L_x_631) ;  /* 0x000114327f007947 */ /* 0x000fcc000b800000 */
[----:B------:R4:W1:Y:S04]  /*8cf0*/  SHFL.IDX PT, R4, R7, 0x1, 0x1c1f ;  /* 0x003c1f0007047f89 */ /* 0x00086800000e0000 */
[----:B------:R4:W2:Y:S02]  /*8d00*/  SHFL.IDX PT, R0, R8, 0x1, 0x1c1f ;  /* 0x003c1f0008007f89 */ /* 0x0008a400000e0000 */
.L_x_801:
[----:B--2---:R-:W-:Y:S02]  /*8d10*/  IMAD.SHL.U32 R2, R210, 0x2, RZ ;  /* 0x00000002d2027824 */ /* 0x004fe400078e00ff */
[C---:B------:R-:W-:Y:S02]  /*8d20*/  IMAD.SHL.U32 R6, R235.reuse, 0x2, RZ ;  /* 0x00000002eb067824 */ /* 0x040fe400078e00ff */
[----:B------:R-:W-:Y:S01]  /*8d30*/  IMAD.SHL.U32 R5, R236, 0x2, RZ ;  /* 0x00000002ec057824 */ /* 0x000fe200078e00ff */
[----:B------:R-:W-:Y:S05]  /*8d40*/  @P0 IADD3 R2, P1, R0, R2, RZ ;  /* 0x0000000200020210 */ /* 0x000fea0007f3e0ff */
[----:B-1----:R-:W-:Y:S01]  /*8d50*/  @P0 IMAD.X R3, R4, 0x1, R217, P1 ;  /* 0x0000000104030824 */ /* 0x002fe200008e06d9 */
[----:B------:R-:W-:Y:S11]  /*8d60*/  @P0 ISETP.GE.AND P1, PT, R210, c[0x0][0x1d4], PT ;  /* 0x00007500d2000a0c */ /* 0x000ff60003f26270 */
[----:B------:R-:W-:Y:S02]  /*8d70*/  @!UPT UIADD3 URZ, URZ, URZ, URZ ;  /* 0x0000003f3f3ff290 */ /* 0x000fe4000fffe03f */
[----:B------:R-:W-:Y:S01]  /*8d80*/  @!PT LDS RZ, [RZ] ;  /* 0x00000000fffff984 */ /* 0x000fe20000000800 */
[----:B------:R-:W-:Y:S01]  /*8d90*/  @!PT LDS RZ, [RZ] ;  /* 0x00000000fffff984 */ /* 0x000fe20000000800 */
[----:B------:R-:W-:Y:S01]  /*8da0*/  @!PT LDS RZ, [RZ] ;  /* 0x00000000fffff984 */ /* 0x000fe20000000800 */
[----:B------:R1:W-:Y:S01]  /*8db0*/  @P0 LDGSTS.E.BYPASS.LTC128B.128 [R195+0x4480], [R2.64], !P1 ;  /* 0x0448000002c30fae */ /* 0x0003e2000c901d46 */
[----:B------:R-:W-:Y:S05]  /*8dc0*/  @P0 IADD3 R6, P1, R0, R6, RZ ;  /* 0x0000000600060210 */ /* 0x000fea0007f3e0ff */
[----:B----4-:R-:W-:Y:S01]  /*8dd0*/  @P0 IMAD.X R7, R4, 0x1, R215, P1 ;  /* 0x0000000104070824 */ /* 0x010fe200008e06d7 */
[----:B-1----:R-:W-:Y:S05]  /*8de0*/  @P0 IADD3 R2, P1, R0, R5, RZ ;  /* 0x0000000500020210 */ /* 0x002fea0007f3e0ff */
[----:B------:R-:W-:Y:S01]  /*8df0*/  @P0 IMAD.X R3, R4, 0x1, R216, P1 ;  /* 0x0000000104030824 */ /* 0x000fe200008e06d8 */
[----:B------:R-:W-:Y:S11]  /*8e00*/  @P0 ISETP.GE.AND P1, PT, R235, c[0x0][0x1d4], PT ;  /* 0x00007500eb000a0c */ /* 0x000ff60003f26270 */
[----:B------:R-:W-:Y:S02]  /*8e10*/  @!UPT UIADD3 URZ, URZ, URZ, URZ ;  /* 0x0000003f3f3ff290 */ /* 0x000fe4000fffe03f */
[----:B------:R1:W-:Y:S01]  /*8e20*/  @P0 LDGSTS.E.BYPASS.LTC128B.128 [R195+0x5080], [R6.64], !P1 ;  /* 0x0508000006c30fae */ /* 0x0003e2000c901d46 */
[----:B------:R-:W-:Y:S11]  /*8e30*/  @P0 ISETP.GE.AND P1, PT, R236, c[0x0][0x1d4], PT ;  /* 0x00007500ec000a0c */ /* 0x000ff60003f26270 */
[----:B------:R-:W-:Y:S02]  /*8e40*/  @!UPT UIADD3 URZ, URZ, URZ, URZ ;  /* 0x0000003f3f3ff290 */ /* 0x000fe4000fffe03f */
[----:B------:R1:W-:Y:S02]  /*8e50*/  @P0 LDGSTS.E.BYPASS.LTC128B.128 [R195+0x5c80], [R2.64], !P1 ;  /* 0x05c8000002c30fae */ /* 0x0003e4000c901d46 */
.L_x_628:
[----:B--234-:R-:W-:Y:S05]  /*8e60*/  BSYNC B0 ;  /* 0x0000000000007941 */ /* 0x01cfea0003800000 */
.L_x_627:
[----:B------:R-:W-:Y:S01]  /*8e70*/  LOP3.LUT R8, RZ, c[0x0][0x324], RZ, 0x33, !PT ;  /* 0x0000c900ff087a12 */ /* 0x000fe200078e33ff */
[----:B-1----:R-:W-:Y:S01]  /*8e80*/  IMAD.MOV.U32 R0, RZ, RZ, c[0x0][0x2c4] ;  /* 0x0000b100ff007624 */ /* 0x002fe200078e00ff */
[----:B------:R-:W0:Y:S01]  /*8e90*/  LDGDEPBAR ;  /* 0x00000000000079af */ /* 0x000e220000000000 */
[----:B------:R-:W-:Y:S03]  /*8ea0*/  IMAD.IADD R5, R251, 0x1, R250 ;  /* 0x00000001fb057824 */ /* 0x000fe600078e02fa */
[----:B------:R-:W-:Y:S01]  /*8eb0*/  ISETP.NE.AND P0, PT, R0, 0x1, PT ;  /* 0x000000010000780c */ /* 0x000fe20003f05270 */
[----:B------:R-:W-:Y:S05]  /*8ec0*/  IMAD R0, R208, -0x30, RZ ;  /* 0xffffffd0d0007824 */ /* 0x000fea00078e02ff */
[----:B------:R-:W-:Y:S04]  /*8ed0*/  IADD3 R2, -R234, 0x1, R0 ;  /* 0x00000001ea027810 */ /* 0x000fe80007ffe100 */
[----:B------:R-:W-:Y:S03]  /*8ee0*/  IADD3 R7, -R232, R2, R233 ;  /* 0x00000002e8077210 */ /* 0x000fe60007ffe1e9 */
[----:B------:R-:W-:Y:S01]  /*8ef0*/  @P0 IMAD.HI.U32 R3, R5, c[0x0][0x2c8], RZ ;  /* 0x0000b20005030a27 */ /* 0x000fe200078e00ff */
[----:B------:R-:W-:Y:S04]  /*8f00*/  IADD3 R6, R7, c[0x0][0x328], RZ ;  /* 0x0000ca0007067a10 */ /* 0x000fe80007ffe0ff */
[----:B------:R-:W-:Y:S01]  /*8f10*/  @P0 SHF.R.U32.HI R5, RZ, c[0x0][0x2cc], R3 ;  /* 0x0000b300ff050a19 */ /* 0x000fe20000011603 */
[----:B------:R-:W-:-:S05]  /*8f20*/  BRA.DIV ~URZ, `(.L_x_632) ;  /* 0x000112c27f007947 */ /* 0x000fca000b800000 */
[----:B------:R1:W2:Y:S02]  /*8f30*/  SHFL.IDX PT, R4, R5, RZ, 0x1c1f ;  /* 0x001c1fff05047589 */ /* 0x0002a400000e0000 */
.L_x_802:
[-C--:B--2---:R-:W-:Y:S01]  /*8f40*/  IADD3 R3, R6, R4.reuse, RZ ;  /* 0x0000000406037210 */ /* 0x084fe20007ffe0ff */
[----:B------:R-:W-:Y:S02]  /*8f50*/  IMAD.MOV.U32 R2, RZ, RZ, c[0x0][0x32c] ;  /* 0x0000cb00ff027624 */ /* 0x000fe400078e00ff */
[----:B------:R-:W-:Y:S03]  /*8f60*/  IMAD.IADD R7, R8, 0x1, R7 ;  /* 0x0000000108077824 */ /* 0x000fe600078e0207 */
[----:B------:R-:W-:Y:S02]  /*8f70*/  ISETP.GE.AND P0, PT, R2, 0x1, PT ;  /* 0x000000010200780c */ /* 0x000fe40003f06270 */
[----:B------:R-:W-:Y:S11]  /*8f80*/  IADD3 R2, R7, R4, RZ ;  /* 0x0000000407027210 */ /* 0x000ff60007ffe0ff */
[----:B------:R-:W-:-:S05]  /*8f90*/  @!P0 BRA `(.L_x_633) ;  /* 0x0000018000008947 */ /* 0x000fca0003800000 */
[----:B------:R-:W-:Y:S01]  /*8fa0*/  IADD3 R4, -R232, R233, R4 ;  /* 0x000000e9e8047210 */ /* 0x000fe20007ffe104 */
[----:B------:R-:W-:Y:S03]  /*8fb0*/  BSSY B0, `(.L_x_634) ;  /* 0x0000011000007945 */ /* 0x000fe60003800000 */
        /* <DEDUP_REMOVED lines=11> */
.L_x_635:
[----:B------:R-:W-:Y:S04]  /*9070*/  MOV R8, c[0x0][0x32c] ;  /* 0x0000cb0000087a02 */ /* 0x000fe80000000f00 */
[----:B------:R-:W-:Y:S11]  /*9080*/  ISETP.NE.AND P0, PT, R8, 0x1, PT ;  /* 0x000000010800780c */ /* 0x000ff60003f05270 */
[----:B------:R-:W-:Y:S02]  /*9090*/  @!UPT UIADD3 URZ, URZ, URZ, URZ ;  /* 0x0000003f3f3ff290 */ /* 0x000fe4000fffe03f */
[----:B------:R-:W-:Y:S05]  /*90a0*/  @P0 IMAD.HI.U32 R8, R4, c[0x0][0x330], RZ ;  /* 0x0000cc0004080a27 */ /* 0x000fea00078e00ff */
[----:B------:R-:W-:Y:S02]  /*90b0*/  @P0 SHF.R.U32.HI R4, RZ, c[0x0][0x334], R8 ;  /* 0x0000cd00ff040a19 */ /* 0x000fe40000011608 */
.L_x_636:
[----:B------:R-:W-:Y:S05]  /*90c0*/  BSYNC B0 ;  /* 0x0000000000007941 */ /* 0x000fea0003800000 */
.L_x_634:
[----:B------:R-:W-:Y:S04]  /*90d0*/  IMAD.IADD R8, R0, 0x1, -R234 ;  /* 0x0000000100087824 */ /* 0x000fe800078e0aea */
[----:B------:R-:W-:Y:S05]  /*90e0*/  IMAD R4, R4, c[0x0][0x32c], R8 ;  /* 0x0000cb0004047a24 */ /* 0x000fea00078e0208 */
[----:B------:R-:W-:Y:S02]  /*90f0*/  IMNMX R2, R2, R4, !PT ;  /* 0x0000000402027217 */ /* 0x000fe40007800200 */
[----:B------:R-:W-:Y:S04]  /*9100*/  IADD3 R4, R4, c[0x0][0x32c], RZ ;  /* 0x0000cb0004047a10 */ /* 0x000fe80007ffe0ff */
[----:B------:R-:W-:Y:S02]  /*9110*/  IMNMX R3, R3, R4, PT ;  /* 0x0000000403037217 */ /* 0x000fe40003800200 */
.L_x_633:
[C---:B------:R-:W-:Y:S02]  /*9120*/  ISETP.GE.AND P0, PT, R0.reuse, 0x1, PT ;  /* 0x000000010000780c */ /* 0x040fe40003f06270 */
[----:B------:R-:W-:Y:S02]  /*9130*/  ISETP.GE.AND P1, PT, R0, 0x2, PT ;  /* 0x000000020000780c */ /* 0x000fe40003f26270 */
[----:B------:R-:W-:Y:S02]  /*9140*/  LOP3.LUT R194, R194, 0xffffffef, RZ, 0xc0, !PT ;  /* 0xffffffefc2c27812 */ /* 0x000fe400078ec0ff */
[C---:B------:R-:W-:Y:S02]  /*9150*/  ISETP.GE.AND P6, PT, R0.reuse, 0x12, PT ;  /* 0x000000120000780c */ /* 0x040fe40003fc6270 */
[C---:B------:R-:W-:Y:S02]  /*9160*/  ISETP.GE.AND P5, PT, R0.reuse, 0x19, PT ;  /* 0x000000190000780c */ /* 0x040fe40003fa6270 */
[C---:B------:R-:W-:Y:S02]  /*9170*/  ISETP.GE.AND P4, PT, R0.reuse, 0x1a, PT ;  /* 0x0000001a0000780c */ /* 0x040fe40003f86270 */
[----:B------:R-:W-:Y:S02]  /*9180*/  ISETP.GE.AND P3, PT, R0, 0x21, PT ;  /* 0x000000210000780c */ /* 0x000fe40003f66270 */
[----:B------:R-:W-:Y:S02]  /*9190*/  @P0 LOP3.LUT R194, R194, 0x10, RZ, 0xfc, !PT ;  /* 0x00000010c2c20812 */ /* 0x000fe400078efcff */
[----:B------:R-:W-:Y:S02]  /*91a0*/  ISETP.GT.AND P0, PT, R2, RZ, !P0 ;  /* 0x000000ff0200720c */ /* 0x000fe40004704270 */
[----:B------:R-:W-:Y:S02]  /*91b0*/  LOP3.LUT R194, R194, 0xfffffff7, RZ, 0xc0, !PT ;  /* 0xfffffff7c2c27812 */ /* 0x000fe400078ec0ff */
[C---:B------:R-:W-:Y:S02]  /*91c0*/  ISETP.LT.OR P0, PT, R3.reuse, 0x1, P0 ;  /* 0x000000010300780c */ /* 0x040fe40000701670 */
[----:B------:R-:W-:Y:S02]  /*91d0*/  @P1 LOP3.LUT R194, R194, 0x8, RZ, 0xfc, !PT ;  /* 0x00000008c2c21812 */ /* 0x000fe400078efcff */
[----:B------:R-:W-:Y:S02]  /*91e0*/  FSEL R10, R178, -INF , !P0 ;  /* 0xff800000b20a7808 */ /* 0x000fe40004000000 */
[----:B------:R-:W-:Y:S02]  /*91f0*/  ISETP.GT.AND P0, PT, R2, 0x1, !P1 ;  /* 0x000000010200780c */ /* 0x000fe40004f04270 */
[----:B------:R-:W-:Y:S02]  /*9200*/  ISETP.GE.AND P1, PT, R0, 0x9, PT ;  /* 0x000000090000780c */ /* 0x000fe40003f26270 */
[----:B------:R-:W-:Y:S02]  /*9210*/  ISETP.LT.OR P0, PT, R3, 0x2, P0 ;  /* 0x000000020300780c */ /* 0x000fe40000701670 */
[----:B------:R-:W-:Y:S02]  /*9220*/  LOP3.LUT R194, R194, 0xfffffffb, RZ, 0xc0, !PT ;  /* 0xfffffffbc2c27812 */ /* 0x000fe400078ec0ff */
[----:B------:R-:W-:Y:S02]  /*9230*/  FSEL R9, R177, -INF , !P0 ;  /* 0xff800000b1097808 */ /* 0x000fe40004000000 */
[----:B------:R-:W-:Y:S02]  /*9240*/  ISETP.GT.AND P0, PT, R2, 0x8, !P1 ;  /* 0x000000080200780c */ /* 0x000fe40004f04270 */
[----:B------:R-:W-:Y:S02]  /*9250*/  ISETP.GE.AND P2, PT, R0, 0x22, PT ;  /* 0x000000220000780c */ /* 0x000fe40003f46270 */
[----:B------:R-:W-:Y:S02]  /*9260*/  ISETP.LT.OR P0, PT, R3, 0x9, P0 ;  /* 0x000000090300780c */ /* 0x000fe40000701670 */
[----:B------:R-:W-:Y:S02]  /*9270*/  @P1 LOP3.LUT R194, R194, 0x4, RZ, 0xfc, !PT ;  /* 0x00000004c2c21812 */ /* 0x000fe400078efcff */
[----:B------:R-:W-:Y:S02]  /*9280*/  ISETP.GE.AND P1, PT, R0, 0xa, PT ;  /* 0x0000000a0000780c */ /* 0x000fe40003f26270 */
[----:B------:R-:W-:Y:S02]  /*9290*/  FSEL R11, R159, -INF , !P0 ;  /* 0xff8000009f0b7808 */ /* 0x000fe40004000000 */
[----:B------:R-:W-:Y:S02]  /*92a0*/  LOP3.LUT R194, R194, 0xfffffffd, RZ, 0xc0, !PT ;  /* 0xfffffffdc2c27812 */ /* 0x000fe400078ec0ff */
[----:B------:R-:W-:Y:S04]  /*92b0*/  ISETP.GT.AND P0, PT, R2, 0x9, !P1 ;  /* 0x000000090200780c */ /* 0x000fe80004f04270 */
[C---:B------:R-:W-:Y:S03]  /*92c0*/  ISETP.LT.OR P0, PT, R3.reuse, 0xa, P0 ;  /* 0x0000000a0300780c */ /* 0x040fe60000701670 */
[----:B------:R-:W-:Y:S02]  /*92d0*/  @P1 LOP3.LUT R194, R194, 0x2, RZ, 0xfc, !PT ;  /* 0x00000002c2c21812 */ /* 0x000fe400078efcff */
[----:B------:R-:W-:Y:S02]  /*92e0*/  ISETP.GE.AND P1, PT, R0, 0x11, PT ;  /* 0x000000110000780c */ /* 0x000fe40003f26270 */
[----:B------:R-:W-:Y:S02]  /*92f0*/  FSEL R50, R158, -INF , !P0 ;  /* 0xff8000009e327808 */ /* 0x000fe40004000000 */
[----:B------:R-:W-:Y:S02]  /*9300*/  ISETP.GT.AND P0, PT, R2, 0x10, !P1 ;  /* 0x000000100200780c */ /* 0x000fe40004f04270 */
[----:B------:R-:W-:Y:S02]  /*9310*/  LOP3.LUT R194, R194, 0xfffffffe, RZ, 0xc0, !PT ;  /* 0xfffffffec2c27812 */ /* 0x000fe400078ec0ff */
[----:B------:R-:W-:Y:S04]  /*9320*/  ISETP.LT.OR P0, PT, R3, 0x11, P0 ;  /* 0x000000110300780c */ /* 0x000fe80000701670 */
[----:B------:R-:W-:Y:S02]  /*9330*/  FSEL R161, R157, -INF , !P0 ;  /* 0xff8000009da17808 */ /* 0x000fe40004000000 */
[----:B------:R-:W-:Y:S02]  /*9340*/  ISETP.GT.AND P0, PT, R2, 0x11, !P6 ;  /* 0x000000110200780c */ /* 0x000fe40007704270 */
[----:B------:R-:W-:Y:S02]  /*9350*/  @P1 LOP3.LUT R194, R194, 0x1, RZ, 0xfc, !PT ;  /* 0x00000001c2c21812 */ /* 0x000fe400078efcff */
[C---:B------:R-:W-:Y:S02]  /*9360*/  ISETP.LT.OR P0, PT, R3.reuse, 0x12, P0 ;  /* 0x000000120300780c */ /* 0x040fe40000701670 */
[----:B------:R-:W-:Y:S02]  /*9370*/  ISETP.GE.AND P1, PT, R0, 0x29, PT ;  /* 0x000000290000780c */ /* 0x000fe40003f26270 */
[----:B------:R-:W-:Y:S02]  /*9380*/  FSEL R160, R156, -INF , !P0 ;  /* 0xff8000009ca07808 */ /* 0x000fe40004000000 */
[----:B------:R-:W-:Y:S02]  /*9390*/  ISETP.GT.AND P0, PT, R2, 0x18, !P5 ;  /* 0x000000180200780c */ /* 0x000fe40006f04270 */
[----:B------:R-:W-:Y:S02]  /*93a0*/  LOP3.LUT R194, R194, 0xffffffdf, RZ, 0xc0, !PT ;  /* 0xffffffdfc2c27812 */ /* 0x000fe400078ec0ff */
        /* <DEDUP_REMOVED lines=11> */
[----:B------:R-:W-:Y:S04]  /*9460*/  ISETP.GT.AND P0, PT, R2, 0x28, !P1 ;  /* 0x000000280200780c */ /* 0x000fe80004f04270 */
[----:B------:R-:W-:Y:S04]  /*9470*/  ISETP.LT.OR P0, PT, R3, 0x29, P0 ;  /* 0x000000290300780c */ /* 0x000fe80000701670 */
[----:B------:R-:W-:Y:S02]  /*9480*/  FSEL R51, R13, -INF , !P0 ;  /* 0xff8000000d337808 */ /* 0x000fe40004000000 */
[----:B------:R-:W-:Y:S11]  /*9490*/  ISETP.GE.AND P0, PT, R0, 0x2a, PT ;  /* 0x0000002a0000780c */ /* 0x000ff60003f06270 */
[----:B------:R-:W-:Y:S02]  /*94a0*/  @!UPT UIADD3 URZ, URZ, URZ, URZ ;  /* 0x0000003f3f3ff290 */ /* 0x000fe4000fffe03f */
[----:B------:R-:W-:Y:S02]  /*94b0*/  @P0 LOP3.LUT R194, R194, 0x20, RZ, 0xfc, !PT ;  /* 0x00000020c2c20812 */ /* 0x000fe400078efcff */
[----:B------:R-:W-:Y:S04]  /*94c0*/  ISETP.GT.AND P0, PT, R2, 0x29, !P0 ;  /* 0x000000290200780c */ /* 0x000fe80004704270 */
[----:B------:R-:W-:Y:S04]  /*94d0*/  ISETP.LT.OR P0, PT, R3, 0x2a, P0 ;  /* 0x0000002a0300780c */ /* 0x000fe80000701670 */
[----:B------:R-:W-:Y:S01]  /*94e0*/  FSEL R49, R12, -INF , !P0 ;  /* 0xff8000000c317808 */ /* 0x000fe20004000000 */
[----:B------:R-:W-:-:S06]  /*94f0*/  BRA.DIV ~URZ, `(.L_x_637) ;  /* 0x00010d527f007947 */ /* 0x000fcc000b800000 */
[----:B------:R2:W3:Y:S02]  /*9500*/  SHFL.IDX PT, R4, R5, 0x1, 0x1c1f ;  /* 0x003c1f0005047f89 */ /* 0x0004e400000e0000 */
.L_x_803:
[----:B---3--:R-:W-:Y:S01]  /*9510*/  IADD3 R3, R6, R4, RZ ;  /* 0x0000000406037210 */ /* 0x008fe20007ffe0ff */
[----:B------:R-:W-:Y:S05]  /*9520*/  IMAD.MOV.U32 R2, RZ, RZ, c[0x0][0x32c] ;  /* 0x0000cb00ff027624 */ /* 0x000fea00078e00ff */
[----:B------:R-:W-:Y:S01]  /*9530*/  ISETP.GE.AND P0, PT, R2, 0x1, PT ;  /* 0x000000010200780c */ /* 0x000fe20003f06270 */
[----:B------:R-:W-:Y:S11]  /*9540*/  IMAD.IADD R2, R7, 0x1, R4 ;  /* 0x0000000107027824 */ /* 0x000ff600078e0204 */
[----:B------:R-:W-:Y:S01]  /*9550*/  @!UPT UIADD3 URZ, URZ, URZ, URZ ;  /* 0x0000003f3f3ff290 */ /* 0x000fe2000fffe03f */
        /* <DEDUP_REMOVED lines=14> */
.L_x_640:
[----:B------:R-:W-:Y:S04]  /*9640*/  MOV R8, c[0x0][0x32c] ;  /* 0x0000cb0000087a02 */ /* 0x000fe80000000f00 */
[----:B------:R-:W-:Y:S11]  /*9650*/  ISETP.NE.AND P0, PT, R8, 0x1, PT ;  /* 0x000000010800780c */ /* 0x000ff60003f05270 */
[----:B------:R-:W-:Y:S02]  /*9660*/  @!UPT UIADD3 URZ, URZ, URZ, URZ ;  /* 0x0000003f3f3ff290 */ /* 0x000fe4000fffe03f */
[----:B------:R-:W-:Y:S05]  /*9670*/  @P0 IMAD.HI.U32 R8, R4, c[0x0][0x330], RZ ;  /* 0x0000cc0004080a27 */ /* 0x000fea00078e00ff */
[----:B------:R-:W-:Y:S02]  /*9680*/  @P0 SHF.R.U32.HI R4, RZ, c[0x0][0x334], R8 ;  /* 0x0000cd00ff040a19 */ /* 0x000fe40000011608 */
.L_x_641:
[----:B------:R-:W-:Y:S05]  /*9690*/  BSYNC B0 ;  /* 0x0000000000007941 */ /* 0x000fea0003800000 */
.L_x_639:
[----:B------:R-:W-:Y:S04]  /*96a0*/  IMAD.IADD R8, R0, 0x1, -R234 ;  /* 0x0000000100087824 */ /* 0x000fe800078e0aea */
[----:B------:R-:W-:Y:S05]  /*96b0*/  IMAD R4, R4, c[0x0][0x32c], R8 ;  /* 0x0000cb0004047a24 */ /* 0x000fea00078e0208 */
[----:B------:R-:W-:Y:S02]  /*96c0*/  IMNMX R2, R2, R4, !PT ;  /* 0x0000000402027217 */ /* 0x000fe40007800200 */
[----:B------:R-:W-:Y:S04]  /*96d0*/  IADD3 R4, R4, c[0x0][0x32c], RZ ;  /* 0x0000cb0004047a10 */ /* 0x000fe80007ffe0ff */
[----:B------:R-:W-:Y:S02]  /*96e0*/  IMNMX R3, R3, R4, PT ;  /* 0x0000000403037217 */ /* 0x000fe40003800200 */
.L_x_638:
[----:B------:R-:W-:Y:S04]  /*96f0*/  LOP3.LUT P0, RZ, R194, 0x8, RZ, 0xc0, !PT ;  /* 0x00000008c2ff7812 */ /* 0x000fe8000780c0ff */
[----:B------:R-:W-:Y:S04]  /*9700*/  ISETP.GT.AND P0, PT, R2, 0x1, !P0 ;  /* 0x000000010200780c */ /* 0x000fe80004704270 */
[----:B------:R-:W-:Y:S04]  /*9710*/  ISETP.LT.OR P0, PT, R3, 0x2, P0 ;  /* 0x000000020300780c */ /* 0x000fe80000701670 */
[----:B------:R-:W-:Y:S02]  /*9720*/  FSEL R39, R197, -INF , !P0 ;  /* 0xff800000c5277808 */ /* 0x000fe40004000000 */
[----:B------:R-:W-:Y:S04]  /*9730*/  LOP3.LUT P0, RZ, R194, 0x4, RZ, 0xc0, !PT ;  /* 0x00000004c2ff7812 */ /* 0x000fe8000780c0ff */
[----:B------:R-:W-:Y:S04]  /*9740*/  ISETP.GT.AND P0, PT, R2, 0x8, !P0 ;  /* 0x000000080200780c */ /* 0x000fe80004704270 */
[C---:B------:R-:W-:Y:S04]  /*9750*/  ISETP.LT.OR P0, PT, R3.reuse, 0x9, P0 ;  /* 0x000000090300780c */ /* 0x040fe80000701670 */
[----:B------:R-:W-:Y:S02]  /*9760*/  FSEL R40, R172, -INF , !P0 ;  /* 0xff800000ac287808 */ /* 0x000fe40004000000 */
[----:B------:R-:W-:Y:S04]  /*9770*/  LOP3.LUT P0, RZ, R194, 0x2, RZ, 0xc0, !PT ;  /* 0x00000002c2ff7812 */ /* 0x000fe8000780c0ff */
[----:B------:R-:W-:Y:S04]  /*9780*/  ISETP.GT.AND P0, PT, R2, 0x9, !P0 ;  /* 0x000000090200780c */ /* 0x000fe80004704270 */
[----:B------:R-:W-:Y:S04]  /*9790*/  ISETP.LT.OR P0, PT, R3, 0xa, P0 ;  /* 0x0000000a0300780c */ /* 0x000fe80000701670 */
[----:B------:R-:W-:Y:S02]  /*97a0*/  FSEL R48, R167, -INF , !P0 ;  /* 0xff800000a7307808 */ /* 0x000fe40004000000 */
[----:B------:R-:W-:Y:S04]  /*97b0*/  LOP3.LUT P0, RZ, R194, 0x1, RZ, 0xc0, !PT ;  /* 0x00000001c2ff7812 */ /* 0x000fe8000780c0ff */
[C---:B------:R-:W-:Y:S04]  /*97c0*/  ISETP.GT.AND P0, PT, R2.reuse, 0x10, !P0 ;  /* 0x000000100200780c */ /* 0x040fe80004704270 */
[----:B------:R-:W-:Y:S04]  /*97d0*/  ISETP.LT.OR P0, PT, R3, 0x11, P0 ;  /* 0x000000110300780c */ /* 0x000fe80000701670 */
        /* <DEDUP_REMOVED lines=19> */
[----:B------:R-:W-:Y:S04]  /*9910*/  LOP3.LUT P0, RZ, R194, 0x10, RZ, 0xc0, !PT ;  /* 0x00000010c2ff7812 */ /* 0x000fe8000780c0ff */
[----:B------:R-:W-:Y:S04]  /*9920*/  ISETP.GT.AND P0, PT, R2, RZ, !P0 ;  /* 0x000000ff0200720c */ /* 0x000fe80004704270 */
[C---:B------:R-:W-:Y:S04]  /*9930*/  ISETP.LT.OR P0, PT, R3.reuse, 0x1, P0 ;  /* 0x000000010300780c */ /* 0x040fe80000701670 */
[----:B------:R-:W-:Y:S02]  /*9940*/  FSEL R26, R200, -INF , !P0 ;  /* 0xff800000c81a7808 */ /* 0x000fe40004000000 */
[----:B------:R-:W-:Y:S04]  /*9950*/  LOP3.LUT P0, RZ, R194, 0x20, RZ, 0xc0, !PT ;  /* 0x00000020c2ff7812 */ /* 0x000fe8000780c0ff */
[----:B------:R-:W-:Y:S04]  /*9960*/  ISETP.GT.AND P0, PT, R2, 0x29, !P0 ;  /* 0x000000290200780c */ /* 0x000fe80004704270 */
[----:B------:R-:W-:Y:S04]  /*9970*/  ISETP.LT.OR P0, PT, R3, 0x2a, P0 ;  /* 0x0000002a0300780c */ /* 0x000fe80000701670 */
[----:B------:R-:W-:Y:S01]  /*9980*/  FSEL R38, R14, -INF , !P0 ;  /* 0xff8000000e267808 */ /* 0x000fe20004000000 */
[----:B------:R-:W-:-:S06]  /*9990*/  BRA.DIV ~URZ, `(.L_x_642) ;  /* 0x000109127f007947 */ /* 0x000fcc000b800000 */
[----:B------:R3:W4:Y:S02]  /*99a0*/  SHFL.IDX PT, R4, R5, 0x2, 0x1c1f ;  /* 0x005c1f0005047f89 */ /* 0x00072400000e0000 */
.L_x_804:
[----:B----4-:R-:W-:Y:S01]  /*99b0*/  IADD3 R3, R6, R4, RZ ;  /* 0x0000000406037210 */ /* 0x010fe20007ffe0ff */
        /* <DEDUP_REMOVED lines=18> */
.L_x_645:
[----:B------:R-:W-:Y:S04]  /*9ae0*/  MOV R8, c[0x0][0x32c] ;  /* 0x0000cb0000087a02 */ /* 0x000fe80000000f00 */
[----:B------:R-:W-:Y:S11]  /*9af0*/  ISETP.NE.AND P0, PT, R8, 0x1, PT ;  /* 0x000000010800780c */ /* 0x000ff60003f05270 */
[----:B------:R-:W-:Y:S02]  /*9b00*/  @!UPT UIADD3 URZ, URZ, URZ, URZ ;  /* 0x0000003f3f3ff290 */ /* 0x000fe4000fffe03f */
[----:B------:R-:W-:Y:S05]  /*9b10*/  @P0 IMAD.HI.U32 R8, R4, c[0x0][0x330], RZ ;  /* 0x0000cc0004080a27 */ /* 0x000fea00078e00ff */
[----:B------:R-:W-:Y:S02]  /*9b20*/  @P0 SHF.R.U32.HI R4, RZ, c[0x0][0x334], R8 ;  /* 0x0000cd00ff040a19 */ /* 0x000fe40000011608 */
.L_x_646:
[----:B------:R-:W-:Y:S05]  /*9b30*/  BSYNC B0 ;  /* 0x0000000000007941 */ /* 0x000fea0003800000 */
.L_x_644:
[----:B------:R-:W-:Y:S04]  /*9b40*/  IMAD.IADD R8, R0, 0x1, -R234 ;  /* 0x0000000100087824 */ /* 0x000fe800078e0aea */
[----:B------:R-:W-:Y:S05]  /*9b50*/  IMAD R4, R4, c[0x0][0x32c], R8 ;  /* 0x0000cb0004047a24 */ /* 0x000fea00078e0208 */
[----:B------:R-:W-:Y:S02]  /*9b60*/  IMNMX R2, R2, R4, !PT ;  /* 0x0000000402027217 */ /* 0x000fe40007800200 */
[----:B------:R-:W-:Y:S04]  /*9b70*/  IADD3 R4, R4, c[0x0][0x32c], RZ ;  /* 0x0000cb0004047a10 */ /* 0x000fe80007ffe0ff */
[----:B------:R-:W-:Y:S02]  /*9b80*/  IMNMX R3, R3, R4, PT ;  /* 0x0000000403037217 */ /* 0x000fe40003800200 */
.L_x_643:
[----:B------:R-:W-:Y:S04]  /*9b90*/  LOP3.LUT P0, RZ, R194, 0x8, RZ, 0xc0, !PT ;  /* 0x00000008c2ff7812 */ /* 0x000fe8000780c0ff */
[----:B------:R-:W-:Y:S04]  /*9ba0*/  ISETP.GT.AND P0, PT, R2, 0x1, !P0 ;  /* 0x000000010200780c */ /* 0x000fe80004704270 */
[----:B------:R-:W-:Y:S04]  /*9bb0*/  ISETP.LT.OR P0, PT, R3, 0x2, P0 ;  /* 0x000000020300780c */ /* 0x000fe80000701670 */
[----:B------:R-:W-:Y:S02]  /*9bc0*/  FSEL R28, R201, -INF , !P0 ;  /* 0xff800000c91c7808 */ /* 0x000fe40004000000 */
        /* <DEDUP_REMOVED lines=39> */
[----:B------:R4:W1:Y:S02]  /*9e40*/  SHFL.IDX PT, R4, R5, 0x3, 0x1c1f ;  /* 0x007c1f0005047f89 */ /* 0x00086400000e0000 */
.L_x_805:
[----:B-1----:R-:W-:Y:S01]  /*9e50*/  IADD3 R3, R6, R4, RZ ;  /* 0x0000000406037210 */ /* 0x002fe20007ffe0ff */
        /* <DEDUP_REMOVED lines=11> */
[----:B--234-:R-:W-:Y:S05]  /*9f10*/  IMAD.MOV.U32 R5, RZ, RZ, c[0x0][0x32c] ;  /* 0x0000cb00ff057624 */ /* 0x01cfea00078e00ff */
[----:B------:R-:W-:Y:S11]  /*9f20*/  ISETP.NE.AND P0, PT, R5, 0x1, PT ;  /* 0x000000010500780c */ /* 0x000ff60003f05270 */
[----:B------:R-:W-:Y:S02]  /*9f30*/  @!UPT UIADD3 URZ, URZ, URZ, URZ ;  /* 0x0000003f3f3ff290 */ /* 0x000fe4000fffe03f */
[----:B------:R-:W-:Y:S05]  /*9f40*/  @P0 IMAD.HI.U32 R5, R4, c[0x0][0x330], RZ ;  /* 0x0000cc0004050a27 */ /* 0x000fea00078e00ff */
[----:B------:R-:W-:Y:S04]  /*9f50*/  @P0 SHF.R.U32.HI R4, RZ, c[0x0][0x334], R5 ;  /* 0x0000cd00ff040a19 */ /* 0x000fe80000011605 */
[----:B------:R-:W-:Y:S01]  /*9f60*/  LOP3.LUT R4, RZ, R4, RZ, 0x33, !PT ;  /* 0x00000004ff047212 */ /* 0x000fe200078e33ff */
[----:B------:R-:W-:-:S05]  /*9f70*/  BRA `(.L_x_651) ;  /* 0x0000005000007947 */ /* 0x000fca0003800000 */
.L_x_650:
[----:B--234-:R-:W-:Y:S04]  /*9f80*/  MOV R5, c[0x0][0x32c] ;  /* 0x0000cb0000057a02 */ /* 0x01cfe80000000f00 */
[----:B------:R-:W-:Y:S11]  /*9f90*/  ISETP.NE.AND P0, PT, R5, 0x1, PT ;  /* 0x000000010500780c */ /* 0x000ff60003f05270 */
[----:B------:R-:W-:Y:S02]  /*9fa0*/  @!UPT UIADD3 URZ, URZ, URZ, URZ ;  /* 0x0000003f3f3ff290 */ /* 0x000fe4000fffe03f */
[----:B------:R-:W-:Y:S05]  /*9fb0*/  @P0 IMAD.HI.U32 R5, R4, c[0x0][0x330], RZ ;  /* 0x0000cc0004050a27 */ /* 0x000fea00078e00ff */
[----:B------:R-:W-:Y:S02]  /*9fc0*/  @P0 SHF.R.U32.HI R4, RZ, c[0x0][0x334], R5 ;  /* 0x0000cd00ff040a19 */ /* 0x000fe40000011605 */
.L_x_651:
[----:B------:R-:W-:Y:S05]  /*9fd0*/  BSYNC B0 ;  /* 0x0000000000007941 */ /* 0x000fea0003800000 */
.L_x_649:
[----:B------:R-:W-:Y:S04]  /*9fe0*/  IMAD.IADD R0, R0, 0x1, -R234 ;  /* 0x0000000100007824 */ /* 0x000fe800078e0aea */
[----:B------:R-:W-:Y:S05]  /*9ff0*/  IMAD R0, R4, c[0x0][0x32c], R0 ;  /* 0x0000cb0004007a24 */ /* 0x000fea00078e0200 */
[----:B------:R-:W-:Y:S02]  /*a000*/  IADD3 R4, R0, c[0x0][0x32c], RZ ;  /* 0x0000cb0000047a10 */ /* 0x000fe40007ffe0ff */
[----:B------:R-:W-:Y:S02]  /*a010*/  IMNMX R2, R2, R0, !PT ;  /* 0x0000000002027217 */ /* 0x000fe40007800200 */
[----:B------:R-:W-:Y:S02]  /*a020*/  IMNMX R3, R3, R4, PT ;  /* 0x0000000403037217 */ /* 0x000fe40003800200 */
.L_x_648:
[----:B------:R-:W-:Y:S02]  /*a030*/  LOP3.LUT P0, RZ, R194, 0x10, RZ, 0xc0, !PT ;  /* 0x00000010c2ff7812 */ /* 0x000fe4000780c0ff */
[C---:B------:R-:W-:Y:S02]  /*a040*/  ISETP.GT.AND P1, PT, R2.reuse, 0x28, !P1 ;  /* 0x000000280200780c */ /* 0x040fe40004f24270 */
[----:B------:R-:W-:Y:S02]  /*a050*/  ISETP.GT.AND P0, PT, R2, RZ, !P0 ;  /* 0x000000ff0200720c */ /* 0x000fe40004704270 */
[----:B------:R-:W-:Y:S02]  /*a060*/  FMNMX.FTZ R0, R26, R105, !PT ;  /* 0x000000691a007209 */ /* 0x000fe40007810000 */
[C---:B------:R-:W-:Y:S02]  /*a070*/  ISETP.LT.OR P0, PT, R3.reuse, 0x1, P0 ;  /* 0x000000010300780c */ /* 0x040fe40000701670 */
[----:B------:R-:W-:Y:S02]  /*a080*/  ISETP.LT.OR P1, PT, R3, 0x29, P1 ;  /* 0x000000290300780c */ /* 0x000fe40000f21670 */
[----:B------:R-:W-:Y:S02]  /*a090*/  FSEL R15, R206, -INF , !P0 ;  /* 0xff800000ce0f7808 */ /* 0x000fe40004000000 */
[----:B------:R-:W-:Y:S02]  /*a0a0*/  LOP3.LUT P0, RZ, R194, 0x8, RZ, 0xc0, !PT ;  /* 0x00000008c2ff7812 */ /* 0x000fe4000780c0ff */
[----:B------:R-:W-:Y:S02]  /*a0b0*/  FMNMX.FTZ R0, R39, R0, !PT ;  /* 0x0000000027007209 */ /* 0x000fe40007810000 */
[----:B------:R-:W-:Y:S02]  /*a0c0*/  ISETP.GT.AND P0, PT, R2, 0x1, !P0 ;  /* 0x000000010200780c */ /* 0x000fe40004704270 */
[----:B--234-:R-:W-:Y:S02]  /*a0d0*/  FMNMX.FTZ R5, R40, R0, !PT ;  /* 0x0000000028057209 */ /* 0x01cfe40007810000 */
[----:B------:R-:W-:Y:S02]  /*a0e0*/  ISETP.LT.OR P0, PT, R3, 0x2, P0 ;  /* 0x000000020300780c */ /* 0x000fe40000701670 */
[----:B------:R-:W-:Y:S02]  /*a0f0*/  FMNMX.FTZ R5, R48, R5, !PT ;  /* 0x0000000530057209 */ /* 0x000fe40007810000 */
[----:B------:R-:W-:Y:S02]  /*a100*/  FSEL R24, R205, -INF , !P0 ;  /* 0xff800000cd187808 */ /* 0x000fe40004000000 */
[----:B------:R-:W-:Y:S02]  /*a110*/  LOP3.LUT P0, RZ, R194, 0x4, RZ, 0xc0, !PT ;  /* 0x00000004c2ff7812 */ /* 0x000fe4000780c0ff */
[----:B------:R-:W-:Y:S02]  /*a120*/  FMNMX.FTZ R5, R47, R5, !PT ;  /* 0x000000052f057209 */ /* 0x000fe40007810000 */
[----:B------:R-:W-:Y:S02]  /*a130*/  ISETP.GT.AND P0, PT, R2, 0x8, !P0 ;  /* 0x000000080200780c */ /* 0x000fe40004704270 */
[----:B------:R-:W-:Y:S02]  /*a140*/  FMNMX.FTZ R5, R46, R5, !PT ;  /* 0x000000052e057209 */ /* 0x000fe40007810000 */
        /* <DEDUP_REMOVED lines=8> */
[----:B------:R-:W-:Y:S02]  /*a1d0*/  FSEL R14, R102, -INF , !P1 ;  /* 0xff800000660e7808 */ /* 0x000fe40004800000 */
[----:B------:R-:W-:Y:S02]  /*a1e0*/  FSEL R22, R202, -INF , !P0 ;  /* 0xff800000ca167808 */ /* 0x000fe40004000000 */
[----:B------:R-:W-:Y:S02]  /*a1f0*/  LOP3.LUT P0, RZ, R194, 0x1, RZ, 0xc0, !PT ;  /* 0x00000001c2ff7812 */ /* 0x000fe4000780c0ff */
[----:B------:R-:W-:Y:S02]  /*a200*/  FMNMX.FTZ R5, R42, R5, !PT ;  /* 0x000000052a057209 */ /* 0x000fe40007810000 */
[----:B------:R-:W-:Y:S02]  /*a210*/  ISETP.GT.AND P0, PT, R2, 0x10, !P0 ;  /* 0x000000100200780c */ /* 0x000fe40004704270 */
[----:B------:R-:W-:Y:S02]  /*a220*/  FMNMX.FTZ R5, R41, R5, !PT ;  /* 0x0000000529057209 */ /* 0x000fe40007810000 */
[C---:B------:R-:W-:Y:S02]  /*a230*/  ISETP.LT.OR P0, PT, R3.reuse, 0x11, P0 ;  /* 0x000000110300780c */ /* 0x040fe40000701670 */
[----:B------:R-:W-:Y:S02]  /*a240*/  FMNMX.FTZ R5, R38, R5, !PT ;  /* 0x0000000526057209 */ /* 0x000fe40007810000 */
[----:B------:R-:W-:Y:S02]  /*a250*/  FSEL R21, R196, -INF , !P0 ;  /* 0xff800000c4157808 */ /* 0x000fe40004000000 */
[----:B------:R-:W-:Y:S02]  /*a260*/  ISETP.GT.AND P0, PT, R2, 0x11, !P6 ;  /* 0x000000110200780c */ /* 0x000fe40007704270 */
[----:B------:R-:W-:Y:S02]  /*a270*/  LOP3.LUT P6, RZ, R194, 0x20, RZ, 0xc0, !PT ;  /* 0x00000020c2ff7812 */ /* 0x000fe400078cc0ff */
        /* <DEDUP_REMOVED lines=14> */
[----:B------:R-:W-:Y:S02]  /*a360*/  ISETP.GT.AND P0, PT, R2, 0x29, !P6 ;  /* 0x000000290200780c */ /* 0x000fe40007704270 */
[----:B------:R-:W-:Y:S02]  /*a370*/  FMNMX.FTZ R2, R10, R100, !PT ;  /* 0x000000640a027209 */ /* 0x000fe40007810000 */
[----:B------:R-:W-:Y:S02]  /*a380*/  ISETP.LT.OR P0, PT, R3, 0x2a, P0 ;  /* 0x0000002a0300780c */ /* 0x000fe40000701670 */
        /* <DEDUP_REMOVED lines=29> */
[----:B------:R-:W-:Y:S02]  /*a560*/  FSEL R13, R101, -INF , !P0 ;  /* 0xff800000650d7808 */ /* 0x000fe40004000000 */
        /* <DEDUP_REMOVED lines=8> */
.L_x_806:
        /* <DEDUP_REMOVED lines=15> */
.L_x_807:
[C---:B------:R-:W-:Y:S01]  /*a6e0*/  FMUL.FTZ R2, R104.reuse, c[0x0][0x2d0] ;  /* 0x0000b40068027a20 */ /* 0x040fe20000410000 */
[----:B------:R-:W-:Y:S01]  /*a6f0*/  FSETP.NEU.FTZ.AND P0, PT, R104, -INF , PT ;  /* 0xff8000006800780b */ /* 0x000fe20003f1d000 */
[----:B------:R-:W-:Y:S01]  /*a700*/  WARPSYNC 0xffffffff ;  /* 0xffffffff00007948 */ /* 0x000fe20003800000 */
[----:B------:R-:W-:Y:S02]  /*a710*/  FSETP.NEU.FTZ.AND P1, PT, R103, -INF , PT ;  /* 0xff8000006700780b */ /* 0x000fe40003f3d000 */
[----:B------:R-:W-:Y:S02]  /*a720*/  FSEL R2, R2, RZ, P0 ;  /* 0x000000ff02027208 */ /* 0x000fe40000000000 */
[----:B--2---:R-:W-:Y:S02]  /*a730*/  FMNMX.FTZ R101, R0, R4, !PT ;  /* 0x0000000400657209 */ /* 0x004fe40007810000 */
[----:B------:R-:W-:Y:S01]  /*a740*/  FSEL R0, R104, RZ, P0 ;  /* 0x000000ff68007208 */ /* 0x000fe20000000000 */
[--C-:B------:R-:W-:Y:S01]  /*a750*/  FFMA.FTZ R9, R9, c[0x0][0x2d0], -R2.reuse ;  /* 0x0000b40009097a23 */ /* 0x100fe20000010802 */
[----:B------:R-:W-:Y:S01]  /*a760*/  FSETP.NEU.FTZ.AND P0, PT, R102, -INF , PT ;  /* 0xff8000006600780b */ /* 0x000fe20003f1d000 */
[--C-:B------:R-:W-:Y:S02]  /*a770*/  FFMA.FTZ R12, R11, c[0x0][0x2d0], -R2.reuse ;  /* 0x0000b4000b0c7a23 */ /* 0x100fe40000010802 */
[--C-:B------:R-:W-:Y:S02]  /*a780*/  FFMA.FTZ R201, R156, c[0x0][0x2d0], -R2.reuse ;  /* 0x0000b4009cc97a23 */ /* 0x100fe40000010802 */
[--C-:B------:R-:W-:Y:S01]  /*a790*/  FFMA.FTZ R10, R10, c[0x0][0x2d0], -R2.reuse ;  /* 0x0000b4000a0a7a23 */ /* 0x100fe20000010802 */
[----:B------:R-:W-:Y:S01]  /*a7a0*/  MUFU.EX2 R219, R12 ;  /* 0x0000000c00db7308 */ /* 0x000fe20000000800 */
        /* <DEDUP_REMOVED lines=8> */
[----:B------:R-:W-:Y:S02]  /*a830*/  FFMA.FTZ R168, R159, c[0x0][0x2d0], -R2 ;  /* 0x0000b4009fa87a23 */ /* 0x000fe40000010802 */
[C---:B------:R-:W-:Y:S02]  /*a840*/  FMUL.FTZ R2, R103.reuse, c[0x0][0x2d0] ;  /* 0x0000b40067027a20 */ /* 0x040fe40000410000 */
[----:B-1----:R-:W-:Y:S01]  /*a850*/  FADD.FTZ R4, -R0, R100 ;  /* 0x0000006400047221 */ /* 0x002fe20000010100 */
[----:B------:R-:W-:Y:S01]  /*a860*/  FSEL R0, R103, RZ, P1 ;  /* 0x000000ff67007208 */ /* 0x000fe20000800000 */
[----:B------:R-:W-:Y:S01]  /*a870*/  MUFU.EX2 R226, R167 ;  /* 0x000000a700e27308 */ /* 0x000fe20000000800 */
[----:B------:R-:W-:Y:S03]  /*a880*/  FSEL R2, R2, RZ, P1 ;  /* 0x000000ff02027208 */ /* 0x000fe60000800000 */
[----:B------:R-:W-:Y:S01]  /*a890*/  FADD.FTZ R5, -R0, R105 ;  /* 0x0000006900057221 */ /* 0x000fe20000010100 */
[----:B------:R-:W-:Y:S01]  /*a8a0*/  FSEL R0, R102, RZ, P0 ;  /* 0x000000ff66007208 */ /* 0x000fe20000000000 */
        /* <DEDUP_REMOVED lines=13> */
[----:B------:R-:W-:Y:S02]  /*a980*/  FFMA.FTZ R196, R41, c[0x0][0x2d0], -R2 ;  /* 0x0000b40029c47a23 */ /* 0x000fe40000010802 */
[----:B------:R-:W-:Y:S01]  /*a990*/  FMUL.FTZ R2, R102, c[0x0][0x2d0] ;  /* 0x0000b40066027a20 */ /* 0x000fe20000410000 */
[----:B------:R-:W-:Y:S01]  /*a9a0*/  MUFU.EX2 R38, R9 ;  /* 0x0000000900267308 */ /* 0x000fe20000000800 */
[----:B------:R-:W-:Y:S03]  /*a9b0*/  FADD.FTZ R0, -R0, R106 ;  /* 0x0000006a00007221 */ /* 0x000fe60000010100 */
[----:B------:R-:W-:Y:S01]  /*a9c0*/  FSEL R2, R2, RZ, P0 ;  /* 0x000000ff02027208 */ /* 0x000fe20000000000 */
[----:B------:R-:W-:Y:S01]  /*a9d0*/  FMUL.FTZ R0, R0, c[0x0][0x2d0] ;  /* 0x0000b40000007a20 */ /* 0x000fe20000410000 */
[----:B------:R-:W-:Y:S03]  /*a9e0*/  FSETP.NEU.FTZ.AND P0, PT, R101, -INF , PT ;  /* 0xff8000006500780b */ /* 0x000fe60003f1d000 */
[--C-:B------:R-:W-:Y:S01]  /*a9f0*/  FFMA.FTZ R3, R25, c[0x0][0x2d0], -R2.reuse ;  /* 0x0000b40019037a23 */ /* 0x100fe20000010802 */
[----:B------:R-:W-:Y:S01]  /*aa00*/  MUFU.EX2 R214, R8 ;  /* 0x0000000800d67308 */ /* 0x000fe20000000800 */
        /* <DEDUP_REMOVED lines=9> */
[--C-:B------:R-:W-:Y:S02]  /*aaa0*/  FFMA.FTZ R160, R34, c[0x0][0x2d0], -R2.reuse ;  /* 0x0000b40022a07a23 */ /* 0x100fe40000010802 */
[--C-:B------:R-:W-:Y:S01]  /*aab0*/  FFMA.FTZ R159, R33, c[0x0][0x2d0], -R2.reuse ;  /* 0x0000b400219f7a23 */ /* 0x100fe20000010802 */
[----:B------:R-:W2:Y:S10]  /*aac0*/  MUFU.EX2 R0, R0 ;  /* 0x0000000000007308 */ /* 0x000eb40000000800 */
[----:B------:R-:W-:Y:S01]  /*aad0*/  MUFU.EX2 R48, R10 ;  /* 0x0000000a00307308 */ /* 0x000fe20000000800 */
[----:B-1----:R-:W-:Y:S01]  /*aae0*/  FFMA.FTZ R3, R28, c[0x0][0x2d0], -R2 ;  /* 0x0000b4001c037a23 */ /* 0x002fe20000010802 */
[C---:B------:R-:W-:Y:S08]  /*aaf0*/  FSEL R2, R101.reuse, RZ, P0 ;  /* 0x000000ff65027208 */ /* 0x040ff00000000000 */
[----:B------:R1:W-:Y:S10]  /*ab00*/  MUFU.EX2 R49, R3 ;  /* 0x0000000300317308 */ /* 0x0003f40000000800 */
[----:B------:R-:W-:Y:S10]  /*ab10*/  MUFU.EX2 R211, R39 ;  /* 0x0000002700d37308 */ /* 0x000ff40000000800 */
[----:B------:R-:W-:Y:S01]  /*ab20*/  MUFU.EX2 R205, R37 ;  /* 0x0000002500cd7308 */ /* 0x000fe20000000800 */
[----:B-1----:R-:W-:Y:S02]  /*ab30*/  FADD.FTZ R3, -R2, R107 ;  /* 0x0000006b02037221 */ /* 0x002fe40000010100 */
[----:B------:R-:W-:Y:S07]  /*ab40*/  FMUL.FTZ R2, R101, c[0x0][0x2d0] ;  /* 0x0000b40065027a20 */ /* 0x000fee0000410000 */
[----:B------:R-:W-:Y:S01]  /*ab50*/  MUFU.EX2 R206, R36 ;  /* 0x0000002400ce7308 */ /* 0x000fe20000000800 */
[----:B------:R-:W-:Y:S01]  /*ab60*/  FSEL R6, R2, RZ, P0 ;  /* 0x000000ff02067208 */ /* 0x000fe20000000000 */
[----:B------:R-:W-:Y:S01]  /*ab70*/  FMUL.FTZ R2, R4, c[0x0][0x2d0] ;  /* 0x0000b40004027a20 */ /* 0x000fe20000410000 */
[C---:B------:R-:W-:Y:S02]  /*ab80*/  ISETP.GT.AND P0, PT, R208.reuse, R229, PT ;  /* 0x000000e5d000720c */ /* 0x040fe40003f04270 */
[----:B------:R-:W-:Y:S01]  /*ab90*/  IADD3 R208, R208, -0x1, RZ ;  /* 0xffffffffd0d07810 */ /* 0x000fe20007ffe0ff */
[--C-:B------:R-:W-:Y:S02]  /*aba0*/  FFMA.FTZ R32, R23, c[0x0][0x2d0], -R6.reuse ;  /* 0x0000b40017207a23 */ /* 0x100fe40000010806 */
[--C-:B------:R-:W-:Y:S02]  /*abb0*/  FFMA.FTZ R7, R22, c[0x0][0x2d0], -R6.reuse ;  /* 0x0000b40016077a23 */ /* 0x100fe40000010806 */
[----:B------:R1:W-:Y:S01]  /*abc0*/  MUFU.EX2 R100, R2 ;  /* 0x0000000200647308 */ /* 0x0003e20000000800 */
[--C-:B------:R-:W-:Y:S02]  /*abd0*/  FFMA.FTZ R107, R21, c[0x0][0x2d0], -R6.reuse ;  /* 0x0000b400156b7a23 */ /* 0x100fe40000010806 */
[--C-:B------:R-:W-:Y:S02]  /*abe0*/  FFMA.FTZ R156, R20, c[0x0][0x2d0], -R6.reuse ;  /* 0x0000b400149c7a23 */ /* 0x100fe40000010806 */
[----:B------:R-:W3:Y:S01]  /*abf0*/  LDSM.16.MT88.4 R20, [R181] ;  /* 0x00000000b514783b */ /* 0x000ee20000004200 */
[--C-:B------:R-:W-:Y:S02]  /*ac00*/  FFMA.FTZ R33, R24, c[0x0][0x2d0], -R6.reuse ;  /* 0x0000b40018217a23 */ /* 0x100fe40000010806 */
[--C-:B------:R-:W-:Y:S02]  /*ac10*/  FFMA.FTZ R179, R13, c[0x0][0x2d0], -R6.reuse ;  /* 0x0000b4000db37a23 */ /* 0x100fe40000010806 */
[----:B------:R-:W-:Y:S01]  /*ac20*/  MUFU.EX2 R227, R7 ;  /* 0x0000000700e37308 */ /* 0x000fe20000000800 */
[--C-:B------:R-:W-:Y:S02]  /*ac30*/  FFMA.FTZ R158, R19, c[0x0][0x2d0], -R6.reuse ;  /* 0x0000b400139e7a23 */ /* 0x100fe40000010806 */
[--C-:B------:R-:W-:Y:S02]  /*ac40*/  FFMA.FTZ R162, R18, c[0x0][0x2d0], -R6.reuse ;  /* 0x0000b40012a27a23 */ /* 0x100fe40000010806 */
[--C-:B------:R-:W-:Y:S02]  /*ac50*/  FFMA.FTZ R171, R17, c[0x0][0x2d0], -R6.reuse ;  /* 0x0000b40011ab7a23 */ /* 0x100fe40000010806 */
[--C-:B------:R-:W-:Y:S02]  /*ac60*/  FFMA.FTZ R175, R16, c[0x0][0x2d0], -R6.reuse ;  /* 0x0000b40010af7a23 */ /* 0x100fe40000010806 */
[--C-:B------:R-:W-:Y:S01]  /*ac70*/  FFMA.FTZ R177, R14, c[0x0][0x2d0], -R6.reuse ;  /* 0x0000b4000eb17a23 */ /* 0x100fe20000010806 */
[----:B------:R-:W-:Y:S01]  /*ac80*/  MUFU.EX2 R203, R33 ;  /* 0x0000002100cb7308 */ /* 0x000fe20000000800 */
[----:B-1----:R-:W-:Y:S09]  /*ac90*/  FFMA.FTZ R2, R15, c[0x0][0x2d0], -R6 ;  /* 0x0000b4000f027a23 */ /* 0x002ff20000010806 */
[----:B------:R1:W-:Y:S10]  /*aca0*/  MUFU.EX2 R34, R2 ;  /* 0x0000000200227308 */ /* 0x0003f40000000800 */
[----:B------:R-:W-:Y:S10]  /*acb0*/  MUFU.EX2 R204, R32 ;  /* 0x0000002000cc7308 */ /* 0x000ff40000000800 */
[----:B------:R-:W-:Y:S01]  /*acc0*/  MUFU.EX2 R224, R164 ;  /* 0x000000a400e07308 */ /* 0x000fe20000000800 */
[----:B-1----:R-:W-:Y:S02]  /*acd0*/  FMUL.FTZ R2, R3, c[0x0][0x2d0] ;  /* 0x0000b40003027a20 */ /* 0x002fe40000410000 */
[----:B------:R-:W-:Y:S07]  /*ace0*/  FMUL.FTZ R3, R5, c[0x0][0x2d0] ;  /* 0x0000b40005037a20 */ /* 0x000fee0000410000 */
[----:B------:R-:W-:Y:S10]  /*acf0*/  MUFU.EX2 R2, R2 ;  /* 0x0000000200027308 */ /* 0x000ff40000000800 */
[----:B------:R-:W-:Y:S10]  /*ad00*/  MUFU.EX2 R225, R163 ;  /* 0x000000a300e17308 */ /* 0x000ff40000000800 */
[----:B------:R-:W-:Y:S10]  /*ad10*/  MUFU.EX2 R107, R107 ;  /* 0x0000006b006b7308 */ /* 0x000ff40000000800 */
[----:B------:R-:W-:Y:S10]  /*ad20*/  MUFU.EX2 R218, R156 ;  /* 0x0000009c00da7308 */ /* 0x000ff40000000800 */
[----:B------:R-:W-:Y:S10]  /*ad30*/  MUFU.EX2 R213, R158 ;  /* 0x0000009e00d57308 */ /* 0x000ff40000000800 */
[----:B------:R-:W-:Y:S10]  /*ad40*/  MUFU.EX2 R212, R162 ;  /* 0x000000a200d47308 */ /* 0x000ff40000000800 */
[----:B------:R-:W-:Y:S10]  /*ad50*/  MUFU.EX2 R202, R202 ;  /* 0x000000ca00ca7308 */ /* 0x000ff40000000800 */
[----:B------:R-:W1:Y:S10]  /*ad60*/  MUFU.EX2 R201, R201 ;  /* 0x000000c900c97308 */ /* 0x000e740000000800 */
[----:B------:R-:W-:Y:S10]  /*ad70*/  MUFU.EX2 R197, R197 ;  /* 0x000000c500c57308 */ /* 0x000ff40000000800 */
[----:B------:R-:W-:Y:S10]  /*ad80*/  MUFU.EX2 R199, R199 ;  /* 0x000000c700c77308 */ /* 0x000ff40000000800 */
[----:B------:R-:W-:Y:S10]  /*ad90*/  MUFU.EX2 R196, R196 ;  /* 0x000000c400c47308 */ /* 0x000ff40000000800 */
[----:B------:R-:W-:Y:S10]  /*ada0*/  MUFU.EX2 R178, R178 ;  /* 0x000000b200b27308 */ /* 0x000ff40000000800 */
[----:B------:R-:W-:Y:S10]  /*adb0*/  MUFU.EX2 R172, R172 ;  /* 0x000000ac00ac7308 */ /* 0x000ff40000000800 */
[----:B------:R-:W4:Y:S10]  /*adc0*/  MUFU.EX2 R167, R176 ;  /* 0x000000b000a77308 */ /* 0x000f340000000800 */
[----:B------:R-:W-:Y:S01]  /*add0*/  MUFU.EX2 R164, R177 ;  /* 0x000000b100a47308 */ /* 0x000fe20000000800 */
[C---:B--2---:R-:W-:Y:S01]  /*ade0*/  FMUL.FTZ R12, R0.reuse, R124 ;  /* 0x0000007c000c7220 */ /* 0x044fe20000410000 */
[----:B-1----:R-:W-:Y:S01]  /*adf0*/  F2FP.BF16.PACK_AB R156, R201, R202 ;  /* 0x000000cac99c723e */ /* 0x002fe200000010ff */
[C---:B------:R-:W-:Y:S02]  /*ae00*/  FMUL.FTZ R13, R0.reuse, R125 ;  /* 0x0000007d000d7220 */ /* 0x040fe40000410000 */
[C---:B------:R-:W-:Y:S02]  /*ae10*/  FMUL.FTZ R24, R0.reuse, R120 ;  /* 0x0000007800187220 */ /* 0x040fe40000410000 */
[C---:B------:R-:W-:Y:S02]  /*ae20*/  FMUL.FTZ R25, R0.reuse, R121 ;  /* 0x0000007900197220 */ /* 0x040fe40000410000 */
[C---:B------:R-:W-:Y:S02]  /*ae30*/  FMUL.FTZ R28, R0.reuse, R116 ;  /* 0x00000074001c7220 */ /* 0x040fe40000410000 */
[C---:B------:R-:W-:Y:S02]  /*ae40*/  FMUL.FTZ R29, R0.reuse, R117 ;  /* 0x00000075001d7220 */ /* 0x040fe40000410000 */
[C---:B------:R-:W-:Y:S01]  /*ae50*/  FMUL.FTZ R8, R0.reuse, R128 ;  /* 0x0000008000087220 */ /* 0x040fe20000410000 */
[----:B----4-:R-:W-:Y:S01]  /*ae60*/  F2FP.BF16.PACK_AB R162, R167, R172 ;  /* 0x000000aca7a2723e */ /* 0x010fe200000010ff */
[C---:B------:R-:W-:Y:S01]  /*ae70*/  FMUL.FTZ R9, R0.reuse, R129 ;  /* 0x0000008100097220 */ /* 0x040fe20000410000 */
[----:B------:R-:W-:Y:S01]  /*ae80*/  MUFU.EX2 R128, R161 ;  /* 0x000000a100807308 */ /* 0x000fe20000000800 */
[C---:B------:R-:W-:Y:S01]  /*ae90*/  FMUL.FTZ R40, R0.reuse, R112 ;  /* 0x0000007000287220 */ /* 0x040fe20000410000 */
[----:B------:R-:W-:Y:S01]  /*aea0*/  F2FP.BF16.PACK_AB R112, R49, R105 ;  /* 0x000000693170723e */ /* 0x000fe200000010ff */
[C---:B------:R-:W-:Y:S01]  /*aeb0*/  FMUL.FTZ R41, R0.reuse, R113 ;  /* 0x0000007100297220 */ /* 0x040fe20000410000 */
[----:B------:R-:W-:Y:S01]  /*aec0*/  F2FP.BF16.PACK_AB R113, R203, R34 ;  /* 0x00000022cb71723e */ /* 0x000fe200000010ff */
[----:B------:R-:W-:Y:S01]  /*aed0*/  FMUL.FTZ R44, R0, R108 ;  /* 0x0000006c002c7220 */ /* 0x000fe20000410000 */
[----:B------:R-:W-:Y:S01]  /*aee0*/  F2FP.BF16.PACK_AB R108, R38, R48 ;  /* 0x00000030266c723e */ /* 0x000fe200000010ff */
[----:B------:R-:W-:Y:S01]  /*aef0*/  FMUL.FTZ R45, R0, R109 ;  /* 0x0000006d002d7220 */ /* 0x000fe20000410000 */
[----:B------:R-:W-:Y:S01]  /*af00*/  F2FP.BF16.PACK_AB R109, R50, R51 ;  /* 0x00000033326d723e */ /* 0x000fe200000010ff */
        /* <DEDUP_REMOVED lines=12> */
[C---:B------:R-:W-:Y:S02]  /*afd0*/  FMUL.FTZ R92, R0.reuse, R92 ;  /* 0x0000005c005c7220 */ /* 0x040fe40000410000 */
[C---:B------:R-:W-:Y:S02]  /*afe0*/  FMUL.FTZ R93, R0.reuse, R93 ;  /* 0x0000005d005d7220 */ /* 0x040fe40000410000 */
[----:B------:R-:W-:Y:S02]  /*aff0*/  FFMA.FTZ R4, R0, R221, R105 ;  /* 0x000000dd00047223 */ /* 0x000fe40000010069 */
[----:B------:R1:W2:Y:S01]  /*b000*/  MUFU.EX2 R0, R3 ;  /* 0x0000000300007308 */ /* 0x0002a20000000800 */
[----:B------:R-:W-:Y:S01]  /*b010*/  FMUL.FTZ R46, R2, R110 ;  /* 0x0000006e022e7220 */ /* 0x000fe20000410000 */
[----:B------:R-:W-:Y:S01]  /*b020*/  F2FP.BF16.PACK_AB R110, R220, R219 ;  /* 0x000000dbdc6e723e */ /* 0x000fe200000010ff */
[----:B------:R-:W-:Y:S01]  /*b030*/  FMUL.FTZ R47, R2, R111 ;  /* 0x0000006f022f7220 */ /* 0x000fe20000410000 */
[----:B------:R-:W-:Y:S01]  /*b040*/  F2FP.BF16.PACK_AB R111, R211, R214 ;  /* 0x000000d6d36f723e */ /* 0x000fe200000010ff */
[----:B------:R-:W-:Y:S02]  /*b050*/  FADD.FTZ R105, R49, R4 ;  /* 0x0000000431697221 */ /* 0x000fe40000010000 */
[C---:B------:R-:W-:Y:S02]  /*b060*/  FMUL.FTZ R4, R100.reuse, R132 ;  /* 0x0000008464047220 */ /* 0x040fe40000410000 */
[----:B------:R-:W-:Y:S01]  /*b070*/  FMUL.FTZ R5, R100, R133 ;  /* 0x0000008564057220 */ /* 0x000fe20000410000 */
[----:B------:R-:W-:Y:S01]  /*b080*/  MUFU.EX2 R132, R165 ;  /* 0x000000a500847308 */ /* 0x000fe20000000800 */
[C---:B------:R-:W-:Y:S02]  /*b090*/  FMUL.FTZ R10, R2.reuse, R130 ;  /* 0x00000082020a7220 */ /* 0x040fe40000410000 */
[C---:B------:R-:W-:Y:S02]  /*b0a0*/  FMUL.FTZ R11, R2.reuse, R131 ;  /* 0x00000083020b7220 */ /* 0x040fe40000410000 */
[----:B------:R-:W-:Y:S01]  /*b0b0*/  FMUL.FTZ R42, R2, R114 ;  /* 0x00000072022a7220 */ /* 0x000fe20000410000 */
[----:B------:R-:W-:Y:S01]  /*b0c0*/  F2FP.BF16.PACK_AB R114, R206, R205 ;  /* 0x000000cdce72723e */ /* 0x000fe200000010ff */
[C---:B------:R-:W-:Y:S01]  /*b0d0*/  FMUL.FTZ R43, R2.reuse, R115 ;  /* 0x00000073022b7220 */ /* 0x040fe20000410000 */
[----:B------:R-:W-:Y:S01]  /*b0e0*/  F2FP.BF16.PACK_AB R115, R227, R204 ;  /* 0x000000cce373723e */ /* 0x000fe200000010ff */
[C---:B------:R-:W-:Y:S01]  /*b0f0*/  FMUL.FTZ R14, R2.reuse, R126 ;  /* 0x0000007e020e7220 */ /* 0x040fe20000410000 */
[----:B------:R-:W-:Y:S01]  /*b100*/  MUFU.EX2 R130, R170 ;  /* 0x000000aa00827308 */ /* 0x000fe20000000800 */
[----:B------:R-:W-:Y:S02]  /*b110*/  FMUL.FTZ R15, R2, R127 ;  /* 0x0000007f020f7220 */ /* 0x000fe40000410000 */
[C---:B------:R-:W-:Y:S01]  /*b120*/  FMUL.FTZ R16, R100.reuse, R136 ;  /* 0x0000008864107220 */ /* 0x040fe20000410000 */
[----:B------:R-:W-:Y:S01]  /*b130*/  LDSM.16.MT88.4 R124, [R181+0x1000] ;  /* 0x00100000b57c783b */ /* 0x000fe20000004200 */
[----:B-1----:R-:W-:Y:S02]  /*b140*/  FFMA.FTZ R3, R100, R222, R48 ;  /* 0x000000de64037223 */ /* 0x002fe40000010030 */
[C---:B--2---:R-:W-:Y:S02]  /*b150*/  FMUL.FTZ R6, R0.reuse, R134 ;  /* 0x0000008600067220 */ /* 0x044fe40000410000 */
[----:B------:R-:W-:Y:S01]  /*b160*/  FMUL.FTZ R7, R0, R135 ;  /* 0x0000008700077220 */ /* 0x000fe20000410000 */
[----:B------:R-:W-:Y:S01]  /*b170*/  MUFU.EX2 R133, R169 ;  /* 0x000000a900857308 */ /* 0x000fe20000000800 */
[----:B------:R-:W-:Y:S02]  /*b180*/  FADD.FTZ R3, R38, R3 ;  /* 0x0000000326037221 */ /* 0x000fe40000010000 */
[----:B------:R-:W1:Y:S01]  /*b190*/  LDSM.16.MT88.4 R36, [R182] ;  /* 0x00000000b624783b */ /* 0x000e620000004200 */
[----:B------:R-:W-:Y:S02]  /*b1a0*/  FMUL.FTZ R17, R100, R137 ;  /* 0x0000008964117220 */ /* 0x000fe40000410000 */
[-C--:B---3--:R-:W-:Y:S04]  /*b1b0*/  HMMA.16816.F32.BF16 R4, R108, R20.reuse, R4 ;  /* 0x000000146c04723c */ /* 0x088fe80000041804 */
[----:B------:R-:W-:Y:S01]  /*b1c0*/  MUFU.EX2 R131, R160 ;  /* 0x000000a000837308 */ /* 0x000fe20000000800 */
[C---:B------:R-:W-:Y:S02]  /*b1d0*/  FMUL.FTZ R18, R0.reuse, R138 ;  /* 0x0000008a00127220 */ /* 0x040fe40000410000 */
[----:B------:R-:W-:Y:S01]  /*b1e0*/  FMUL.FTZ R19, R0, R139 ;  /* 0x0000008b00137220 */ /* 0x000fe20000410000 */
[C---:B------:R-:W-:Y:S01]  /*b1f0*/  HMMA.16816.F32.BF16 R8, R112.reuse, R20, R8 ;  /* 0x000000147008723c */ /* 0x040fe20000041808 */
[----:B------:R-:W-:Y:S03]  /*b200*/  LDSM.16.MT88.4 R136, [R181+0x800] ;  /* 0x00080000b588783b */ /* 0x000fe60000004200 */
[C---:B------:R-:W-:Y:S02]  /*b210*/  FMUL.FTZ R30, R2.reuse, R118 ;  /* 0x00000076021e7220 */ /* 0x040fe40000410000 */
[C---:B------:R-:W-:Y:S01]  /*b220*/  FMUL.FTZ R31, R2.reuse, R119 ;  /* 0x00000077021f7220 */ /* 0x040fe20000410000 */
[----:B------:R-:W-:Y:S01]  /*b230*/  MUFU.EX2 R222, R168 ;  /* 0x000000a800de7308 */ /* 0x000fe20000000800 */
[-C--:B------:R-:W-:Y:S01]  /*b240*/  HMMA.16816.F32.BF16 R12, R112, R22.reuse, R12 ;  /* 0x00000016700c723c */ /* 0x080fe2000004180c */
[----:B------:R-:W2:Y:S03]  /*b250*/  LDSM.16.MT88.4 R116, [R181+0xc00] ;  /* 0x000c0000b574783b */ /* 0x000ea60000004200 */
[C---:B------:R-:W-:Y:S02]  /*b260*/  FMUL.FTZ R26, R2.reuse, R122 ;  /* 0x0000007a021a7220 */ /* 0x040fe40000410000 */
[----:B------:R-:W-:Y:S02]  /*b270*/  FMUL.FTZ R27, R2, R123 ;  /* 0x0000007b021b7220 */ /* 0x000fe40000410000 */
[C---:B------:R-:W-:Y:S01]  /*b280*/  HMMA.16816.F32.BF16 R16, R108.reuse, R22, R16 ;  /* 0x000000166c10723c */ /* 0x040fe20000041810 */
[----:B------:R-:W-:Y:S01]  /*b290*/  LDSM.16.MT88.4 R120, [R182+0x400] ;  /* 0x00040000b678783b */ /* 0x000fe20000004200 */
[----:B------:R3:W-:Y:S02]  /*b2a0*/  MUFU.EX2 R221, R159 ;  /* 0x0000009f00dd7308 */ /* 0x0007e40000000800 */
[C---:B------:R-:W-:Y:S02]  /*b2b0*/  FMUL.FTZ R20, R100.reuse, R140 ;  /* 0x0000008c64147220 */ /* 0x040fe40000410000 */
[----:B------:R-:W-:Y:S02]  /*b2c0*/  FMUL.FTZ R21, R100, R141 ;  /* 0x0000008d64157220 */ /* 0x000fe40000410000 */
[C---:B------:R-:W-:Y:S04]  /*b2d0*/  FMUL.FTZ R22, R0.reuse, R142 ;  /* 0x0000008e00167220 */ /* 0x040fe80000410000 */
[----:B------:R-:W-:Y:S01]  /*b2e0*/  FMUL.FTZ R23, R0, R143 ;  /* 0x0000008f00177220 */ /* 0x000fe20000410000 */
[----:B------:R-:W-:Y:S01]  /*b2f0*/  MUFU.EX2 R170, R198 ;  /* 0x000000c600aa7308 */ /* 0x000fe20000000800 */
[C---:B------:R-:W-:Y:S02]  /*b300*/  FMUL.FTZ R32, R100.reuse, R144 ;  /* 0x0000009064207220 */ /* 0x040fe40000410000 */
[----:B------:R-:W-:Y:S02]  /*b310*/  FMUL.FTZ R33, R100, R145 ;  /* 0x0000009164217220 */ /* 0x000fe40000410000 */
[----:B------:R-:W-:Y:S01]  /*b320*/  FMUL.FTZ R35, R0, R147 ;  /* 0x0000009300237220 */ /* 0x000fe20000410000 */
[-C--:B-1----:R-:W-:Y:S03]  /*b330*/  HMMA.16816.F32.BF16 R20, R108, R36.reuse, R20 ;  /* 0x000000246c14723c */ /* 0x082fe60000041814 */
[C---:B------:R-:W-:Y:S01]  /*b340*/  FMUL.FTZ R48, R100.reuse, R152 ;  /* 0x0000009864307220 */ /* 0x040fe20000410000 */
[----:B------:R-:W1:Y:S01]  /*b350*/  MUFU.EX2 R198, R200 ;  /* 0x000000c800c67308 */ /* 0x000e620000000800 */
[----:B------:R-:W-:Y:S02]  /*b360*/  FMUL.FTZ R49, R100, R153 ;  /* 0x0000009964317220 */ /* 0x000fe40000410000 */
[----:B------:R-:W-:Y:S01]  /*b370*/  FFMA.FTZ R106, R2, R223, R34 ;  /* 0x000000df026a7223 */ /* 0x000fe20000010022 */
[C---:B------:R-:W-:Y:S04]  /*b380*/  HMMA.16816.F32.BF16 R24, R112.reuse, R36, R24 ;  /* 0x000000247018723c */ /* 0x040fe80000041818 */
[----:B------:R-:W-:Y:S01]  /*b390*/  FMUL.FTZ R34, R0, R146 ;  /* 0x0000009200227220 */ /* 0x000fe20000410000 */
[----:B---3--:R-:W-:Y:S01]  /*b3a0*/  F2FP.BF16.PACK_AB R159, R178, R196 ;  /* 0x000000c4b29f723e */ /* 0x008fe200000010ff */
[----:B------:R-:W-:Y:S01]  /*b3b0*/  LDSM.16.MT88.4 R144, [R182+0x800] ;  /* 0x00080000b690783b */ /* 0x000fe20000004200 */
[C---:B------:R-:W-:Y:S01]  /*b3c0*/  FMUL.FTZ R36, R100.reuse, R148 ;  /* 0x0000009464247220 */ /* 0x040fe20000410000 */
[-C--:B------:R-:W-:Y:S01]  /*b3d0*/  HMMA.16816.F32.BF16 R28, R112, R38.reuse, R28 ;  /* 0x00000026701c723c */ /* 0x080fe2000004181c */
[----:B------:R3:W-:Y:S03]  /*b3e0*/  MUFU.EX2 R223, R157 ;  /* 0x0000009d00df7308 */ /* 0x0007e60000000800 */
[----:B------:R-:W-:Y:S02]  /*b3f0*/  FMUL.FTZ R37, R100, R149 ;  /* 0x0000009564257220 */ /* 0x000fe40000410000 */
[C---:B------:R-:W-:Y:S02]  /*b400*/  FMUL.FTZ R58, R2.reuse, R58 ;  /* 0x0000003a023a7220 */ /* 0x040fe40000410000 */
[C---:B------:R-:W-:Y:S03]  /*b410*/  HMMA.16816.F32.BF16 R32, R108.reuse, R38, R32 ;  /* 0x000000266c20723c */ /* 0x040fe60000041820 */
[----:B------:R-:W-:Y:S01]  /*b420*/  MUFU.EX2 R168, R174 ;  /* 0x000000ae00a87308 */ /* 0x000fe20000000800 */
[C---:B------:R-:W-:Y:S01]  /*b430*/  FMUL.FTZ R59, R2.reuse, R59 ;  /* 0x0000003b023b7220 */ /* 0x040fe20000410000 */
[----:B-1----:R-:W-:Y:S01]  /*b440*/  F2FP.BF16.PACK_AB R158, R199, R198 ;  /* 0x000000c6c79e723e */ /* 0x002fe200000010ff */
[----:B------:R-:W-:Y:S02]  /*b450*/  FMUL.FTZ R62, R2, R62 ;  /* 0x0000003e023e7220 */ /* 0x000fe40000410000 */
[C---:B------:R-:W-:Y:S04]  /*b460*/  FMUL.FTZ R38, R0.reuse, R150 ;  /* 0x0000009600267220 */ /* 0x040fe80000410000 */
[----:B------:R-:W-:Y:S01]  /*b470*/  FMUL.FTZ R39, R0, R151 ;  /* 0x0000009700277220 */ /* 0x000fe20000410000 */
[----:B------:R-:W1:Y:S01]  /*b480*/  MUFU.EX2 R169, R173 ;  /* 0x000000ad00a97308 */ /* 0x000e620000000800 */
[C---:B------:R-:W-:Y:S02]  /*b490*/  FMUL.FTZ R63, R2.reuse, R63 ;  /* 0x0000003f023f7220 */ /* 0x040fe40000410000 */
[C---:B------:R-:W-:Y:S01]  /*b4a0*/  FMUL.FTZ R74, R2.reuse, R74 ;  /* 0x0000004a024a7220 */ /* 0x040fe20000410000 */
[----:B---3--:R-:W-:Y:S01]  /*b4b0*/  F2FP.BF16.PACK_AB R157, R197, R170 ;  /* 0x000000aac59d723e */ /* 0x008fe200000010ff */
[C---:B------:R-:W-:Y:S01]  /*b4c0*/  FMUL.FTZ R75, R2.reuse, R75 ;  /* 0x0000004b024b7220 */ /* 0x040fe20000410000 */
[-C--:B--2---:R-:W-:Y:S03]  /*b4d0*/  HMMA.16816.F32.BF16 R36, R108, R116.reuse, R36 ;  /* 0x000000746c24723c */ /* 0x084fe60000041824 */
[C---:B------:R-:W-:Y:S01]  /*b4e0*/  FMUL.FTZ R78, R2.reuse, R78 ;  /* 0x0000004e024e7220 */ /* 0x040fe20000410000 */
[----:B------:R-:W2:Y:S01]  /*b4f0*/  MUFU.EX2 R165, R175 ;  /* 0x000000af00a57308 */ /* 0x000ea20000000800 */
[C---:B------:R-:W-:Y:S02]  /*b500*/  FMUL.FTZ R79, R2.reuse, R79 ;  /* 0x0000004f024f7220 */ /* 0x040fe40000410000 */
[C---:B------:R-:W-:Y:S01]  /*b510*/  FMUL.FTZ R90, R2.reuse, R90 ;  /* 0x0000005a025a7220 */ /* 0x040fe20000410000 */
[C---:B------:R-:W-:Y:S04]  /*b520*/  HMMA.16816.F32.BF16 R40, R112.reuse, R116, R40 ;  /* 0x000000747028723c */ /* 0x040fe80000041828 */
[C---:B------:R-:W-:Y:S02]  /*b530*/  FMUL.FTZ R91, R2.reuse, R91 ;  /* 0x0000005b025b7220 */ /* 0x040fe40000410000 */
[C---:B------:R-:W-:Y:S02]  /*b540*/  FMUL.FTZ R94, R2.reuse, R94 ;  /* 0x0000005e025e7220 */ /* 0x040fe40000410000 */
[-C--:B------:R-:W-:Y:S04]  /*b550*/  HMMA.16816.F32.BF16 R44, R112, R118.reuse, R44 ;  /* 0x00000076702c723c */ /* 0x080fe8000004182c */
[----:B------:R-:W-:Y:S01]  /*b560*/  FMUL.FTZ R95, R2, R95 ;  /* 0x0000005f025f7220 */ /* 0x000fe20000410000 */
[----:B-1----:R-:W-:Y:S01]  /*b570*/  F2FP.BF16.PACK_AB R160, R169, R168 ;  /* 0x000000a8a9a0723e */ /* 0x002fe200000010ff */
[C---:B------:R-:W-:Y:S02]  /*b580*/  FFMA.FTZ R2, R0.reuse, R228, R51 ;  /* 0x000000e400027223 */ /* 0x040fe40000010033 */
[----:B------:R-:W-:Y:S04]  /*b590*/  FMUL.FTZ R51, R0, R155 ;  /* 0x0000009b00337220 */ /* 0x000fe80000410000 */
[----:B------:R-:W-:Y:S01]  /*b5a0*/  FADD.FTZ R2, R50, R2 ;  /* 0x0000000232027221 */ /* 0x000fe20000010000 */
[----:B--2---:R-:W-:Y:S01]  /*b5b0*/  F2FP.BF16.PACK_AB R161, R165, R166 ;  /* 0x000000a6a5a1723e */ /* 0x004fe200000010ff */
[----:B------:R-:W-:Y:S02]  /*b5c0*/  FMUL.FTZ R50, R0, R154 ;  /* 0x0000009a00327220 */ /* 0x000fe40000410000 */
[----:B------:R-:W-:Y:S01]  /*b5d0*/  LDSM.16.MT88.4 R152, [R181+0x1400] ;  /* 0x00140000b598783b */ /* 0x000fe20000004200 */
[C---:B------:R-:W-:Y:S02]  /*b5e0*/  FMUL.FTZ R52, R100.reuse, R52 ;  /* 0x0000003464347220 */ /* 0x040fe40000410000 */
[----:B------:R-:W-:Y:S02]  /*b5f0*/  FMUL.FTZ R53, R100, R53 ;  /* 0x0000003564357220 */ /* 0x000fe40000410000 */
[C---:B------:R-:W-:Y:S03]  /*b600*/  HMMA.16816.F32.BF16 R48, R108.reuse, R118, R48 ;  /* 0x000000766c30723c */ /* 0x040fe60000041830 */
[----:B------:R-:W1:Y:S01]  /*b610*/  LDSM.16.MT88.4 R116, [R182+0xc00] ;  /* 0x000c0000b674783b */ /* 0x000e620000004200 */
[C---:B------:R-:W-:Y:S02]  /*b620*/  FMUL.FTZ R54, R0.reuse, R54 ;  /* 0x0000003600367220 */ /* 0x040fe40000410000 */
[----:B------:R-:W-:Y:S02]  /*b630*/  FMUL.FTZ R55, R0, R55 ;  /* 0x0000003700377220 */ /* 0x000fe40000410000 */
[C---:B------:R-:W-:Y:S04]  /*b640*/  FMUL.FTZ R64, R100.reuse, R64 ;  /* 0x0000004064407220 */ /* 0x040fe80000410000 */
        /* <DEDUP_REMOVED lines=21> */
[----:B------:R-:W-:Y:S02]  /*b7a0*/  FADD.FTZ R100, R203, R106 ;  /* 0x0000006acb647221 */ /* 0x000fe40000010000 */
[----:B------:R-:W1:Y:S01]  /*b7b0*/  MUFU.EX2 R106, R179 ;  /* 0x000000b3006a7308 */ /* 0x000e620000000800 */
[----:B------:R-:W-:Y:S01]  /*b7c0*/  FADD.FTZ R3, R219, R3 ;  /* 0x00000003db037221 */ /* 0x000fe20000010000 */
[-C--:B------:R-:W-:Y:S04]  /*b7d0*/  HMMA.16816.F32.BF16 R60, R112, R118.reuse, R60 ;  /* 0x00000076703c723c */ /* 0x080fe8000004183c */
[----:B------:R-:W-:Y:S02]  /*b7e0*/  FADD.FTZ R2, R214, R2 ;  /* 0x00000002d6027221 */ /* 0x000fe40000010000 */
[----:B------:R-:W-:Y:S02]  /*b7f0*/  FADD.FTZ R0, R205, R105 ;  /* 0x00000069cd007221 */ /* 0x000fe40000010000 */
[C---:B------:R-:W-:Y:S01]  /*b800*/  HMMA.16816.F32.BF16 R64, R108.reuse, R118, R64 ;  /* 0x000000766c40723c */ /* 0x040fe20000041840 */
[----:B------:R-:W2:Y:S03]  /*b810*/  LDSM.16.MT88.4 R116, [R181+0x1800] ;  /* 0x00180000b574783b */ /* 0x000ea60000004200 */
[----:B------:R-:W-:Y:S02]  /*b820*/  FADD.FTZ R105, R204, R100 ;  /* 0x00000064cc697221 */ /* 0x000fe40000010000 */
[----:B------:R-:W-:Y:S02]  /*b830*/  FADD.FTZ R100, R220, R3 ;  /* 0x00000003dc647221 */ /* 0x000fe40000010000 */
[----:B------:R-:W-:Y:S04]  /*b840*/  FADD.FTZ R3, R211, R2 ;  /* 0x00000002d3037221 */ /* 0x000fe80000010000 */
[----:B------:R-:W-:Y:S02]  /*b850*/  FADD.FTZ R100, R130, R100 ;  /* 0x0000006482647221 */ /* 0x000fe40000010000 */
[----:B------:R-:W-:Y:S01]  /*b860*/  FADD.FTZ R3, R129, R3 ;  /* 0x0000000381037221 */ /* 0x000fe20000010000 */
[----:B-1----:R-:W-:Y:S01]  /*b870*/  F2FP.BF16.PACK_AB R163, R106, R164 ;  /* 0x000000a46aa3723e */ /* 0x002fe200000010ff */
[----:B------:R-:W-:Y:S02]  /*b880*/  FADD.FTZ R100, R133, R100 ;  /* 0x0000006485647221 */ /* 0x000fe40000010000 */
[----:B------:R-:W-:Y:S02]  /*b890*/  FADD.FTZ R3, R132, R3 ;  /* 0x0000000384037221 */ /* 0x000fe40000010000 */
[----:B------:R-:W-:Y:S02]  /*b8a0*/  FADD.FTZ R2, R206, R0 ;  /* 0x00000000ce027221 */ /* 0x000fe40000010000 */
[----:B------:R-:W-:Y:S01]  /*b8b0*/  FADD.FTZ R0, R227, R105 ;  /* 0x00000069e3007221 */ /* 0x000fe20000010000 */
[----:B------:R-:W-:Y:S01]  /*b8c0*/  MOV R105, R103 ;  /* 0x0000006700697202 */ /* 0x000fe20000000f00 */
[----:B------:R-:W-:Y:S02]  /*b8d0*/  FADD.FTZ R2, R128, R2 ;  /* 0x0000000280027221 */ /* 0x000fe40000010000 */
[----:B------:R-:W-:Y:S02]  /*b8e0*/  FADD.FTZ R0, R107, R0 ;  /* 0x000000006b007221 */ /* 0x000fe40000010000 */
[----:B------:R-:W-:Y:S02]  /*b8f0*/  FADD.FTZ R2, R131, R2 ;  /* 0x0000000283027221 */ /* 0x000fe40000010000 */
[----:B------:R-:W-:Y:S02]  /*b900*/  FADD.FTZ R0, R218, R0 ;  /* 0x00000000da007221 */ /* 0x000fe40000010000 */
[----:B------:R-:W-:Y:S02]  /*b910*/  FADD.FTZ R3, R224, R3 ;  /* 0x00000003e0037221 */ /* 0x000fe40000010000 */
[----:B------:R-:W-:Y:S02]  /*b920*/  FADD.FTZ R2, R221, R2 ;  /* 0x00000002dd027221 */ /* 0x000fe40000010000 */
[----:B------:R-:W-:Y:S01]  /*b930*/  FADD.FTZ R0, R213, R0 ;  /* 0x00000000d5007221 */ /* 0x000fe20000010000 */
[-C--:B--2---:R-:W-:Y:S08]  /*b940*/  HMMA.16816.F32.BF16 R68, R108, R116.reuse, R68 ;  /* 0x000000746c44723c */ /* 0x084ff00000041844 */
[C---:B------:R-:W-:Y:S08]  /*b950*/  HMMA.16816.F32.BF16 R72, R112.reuse, R116, R72 ;  /* 0x000000747048723c */ /* 0x040ff00000041848 */
[-C--:B------:R-:W-:Y:S08]  /*b960*/  HMMA.16816.F32.BF16 R76, R112, R118.reuse, R76 ;  /* 0x00000076704c723c */ /* 0x080ff0000004184c */
[C---:B------:R-:W-:Y:S01]  /*b970*/  HMMA.16816.F32.BF16 R80, R108.reuse, R118, R80 ;  /* 0x000000766c50723c */ /* 0x040fe20000041850 */
[----:B------:R-:W1:Y:S07]  /*b980*/  LDSM.16.MT88.4 R116, [R182+0x1800] ;  /* 0x00180000b674783b */ /* 0x000e6e0000004200 */
[-C--:B-1----:R-:W-:Y:S08]  /*b990*/  HMMA.16816.F32.BF16 R84, R108, R116.reuse, R84 ;  /* 0x000000746c54723c */ /* 0x082ff00000041854 */
[C---:B------:R-:W-:Y:S07]  /*b9a0*/  HMMA.16816.F32.BF16 R88, R112.reuse, R116, R88 ;  /* 0x000000747058723c */ /* 0x040fee0000041858 */
[----:B------:R-:W-:Y:S01]  /*b9b0*/  F2FP.BF16.PACK_AB R116, R131, R128 ;  /* 0x000000808374723e */ /* 0x000fe200000010ff */
[-C--:B------:R-:W-:Y:S01]  /*b9c0*/  HMMA.16816.F32.BF16 R92, R112, R118.reuse, R92 ;  /* 0x00000076705c723c */ /* 0x080fe2000004185c */
[----:B------:R-:W1:Y:S03]  /*b9d0*/  LDSM.16.MT88.4 R112, [R181+0x400] ;  /* 0x00040000b570783b */ /* 0x000e660000004200 */
[----:B------:R-:W-:Y:S02]  /*b9e0*/  F2FP.BF16.PACK_AB R117, R218, R107 ;  /* 0x0000006bda75723e */ /* 0x000fe400000010ff */
[----:B------:R-:W-:Y:S02]  /*b9f0*/  MOV R107, R101 ;  /* 0x00000065006b7202 */ /* 0x000fe40000000f00 */
[----:B------:R-:W-:Y:S07]  /*ba00*/  HMMA.16816.F32.BF16 R96, R108, R118, R96 ;  /* 0x000000766c60723c */ /* 0x000fee0000041860 */
[----:B------:R-:W-:Y:S02]  /*ba10*/  F2FP.BF16.PACK_AB R108, R133, R130 ;  /* 0x00000082856c723e */ /* 0x000fe400000010ff */
[----:B------:R-:W-:Y:S03]  /*ba20*/  F2FP.BF16.PACK_AB R109, R132, R129 ;  /* 0x00000081846d723e */ /* 0x000fe600000010ff */
[----:B------:R-:W-:Y:S02]  /*ba30*/  F2FP.BF16.PACK_AB R110, R226, R222 ;  /* 0x000000dee26e723e */ /* 0x000fe400000010ff */
[----:B------:R-:W-:Y:S02]  /*ba40*/  F2FP.BF16.PACK_AB R111, R225, R224 ;  /* 0x000000e0e16f723e */ /* 0x000fe400000010ff */
[C---:B------:R-:W-:Y:S02]  /*ba50*/  F2FP.BF16.PACK_AB R118, R223.reuse, R221 ;  /* 0x000000dddf76723e */ /* 0x040fe400000010ff */
[C---:B------:R-:W-:Y:S03]  /*ba60*/  F2FP.BF16.PACK_AB R119, R212.reuse, R213 ;  /* 0x000000d5d477723e */ /* 0x040fe600000010ff */
[-C--:B-1----:R-:W-:Y:S08]  /*ba70*/  HMMA.16816.F32.BF16 R4, R108, R112.reuse, R4 ;  /* 0x000000706c04723c */ /* 0x082ff00000041804 */
[C---:B------:R-:W-:Y:S08]  /*ba80*/  HMMA.16816.F32.BF16 R8, R116.reuse, R112, R8 ;  /* 0x000000707408723c */ /* 0x040ff00000041808 */
[-C--:B------:R-:W-:Y:S08]  /*ba90*/  HMMA.16816.F32.BF16 R12, R116, R114.reuse, R12 ;  /* 0x00000072740c723c */ /* 0x080ff0000004180c */
        /* <DEDUP_REMOVED lines=43> */
[----:B------:R-:W-:Y:S02]  /*bd50*/  FADD.FTZ R5, R212, R0 ;  /* 0x00000000d4057221 */ /* 0x000fe40000010000 */
[----:B------:R-:W-:Y:S02]  /*bd60*/  FADD.FTZ R0, R168, R4 ;  /* 0x00000004a8007221 */ /* 0x000fe40000010000 */
[C---:B------:R-:W-:Y:S04]  /*bd70*/  HMMA.16816.F32.BF16 R64, R156.reuse, R6, R64 ;  /* 0x000000069c40723c */ /* 0x040fe80000041840 */
[----:B------:R-:W-:Y:S03]  /*bd80*/  FADD.FTZ R5, R166, R5 ;  /* 0x00000005a6057221 */ /* 0x000fe60000010000 */
[----:B------:R-:W-:Y:S01]  /*bd90*/  FADD.FTZ R7, R222, R100 ;  /* 0x00000064de077221 */ /* 0x000fe20000010000 */
[-C--:B--2---:R-:W-:Y:S04]  /*bda0*/  HMMA.16816.F32.BF16 R68, R156, R8.reuse, R68 ;  /* 0x000000089c44723c */ /* 0x084fe80000041844 */
[----:B------:R-:W-:Y:S01]  /*bdb0*/  MOV R100, R104 ;  /* 0x0000006800647202 */ /* 0x000fe20000000f00 */
        /* <DEDUP_REMOVED lines=11> */
[-C--:B---3--:R-:W-:Y:S04]  /*be70*/  HMMA.16816.F32.BF16 R84, R156, R12.reuse, R84 ;  /* 0x0000000c9c54723c */ /* 0x088fe80000041854 */
        /* <DEDUP_REMOVED lines=8> */
[----:B------:R-:W-:Y:S04]  /*bf00*/  HMMA.16816.F32.BF16 R96, R156, R14, R96 ;  /* 0x0000000e9c60723c */ /* 0x000fe80000041860 */
[----:B------:R-:W-:Y:S02]  /*bf10*/  FADD.FTZ R221, R167, R2 ;  /* 0x00000002a7dd7221 */ /* 0x000fe40000010000 */
[----:B------:R-:W-:Y:S01]  /*bf20*/  FADD.FTZ R223, R106, R0 ;  /* 0x000000006adf7221 */ /* 0x000fe20000010000 */
[----:B------:R-:W-:Y:S01]  /*bf30*/  MOV R106, R102 ;  /* 0x00000066006a7202 */ /* 0x000fe20000000f00 */
[----:B------:R-:W-:-:S05]  /*bf40*/  @P0 BRA `(.L_x_654) ;  /* 0xffffb91000000947 */ /* 0x000fca000383ffff */
.L_x_621:
[----:B------:R-:W-:Y:S01]  /*bf50*/  IMAD.MOV.U32 R0, RZ, RZ, c[0x0][0x2c4] ;  /* 0x0000b100ff007624 */ /* 0x000fe200078e00ff */
[----:B------:R-:W-:Y:S01]  /*bf60*/  IADD3 R2, R233, 0x1, -R232 ;  /* 0x00000001e9027810 */ /* 0x000fe20007ffe8e8 */
[----:B------:R-:W-:-:S03]  /*bf70*/  IMAD.MOV.U32 R4, RZ, RZ, c[0x0][0x32c] ;  /* 0x0000cb00ff047624 */ /* 0x000fc600078e00ff */
[----:B------:R-:W-:Y:S02]  /*bf80*/  ISETP.NE.AND P1, PT, R0, 0x1, PT ;  /* 0x000000010000780c */ /* 0x000fe40003f25270 */
[----:B------:R-:W-:Y:S02]  /*bf90*/  IADD3 R0, R250, 0x7f, RZ ;  /* 0x0000007ffa007810 */ /* 0x000fe40007ffe0ff */
[----:B------:R-:W-:-:S09]  /*bfa0*/  ISETP.GE.AND P0, PT, R4, 0x1, PT ;  /* 0x000000010400780c */ /* 0x000fd20003f06270 */
[----:B------:R-:W-:-:S05]  /*bfb0*/  @P1 IMAD.HI.U32 R3, R0, c[0x0][0x2c8], RZ ;  /* 0x0000b20000031a27 */ /* 0x000fca00078e00ff */
[----:B------:R-:W-:-:S05]  /*bfc0*/  @P1 SHF.R.U32.HI R0, RZ, c[0x0][0x2cc], R3 ;  /* 0x0000b300ff001a19 */ /* 0x000fca0000011603 */
[----:B------:R-:W-:-:S05]  /*bfd0*/  IMAD.IADD R0, R2, 0x1, R0 ;  /* 0x0000000102007824 */ /* 0x000fca00078e0200 */
[----:B------:R-:W-:Y:S01]  /*bfe0*/  IADD3 R2, R0, -c[0x0][0x324], RZ ;  /* 0x8000c90000027a10 */ /* 0x000fe20007ffe0ff */
[----:B------:R-:W-:Y:S05]  /*bff0*/  @!P0 BRA `(.L_x_655) ;  /* 0x0000011000008947 */ /* 0x000fea0003800000 */
[----:B------:R-:W-:Y:S01]  /*c000*/  ISETP.GT.AND P0, PT, R0, -0x1, PT ;  /* 0xffffffff0000780c */ /* 0x000fe20003f04270 */
[----:B------:R-:W-:-:S12]  /*c010*/  BSSY B0, `(.L_x_656) ;  /* 0x000000d000007945 */ /* 0x000fd80003800000 */
        /* <DEDUP_REMOVED lines=8> */
.L_x_657:
[----:B------:R-:W-:-:S04]  /*c0a0*/  MOV R3, 0x1 ;  /* 0x0000000100037802 */ /* 0x000fc80000000f00 */
[----:B------:R-:W-:-:S13]  /*c0b0*/  ISETP.NE.AND P0, PT, R3, c[0x0][0x32c], PT ;  /* 0x0000cb0003007a0c */ /* 0x000fda0003f05270 */
[----:B------:R-:W-:-:S05]  /*c0c0*/  @P0 IMAD.HI.U32 R3, R0, c[0x0][0x330], RZ ;  /* 0x0000cc0000030a27 */ /* 0x000fca00078e00ff */
[----:B------:R-:W-:Y:S02]  /*c0d0*/  @P0 SHF.R.U32.HI R0, RZ, c[0x0][0x334], R3 ;  /* 0x0000cd00ff000a19 */ /* 0x000fe40000011603 */
.L_x_658:
[----:B------:R-:W-:Y:S05]  /*c0e0*/  BSYNC B0 ;  /* 0x0000000000007941 */ /* 0x000fea0003800000 */
.L_x_656:
[----:B------:R-:W-:-:S05]  /*c0f0*/  IMAD R0, R0, c[0x0][0x32c], RZ ;  /* 0x0000cb0000007a24 */ /* 0x000fca00078e02ff */
[----:B------:R-:W-:-:S04]  /*c100*/  IMNMX R2, R2, R0, !PT ;  /* 0x0000000002027217 */ /* 0x000fc80007800200 */
.L_x_655:
[----:B------:R-:W-:-:S05]  /*c110*/  IADD3 R2, R2, 0x2f, RZ ;  /* 0x0000002f02027810 */ /* 0x000fca0007ffe0ff */
[----:B------:R-:W-:-:S05]  /*c120*/  IMAD.HI R2, R2, 0x2aaaaaab, RZ ;  /* 0x2aaaaaab02027827 */ /* 0x000fca00078e02ff */
[----:B------:R-:W-:-:S04]  /*c130*/  SHF.R.U32.HI R0, RZ, 0x1f, R2 ;  /* 0x0000001fff007819 */ /* 0x000fc80000011602 */
[----:B------:R-:W-:-:S04]  /*c140*/  LEA.HI.SX32 R0, R2, R0, 0x1d ;  /* 0x0000000002007211 */ /* 0x000fc800078feaff */
[----:B------:R-:W-:-:S04]  /*c150*/  IMNMX R227, R237, R0, !PT ;  /* 0x00000000ede37217 */ /* 0x000fc80007800200 */
[----:B------:R-:W-:-:S13]  /*c160*/  ISETP.GE.AND P0, PT, R208, R227, PT ;  /* 0x000000e3d000720c */ /* 0x000fda0003f06270 */
[----:B------:R-:W-:Y:S05]  /*c170*/  @!P0 BRA `(.L_x_659) ;  /* 0x0000320000008947 */ /* 0x000fea0003800000 */
.L_x_672:
[----:B------:R-:W-:Y:S04]  /*c180*/  DEPBAR.LE SB0, 0x0 ;  /* 0x000080000000791a */ /* 0x000fe80000000000 */
[----:B------:R-:W-:Y:S01]  /*c190*/  WARPSYNC 0xffffffff ;  /* 0xffffffff00007948 */ /* 0x000fe20003800000 */
[----:B------:R-:W-:Y:S01]  /*c1a0*/  BAR.SYNC.DEFER_BLOCKING 0x0 ;  /* 0x0000000000007b1d */ /* 0x000fe20000010000 */
[----:B------:R-:W-:Y:S01]  /*c1b0*/  ISETP.GT.AND P0, PT, R237, R208, PT ;  /* 0x000000d0ed00720c */ /* 0x000fe20003f04270 */
[----:B------:R-:W-:Y:S01]  /*c1c0*/  IMAD.MOV.U32 R106, RZ, RZ, R104 ;  /* 0x000000ffff6a7224 */ /* 0x000fe200078e0068 */
[----:B------:R-:W-:Y:S01]  /*c1d0*/  MOV R107, R103 ;  /* 0x00000067006b7202 */ /* 0x000fe20000000f00 */
[----:B------:R-:W-:Y:S02]  /*c1e0*/  IMAD.MOV.U32 R100, RZ, RZ, R102 ;  /* 0x000000ffff647224 */ /* 0x000fe400078e0066 */
        /* <DEDUP_REMOVED lines=27> */
.L_x_808:
[----:B------:R-:W-:-:S05]  /*c3a0*/  BRA.DIV ~URZ, `(.L_x_663) ;  /* 0x0000e2627f007947 */ /* 0x000fca000b800000 */
[----:B------:R4:W3:Y:S02]  /*c3b0*/  SHFL.IDX PT, R0, R11, RZ, 0x1c1f ;  /* 0x001c1fff0b007589 */ /* 0x0008e400000e0000 */
.L_x_809:
        /* <DEDUP_REMOVED lines=25> */
.L_x_810:
        /* <DEDUP_REMOVED lines=15> */
.L_x_661:
[----:B------:R-:W-:Y:S05]  /*c640*/  BSYNC B0 ;  /* 0x0000000000007941 */ /* 0x000fea0003800000 */
.L_x_660:
        /* <DEDUP_REMOVED lines=95> */
[----:B------:R5:W2:Y:S01]  /*cc40*/  MUFU.TANH R206, R2 ;  /* 0x0000000200ce7308 */ /* 0x000aa20000002400 */
[----:B---3--:R-:W-:Y:S09]  /*cc50*/  FMUL.FTZ R3, R18, c[0x0][0x320] ;  /* 0x0000c80012037a20 */ /* 0x008ff20000410000 */
[----:B------:R-:W3:Y:S01]  /*cc60*/  MUFU.TANH R175, R3 ;  /* 0x0000000300af7308 */ /* 0x000ee20000002400 */
[----:B-1----:R-:W-:Y:S09]  /*cc70*/  FMUL.FTZ R0, R6, c[0x0][0x320] ;  /* 0x0000c80006007a20 */ /* 0x002ff20000410000 */
[----:B------:R1:W1:Y:S01]  /*cc80*/  MUFU.TANH R200, R0 ;  /* 0x0000000000c87308 */ /* 0x0002620000002400 */
[----:B-----5:R-:W-:Y:S09]  /*cc90*/  FMUL.FTZ R2, R19, c[0x0][0x320] ;  /* 0x0000c80013027a20 */ /* 0x020ff20000410000 */
[----:B------:R-:W2:Y:S01]  /*cca0*/  MUFU.TANH R174, R2 ;  /* 0x0000000200ae7308 */ /* 0x000ea20000002400 */
[----:B-1----:R-:W-:Y:S02]  /*ccb0*/  FMUL.FTZ R0, R7, c[0x0][0x320] ;  /* 0x0000c80007007a20 */ /* 0x002fe40000410000 */
[----:B------:R-:W1:Y:S07]  /*ccc0*/  LDSM.16.M88.4 R4, [R187] ;  /* 0x00000000bb04783b */ /* 0x000e6e0000000200 */
[----:B------:R5:W1:Y:S02]  /*ccd0*/  MUFU.TANH R199, R0 ;  /* 0x0000000000c77308 */ /* 0x000a640000002400 */
[----:B-----5:R-:W-:Y:S02]  /*cce0*/  FMUL.FTZ R0, R8, c[0x0][0x320] ;  /* 0x0000c80008007a20 */ /* 0x020fe40000410000 */
[----:B------:R-:W-:Y:S06]  /*ccf0*/  FMUL.FTZ R8, R17, c[0x0][0x320] ;  /* 0x0000c80011087a20 */ /* 0x000fec0000410000 */
[----:B------:R5:W2:Y:S10]  /*cd00*/  MUFU.TANH R204, R0 ;  /* 0x0000000000cc7308 */ /* 0x000ab40000002400 */
[----:B------:R2:W2:Y:S01]  /*cd10*/  MUFU.TANH R167, R8 ;  /* 0x0000000800a77308 */ /* 0x0004a20000002400 */
[-C--:B-1----:R-:W-:Y:S08]  /*cd20*/  HMMA.16816.F32.BF16 R20, R160, R4.reuse, R20 ;  /* 0x00000004a014723c */ /* 0x082ff00000041814 */
[C---:B------:R-:W-:Y:S04]  /*cd30*/  HMMA.16816.F32.BF16 R24, R168.reuse, R4, R24 ;  /* 0x00000004a818723c */ /* 0x040fe80000041818 */
[----:B-----5:R-:W-:Y:S04]  /*cd40*/  FMUL.FTZ R0, R9, c[0x0][0x320] ;  /* 0x0000c80009007a20 */ /* 0x020fe80000410000 */
[-C--:B------:R-:W-:Y:S01]  /*cd50*/  HMMA.16816.F32.BF16 R28, R168, R6.reuse, R28 ;  /* 0x00000006a81c723c */ /* 0x080fe2000004181c */
[----:B------:R1:W1:Y:S01]  /*cd60*/  MUFU.TANH R205, R0 ;  /* 0x0000000000cd7308 */ /* 0x0002620000002400 */
[----:B--2---:R-:W2:Y:S06]  /*cd70*/  LDSM.16.M88.4 R8, [R186] ;  /* 0x00000000ba08783b */ /* 0x004eac0000000200 */
[C---:B------:R-:W-:Y:S01]  /*cd80*/  HMMA.16816.F32.BF16 R32, R160.reuse, R6, R32 ;  /* 0x00000006a020723c */ /* 0x040fe20000041820 */
[----:B------:R-:W-:Y:S04]  /*cd90*/  DEPBAR.LE SB0, 0x0 ;  /* 0x000080000000791a */ /* 0x000fe80000000000 */
[----:B------:R-:W-:Y:S03]  /*cda0*/  BAR.SYNC.DEFER_BLOCKING 0x0 ;  /* 0x0000000000007b1d */ /* 0x000fe60000010000 */
[----:B------:R-:W-:Y:S04]  /*cdb0*/  FMUL.FTZ R3, R26, c[0x0][0x320] ;  /* 0x0000c8001a037a20 */ /* 0x000fe80000410000 */
[----:B------:R-:W-:Y:S01]  /*cdc0*/  FMUL.FTZ R2, R27, c[0x0][0x320] ;  /* 0x0000c8001b027a20 */ /* 0x000fe20000410000 */
[----:B------:R5:W2:Y:S01]  /*cdd0*/  MUFU.TANH R178, R3 ;  /* 0x0000000300b27308 */ /* 0x000aa20000002400 */
[----:B-1----:R-:W-:Y:S09]  /*cde0*/  FMUL.FTZ R0, R12, c[0x0][0x320] ;  /* 0x0000c8000c007a20 */ /* 0x002ff20000410000 */
[----:B------:R1:W1:Y:S01]  /*cdf0*/  MUFU.TANH R198, R0 ;  /* 0x0000000000c67308 */ /* 0x0002620000002400 */
[----:B------:R-:W-:Y:S09]  /*ce00*/  FMUL.FTZ R4, R33, c[0x0][0x320] ;  /* 0x0000c80021047a20 */ /* 0x000ff20000410000 */
[----:B------:R3:W3:Y:S01]  /*ce10*/  MUFU.TANH R176, R2 ;  /* 0x0000000200b07308 */ /* 0x0006e20000002400 */
[----:B-----5:R-:W-:Y:S01]  /*ce20*/  FMUL.FTZ R3, R34, c[0x0][0x320] ;  /* 0x0000c80022037a20 */ /* 0x020fe20000410000 */
[-C--:B--2---:R-:W-:Y:S08]  /*ce30*/  HMMA.16816.F32.BF16 R36, R160, R8.reuse, R36 ;  /* 0x00000008a024723c */ /* 0x084ff00000041824 */
[----:B------:R-:W2:Y:S01]  /*ce40*/  MUFU.TANH R26, R4 ;  /* 0x00000004001a7308 */ /* 0x000ea20000002400 */
[----:B-1----:R-:W-:Y:S01]  /*ce50*/  FMUL.FTZ R0, R13, c[0x0][0x320] ;  /* 0x0000c8000d007a20 */ /* 0x002fe20000410000 */
[C---:B------:R-:W-:Y:S08]  /*ce60*/  HMMA.16816.F32.BF16 R40, R168.reuse, R8, R40 ;  /* 0x00000008a828723c */ /* 0x040ff00000041828 */
[----:B------:R1:W1:Y:S01]  /*ce70*/  MUFU.TANH R197, R0 ;  /* 0x0000000000c57308 */ /* 0x0002620000002400 */
[-C--:B------:R-:W-:Y:S03]  /*ce80*/  HMMA.16816.F32.BF16 R44, R168, R10.reuse, R44 ;  /* 0x0000000aa82c723c */ /* 0x080fe6000004182c */
[----:B---3--:R-:W-:Y:S06]  /*ce90*/  FMUL.FTZ R2, R35, c[0x0][0x320] ;  /* 0x0000c80023027a20 */ /* 0x008fec0000410000 */
[----:B------:R3:W2:Y:S01]  /*cea0*/  MUFU.TANH R27, R2 ;  /* 0x00000002001b7308 */ /* 0x0006a20000002400 */
[----:B------:R-:W-:Y:S04]  /*ceb0*/  HMMA.16816.F32.BF16 R48, R160, R10, R48 ;  /* 0x0000000aa030723c */ /* 0x000fe80000041830 */
[----:B-1----:R-:W-:Y:S05]  /*cec0*/  FMUL.FTZ R0, R14, c[0x0][0x320] ;  /* 0x0000c8000e007a20 */ /* 0x002fea0000410000 */
[----:B------:R1:W1:Y:S11]  /*ced0*/  MUFU.TANH R203, R0 ;  /* 0x0000000000cb7308 */ /* 0x0002760000002400 */
[----:B------:R-:W-:Y:S04]  /*cee0*/  @!UPT UIADD3 URZ, URZ, URZ, URZ ;  /* 0x0000003f3f3ff290 */ /* 0x000fe8000fffe03f */
[----:B---3--:R-:W-:Y:S04]  /*cef0*/  FMUL.FTZ R2, R49, c[0x0][0x320] ;  /* 0x0000c80031027a20 */ /* 0x008fe80000410000 */
[----:B------:R-:W3:Y:S01]  /*cf00*/  MUFU.TANH R11, R2 ;  /* 0x00000002000b7308 */ /* 0x000ee20000002400 */
[----:B-1----:R-:W-:Y:S09]  /*cf10*/  FMUL.FTZ R0, R15, c[0x0][0x320] ;  /* 0x0000c8000f007a20 */ /* 0x002ff20000410000 */
        /* <DEDUP_REMOVED lines=18> */
[----:B------:R1:W1:Y:S10]  /*d040*/  MUFU.TANH R29, R3 ;  /* 0x00000003001d7308 */ /* 0x0002740000002400 */
[----:B------:R5:W2:Y:S01]  /*d050*/  MUFU.TANH R156, R0 ;  /* 0x00000000009c7308 */ /* 0x000aa20000002400 */
[----:B-1----:R-:W-:Y:S09]  /*d060*/  FMUL.FTZ R3, R48, c[0x0][0x320] ;  /* 0x0000c80030037a20 */ /* 0x002ff20000410000 */
[----:B------:R-:W1:Y:S01]  /*d070*/  MUFU.TANH R12, R3 ;  /* 0x00000003000c7308 */ /* 0x000e620000002400 */
[----:B-----5:R-:W-:Y:S09]  /*d080*/  FMUL.FTZ R0, R30, c[0x0][0x320] ;  /* 0x0000c8001e007a20 */ /* 0x020ff20000410000 */
        /* <DEDUP_REMOVED lines=44> */
[C---:B------:R-:W-:Y:S01]  /*d350*/  @!P1 IADD3 R3, P0, R0.reuse, R244, RZ ;  /* 0x000000f400039210 */ /* 0x040fe20007f1e0ff */
[----:B------:R-:W-:Y:S03]  /*d360*/  IMAD.MOV R4, RZ, RZ, -R0 ;  /* 0x000000ffff047224 */ /* 0x000fe600078e0a00 */
[----:B------:R-:W-:Y:S01]  /*d370*/  @!P1 LEA.HI.X.SX32 R0, R0, R248, 0x1, P0 ;  /* 0x000000f800009211 */ /* 0x000fe200000f0eff */
        /* <DEDUP_REMOVED lines=17> */
[----:B------:R-:W-:Y:S01]  /*d490*/  ISETP.GE.AND P0, PT, R6, 0x1, PT ;  /* 0x000000010600780c */ /* 0x000fe20003f06270 */
[----:B------:R-:W-:-:S10]  /*d4a0*/  BRA.DIV ~URZ, `(.L_x_667) ;  /* 0x0000d2a27f007947 */ /* 0x000fd4000b800000 */
[----:B------:R1:W2:Y:S02]  /*d4b0*/  SHFL.IDX PT, R4, R7, RZ, 0x1c1f ;  /* 0x001c1fff07047589 */ /* 0x0002a400000e0000 */
.L_x_811:
[----:B------:R-:W-:-:S05]  /*d4c0*/  BRA.DIV ~URZ, `(.L_x_668) ;  /* 0x0000d2f27f007947 */ /* 0x000fca000b800000 */
[----:B------:R3:W4:Y:S02]  /*d4d0*/  SHFL.IDX PT, R0, R8, RZ, 0x1c1f ;  /* 0x001c1fff08007589 */ /* 0x00072400000e0000 */
.L_x_812:
        /* <DEDUP_REMOVED lines=25> */
.L_x_813:
[----:B--2---:R-:W-:Y:S02]  /*d670*/  IMAD.SHL.U32 R2, R210, 0x2, RZ ;  /* 0x00000002d2027824 */ /* 0x004fe400078e00ff */
[C---:B------:R-:W-:Y:S03]  /*d680*/  IMAD.SHL.U32 R5, R235.reuse, 0x2, RZ ;  /* 0x00000002eb057824 */ /* 0x040fe600078e00ff */
[----:B------:R-:W-:Y:S05]  /*d690*/  @P0 IADD3 R2, P1, R0, R2, RZ ;  /* 0x0000000200020210 */ /* 0x000fea0007f3e0ff */
[----:B-1----:R-:W-:Y:S01]  /*d6a0*/  @P0 IMAD.X R3, R4, 0x1, R217, P1 ;  /* 0x0000000104030824 */ /* 0x002fe200008e06d9 */
[----:B------:R-:W-:Y:S11]  /*d6b0*/  @P0 ISETP.GE.AND P1, PT, R210, c[0x0][0x1d4], PT ;  /* 0x00007500d2000a0c */ /* 0x000ff60003f26270 */
[----:B------:R-:W-:Y:S02]  /*d6c0*/  @!UPT UIADD3 URZ, URZ, URZ, URZ ;  /* 0x0000003f3f3ff290 */ /* 0x000fe4000fffe03f */
[----:B------:R-:W-:Y:S01]  /*d6d0*/  @!PT LDS RZ, [RZ] ;  /* 0x00000000fffff984 */ /* 0x000fe20000000800 */
[----:B------:R-:W-:Y:S01]  /*d6e0*/  @!PT LDS RZ, [RZ] ;  /* 0x00000000fffff984 */ /* 0x000fe20000000800 */
[----:B------:R-:W-:Y:S01]  /*d6f0*/  @!PT LDS RZ, [RZ] ;  /* 0x00000000fffff984 */ /* 0x000fe20000000800 */
[----:B------:R1:W-:Y:S02]  /*d700*/  @P0 LDGSTS.E.BYPASS.LTC128B.128 [R195+0x4480], [R2.64], !P1 ;  /* 0x0448000002c30fae */ /* 0x0003e4000c901d46 */
[----:B-1----:R-:W-:Y:S01]  /*d710*/  @P0 IADD3 R2, P1, R0, R5, RZ ;  /* 0x0000000500020210 */ /* 0x002fe20007f3e0ff */
[----:B------:R-:W-:Y:S04]  /*d720*/  IMAD.SHL.U32 R5, R236, 0x2, RZ ;  /* 0x00000002ec057824 */ /* 0x000fe800078e00ff */
[----:B------:R-:W-:Y:S01]  /*d730*/  @P0 IMAD.X R3, R4, 0x1, R215, P1 ;  /* 0x0000000104030824 */ /* 0x000fe200008e06d7 */
[----:B------:R-:W-:Y:S11]  /*d740*/  @P0 ISETP.GE.AND P1, PT, R235, c[0x0][0x1d4], PT ;  /* 0x00007500eb000a0c */ /* 0x000ff60003f26270 */
[----:B------:R-:W-:Y:S02]  /*d750*/  @!UPT UIADD3 URZ, URZ, URZ, URZ ;  /* 0x0000003f3f3ff290 */ /* 0x000fe4000fffe03f */
[----:B------:R1:W-:Y:S02]  /*d760*/  @P0 LDGSTS.E.BYPASS.LTC128B.128 [R195+0x5080], [R2.64], !P1 ;  /* 0x0508000002c30fae */ /* 0x0003e4000c901d46 */
[----:B-1----:R-:W-:Y:S05]  /*d770*/  @P0 IADD3 R2, P1, R0, R5, RZ ;  /* 0x0000000500020210 */ /* 0x002fea0007f3e0ff */
[----:B------:R-:W-:Y:S01]  /*d780*/  @P0 IMAD.X R3, R4, 0x1, R216, P1 ;  /* 0x0000000104030824 */ /* 0x000fe200008e06d8 */
[----:B------:R-:W-:Y:S11]  /*d790*/  @P0 ISETP.GE.AND P1, PT, R236, c[0x0][0x1d4], PT ;  /* 0x00007500ec000a0c */ /* 0x000ff60003f26270 */
[----:B------:R-:W-:Y:S02]  /*d7a0*/  @!UPT UIADD3 URZ, URZ, URZ, URZ ;  /* 0x0000003f3f3ff290 */ /* 0x000fe4000fffe03f */
[----:B------:R1:W-:Y:S02]  /*d7b0*/  @P0 LDGSTS.E.BYPASS.LTC128B.128 [R195+0x5c80], [R2.64], !P1 ;  /* 0x05c8000002c30fae */ /* 0x0003e4000c901d46 */
.L_x_666:
[----:B--234-:R-:W-:Y:S05]  /*d7c0*/  BSYNC B0 ;  /* 0x0000000000007941 */ /* 0x01cfea0003800000 */
.L_x_665:
[----:B------:R-:W-:Y:S01]  /*d7d0*/  FMNMX.FTZ R4, R196, R104, !PT ;  /* 0x00000068c4047209 */ /* 0x000fe20007810000 */
[----:B------:R-:W0:Y:S01]  /*d7e0*/  LDGDEPBAR ;  /* 0x00000000000079af */ /* 0x000e220000000000 */
        /* <DEDUP_REMOVED lines=49> */
.L_x_814:
        /* <DEDUP_REMOVED lines=15> */
.L_x_815:
[----:B--2---:R-:W-:Y:S01]  /*dbf0*/  FMNMX.FTZ R105, R0, R4, !PT ;  /* 0x0000000400697209 */ /* 0x004fe20007810000 */
[----:B------:R-:W-:Y:S01]  /*dc00*/  FMUL.FTZ R0, R104, c[0x0][0x2d0] ;  /* 0x0000b40068007a20 */ /* 0x000fe20000410000 */
[----:B------:R-:W-:Y:S01]  /*dc10*/  WARPSYNC 0xffffffff ;  /* 0xffffffff00007948 */ /* 0x000fe20003800000 */
[----:B-1----:R-:W-:Y:S01]  /*dc20*/  FMUL.FTZ R4, R102, c[0x0][0x2d0] ;  /* 0x0000b40066047a20 */ /* 0x002fe20000410000 */
[----:B------:R-:W-:Y:S01]  /*dc30*/  ISETP.GT.AND P0, PT, R208, R227, PT ;  /* 0x000000e3d000720c */ /* 0x000fe20003f04270 */
[--C-:B------:R-:W-:Y:S02]  /*dc40*/  FFMA.FTZ R8, R196, c[0x0][0x2d0], -R0.reuse ;  /* 0x0000b400c4087a23 */ /* 0x100fe40000010800 */
[--C-:B------:R-:W-:Y:S02]  /*dc50*/  FFMA.FTZ R7, R179, c[0x0][0x2d0], -R0.reuse ;  /* 0x0000b400b3077a23 */ /* 0x100fe40000010800 */
[--C-:B------:R-:W-:Y:S02]  /*dc60*/  FFMA.FTZ R168, R30, c[0x0][0x2d0], -R0.reuse ;  /* 0x0000b4001ea87a23 */ /* 0x100fe40000010800 */
        /* <DEDUP_REMOVED lines=10> */
[----:B------:R-:W-:Y:S01]  /*dd10*/  FADD.FTZ R0, -R102, R100 ;  /* 0x0000006466007221 */ /* 0x000fe20000010100 */
[----:B------:R-:W-:Y:S01]  /*dd20*/  MUFU.EX2 R225, R167 ;  /* 0x000000a700e17308 */ /* 0x000fe20000000800 */
[----:B------:R-:W-:Y:S02]  /*dd30*/  FMUL.FTZ R3, R103, c[0x0][0x2d0] ;  /* 0x0000b40067037a20 */ /* 0x000fe40000410000 */
[----:B------:R-:W-:Y:S02]  /*dd40*/  FMUL.FTZ R0, R0, c[0x0][0x2d0] ;  /* 0x0000b40000007a20 */ /* 0x000fe40000410000 */
        /* <DEDUP_REMOVED lines=14> */
[--C-:B------:R-:W-:Y:S01]  /*de30*/  FFMA.FTZ R32, R198, c[0x0][0x2d0], -R4.reuse ;  /* 0x0000b400c6207a23 */ /* 0x100fe20000010804 */
[----:B------:R-:W-:Y:S01]  /*de40*/  MUFU.EX2 R35, R5 ;  /* 0x0000000500237308 */ /* 0x000fe20000000800 */
[--C-:B------:R-:W-:Y:S02]  /*de50*/  FFMA.FTZ R19, R197, c[0x0][0x2d0], -R4.reuse ;  /* 0x0000b400c5137a23 */ /* 0x100fe40000010804 */
[--C-:B------:R-:W-:Y:S02]  /*de60*/  FFMA.FTZ R157, R172, c[0x0][0x2d0], -R4.reuse ;  /* 0x0000b400ac9d7a23 */ /* 0x100fe40000010804 */
[--C-:B-1----:R-:W-:Y:S02]  /*de70*/  FFMA.FTZ R0, R204, c[0x0][0x2d0], -R4.reuse ;  /* 0x0000b400cc007a23 */ /* 0x102fe40000010804 */
[--C-:B------:R-:W-:Y:S02]  /*de80*/  FFMA.FTZ R172, R21, c[0x0][0x2d0], -R4.reuse ;  /* 0x0000b40015ac7a23 */ /* 0x100fe40000010804 */
[--C-:B------:R-:W-:Y:S01]  /*de90*/  FFMA.FTZ R173, R28, c[0x0][0x2d0], -R4.reuse ;  /* 0x0000b4001cad7a23 */ /* 0x100fe20000010804 */
[----:B------:R1:W2:Y:S01]  /*dea0*/  MUFU.EX2 R37, R0 ;  /* 0x0000000000257308 */ /* 0x0002a20000000800 */
[--C-:B------:R-:W-:Y:S02]  /*deb0*/  FFMA.FTZ R174, R15, c[0x0][0x2d0], -R4.reuse ;  /* 0x0000b4000fae7a23 */ /* 0x100fe40000010804 */
[--C-:B------:R-:W-:Y:S02]  /*dec0*/  FFMA.FTZ R159, R177, c[0x0][0x2d0], -R4.reuse ;  /* 0x0000b400b19f7a23 */ /* 0x100fe40000010804 */
[--C-:B------:R-:W-:Y:S02]  /*ded0*/  FFMA.FTZ R158, R158, c[0x0][0x2d0], -R4.reuse ;  /* 0x0000b4009e9e7a23 */ /* 0x100fe40000010804 */
[--C-:B------:R-:W-:Y:S02]  /*dee0*/  FFMA.FTZ R156, R156, c[0x0][0x2d0], -R4.reuse ;  /* 0x0000b4009c9c7a23 */ /* 0x100fe40000010804 */
[----:B------:R-:W-:Y:S01]  /*def0*/  FFMA.FTZ R171, R16, c[0x0][0x2d0], -R4 ;  /* 0x0000b40010ab7a23 */ /* 0x000fe20000010804 */
[----:B------:R-:W-:Y:S10]  /*df00*/  MUFU.EX2 R22, R7 ;  /* 0x0000000700167308 */ /* 0x000ff40000000800 */
[----:B------:R-:W-:Y:S01]  /*df10*/  MUFU.EX2 R36, R6 ;  /* 0x0000000600247308 */ /* 0x000fe20000000800 */
[----:B-1----:R-:W-:Y:S04]  /*df20*/  FADD.FTZ R0, -R104, R106 ;  /* 0x0000006a68007221 */ /* 0x002fe80000010100 */
[----:B------:R-:W-:Y:S05]  /*df30*/  FMUL.FTZ R0, R0, c[0x0][0x2d0] ;  /* 0x0000b40000007a20 */ /* 0x000fea0000410000 */
[----:B------:R-:W-:Y:S10]  /*df40*/  MUFU.EX2 R198, R32 ;  /* 0x0000002000c67308 */ /* 0x000ff40000000800 */
[----:B------:R1:W-:Y:S10]  /*df50*/  MUFU.EX2 R100, R0 ;  /* 0x0000000000647308 */ /* 0x0003f40000000800 */
        /* <DEDUP_REMOVED lines=8> */
[----:B-1----:R-:W-:Y:S02]  /*dfe0*/  FFMA.FTZ R0, R205, c[0x0][0x2d0], -R4 ;  /* 0x0000b400cd007a23 */ /* 0x002fe40000010804 */
[----:B------:R-:W-:Y:S07]  /*dff0*/  FMUL.FTZ R4, R105, c[0x0][0x2d0] ;  /* 0x0000b40069047a20 */ /* 0x000fee0000410000 */
        /* <DEDUP_REMOVED lines=14> */
[----:B------:R-:W-:Y:S02]  /*e0e0*/  FFMA.FTZ R177, R17, c[0x0][0x2d0], -R4 ;  /* 0x0000b40011b17a23 */ /* 0x000fe40000010804 */
[----:B-1----:R-:W-:Y:S04]  /*e0f0*/  FADD.FTZ R0, -R105, R101 ;  /* 0x0000006569007221 */ /* 0x002fe80000010100 */
[----:B------:R-:W-:Y:S01]  /*e100*/  FMUL.FTZ R0, R0, c[0x0][0x2d0] ;  /* 0x0000b40000007a20 */ /* 0x000fe20000410000 */
[----:B------:R-:W-:Y:S10]  /*e110*/  MUFU.EX2 R17, R5 ;  /* 0x0000000500117308 */ /* 0x000ff40000000800 */
        /* <DEDUP_REMOVED lines=13> */
[----:B------:R-:W-:Y:S01]  /*e1f0*/  MUFU.EX2 R107, R177 ;  /* 0x000000b1006b7308 */ /* 0x000fe20000000800 */
[C---:B--2---:R-:W-:Y:S02]  /*e200*/  FFMA.FTZ R4, R2.reuse, R221, R37 ;  /* 0x000000dd02047223 */ /* 0x044fe40000010025 */
[C---:B------:R-:W-:Y:S01]  /*e210*/  FMUL.FTZ R12, R2.reuse, R124 ;  /* 0x0000007c020c7220 */ /* 0x040fe20000410000 */
        /* <DEDUP_REMOVED lines=9> */
[----:B------:R-:W-:Y:S01]  /*e2b0*/  FMUL.FTZ R40, R2, R112 ;  /* 0x0000007002287220 */ /* 0x000fe20000410000 */
[----:B------:R-:W-:Y:S01]  /*e2c0*/  F2FP.BF16.PACK_AB R112, R34, R37 ;  /* 0x000000252270723e */ /* 0x000fe200000010ff */
[----:B------:R-:W-:Y:S01]  /*e2d0*/  FMUL.FTZ R41, R2, R113 ;  /* 0x0000007102297220 */ /* 0x000fe20000410000 */
[----:B------:R-:W-:Y:S01]  /*e2e0*/  F2FP.BF16.PACK_AB R113, R178, R17 ;  /* 0x00000011b271723e */ /* 0x000fe200000010ff */
[----:B------:R-:W-:Y:S01]  /*e2f0*/  FMUL.FTZ R44, R2, R108 ;  /* 0x0000006c022c7220 */ /* 0x000fe20000410000 */
[----:B------:R-:W-:Y:S01]  /*e300*/  F2FP.BF16.PACK_AB R108, R22, R23 ;  /* 0x00000017166c723e */ /* 0x000fe200000010ff */
[C---:B------:R-:W-:Y:S01]  /*e310*/  FMUL.FTZ R45, R2.reuse, R109 ;  /* 0x0000006d022d7220 */ /* 0x040fe20000410000 */
[----:B------:R-:W-:Y:S01]  /*e320*/  F2FP.BF16.PACK_AB R109, R35, R36 ;  /* 0x00000024236d723e */ /* 0x000fe200000010ff */
[C---:B------:R-:W-:Y:S01]  /*e330*/  FMUL.FTZ R56, R2.reuse, R56 ;  /* 0x0000003802387220 */ /* 0x040fe20000410000 */
[----:B------:R1:W-:Y:S01]  /*e340*/  MUFU.EX2 R129, R159 ;  /* 0x0000009f00817308 */ /* 0x0003e20000000800 */
        /* <DEDUP_REMOVED lines=11> */
[----:B------:R-:W-:Y:S01]  /*e400*/  FFMA.FTZ R2, R100, R222, R23 ;  /* 0x000000de64027223 */ /* 0x000fe20000010017 */
[----:B-1----:R-:W-:Y:S01]  /*e410*/  F2FP.BF16.PACK_AB R159, R179, R196 ;  /* 0x000000c4b39f723e */ /* 0x002fe200000010ff */
[----:B------:R-:W-:Y:S01]  /*e420*/  FMUL.FTZ R14, R0, R126 ;  /* 0x0000007e000e7220 */ /* 0x000fe20000410000 */
[----:B------:R-:W-:Y:S01]  /*e430*/  MUFU.EX2 R222, R168 ;  /* 0x000000a800de7308 */ /* 0x000fe20000000800 */
[----:B------:R-:W-:Y:S02]  /*e440*/  FADD.FTZ R128, R22, R2 ;  /* 0x0000000216807221 */ /* 0x000fe40000010000 */
[----:B------:R-:W1:Y:S01]  /*e450*/  LDSM.16.MT88.4 R20, [R181] ;  /* 0x00000000b514783b */ /* 0x000e620000004200 */
[C---:B------:R-:W-:Y:S02]  /*e460*/  FMUL.FTZ R15, R0.reuse, R127 ;  /* 0x0000007f000f7220 */ /* 0x040fe40000410000 */
[C---:B------:R-:W-:Y:S02]  /*e470*/  FMUL.FTZ R26, R0.reuse, R122 ;  /* 0x0000007a001a7220 */ /* 0x040fe40000410000 */
[C---:B------:R-:W-:Y:S02]  /*e480*/  FMUL.FTZ R27, R0.reuse, R123 ;  /* 0x0000007b001b7220 */ /* 0x040fe40000410000 */
[C---:B------:R-:W-:Y:S01]  /*e490*/  FMUL.FTZ R30, R0.reuse, R118 ;  /* 0x00000076001e7220 */ /* 0x040fe20000410000 */
[----:B------:R-:W-:Y:S01]  /*e4a0*/  LDSM.16.MT88.4 R120, [R182+0x400] ;  /* 0x00040000b678783b */ /* 0x000fe20000004200 */
[C---:B------:R-:W-:Y:S01]  /*e4b0*/  FMUL.FTZ R31, R0.reuse, R119 ;  /* 0x00000077001f7220 */ /* 0x040fe20000410000 */
[----:B------:R-:W2:Y:S01]  /*e4c0*/  MUFU.EX2 R168, R173 ;  /* 0x000000ad00a87308 */ /* 0x000ea20000000800 */
[C---:B------:R-:W-:Y:S02]  /*e4d0*/  FMUL.FTZ R10, R0.reuse, R130 ;  /* 0x00000082000a7220 */ /* 0x040fe40000410000 */
[C---:B------:R-:W-:Y:S02]  /*e4e0*/  FMUL.FTZ R11, R0.reuse, R131 ;  /* 0x00000083000b7220 */ /* 0x040fe40000410000 */
[----:B------:R-:W-:Y:S01]  /*e4f0*/  FMUL.FTZ R42, R0, R114 ;  /* 0x00000072002a7220 */ /* 0x000fe20000410000 */
[----:B------:R-:W-:Y:S01]  /*e500*/  F2FP.BF16.PACK_AB R114, R202, R198 ;  /* 0x000000c6ca72723e */ /* 0x000fe200000010ff */
[----:B------:R-:W-:Y:S01]  /*e510*/  FMUL.FTZ R43, R0, R115 ;  /* 0x00000073002b7220 */ /* 0x000fe20000410000 */
[----:B------:R-:W-:Y:S01]  /*e520*/  F2FP.BF16.PACK_AB R115, R226, R197 ;  /* 0x000000c5e273723e */ /* 0x000fe200000010ff */
[C---:B------:R-:W-:Y:S01]  /*e530*/  FMUL.FTZ R46, R0.reuse, R110 ;  /* 0x0000006e002e7220 */ /* 0x040fe20000410000 */
[----:B------:R-:W-:Y:S01]  /*e540*/  F2FP.BF16.PACK_AB R110, R205, R218 ;  /* 0x000000dacd6e723e */ /* 0x000fe200000010ff */
[C---:B------:R-:W-:Y:S01]  /*e550*/  FMUL.FTZ R47, R0.reuse, R111 ;  /* 0x0000006f002f7220 */ /* 0x040fe20000410000 */
[----:B------:R-:W-:Y:S01]  /*e560*/  F2FP.BF16.PACK_AB R111, R203, R201 ;  /* 0x000000c9cb6f723e */ /* 0x000fe200000010ff */
[C---:B------:R-:W-:Y:S01]  /*e570*/  FMUL.FTZ R58, R0.reuse, R58 ;  /* 0x0000003a003a7220 */ /* 0x040fe20000410000 */
[----:B------:R-:W-:Y:S01]  /*e580*/  LDSM.16.MT88.4 R116, [R181+0xc00] ;  /* 0x000c0000b574783b */ /* 0x000fe20000004200 */
[C---:B------:R-:W-:Y:S01]  /*e590*/  FMUL.FTZ R59, R0.reuse, R59 ;  /* 0x0000003b003b7220 */ /* 0x040fe20000410000 */
[----:B------:R-:W-:Y:S01]  /*e5a0*/  MUFU.EX2 R131, R170 ;  /* 0x000000aa00837308 */ /* 0x000fe20000000800 */
[C---:B------:R-:W-:Y:S02]  /*e5b0*/  FMUL.FTZ R62, R0.reuse, R62 ;  /* 0x0000003e003e7220 */ /* 0x040fe40000410000 */
[C---:B------:R-:W-:Y:S02]  /*e5c0*/  FMUL.FTZ R63, R0.reuse, R63 ;  /* 0x0000003f003f7220 */ /* 0x040fe40000410000 */
[C---:B------:R-:W-:Y:S01]  /*e5d0*/  FMUL.FTZ R74, R0.reuse, R74 ;  /* 0x0000004a004a7220 */ /* 0x040fe20000410000 */
[----:B------:R-:W-:Y:S01]  /*e5e0*/  LDSM.16.MT88.4 R124, [R181+0x1000] ;  /* 0x00100000b57c783b */ /* 0x000fe20000004200 */
[----:B------:R-:W-:Y:S01]  /*e5f0*/  FMUL.FTZ R75, R0, R75 ;  /* 0x0000004b004b7220 */ /* 0x000fe20000410000 */
[----:B--2---:R-:W-:Y:S01]  /*e600*/  F2FP.BF16.PACK_AB R160, R172, R168 ;  /* 0x000000a8aca0723e */ /* 0x004fe200000010ff */
        /* <DEDUP_REMOVED lines=8> */
[----:B------:R-:W-:Y:S02]  /*e690*/  FFMA.FTZ R101, R0, R223, R17 ;  /* 0x000000df00657223 */ /* 0x000fe40000010011 */
[C---:B------:R-:W-:Y:S02]  /*e6a0*/  FFMA.FTZ R0, R3.reuse, R228, R36 ;  /* 0x000000e403007223 */ /* 0x040fe40000010024 */
[----:B------:R-:W-:Y:S01]  /*e6b0*/  FMUL.FTZ R7, R3, R135 ;  /* 0x0000008703077220 */ /* 0x000fe20000410000 */
[----:B------:R-:W2:Y:S01]  /*e6c0*/  LDSM.16.MT88.4 R36, [R182] ;  /* 0x00000000b624783b */ /* 0x000ea20000004200 */
[----:B------:R-:W-:Y:S02]  /*e6d0*/  FADD.FTZ R2, R35, R0 ;  /* 0x0000000023027221 */ /* 0x000fe40000010000 */
[----:B------:R-:W-:Y:S01]  /*e6e0*/  FADD.FTZ R0, R34, R4 ;  /* 0x0000000422007221 */ /* 0x000fe20000010000 */
        /* <DEDUP_REMOVED lines=8> */
[-C--:B-1----:R-:W-:Y:S05]  /*e770*/  HMMA.16816.F32.BF16 R4, R108, R20.reuse, R4 ;  /* 0x000000146c04723c */ /* 0x082fea0000041804 */
[C---:B------:R-:W-:Y:S02]  /*e780*/  FMUL.FTZ R19, R3.reuse, R139 ;  /* 0x0000008b03137220 */ /* 0x040fe40000410000 */
[----:B------:R-:W-:Y:S01]  /*e790*/  LDSM.16.MT88.4 R136, [R181+0x800] ;  /* 0x00080000b588783b */ /* 0x000fe20000004200 */
[C---:B------:R-:W-:Y:S01]  /*e7a0*/  HMMA.16816.F32.BF16 R8, R112.reuse, R20, R8 ;  /* 0x000000147008723c */ /* 0x040fe20000041808 */
[----:B------:R-:W-:Y:S03]  /*e7b0*/  MUFU.EX2 R133, R164 ;  /* 0x000000a400857308 */ /* 0x000fe60000000800 */
[C---:B------:R-:W-:Y:S02]  /*e7c0*/  FMUL.FTZ R32, R100.reuse, R144 ;  /* 0x0000009064207220 */ /* 0x040fe40000410000 */
[C---:B------:R-:W-:Y:S02]  /*e7d0*/  FMUL.FTZ R33, R100.reuse, R145 ;  /* 0x0000009164217220 */ /* 0x040fe40000410000 */
[-C--:B------:R-:W-:Y:S03]  /*e7e0*/  HMMA.16816.F32.BF16 R12, R112, R22.reuse, R12 ;  /* 0x00000016700c723c */ /* 0x080fe6000004180c */
[----:B------:R-:W-:Y:S01]  /*e7f0*/  MUFU.EX2 R132, R157 ;  /* 0x0000009d00847308 */ /* 0x000fe20000000800 */
[C---:B------:R-:W-:Y:S02]  /*e800*/  FMUL.FTZ R34, R3.reuse, R146 ;  /* 0x0000009203227220 */ /* 0x040fe40000410000 */
[C---:B------:R-:W-:Y:S02]  /*e810*/  FMUL.FTZ R35, R3.reuse, R147 ;  /* 0x0000009303237220 */ /* 0x040fe40000410000 */
[C---:B------:R-:W-:Y:S01]  /*e820*/  HMMA.16816.F32.BF16 R16, R108.reuse, R22, R16 ;  /* 0x000000166c10723c */ /* 0x040fe20000041810 */
[----:B------:R-:W-:Y:S03]  /*e830*/  LDSM.16.MT88.4 R144, [R182+0x800] ;  /* 0x00080000b690783b */ /* 0x000fe60000004200 */
[C---:B------:R-:W-:Y:S01]  /*e840*/  FMUL.FTZ R20, R100.reuse, R140 ;  /* 0x0000008c64147220 */ /* 0x040fe20000410000 */
[----:B------:R-:W-:Y:S01]  /*e850*/  MUFU.EX2 R169, R200 ;  /* 0x000000c800a97308 */ /* 0x000fe20000000800 */
[C---:B------:R-:W-:Y:S02]  /*e860*/  FMUL.FTZ R21, R100.reuse, R141 ;  /* 0x0000008d64157220 */ /* 0x040fe40000410000 */
[C---:B------:R-:W-:Y:S04]  /*e870*/  FMUL.FTZ R22, R3.reuse, R142 ;  /* 0x0000008e03167220 */ /* 0x040fe80000410000 */
[C---:B------:R-:W-:Y:S02]  /*e880*/  FMUL.FTZ R23, R3.reuse, R143 ;  /* 0x0000008f03177220 */ /* 0x040fe40000410000 */
[C---:B------:R-:W-:Y:S01]  /*e890*/  FMUL.FTZ R48, R100.reuse, R152 ;  /* 0x0000009864307220 */ /* 0x040fe20000410000 */
[----:B------:R-:W1:Y:S01]  /*e8a0*/  MUFU.EX2 R165, R175 ;  /* 0x000000af00a57308 */ /* 0x000e620000000800 */
[C---:B------:R-:W-:Y:S02]  /*e8b0*/  FMUL.FTZ R49, R100.reuse, R153 ;  /* 0x0000009964317220 */ /* 0x040fe40000410000 */
[C---:B------:R-:W-:Y:S01]  /*e8c0*/  FMUL.FTZ R50, R3.reuse, R154 ;  /* 0x0000009a03327220 */ /* 0x040fe20000410000 */
[-C--:B--2---:R-:W-:Y:S03]  /*e8d0*/  HMMA.16816.F32.BF16 R20, R108, R36.reuse, R20 ;  /* 0x000000246c14723c */ /* 0x084fe60000041814 */
[C---:B------:R-:W-:Y:S02]  /*e8e0*/  FMUL.FTZ R51, R3.reuse, R155 ;  /* 0x0000009b03337220 */ /* 0x040fe40000410000 */
[----:B------:R-:W-:Y:S01]  /*e8f0*/  LDSM.16.MT88.4 R152, [R181+0x1400] ;  /* 0x00140000b598783b */ /* 0x000fe20000004200 */
[C---:B------:R-:W-:Y:S01]  /*e900*/  FMUL.FTZ R52, R100.reuse, R52 ;  /* 0x0000003464347220 */ /* 0x040fe20000410000 */
[----:B------:R-:W2:Y:S01]  /*e910*/  MUFU.EX2 R164, R176 ;  /* 0x000000b000a47308 */ /* 0x000ea20000000800 */
[C---:B------:R-:W-:Y:S04]  /*e920*/  HMMA.16816.F32.BF16 R24, R112.reuse, R36, R24 ;  /* 0x000000247018723c */ /* 0x040fe80000041818 */
[C---:B------:R-:W-:Y:S02]  /*e930*/  FMUL.FTZ R53, R100.reuse, R53 ;  /* 0x0000003564357220 */ /* 0x040fe40000410000 */
[----:B------:R-:W-:Y:S02]  /*e940*/  FMUL.FTZ R54, R3, R54 ;  /* 0x0000003603367220 */ /* 0x000fe40000410000 */
[-C--:B------:R-:W-:Y:S04]  /*e950*/  HMMA.16816.F32.BF16 R28, R112, R38.reuse, R28 ;  /* 0x00000026701c723c */ /* 0x080fe8000004181c */
[C---:B------:R-:W-:Y:S01]  /*e960*/  FMUL.FTZ R36, R100.reuse, R148 ;  /* 0x0000009464247220 */ /* 0x040fe20000410000 */
[----:B-1----:R-:W-:Y:S01]  /*e970*/  F2FP.BF16.PACK_AB R161, R165, R166 ;  /* 0x000000a6a5a1723e */ /* 0x002fe200000010ff */
[C---:B------:R-:W-:Y:S02]  /*e980*/  FMUL.FTZ R37, R100.reuse, R149 ;  /* 0x0000009564257220 */ /* 0x040fe40000410000 */
[C---:B------:R-:W-:Y:S04]  /*e990*/  HMMA.16816.F32.BF16 R32, R108.reuse, R38, R32 ;  /* 0x000000266c20723c */ /* 0x040fe80000041820 */
[----:B------:R-:W-:Y:S02]  /*e9a0*/  FMUL.FTZ R55, R3, R55 ;  /* 0x0000003703377220 */ /* 0x000fe40000410000 */
[C---:B------:R-:W-:Y:S01]  /*e9b0*/  FMUL.FTZ R64, R100.reuse, R64 ;  /* 0x0000004064407220 */ /* 0x040fe20000410000 */
[----:B--2---:R-:W-:Y:S01]  /*e9c0*/  F2FP.BF16.PACK_AB R163, R107, R164 ;  /* 0x000000a46ba3723e */ /* 0x004fe200000010ff */
[C---:B------:R-:W-:Y:S04]  /*e9d0*/  FMUL.FTZ R38, R3.reuse, R150 ;  /* 0x0000009603267220 */ /* 0x040fe80000410000 */
[C---:B------:R-:W-:Y:S02]  /*e9e0*/  FMUL.FTZ R39, R3.reuse, R151 ;  /* 0x0000009703277220 */ /* 0x040fe40000410000 */
[C---:B------:R-:W-:Y:S02]  /*e9f0*/  FMUL.FTZ R65, R100.reuse, R65 ;  /* 0x0000004164417220 */ /* 0x040fe40000410000 */
[C---:B------:R-:W-:Y:S02]  /*ea00*/  FMUL.FTZ R66, R3.reuse, R66 ;  /* 0x0000004203427220 */ /* 0x040fe40000410000 */
[C---:B------:R-:W-:Y:S01]  /*ea10*/  FMUL.FTZ R67, R3.reuse, R67 ;  /* 0x0000004303437220 */ /* 0x040fe20000410000 */
[-C--:B------:R-:W-:Y:S03]  /*ea20*/  HMMA.16816.F32.BF16 R36, R108, R116.reuse, R36 ;  /* 0x000000746c24723c */ /* 0x080fe60000041824 */
[C---:B------:R-:W-:Y:S02]  /*ea30*/  FMUL.FTZ R68, R100.reuse, R68 ;  /* 0x0000004464447220 */ /* 0x040fe40000410000 */
[C---:B------:R-:W-:Y:S02]  /*ea40*/  FMUL.FTZ R69, R100.reuse, R69 ;  /* 0x0000004564457220 */ /* 0x040fe40000410000 */
[C---:B------:R-:W-:Y:S01]  /*ea50*/  FMUL.FTZ R70, R3.reuse, R70 ;  /* 0x0000004603467220 */ /* 0x040fe20000410000 */
[C---:B------:R-:W-:Y:S04]  /*ea60*/  HMMA.16816.F32.BF16 R40, R112.reuse, R116, R40 ;  /* 0x000000747028723c */ /* 0x040fe80000041828 */
[C---:B------:R-:W-:Y:S02]  /*ea70*/  FMUL.FTZ R71, R3.reuse, R71 ;  /* 0x0000004703477220 */ /* 0x040fe40000410000 */
[C---:B------:R-:W-:Y:S02]  /*ea80*/  FMUL.FTZ R80, R100.reuse, R80 ;  /* 0x0000005064507220 */ /* 0x040fe40000410000 */
[-C--:B------:R-:W-:Y:S04]  /*ea90*/  HMMA.16816.F32.BF16 R44, R112, R118.reuse, R44 ;  /* 0x00000076702c723c */ /* 0x080fe8000004182c */
[C---:B------:R-:W-:Y:S02]  /*eaa0*/  FMUL.FTZ R81, R100.reuse, R81 ;  /* 0x0000005164517220 */ /* 0x040fe40000410000 */
[C---:B------:R-:W-:Y:S02]  /*eab0*/  FMUL.FTZ R82, R3.reuse, R82 ;  /* 0x0000005203527220 */ /* 0x040fe40000410000 */
[C---:B------:R-:W-:Y:S01]  /*eac0*/  HMMA.16816.F32.BF16 R48, R108.reuse, R118, R48 ;  /* 0x000000766c30723c */ /* 0x040fe20000041830 */
[----:B------:R-:W1:Y:S03]  /*ead0*/  LDSM.16.MT88.4 R116, [R182+0xc00] ;  /* 0x000c0000b674783b */ /* 0x000e660000004200 */
[C---:B------:R-:W-:Y:S02]  /*eae0*/  FMUL.FTZ R83, R3.reuse, R83 ;  /* 0x0000005303537220 */ /* 0x040fe40000410000 */
[C---:B------:R-:W-:Y:S02]  /*eaf0*/  FMUL.FTZ R84, R100.reuse, R84 ;  /* 0x0000005464547220 */ /* 0x040fe40000410000 */
[C---:B------:R-:W-:Y:S04]  /*eb00*/  FMUL.FTZ R85, R100.reuse, R85 ;  /* 0x0000005564557220 */ /* 0x040fe80000410000 */
[C---:B------:R-:W-:Y:S02]  /*eb10*/  FMUL.FTZ R86, R3.reuse, R86 ;  /* 0x0000005603567220 */ /* 0x040fe40000410000 */
[C---:B------:R-:W-:Y:S02]  /*eb20*/  FMUL.FTZ R87, R3.reuse, R87 ;  /* 0x0000005703577220 */ /* 0x040fe40000410000 */
[C---:B------:R-:W-:Y:S02]  /*eb30*/  FMUL.FTZ R96, R100.reuse, R96 ;  /* 0x0000006064607220 */ /* 0x040fe40000410000 */
[----:B------:R-:W-:Y:S02]  /*eb40*/  FMUL.FTZ R97, R100, R97 ;  /* 0x0000006164617220 */ /* 0x000fe40000410000 */
[C---:B------:R-:W-:Y:S02]  /*eb50*/  FMUL.FTZ R98, R3.reuse, R98 ;  /* 0x0000006203627220 */ /* 0x040fe40000410000 */
[----:B------:R-:W-:Y:S02]  /*eb60*/  FMUL.FTZ R99, R3, R99 ;  /* 0x0000006303637220 */ /* 0x000fe40000410000 */
[----:B------:R-:W-:Y:S02]  /*eb70*/  FADD.FTZ R3, R218, R128 ;  /* 0x00000080da037221 */ /* 0x000fe40000010000 */
[----:B------:R-:W-:Y:S02]  /*eb80*/  FADD.FTZ R100, R178, R101 ;  /* 0x00000065b2647221 */ /* 0x000fe40000010000 */
[----:B------:R-:W2:Y:S01]  /*eb90*/  MUFU.EX2 R178, R199 ;  /* 0x000000c700b27308 */ /* 0x000ea20000000800 */
[----:B------:R-:W-:Y:S02]  /*eba0*/  FADD.FTZ R0, R198, R0 ;  /* 0x00000000c6007221 */ /* 0x000fe40000010000 */
[----:B------:R-:W-:Y:S02]  /*ebb0*/  FADD.FTZ R101, R197, R100 ;  /* 0x00000064c5657221 */ /* 0x000fe40000010000 */
[----:B------:R-:W-:Y:S02]  /*ebc0*/  FADD.FTZ R100, R205, R3 ;  /* 0x00000003cd647221 */ /* 0x000fe40000010000 */
[----:B------:R-:W-:Y:S02]  /*ebd0*/  FADD.FTZ R2, R201, R2 ;  /* 0x00000002c9027221 */ /* 0x000fe40000010000 */
[----:B------:R-:W-:Y:S01]  /*ebe0*/  FADD.FTZ R100, R131, R100 ;  /* 0x0000006483647221 */ /* 0x000fe20000010000 */
[----:B------:R-:W3:Y:S01]  /*ebf0*/  MUFU.EX2 R197, R213 ;  /* 0x000000d500c57308 */ /* 0x000ee20000000800 */
[----:B------:R-:W-:Y:S01]  /*ec00*/  FADD.FTZ R3, R203, R2 ;  /* 0x00000002cb037221 */ /* 0x000fe20000010000 */
[-C--:B-1----:R-:W-:Y:S03]  /*ec10*/  HMMA.16816.F32.BF16 R52, R108, R116.reuse, R52 ;  /* 0x000000746c34723c */ /* 0x082fe60000041834 */
[----:B------:R-:W-:Y:S02]  /*ec20*/  FADD.FTZ R3, R130, R3 ;  /* 0x0000000382037221 */ /* 0x000fe40000010000 */
[----:B------:R-:W-:Y:S03]  /*ec30*/  FADD.FTZ R2, R202, R0 ;  /* 0x00000000ca027221 */ /* 0x000fe60000010000 */
[----:B------:R-:W-:Y:S01]  /*ec40*/  MUFU.EX2 R198, R212 ;  /* 0x000000d400c67308 */ /* 0x000fe20000000800 */
[C---:B------:R-:W-:Y:S04]  /*ec50*/  HMMA.16816.F32.BF16 R56, R112.reuse, R116, R56 ;  /* 0x000000747038723c */ /* 0x040fe80000041838 */
[----:B--2---:R-:W-:Y:S01]  /*ec60*/  F2FP.BF16.PACK_AB R157, R178, R169 ;  /* 0x000000a9b29d723e */ /* 0x004fe200000010ff */
[----:B------:R-:W-:Y:S02]  /*ec70*/  FADD.FTZ R2, R129, R2 ;  /* 0x0000000281027221 */ /* 0x000fe40000010000 */
[----:B------:R-:W-:Y:S01]  /*ec80*/  FADD.FTZ R0, R226, R101 ;  /* 0x00000065e2007221 */ /* 0x000fe20000010000 */
[-C--:B------:R-:W-:Y:S01]  /*ec90*/  HMMA.16816.F32.BF16 R60, R112, R118.reuse, R60 ;  /* 0x00000076703c723c */ /* 0x080fe2000004183c */
[----:B------:R-:W1:Y:S03]  /*eca0*/  MUFU.EX2 R199, R211 ;  /* 0x000000d300c77308 */ /* 0x000e660000000800 */
[----:B------:R-:W-:Y:S01]  /*ecb0*/  FADD.FTZ R101, R133, R3 ;  /* 0x0000000385657221 */ /* 0x000fe20000010000 */
[----:B---3--:R-:W-:Y:S01]  /*ecc0*/  F2FP.BF16.PACK_AB R156, R197, R170 ;  /* 0x000000aac59c723e */ /* 0x008fe200000010ff */
[----:B------:R-:W-:Y:S02]  /*ecd0*/  FADD.FTZ R0, R106, R0 ;  /* 0x000000006a007221 */ /* 0x000fe40000010000 */
[C---:B------:R-:W-:Y:S01]  /*ece0*/  HMMA.16816.F32.BF16 R64, R108.reuse, R118, R64 ;  /* 0x000000766c40723c */ /* 0x040fe20000041840 */
[----:B------:R-:W2:Y:S03]  /*ecf0*/  LDSM.16.MT88.4 R116, [R181+0x1800] ;  /* 0x00180000b574783b */ /* 0x000ea60000004200 */
[----:B------:R-:W-:Y:S01]  /*ed00*/  FADD.FTZ R0, R219, R0 ;  /* 0x00000000db007221 */ /* 0x000fe20000010000 */
[----:B-1----:R-:W-:Y:S03]  /*ed10*/  F2FP.BF16.PACK_AB R158, R199, R198 ;  /* 0x000000c6c79e723e */ /* 0x002fe600000010ff */
        /* <DEDUP_REMOVED lines=10> */
[----:B------:R-:W-:Y:S01]  /*edc0*/  F2FP.BF16.PACK_AB R117, R219, R106 ;  /* 0x0000006adb75723e */ /* 0x000fe200000010ff */
[----:B------:R-:W-:Y:S02]  /*edd0*/  FADD.FTZ R106, R134, R100 ;  /* 0x00000064866a7221 */ /* 0x000fe40000010000 */
[----:B------:R-:W-:Y:S01]  /*ede0*/  FADD.FTZ R100, R132, R2 ;  /* 0x0000000284647221 */ /* 0x000fe20000010000 */
[----:B------:R-:W-:Y:S04]  /*edf0*/  HMMA.16816.F32.BF16 R96, R108, R118, R96 ;  /* 0x000000766c60723c */ /* 0x000fe80000041860 */
[----:B------:R-:W-:Y:S02]  /*ee00*/  FADD.FTZ R3, R222, R106 ;  /* 0x0000006ade037221 */ /* 0x000fe40000010000 */
[----:B------:R-:W-:Y:S01]  /*ee10*/  FADD.FTZ R2, R221, R101 ;  /* 0x00000065dd027221 */ /* 0x000fe20000010000 */
[----:B------:R-:W-:Y:S01]  /*ee20*/  F2FP.BF16.PACK_AB R108, R134, R131 ;  /* 0x00000083866c723e */ /* 0x000fe200000010ff */
[----:B------:R-:W-:Y:S01]  /*ee30*/  FADD.FTZ R3, R225, R3 ;  /* 0x00000003e1037221 */ /* 0x000fe20000010000 */
[----:B------:R-:W-:Y:S03]  /*ee40*/  F2FP.BF16.PACK_AB R109, R133, R130 ;  /* 0x00000082856d723e */ /* 0x000fe600000010ff */
[----:B------:R-:W-:Y:S01]  /*ee50*/  F2FP.BF16.PACK_AB R110, R225, R222 ;  /* 0x000000dee16e723e */ /* 0x000fe200000010ff */
[C---:B------:R-:W-:Y:S01]  /*ee60*/  FADD.FTZ R2, R224.reuse, R2 ;  /* 0x00000002e0027221 */ /* 0x040fe20000010000 */
[----:B------:R-:W-:Y:S02]  /*ee70*/  F2FP.BF16.PACK_AB R111, R224, R221 ;  /* 0x000000dde06f723e */ /* 0x000fe400000010ff */
[C---:B------:R-:W-:Y:S02]  /*ee80*/  F2FP.BF16.PACK_AB R118, R223.reuse, R220 ;  /* 0x000000dcdf76723e */ /* 0x040fe400000010ff */
[----:B------:R-:W-:Y:S02]  /*ee90*/  F2FP.BF16.PACK_AB R119, R204, R206 ;  /* 0x000000cecc77723e */ /* 0x000fe400000010ff */
[----:B------:R-:W-:Y:S01]  /*eea0*/  MOV R101, R105 ;  /* 0x0000006900657202 */ /* 0x000fe20000000f00 */
        /* <DEDUP_REMOVED lines=47> */
[C---:B------:R-:W-:Y:S07]  /*f1a0*/  HMMA.16816.F32.BF16 R64, R156.reuse, R6, R64 ;  /* 0x000000069c40723c */ /* 0x040fee0000041840 */
[----:B------:R-:W-:Y:S01]  /*f1b0*/  FADD.FTZ R6, R206, R0 ;  /* 0x00000000ce067221 */ /* 0x000fe20000010000 */
[-C--:B--2---:R-:W-:Y:S04]  /*f1c0*/  HMMA.16816.F32.BF16 R68, R156, R8.reuse, R68 ;  /* 0x000000089c44723c */ /* 0x084fe80000041844 */
        /* <DEDUP_REMOVED lines=15> */
[----:B------:R-:W-:Y:S01]  /*f2c0*/  FADD.FTZ R4, R196, R0 ;  /* 0x00000000c4047221 */ /* 0x000fe20000010000 */
[----:B------:R-:W-:Y:S01]  /*f2d0*/  IADD3 R0, R208, -0x1, RZ ;  /* 0xffffffffd0007810 */ /* 0x000fe20007ffe0ff */
[----:B------:R-:W-:Y:S02]  /*f2e0*/  FADD.FTZ R3, R171, R7 ;  /* 0x00000007ab037221 */ /* 0x000fe40000010000 */
[-C--:B------:R-:W-:Y:S04]  /*f2f0*/  HMMA.16816.F32.BF16 R92, R160, R14.reuse, R92 ;  /* 0x0000000ea05c723c */ /* 0x080fe8000004185c */
[----:B------:R-:W-:Y:S01]  /*f300*/  FADD.FTZ R2, R164, R6 ;  /* 0x00000006a4027221 */ /* 0x000fe20000010000 */
[----:B------:R-:W-:Y:S01]  /*f310*/  MOV R208, R0 ;  /* 0x0000000000d07202 */ /* 0x000fe20000000f00 */
[----:B------:R-:W-:Y:S02]  /*f320*/  FADD.FTZ R222, R199, R5 ;  /* 0x00000005c7de7221 */ /* 0x000fe40000010000 */
[----:B------:R-:W-:Y:S04]  /*f330*/  HMMA.16816.F32.BF16 R96, R156, R14, R96 ;  /* 0x0000000e9c60723c */ /* 0x000fe80000041860 */
[----:B------:R-:W-:Y:S02]  /*f340*/  FADD.FTZ R228, R179, R4 ;  /* 0x00000004b3e47221 */ /* 0x000fe40000010000 */
[----:B------:R-:W-:Y:S02]  /*f350*/  FADD.FTZ R221, R167, R3 ;  /* 0x00000003a7dd7221 */ /* 0x000fe40000010000 */
[----:B------:R-:W-:Y:S01]  /*f360*/  FADD.FTZ R223, R107, R2 ;  /* 0x000000026bdf7221 */ /* 0x000fe20000010000 */
[----:B------:R-:W-:-:S05]  /*f370*/  @P0 BRA `(.L_x_672) ;  /* 0xffffce0000000947 */ /* 0x000fca000383ffff */
.L_x_659:
[----:B------:R-:W-:-:S13]  /*f380*/  ISETP.GE.AND P0, PT, R208, R237, PT ;  /* 0x000000edd000720c */ /* 0x000fda0003f06270 */
[----:B------:R-:W-:Y:S05]  /*f390*/  @!P0 BRA `(.L_x_673) ;  /* 0x0000464000008947 */ /* 0x000fea0003800000 */
[----:B------:R-:W-:Y:S01]  /*f3a0*/  IMAD.MOV.U32 R106, RZ, RZ, R103 ;  /* 0x000000ffff6a7224 */ /* 0x000fe200078e0067 */
[----:B------:R-:W-:Y:S01]  /*f3b0*/  MOV R107, R101 ;  /* 0x00000065006b7202 */ /* 0x000fe20000000f00 */
[----:B------:R-:W-:Y:S01]  /*f3c0*/  IMAD.MOV.U32 R105, RZ, RZ, R104 ;  /* 0x000000ffff697224 */ /* 0x000fe200078e0068 */
[----:B------:R-:W-:Y:S02]  /*f3d0*/  MOV R100, R102 ;  /* 0x0000006600647202 */ /* 0x000fe40000000f00 */
.L_x_705:
[----:B------:R-:W-:Y:S04]  /*f3e0*/  DEPBAR.LE SB0, 0x0 ;  /* 0x000080000000791a */ /* 0x000fe80000000000 */
[----:B------:R-:W-:Y:S01]  /*f3f0*/  WARPSYNC 0xffffffff ;  /* 0xffffffff00007948 */ /* 0x000fe20003800000 */
[----:B------:R-:W-:Y:S01]  /*f400*/  BAR.SYNC.DEFER_BLOCKING 0x0 ;  /* 0x0000000000007b1d */ /* 0x000fe20000010000 */
[----:B------:R-:W-:Y:S01]  /*f410*/  SHF.R.S32.HI R0, RZ, 0x1f, R209 ;  /* 0x0000001fff007819 */ /* 0x000fe200000114d1 */
[C---:B------:R-:W-:Y:S04]  /*f420*/  IMAD.WIDE.U32 R2, R209.reuse, c[0x0][0x208], RZ ;  /* 0x00008200d1027a25 */ /* 0x040fe800078e00ff */
[----:B------:R-:W-:Y:S04]  /*f430*/  IMAD R0, R0, c[0x0][0x208], RZ ;  /* 0x0000820000007a24 */ /* 0x000fe800078e02ff */
[----:B------:R-:W-:Y:S05]  /*f440*/  IMAD R0, R209, c[0x0][0x20c], R0 ;  /* 0x00008300d1007a24 */ /* 0x000fea00078e0200 */
[----:B------:R-:W-:Y:S02]  /*f450*/  IADD3 R3, R3, R0, RZ ;  /* 0x0000000003037210 */ /* 0x000fe40007ffe0ff */
[----:B------:R-:W-:Y:S03]  /*f460*/  SHF.R.S32.HI R0, RZ, 0x1f, R207 ;  /* 0x0000001fff007819 */ /* 0x000fe600000114cf */
[C---:B------:R-:W-:Y:S01]  /*f470*/  IMAD.WIDE.U32 R2, R207.reuse, c[0x0][0x218], R2 ;  /* 0x00008600cf027a25 */ /* 0x040fe200078e0002 */
[----:B------:R1:W2:Y:S03]  /*f480*/  LDSM.16.M88.4 R48, [R183] ;  /* 0x00000000b730783b */ /* 0x0002a60000000200 */
[----:B------:R-:W-:Y:S01]  /*f490*/  IMAD R4, R0, c[0x0][0x218], RZ ;  /* 0x0000860000047a24 */ /* 0x000fe200078e02ff */
[----:B------:R-:W-:Y:S01]  /*f4a0*/  IADD3 R0, P1, R246, R2, RZ ;  /* 0x00000002f6007210 */ /* 0x000fe20007f3e0ff */
[----:B------:R1:W3:Y:S02]  /*f4b0*/  LDSM.16.M88.4 R44, [R183+0x1000] ;  /* 0x00100000b72c783b */ /* 0x0002e40000000200 */
[----:B------:R-:W-:Y:S01]  /*f4c0*/  IMAD R4, R207, c[0x0][0x21c], R4 ;  /* 0x00008700cf047a24 */ /* 0x000fe200078e0204 */
[C---:B------:R-:W-:Y:S01]  /*f4d0*/  LEA R10, P0, R0.reuse, c[0x0][0x1f8], 0x1 ;  /* 0x00007e00000a7a11 */ /* 0x040fe200078008ff */
[----:B------:R1:W4:Y:S03]  /*f4e0*/  LDSM.16.M88.4 R16, [R180] ;  /* 0x00000000b410783b */ /* 0x0003260000000200 */
[----:B------:R-:W-:Y:S01]  /*f4f0*/  IADD3.X R2, R249, R3, R4, P1, !PT ;  /* 0x00000003f9027210 */ /* 0x000fe20000ffe404 */
[----:B------:R1:W1:Y:S03]  /*f500*/  LDSM.16.M88.4 R32, [R180+0x400] ;  /* 0x00040000b420783b */ /* 0x0002660000000200 */
[----:B------:R-:W-:Y:S01]  /*f510*/  LEA.HI.X R5, R0, c[0x0][0x1fc], R2, 0x1, P0 ;  /* 0x00007f0000057a11 */ /* 0x000fe200000f0c02 */
        /* <DEDUP_REMOVED lines=8> */
.L_x_816:
[----:B------:R-:W5:Y:S01]  /*f5a0*/  SHFL.IDX PT, R2, R10, RZ, 0x1c1f ;  /* 0x001c1fff0a027589 */ /* 0x000f6200000e0000 */
[C---:B------:R-:W-:Y:S01]  /*f5b0*/  IMAD.SHL.U32 R6, R210.reuse, 0x2, RZ ;  /* 0x00000002d2067824 */ /* 0x040fe200078e00ff */
[----:B------:R-:W-:Y:S01]  /*f5c0*/  ISETP.GE.AND P4, PT, R210, c[0x0][0x1d4], PT ;  /* 0x00007500d2007a0c */ /* 0x000fe20003f86270 */
[C---:B------:R-:W-:Y:S01]  /*f5d0*/  IMAD.SHL.U32 R4, R235.reuse, 0x2, RZ ;  /* 0x00000002eb047824 */ /* 0x040fe200078e00ff */
[----:B------:R-:W-:Y:S01]  /*f5e0*/  ISETP.GE.AND P3, PT, R235, c[0x0][0x1d4], PT ;  /* 0x00007500eb007a0c */ /* 0x000fe20003f66270 */
[C---:B------:R-:W-:Y:S01]  /*f5f0*/  IMAD.SHL.U32 R3, R236.reuse, 0x2, RZ ;  /* 0x00000002ec037824 */ /* 0x040fe200078e00ff */
[----:B------:R-:W-:Y:S01]  /*f600*/  ISETP.GE.AND P2, PT, R236, c[0x0][0x1d4], PT ;  /* 0x00007500ec007a0c */ /* 0x000fe20003f46270 */
[----:B------:R-:W-:Y:S01]  /*f610*/  BSSY B0, `(.L_x_675) ;  /* 0x0000022000007945 */ /* 0x000fe20003800000 */
[C---:B-----5:R-:W-:Y:S02]  /*f620*/  IADD3 R8, P0, R2.reuse, R6, RZ ;  /* 0x0000000602087210 */ /* 0x060fe40007f1e0ff */
[----:B------:R-:W-:Y:S02]  /*f630*/  IADD3 R6, P1, R2, R4, RZ ;  /* 0x0000000402067210 */ /* 0x000fe40007f3e0ff */
[----:B------:R-:W5:Y:S01]  /*f640*/  S2R R4, SR_TID.X ;  /* 0x0000000000047919 */ /* 0x000f620000002100 */
[----:B---3--:R-:W-:Y:S01]  /*f650*/  IMAD.X R9, R0, 0x1, R217, P0 ;  /* 0x0000000100097824 */ /* 0x008fe200000e06d9 */
[----:B------:R-:W-:Y:S01]  /*f660*/  IADD3 R2, P0, R2, R3, RZ ;  /* 0x0000000302027210 */ /* 0x000fe20007f1e0ff */
[C---:B------:R-:W-:Y:S03]  /*f670*/  IMAD.X R7, R0.reuse, 0x1, R215, P1 ;  /* 0x0000000100077824 */ /* 0x040fe600008e06d7 */
[----:B------:R-:W-:Y:S01]  /*f680*/  @!PT LDS RZ, [RZ] ;  /* 0x00000000fffff984 */ /* 0x000fe20000000800 */
[----:B------:R-:W-:Y:S01]  /*f690*/  @!PT LDS RZ, [RZ] ;  /* 0x00000000fffff984 */ /* 0x000fe20000000800 */
[----:B------:R3:W-:Y:S01]  /*f6a0*/  LDGSTS.E.BYPASS.LTC128B.128 [R195+0x1880], [R8.64], !P4 ;  /* 0x0188000008c37fae */ /* 0x0007e2000e101d46 */
[----:B------:R-:W-:Y:S03]  /*f6b0*/  IMAD.X R3, R0, 0x1, R216, P0 ;  /* 0x0000000100037824 */ /* 0x000fe600000e06d8 */
[----:B------:R3:W-:Y:S04]  /*f6c0*/  LDGSTS.E.BYPASS.LTC128B.128 [R195+0x2480], [R6.64], !P3 ;  /* 0x0248000006c37fae */ /* 0x0007e8000d901d46 */
[----:B------:R3:W-:Y:S01]  /*f6d0*/  LDGSTS.E.BYPASS.LTC128B.128 [R195+0x3080], [R2.64], !P2 ;  /* 0x0308000002c37fae */ /* 0x0007e2000d101d46 */
[----:B-----5:R-:W-:Y:S11]  /*f6e0*/  ISETP.GT.AND P5, PT, R4, 0x3f, PT ;  /* 0x0000003f0400780c */ /* 0x020ff60003fa4270 */
[----:B------:R-:W-:Y:S02]  /*f6f0*/  @!UPT UIADD3 URZ, URZ, URZ, URZ ;  /* 0x0000003f3f3ff290 */ /* 0x000fe4000fffe03f */
[----:B------:R-:W-:-:S05]  /*f700*/  @P5 BRA `(.L_x_676) ;  /* 0x0000012000005947 */ /* 0x000fca0003800000 */
[----:B------:R-:W-:-:S05]  /*f710*/  BRA.DIV ~URZ, `(.L_x_677) ;  /* 0x0000b4727f007947 */ /* 0x000fca000b800000 */
[----:B------:R3:W4:Y:S04]  /*f720*/  SHFL.IDX PT, R4, R5, 0x1, 0x1c1f ;  /* 0x003c1f0005047f89 */ /* 0x00072800000e0000 */
[----:B------:R3:W2:Y:S02]  /*f730*/  SHFL.IDX PT, R0, R10, 0x1, 0x1c1f ;  /* 0x003c1f000a007f89 */ /* 0x0006a400000e0000 */
.L_x_817:
[----:B---3--:R-:W-:Y:S02]  /*f740*/  IMAD.SHL.U32 R2, R210, 0x2, RZ ;  /* 0x00000002d2027824 */ /* 0x008fe400078e00ff */
[----:B------:R-:W-:Y:S03]  /*f750*/  IMAD.SHL.U32 R3, R235, 0x2, RZ ;  /* 0x00000002eb037824 */ /* 0x000fe600078e00ff */
[----:B--2---:R-:W-:Y:S02]  /*f760*/  IADD3 R8, P0, R0, R2, RZ ;  /* 0x0000000200087210 */ /* 0x004fe40007f1e0ff */
[----:B------:R-:W-:Y:S03]  /*f770*/  SHF.L.U32 R2, R236, 0x1, RZ ;  /* 0x00000001ec027819 */ /* 0x000fe600000006ff */
[----:B----4-:R-:W-:Y:S01]  /*f780*/  IMAD.X R9, R4, 0x1, R217, P0 ;  /* 0x0000000104097824 */ /* 0x010fe200000e06d9 */
        /* <DEDUP_REMOVED lines=10> */
.L_x_676:
[----:B------:R-:W-:Y:S05]  /*f830*/  BSYNC B0 ;  /* 0x0000000000007941 */ /* 0x000fea0003800000 */
.L_x_675:
[----:B------:R-:W0:Y:S01]  /*f840*/  LDGDEPBAR ;  /* 0x00000000000079af */ /* 0x000e220000000000 */
[----:B------:R-:W-:Y:S01]  /*f850*/  WARPSYNC 0xffffffff ;  /* 0xffffffff00007948 */ /* 0x000fe20003800000 */
[-C--:B--234-:R-:W-:Y:S01]  /*f860*/  HMMA.16816.F32.BF16 R4, R48, R16.reuse, RZ ;  /* 0x000000103004723c */ /* 0x09cfe200000418ff */
        /* <DEDUP_REMOVED lines=212> */
[----:B------:R-:W2:Y:S04]  /*105b0*/  @!P1 LDG.E R207, [R4.64] ;  /* 0x0000000604cf9981 */ /* 0x000ea8000c1e1900 */
        /* <DEDUP_REMOVED lines=14> */
.L_x_818:
[----:B------:R-:W-:-:S05]  /*106a0*/  BRA.DIV ~URZ, `(.L_x_681) ;  /* 0x0000a6127f007947 */ /* 0x000fca000b800000 */
[----:B------:R3:W4:Y:S02]  /*106b0*/  SHFL.IDX PT, R0, R8, RZ, 0x1c1f ;  /* 0x001c1fff08007589 */ /* 0x00072400000e0000 */
.L_x_819:
[----:B------:R-:W-:Y:S01]  /*106c0*/  IMAD.SHL.U32 R2, R210, 0x2, RZ ;  /* 0x00000002d2027824 */ /* 0x000fe200078e00ff */
[----:B------:R-:W-:Y:S01]  /*106d0*/  SHF.L.U32 R5, R236, 0x1, RZ ;  /* 0x00000001ec057819 */ /* 0x000fe200000006ff */
[----:B------:R-:W-:Y:S03]  /*106e0*/  IMAD.SHL.U32 R9, R235, 0x2, RZ ;  /* 0x00000002eb097824 */ /* 0x000fe600078e00ff */
[----:B----4-:R-:W-:Y:S05]  /*106f0*/  @P0 IADD3 R2, P1, R0, R2, RZ ;  /* 0x0000000200020210 */ /* 0x010fea0007f3e0ff */
[----:B--2---:R-:W-:Y:S05]  /*10700*/  @P0 IMAD.X R3, R4, 0x1, R217, P1 ;  /* 0x0000000104030824 */ /* 0x004fea00008e06d9 */
[----:B------:R-:W-:Y:S01]  /*10710*/  @!PT LDS RZ, [RZ] ;  /* 0x00000000fffff984 */ /* 0x000fe20000000800 */
[----:B------:R-:W-:Y:S01]  /*10720*/  @!PT LDS RZ, [RZ] ;  /* 0x00000000fffff984 */ /* 0x000fe20000000800 */
[----:B------:R-:W-:Y:S01]  /*10730*/  @!PT LDS RZ, [RZ] ;  /* 0x00000000fffff984 */ /* 0x000fe20000000800 */
[----:B------:R2:W-:Y:S02]  /*10740*/  @P0 LDGSTS.E.BYPASS.LTC128B.128 [R195+0x3c80], [R2.64], !P4 ;  /* 0x03c8000002c30fae */ /* 0x0005e4000e101d46 */
[----:B--2---:R-:W-:Y:S05]  /*10750*/  @P0 IADD3 R2, P1, R0, R9, RZ ;  /* 0x0000000900020210 */ /* 0x004fea0007f3e0ff */
[----:B------:R-:W-:Y:S05]  /*10760*/  @P0 IMAD.X R3, R4, 0x1, R215, P1 ;  /* 0x0000000104030824 */ /* 0x000fea00008e06d7 */
[----:B------:R2:W-:Y:S02]  /*10770*/  @P0 LDGSTS.E.BYPASS.LTC128B.128 [R195+0x4880], [R2.64], !P3 ;  /* 0x0488000002c30fae */ /* 0x0005e4000d901d46 */
[----:B--2---:R-:W-:Y:S04]  /*10780*/  @P0 IADD3 R2, P1, R0, R5, RZ ;  /* 0x0000000500020210 */ /* 0x004fe80007f3e0ff */
[----:B------:R-:W-:Y:S05]  /*10790*/  @P0 IADD3.X R3, R4, R216, RZ, P1, !PT ;  /* 0x000000d804030210 */ /* 0x000fea0000ffe4ff */
[----:B------:R2:W-:Y:S01]  /*107a0*/  @P0 LDGSTS.E.BYPASS.LTC128B.128 [R195+0x5480], [R2.64], !P2 ;  /* 0x0548000002c30fae */ /* 0x0005e2000d101d46 */
[----:B------:R-:W-:Y:S01]  /*107b0*/  ISETP.GE.AND P0, PT, R6, 0x21, PT ;  /* 0x000000210600780c */ /* 0x000fe20003f06270 */
[----:B------:R-:W-:-:S06]  /*107c0*/  BRA.DIV ~URZ, `(.L_x_682) ;  /* 0x0000a5627f007947 */ /* 0x000fcc000b800000 */
[----:B------:R4:W1:Y:S04]  /*107d0*/  SHFL.IDX PT, R4, R7, 0x1, 0x1c1f ;  /* 0x003c1f0007047f89 */ /* 0x00086800000e0000 */
[----:B------:R4:W2:Y:S02]  /*107e0*/  SHFL.IDX PT, R0, R8, 0x1, 0x1c1f ;  /* 0x003c1f0008007f89 */ /* 0x0008a400000e0000 */
.L_x_820:
[----:B--2---:R-:W-:Y:S02]  /*107f0*/  IMAD.SHL.U32 R2, R210, 0x2, RZ ;  /* 0x00000002d2027824 */ /* 0x004fe400078e00ff */
[----:B------:R-:W-:Y:S03]  /*10800*/  IMAD.SHL.U32 R3, R235, 0x2, RZ ;  /* 0x00000002eb037824 */ /* 0x000fe600078e00ff */
[----:B---34-:R-:W-:Y:S02]  /*10810*/  @P0 IADD3 R8, P1, R0, R2, RZ ;  /* 0x0000000200080210 */ /* 0x018fe40007f3e0ff */
[----:B------:R-:W-:Y:S03]  /*10820*/  SHF.L.U32 R2, R236, 0x1, RZ ;  /* 0x00000001ec027819 */ /* 0x000fe600000006ff */
[----:B-1----:R-:W-:Y:S01]  /*10830*/  @P0 IMAD.X R9, R4, 0x1, R217, P1 ;  /* 0x0000000104090824 */ /* 0x002fe200008e06d9 */
[----:B------:R-:W-:Y:S04]  /*10840*/  @P0 IADD3 R6, P1, R0, R3, RZ ;  /* 0x0000000300060210 */ /* 0x000fe80007f3e0ff */
[----:B------:R-:W-:Y:S01]  /*10850*/  @!PT LDS RZ, [RZ] ;  /* 0x00000000fffff984 */ /* 0x000fe20000000800 */
[----:B------:R-:W-:Y:S01]  /*10860*/  @!PT LDS RZ, [RZ] ;  /* 0x00000000fffff984 */ /* 0x000fe20000000800 */
[----:B------:R-:W-:Y:S01]  /*10870*/  @!PT LDS RZ, [RZ] ;  /* 0x00000000fffff984 */ /* 0x000fe20000000800 */
[----:B------:R1:W-:Y:S01]  /*10880*/  @P0 LDGSTS.E.BYPASS.LTC128B.128 [R195+0x4480], [R8.64], !P4 ;  /* 0x0448000008c30fae */ /* 0x0003e2000e101d46 */
[----:B------:R-:W-:Y:S02]  /*10890*/  @P0 IADD3.X R7, R4, R215, RZ, P1, !PT ;  /* 0x000000d704070210 */ /* 0x000fe40000ffe4ff */
[----:B------:R-:W-:Y:S03]  /*108a0*/  @P0 IADD3 R2, P1, R0, R2, RZ ;  /* 0x0000000200020210 */ /* 0x000fe60007f3e0ff */
[----:B------:R1:W-:Y:S02]  /*108b0*/  @P0 LDGSTS.E.BYPASS.LTC128B.128 [R195+0x5080], [R6.64], !P3 ;  /* 0x0508000006c30fae */ /* 0x0003e4000d901d46 */
[----:B------:R-:W-:Y:S05]  /*108c0*/  @P0 IMAD.X R3, R4, 0x1, R216, P1 ;  /* 0x0000000104030824 */ /* 0x000fea00008e06d8 */
[----:B------:R1:W-:Y:S03]  /*108d0*/  @P0 LDGSTS.E.BYPASS.LTC128B.128 [R195+0x5c80], [R2.64], !P2 ;  /* 0x05c8000002c30fae */ /* 0x0003e6000d101d46 */
.L_x_679:
[----:B--234-:R-:W-:Y:S05]  /*108e0*/  BSYNC B0 ;  /* 0x0000000000007941 */ /* 0x01cfea0003800000 */
.L_x_678:
[----:B-1----:R-:W-:Y:S01]  /*108f0*/  LOP3.LUT R8, RZ, c[0x0][0x324], RZ, 0x33, !PT ;  /* 0x0000c900ff087a12 */ /* 0x002fe200078e33ff */
[----:B------:R-:W-:Y:S01]  /*10900*/  IMAD.MOV.U32 R0, RZ, RZ, c[0x0][0x2c4] ;  /* 0x0000b100ff007624 */ /* 0x000fe200078e00ff */
        /* <DEDUP_REMOVED lines=11> */
.L_x_821:
        /* <DEDUP_REMOVED lines=19> */
.L_x_686:
[----:B------:R-:W-:Y:S04]  /*10af0*/  MOV R8, 0x1 ;  /* 0x0000000100087802 */ /* 0x000fe80000000f00 */
[----:B------:R-:W-:Y:S11]  /*10b00*/  ISETP.NE.AND P0, PT, R8, c[0x0][0x32c], PT ;  /* 0x0000cb0008007a0c */ /* 0x000ff60003f05270 */
[----:B------:R-:W-:Y:S02]  /*10b10*/  @!UPT UIADD3 URZ, URZ, URZ, URZ ;  /* 0x0000003f3f3ff290 */ /* 0x000fe4000fffe03f */
[----:B------:R-:W-:Y:S05]  /*10b20*/  @P0 IMAD.HI.U32 R8, R4, c[0x0][0x330], RZ ;  /* 0x0000cc0004080a27 */ /* 0x000fea00078e00ff */
[----:B------:R-:W-:Y:S02]  /*10b30*/  @P0 SHF.R.U32.HI R4, RZ, c[0x0][0x334], R8 ;  /* 0x0000cd00ff040a19 */ /* 0x000fe40000011608 */
.L_x_687:
[----:B------:R-:W-:Y:S05]  /*10b40*/  BSYNC B0 ;  /* 0x0000000000007941 */ /* 0x000fea0003800000 */
.L_x_685:
[----:B------:R-:W-:Y:S04]  /*10b50*/  IMAD.IADD R8, R0, 0x1, -R234 ;  /* 0x0000000100087824 */ /* 0x000fe800078e0aea */
[----:B------:R-:W-:Y:S05]  /*10b60*/  IMAD R4, R4, c[0x0][0x32c], R8 ;  /* 0x0000cb0004047a24 */ /* 0x000fea00078e0208 */
[----:B------:R-:W-:Y:S02]  /*10b70*/  IMNMX R2, R2, R4, !PT ;  /* 0x0000000402027217 */ /* 0x000fe40007800200 */
[----:B------:R-:W-:Y:S04]  /*10b80*/  IADD3 R4, R4, c[0x0][0x32c], RZ ;  /* 0x0000cb0004047a10 */ /* 0x000fe80007ffe0ff */
[----:B------:R-:W-:Y:S02]  /*10b90*/  IMNMX R3, R3, R4, PT ;  /* 0x0000000403037217 */ /* 0x000fe40003800200 */
.L_x_684:
        /* <DEDUP_REMOVED lines=63> */
.L_x_822:
        /* <DEDUP_REMOVED lines=19> */
.L_x_691:
[----:B------:R-:W-:Y:S04]  /*110c0*/  MOV R8, 0x1 ;  /* 0x0000000100087802 */ /* 0x000fe80000000f00 */
[----:B------:R-:W-:Y:S11]  /*110d0*/  ISETP.NE.AND P0, PT, R8, c[0x0][0x32c], PT ;  /* 0x0000cb0008007a0c */ /* 0x000ff60003f05270 */
[----:B------:R-:W-:Y:S02]  /*110e0*/  @!UPT UIADD3 URZ, URZ, URZ, URZ ;  /* 0x0000003f3f3ff290 */ /* 0x000fe4000fffe03f */
[----:B------:R-:W-:Y:S05]  /*110f0*/  @P0 IMAD.HI.U32 R8, R4, c[0x0][0x330], RZ ;  /* 0x0000cc0004080a27 */ /* 0x000fea00078e00ff */
[----:B------:R-:W-:Y:S02]  /*11100*/  @P0 SHF.R.U32.HI R4, RZ, c[0x0][0x334], R8 ;  /* 0x0000cd00ff040a19 */ /* 0x000fe40000011608 */
.L_x_692:
[----:B------:R-:W-:Y:S05]  /*11110*/  BSYNC B0 ;  /* 0x0000000000007941 */ /* 0x000fea0003800000 */
.L_x_690:
[----:B------:R-:W-:Y:S04]  /*11120*/  IMAD.IADD R8, R0, 0x1, -R234 ;  /* 0x0000000100087824 */ /* 0x000fe800078e0aea */
[----:B------:R-:W-:Y:S05]  /*11130*/  IMAD R4, R4, c[0x0][0x32c], R8 ;  /* 0x0000cb0004047a24 */ /* 0x000fea00078e0208 */
[----:B------:R-:W-:Y:S02]  /*11140*/  IMNMX R2, R2, R4, !PT ;  /* 0x0000000402027217 */ /* 0x000fe40007800200 */
[----:B------:R-:W-:Y:S04]  /*11150*/  IADD3 R4, R4, c[0x0][0x32c], RZ ;  /* 0x0000cb0004047a10 */ /* 0x000fe80007ffe0ff */
[----:B------:R-:W-:Y:S02]  /*11160*/  IMNMX R3, R3, R4, PT ;  /* 0x0000000403037217 */ /* 0x000fe40003800200 */
.L_x_689:
        /* <DEDUP_REMOVED lines=44> */
.L_x_823:
        /* <DEDUP_REMOVED lines=19> */
.L_x_696:
[----:B------:R-:W-:Y:S04]  /*11560*/  MOV R8, 0x1 ;  /* 0x0000000100087802 */ /* 0x000fe80000000f00 */
[----:B------:R-:W-:Y:S11]  /*11570*/  ISETP.NE.AND P0, PT, R8, c[0x0][0x32c], PT ;  /* 0x0000cb0008007a0c */ /* 0x000ff60003f05270 */
[----:B------:R-:W-:Y:S02]  /*11580*/  @!UPT UIADD3 URZ, URZ, URZ, URZ ;  /* 0x0000003f3f3ff290 */ /* 0x000fe4000fffe03f */
[----:B------:R-:W-:Y:S05]  /*11590*/  @P0 IMAD.HI.U32 R8, R4, c[0x0][0x330], RZ ;  /* 0x0000cc0004080a27 */ /* 0x000fea00078e00ff */
[----:B------:R-:W-:Y:S02]  /*115a0*/  @P0 SHF.R.U32.HI R4, RZ, c[0x0][0x334], R8 ;  /* 0x0000cd00ff040a19 */ /* 0x000fe40000011608 */
.L_x_697:
[----:B------:R-:W-:Y:S05]  /*115b0*/  BSYNC B0 ;  /* 0x0000000000007941 */ /* 0x000fea0003800000 */
.L_x_695:
[----:B------:R-:W-:Y:S04]  /*115c0*/  IMAD.IADD R8, R0, 0x1, -R234 ;  /* 0x0000000100087824 */ /* 0x000fe800078e0aea */
[----:B------:R-:W-:Y:S05]  /*115d0*/  IMAD R4, R4, c[0x0][0x32c], R8 ;  /* 0x0000cb0004047a24 */ /* 0x000fea00078e0208 */
[----:B------:R-:W-:Y:S02]  /*115e0*/  IMNMX R2, R2, R4, !PT ;  /* 0x0000000402027217 */ /* 0x000fe40007800200 */
[----:B------:R-:W-:Y:S04]  /*115f0*/  IADD3 R4, R4, c[0x0][0x32c], RZ ;  /* 0x0000cb0004047a10 */ /* 0x000fe80007ffe0ff */
[----:B------:R-:W-:Y:S02]  /*11600*/  IMNMX R3, R3, R4, PT ;  /* 0x0000000403037217 */ /* 0x000fe40003800200 */
.L_x_694:
        /* <DEDUP_REMOVED lines=44> */
.L_x_824:
        /* <DEDUP_REMOVED lines=12> */
[----:B--234-:R-:W-:Y:S05]  /*11990*/  IMAD.MOV.U32 R5, RZ, RZ, 0x1 ;  /* 0x00000001ff057424 */ /* 0x01cfea00078e00ff */
[----:B------:R-:W-:Y:S11]  /*119a0*/  ISETP.NE.AND P0, PT, R5, c[0x0][0x32c], PT ;  /* 0x0000cb0005007a0c */ /* 0x000ff60003f05270 */
[----:B------:R-:W-:Y:S02]  /*119b0*/  @!UPT UIADD3 URZ, URZ, URZ, URZ ;  /* 0x0000003f3f3ff290 */ /* 0x000fe4000fffe03f */
[----:B------:R-:W-:Y:S05]  /*119c0*/  @P0 IMAD.HI.U32 R5, R4, c[0x0][0x330], RZ ;  /* 0x0000cc0004050a27 */ /* 0x000fea00078e00ff */
[----:B------:R-:W-:Y:S04]  /*119d0*/  @P0 SHF.R.U32.HI R4, RZ, c[0x0][0x334], R5 ;  /* 0x0000cd00ff040a19 */ /* 0x000fe80000011605 */
[----:B------:R-:W-:Y:S01]  /*119e0*/  LOP3.LUT R4, RZ, R4, RZ, 0x33, !PT ;  /* 0x00000004ff047212 */ /* 0x000fe200078e33ff */
[----:B------:R-:W-:-:S05]  /*119f0*/  BRA `(.L_x_702) ;  /* 0x0000005000007947 */ /* 0x000fca0003800000 */
.L_x_701:
[----:B--234-:R-:W-:Y:S04]  /*11a00*/  MOV R5, 0x1 ;  /* 0x0000000100057802 */ /* 0x01cfe80000000f00 */
[----:B------:R-:W-:Y:S11]  /*11a10*/  ISETP.NE.AND P0, PT, R5, c[0x0][0x32c], PT ;  /* 0x0000cb0005007a0c */ /* 0x000ff60003f05270 */
[----:B------:R-:W-:Y:S02]  /*11a20*/  @!UPT UIADD3 URZ, URZ, URZ, URZ ;  /* 0x0000003f3f3ff290 */ /* 0x000fe4000fffe03f */
[----:B------:R-:W-:Y:S05]  /*11a30*/  @P0 IMAD.HI.U32 R5, R4, c[0x0][0x330], RZ ;  /* 0x0000cc0004050a27 */ /* 0x000fea00078e00ff */
[----:B------:R-:W-:Y:S02]  /*11a40*/  @P0 SHF.R.U32.HI R4, RZ, c[0x0][0x334], R5 ;  /* 0x0000cd00ff040a19 */ /* 0x000fe40000011605 */
.L_x_702:
[----:B------:R-:W-:Y:S05]  /*11a50*/  BSYNC B0 ;  /* 0x0000000000007941 */ /* 0x000fea0003800000 */
.L_x_700:
[----:B------:R-:W-:Y:S04]  /*11a60*/  IMAD.IADD R0, R0, 0x1, -R234 ;  /* 0x0000000100007824 */ /* 0x000fe800078e0aea */
[----:B------:R-:W-:Y:S05]  /*11a70*/  IMAD R0, R4, c[0x0][0x32c], R0 ;  /* 0x0000cb0004007a24 */ /* 0x000fea00078e0200 */
[----:B------:R-:W-:Y:S02]  /*11a80*/  IADD3 R4, R0, c[0x0][0x32c], RZ ;  /* 0x0000cb0000047a10 */ /* 0x000fe40007ffe0ff */
[----:B------:R-:W-:Y:S02]  /*11a90*/  IMNMX R2, R2, R0, !PT ;  /* 0x0000000002027217 */ /* 0x000fe40007800200 */
[----:B------:R-:W-:Y:S02]  /*11aa0*/  IMNMX R3, R3, R4, PT ;  /* 0x0000000403037217 */ /* 0x000fe40003800200 */
.L_x_699:
        /* <DEDUP_REMOVED lines=92> */
.L_x_825:
[----:B-12---:R-:W-:Y:S01]  /*12070*/  FMNMX.FTZ R4, R4, R0, !PT ;  /* 0x0000000004047209 */ /* 0x006fe20007810000 */
[----:B------:R-:W-:-:S05]  /*12080*/  BRA.DIV ~URZ, `(.L_x_704) ;  /* 0x00008f327f007947 */ /* 0x000fca000b800000 */
[----:B------:R-:W-:Y:S04]  /*12090*/  SHFL.BFLY PT, R0, R5, 0x2, 0x1f ;  /* 0x0c401f0005007f89 */ /* 0x000fe800000e0000 */
[----:B------:R-:W-:Y:S04]  /*120a0*/  SHFL.BFLY PT, R3, R4, 0x1, 0x1f ;  /* 0x0c201f0004037f89 */ /* 0x000fe800000e0000 */
[----:B------:R-:W1:Y:S02]  /*120b0*/  SHFL.BFLY PT, R2, R6, 0x2, 0x1f ;  /* 0x0c401f0006027f89 */ /* 0x000e6400000e0000 */
[----:B-1----:R-:W-:Y:S02]  /*120c0*/  FMNMX.FTZ R2, R6, R2, !PT ;  /* 0x0000000206027209 */ /* 0x002fe40007810000 */
[----:B------:R-:W-:Y:S02]  /*120d0*/  FMNMX.FTZ R0, R5, R0, !PT ;  /* 0x0000000005007209 */ /* 0x000fe40007810000 */
[----:B------:R-:W-:Y:S01]  /*120e0*/  FMNMX.FTZ R104, R4, R3, !PT ;  /* 0x0000000304687209 */ /* 0x000fe20007810000 */
[----:B------:R-:W1:Y:S04]  /*120f0*/  SHFL.BFLY PT, R5, R2, 0x1, 0x1f ;  /* 0x0c201f0002057f89 */ /* 0x000e6800000e0000 */
[----:B------:R-:W2:Y:S04]  /*12100*/  SHFL.BFLY PT, R4, R0, 0x1, 0x1f ;  /* 0x0c201f0000047f89 */ /* 0x000ea800000e0000 */
[----:B------:R-:W3:Y:S01]  /*12110*/  SHFL.BFLY PT, R3, R7, 0x2, 0x1f ;  /* 0x0c401f0007037f89 */ /* 0x000ee200000e0000 */
[----:B-1----:R-:W-:Y:S02]  /*12120*/  FMNMX.FTZ R102, R2, R5, !PT ;  /* 0x0000000502667209 */ /* 0x002fe40007810000 */
[----:B--2---:R-:W-:Y:S02]  /*12130*/  FMNMX.FTZ R103, R0, R4, !PT ;  /* 0x0000000400677209 */ /* 0x004fe40007810000 */
[----:B---3--:R-:W-:Y:S05]  /*12140*/  FMNMX.FTZ R4, R7, R3, !PT ;  /* 0x0000000307047209 */ /* 0x008fea0007810000 */
[----:B------:R1:W2:Y:S02]  /*12150*/  SHFL.BFLY PT, R0, R4, 0x1, 0x1f ;  /* 0x0c201f0004007f89 */ /* 0x0002a400000e0000 */
.L_x_826:
[C---:B------:R-:W-:Y:S01]  /*12160*/  FSETP.NEU.FTZ.AND P0, PT, R102.reuse, -INF , PT ;  /* 0xff8000006600780b */ /* 0x040fe20003f1d000 */
[----:B------:R-:W-:Y:S01]  /*12170*/  FMUL.FTZ R3, R102, c[0x0][0x2d0] ;  /* 0x0000b40066037a20 */ /* 0x000fe20000410000 */
[----:B--2---:R-:W-:Y:S01]  /*12180*/  FMNMX.FTZ R101, R0, R4, !PT ;  /* 0x0000000400657209 */ /* 0x004fe20007810000 */
[----:B------:R-:W-:Y:S01]  /*12190*/  WARPSYNC 0xffffffff ;  /* 0xffffffff00007948 */ /* 0x000fe20003800000 */
[----:B------:R-:W-:Y:S02]  /*121a0*/  FSEL R0, R102, RZ, P0 ;  /* 0x000000ff66007208 */ /* 0x000fe40000000000 */
[----:B------:R-:W-:Y:S02]  /*121b0*/  FSETP.NEU.FTZ.AND P1, PT, R104, -INF , PT ;  /* 0xff8000006800780b */ /* 0x000fe40003f3d000 */
[----:B------:R-:W-:Y:S01]  /*121c0*/  FSEL R5, R3, RZ, P0 ;  /* 0x000000ff03057208 */ /* 0x000fe20000000000 */
[----:B------:R-:W-:Y:S01]  /*121d0*/  FADD.FTZ R2, -R0, R100 ;  /* 0x0000006400027221 */ /* 0x000fe20000010100 */
[----:B------:R-:W-:Y:S02]  /*121e0*/  FSEL R0, R104, RZ, P1 ;  /* 0x000000ff68007208 */ /* 0x000fe40000800000 */
[C---:B------:R-:W-:Y:S01]  /*121f0*/  FSETP.NEU.FTZ.AND P0, PT, R103.reuse, -INF , PT ;  /* 0xff8000006700780b */ /* 0x040fe20003f1d000 */
[----:B------:R-:W-:Y:S02]  /*12200*/  FFMA.FTZ R6, R8, c[0x0][0x2d0], -R5 ;  /* 0x0000b40008067a23 */ /* 0x000fe40000010805 */
[----:B------:R-:W-:Y:S01]  /*12210*/  FADD.FTZ R3, -R0, R105 ;  /* 0x0000006900037221 */ /* 0x000fe20000010100 */
[----:B------:R-:W-:Y:S01]  /*12220*/  FSEL R0, R103, RZ, P0 ;  /* 0x000000ff67007208 */ /* 0x000fe20000000000 */
[----:B------:R2:W-:Y:S01]  /*12230*/  MUFU.EX2 R172, R6 ;  /* 0x0000000600ac7308 */ /* 0x0005e20000000800 */
[--C-:B------:R-:W-:Y:S02]  /*12240*/  FFMA.FTZ R177, R23, c[0x0][0x2d0], -R5.reuse ;  /* 0x0000b40017b17a23 */ /* 0x100fe40000010805 */
[--C-:B------:R-:W-:Y:S02]  /*12250*/  FFMA.FTZ R162, R24, c[0x0][0x2d0], -R5.reuse ;  /* 0x0000b40018a27a23 */ /* 0x100fe40000010805 */
[----:B-1----:R-:W-:Y:S02]  /*12260*/  FADD.FTZ R4, -R0, R106 ;  /* 0x0000006a00047221 */ /* 0x002fe40000010100 */
[----:B------:R-:W-:Y:S02]  /*12270*/  FMUL.FTZ R0, R104, c[0x0][0x2d0] ;  /* 0x0000b40068007a20 */ /* 0x000fe40000410000 */
[--C-:B------:R-:W-:Y:S02]  /*12280*/  FFMA.FTZ R160, R31, c[0x0][0x2d0], -R5.reuse ;  /* 0x0000b4001fa07a23 */ /* 0x100fe40000010805 */
[--C-:B------:R-:W-:Y:S01]  /*12290*/  FFMA.FTZ R175, R34, c[0x0][0x2d0], -R5.reuse ;  /* 0x0000b40022af7a23 */ /* 0x100fe20000010805 */
[----:B------:R-:W-:Y:S01]  /*122a0*/  FSEL R0, R0, RZ, P1 ;  /* 0x000000ff00007208 */ /* 0x000fe20000800000 */
        /* <DEDUP_REMOVED lines=18> */
[--C-:B------:R-:W-:Y:S02]  /*123d0*/  FFMA.FTZ R159, R30, c[0x0][0x2d0], -R5.reuse ;  /* 0x0000b4001e9f7a23 */ /* 0x100fe40000010805 */
[--C-:B------:R-:W-:Y:S01]  /*123e0*/  FFMA.FTZ R158, R29, c[0x0][0x2d0], -R5.reuse ;  /* 0x0000b4001d9e7a23 */ /* 0x100fe20000010805 */
[----:B------:R-:W-:Y:S01]  /*123f0*/  FSEL R0, R0, RZ, P0 ;  /* 0x000000ff00007208 */ /* 0x000fe20000000000 */
[----:B------:R-:W-:Y:S01]  /*12400*/  FMUL.FTZ R4, R4, c[0x0][0x2d0] ;  /* 0x0000b40004047a20 */ /* 0x000fe20000410000 */
[----:B------:R-:W-:Y:S01]  /*12410*/  FSETP.NEU.FTZ.AND P0, PT, R101, -INF , PT ;  /* 0xff8000006500780b */ /* 0x000fe20003f1d000 */
[----:B------:R-:W-:Y:S02]  /*12420*/  FMUL.FTZ R3, R3, c[0x0][0x2d0] ;  /* 0x0000b40003037a20 */ /* 0x000fe40000410000 */
[--C-:B--2---:R-:W-:Y:S01]  /*12430*/  FFMA.FTZ R6, R28, c[0x0][0x2d0], -R0.reuse ;  /* 0x0000b4001c067a23 */ /* 0x104fe20000010800 */
        /* <DEDUP_REMOVED lines=12> */
[----:B------:R-:W-:Y:S10]  /*12500*/  MUFU.EX2 R3, R3 ;  /* 0x0000000300037308 */ /* 0x000ff40000000800 */
[----:B------:R-:W-:Y:S01]  /*12510*/  MUFU.EX2 R213, R48 ;  /* 0x0000003000d57308 */ /* 0x000fe20000000800 */
[--C-:B-1----:R-:W-:Y:S02]  /*12520*/  FFMA.FTZ R6, R36, c[0x0][0x2d0], -R0.reuse ;  /* 0x0000b40024067a23 */ /* 0x102fe40000010800 */
[--C-:B------:R-:W-:Y:S07]  /*12530*/  FFMA.FTZ R36, R26, c[0x0][0x2d0], -R5.reuse ;  /* 0x0000b4001a247a23 */ /* 0x100fee0000010805 */
[----:B------:R1:W-:Y:S10]  /*12540*/  MUFU.EX2 R49, R6 ;  /* 0x0000000600317308 */ /* 0x0003f40000000800 */
[----:B------:R-:W-:Y:S10]  /*12550*/  MUFU.EX2 R225, R10 ;  /* 0x0000000a00e17308 */ /* 0x000ff40000000800 */
[----:B------:R-:W-:Y:S01]  /*12560*/  MUFU.EX2 R211, R36 ;  /* 0x0000002400d37308 */ /* 0x000fe20000000800 */
[----:B-1----:R-:W-:Y:S02]  /*12570*/  FFMA.FTZ R6, R37, c[0x0][0x2d0], -R0 ;  /* 0x0000b40025067a23 */ /* 0x002fe40000010800 */
[----:B------:R-:W-:Y:S02]  /*12580*/  FMUL.FTZ R0, R101, c[0x0][0x2d0] ;  /* 0x0000b40065007a20 */ /* 0x000fe40000410000 */
[----:B------:R-:W-:Y:S05]  /*12590*/  FFMA.FTZ R37, R27, c[0x0][0x2d0], -R5 ;  /* 0x0000b4001b257a23 */ /* 0x000fea0000010805 */
[----:B------:R1:W-:Y:S10]  /*125a0*/  MUFU.EX2 R220, R6 ;  /* 0x0000000600dc7308 */ /* 0x0003f40000000800 */
[----:B------:R2:W-:Y:S10]  /*125b0*/  MUFU.EX2 R206, R37 ;  /* 0x0000002500ce7308 */ /* 0x0005f40000000800 */
[----:B------:R-:W-:Y:S01]  /*125c0*/  MUFU.EX2 R231, R35 ;  /* 0x0000002300e77308 */ /* 0x000fe20000000800 */
[----:B-1----:R-:W-:Y:S01]  /*125d0*/  FSEL R6, R0, RZ, P0 ;  /* 0x000000ff00067208 */ /* 0x002fe20000000000 */
[----:B------:R-:W-:Y:S04]  /*125e0*/  FMUL.FTZ R0, R2, c[0x0][0x2d0] ;  /* 0x0000b40002007a20 */ /* 0x000fe80000410000 */
[--C-:B------:R-:W-:Y:S04]  /*125f0*/  FFMA.FTZ R5, R11, c[0x0][0x2d0], -R6.reuse ;  /* 0x0000b4000b057a23 */ /* 0x100fe80000010806 */
[----:B------:R1:W3:Y:S01]  /*12600*/  MUFU.EX2 R2, R0 ;  /* 0x0000000000027308 */ /* 0x0002e20000000800 */
[--C-:B------:R-:W-:Y:S02]  /*12610*/  FFMA.FTZ R157, R22, c[0x0][0x2d0], -R6.reuse ;  /* 0x0000b400169d7a23 */ /* 0x100fe40000010806 */
[--C-:B------:R-:W-:Y:S01]  /*12620*/  FFMA.FTZ R161, R21, c[0x0][0x2d0], -R6.reuse ;  /* 0x0000b40015a17a23 */ /* 0x100fe20000010806 */
[----:B--2---:R-:W-:Y:S01]  /*12630*/  LDSM.16.MT88.4 R36, [R182] ;  /* 0x00000000b624783b */ /* 0x004fe20000004200 */
[--C-:B------:R-:W-:Y:S02]  /*12640*/  FFMA.FTZ R163, R20, c[0x0][0x2d0], -R6.reuse ;  /* 0x0000b40014a37a23 */ /* 0x100fe40000010806 */
[--C-:B------:R-:W-:Y:S02]  /*12650*/  FFMA.FTZ R199, R13, c[0x0][0x2d0], -R6.reuse ;  /* 0x0000b4000dc77a23 */ /* 0x100fe40000010806 */
[--C-:B------:R-:W-:Y:S01]  /*12660*/  FFMA.FTZ R200, R12, c[0x0][0x2d0], -R6.reuse ;  /* 0x0000b4000cc87a23 */ /* 0x100fe20000010806 */
[----:B------:R2:W-:Y:S01]  /*12670*/  MUFU.EX2 R32, R5 ;  /* 0x0000000500207308 */ /* 0x0005e20000000800 */
[--C-:B------:R-:W-:Y:S01]  /*12680*/  FFMA.FTZ R7, R16, c[0x0][0x2d0], -R6.reuse ;  /* 0x0000b40010077a23 */ /* 0x100fe20000010806 */
[----:B------:R-:W4:Y:S01]  /*12690*/  LDSM.16.MT88.4 R20, [R181] ;  /* 0x00000000b514783b */ /* 0x000f220000004200 */
[--C-:B------:R-:W-:Y:S02]  /*126a0*/  FFMA.FTZ R17, R17, c[0x0][0x2d0], -R6.reuse ;  /* 0x0000b40011117a23 */ /* 0x100fe40000010806 */
[--C-:B------:R-:W-:Y:S02]  /*126b0*/  FFMA.FTZ R156, R14, c[0x0][0x2d0], -R6.reuse ;  /* 0x0000b4000e9c7a23 */ /* 0x100fe40000010806 */
[--C-:B------:R-:W-:Y:S02]  /*126c0*/  FFMA.FTZ R176, R19, c[0x0][0x2d0], -R6.reuse ;  /* 0x0000b40013b07a23 */ /* 0x100fe40000010806 */
[--C-:B------:R-:W-:Y:S01]  /*126d0*/  FFMA.FTZ R178, R18, c[0x0][0x2d0], -R6.reuse ;  /* 0x0000b40012b27a23 */ /* 0x100fe20000010806 */
[----:B------:R-:W-:Y:S01]  /*126e0*/  MUFU.EX2 R212, R7 ;  /* 0x0000000700d47308 */ /* 0x000fe20000000800 */
[----:B-1----:R-:W-:Y:S02]  /*126f0*/  FSEL R0, R101, RZ, P0 ;  /* 0x000000ff65007208 */ /* 0x002fe40000000000 */
[----:B------:R-:W-:Y:S03]  /*12700*/  ISETP.GT.AND P0, PT, R208, R237, PT ;  /* 0x000000edd000720c */ /* 0x000fe60003f04270 */
[----:B------:R-:W-:Y:S04]  /*12710*/  FADD.FTZ R0, -R0, R107 ;  /* 0x0000006b00007221 */ /* 0x000fe80000010100 */
[----:B------:R-:W1:Y:S01]  /*12720*/  MUFU.EX2 R205, R17 ;  /* 0x0000001100cd7308 */ /* 0x000e620000000800 */
[----:B------:R-:W-:Y:S02]  /*12730*/  FMUL.FTZ R0, R0, c[0x0][0x2d0] ;  /* 0x0000b40000007a20 */ /* 0x000fe40000410000 */
[----:B--2---:R-:W-:Y:S07]  /*12740*/  FFMA.FTZ R5, R15, c[0x0][0x2d0], -R6 ;  /* 0x0000b4000f057a23 */ /* 0x004fee0000010806 */
[----:B------:R-:W2:Y:S10]  /*12750*/  MUFU.EX2 R0, R0 ;  /* 0x0000000000007308 */ /* 0x000eb40000000800 */
[----:B------:R-:W5:Y:S10]  /*12760*/  MUFU.EX2 R230, R5 ;  /* 0x0000000500e67308 */ /* 0x000f740000000800 */
        /* <DEDUP_REMOVED lines=9> */
[----:B------:R-:W-:Y:S01]  /*12800*/  MUFU.EX2 R165, R176 ;  /* 0x000000b000a57308 */ /* 0x000fe20000000800 */
[C---:B---3--:R-:W-:Y:S02]  /*12810*/  FMUL.FTZ R12, R2.reuse, R124 ;  /* 0x0000007c020c7220 */ /* 0x048fe40000410000 */
[C---:B------:R-:W-:Y:S02]  /*12820*/  FMUL.FTZ R13, R2.reuse, R125 ;  /* 0x0000007d020d7220 */ /* 0x040fe40000410000 */
[C---:B------:R-:W-:Y:S02]  /*12830*/  FMUL.FTZ R24, R2.reuse, R120 ;  /* 0x0000007802187220 */ /* 0x040fe40000410000 */
[C---:B------:R-:W-:Y:S02]  /*12840*/  FMUL.FTZ R25, R2.reuse, R121 ;  /* 0x0000007902197220 */ /* 0x040fe40000410000 */
[C---:B------:R-:W-:Y:S02]  /*12850*/  FMUL.FTZ R28, R2.reuse, R116 ;  /* 0x00000074021c7220 */ /* 0x040fe40000410000 */
[C---:B------:R-:W-:Y:S02]  /*12860*/  FMUL.FTZ R29, R2.reuse, R117 ;  /* 0x00000075021d7220 */ /* 0x040fe40000410000 */
[C---:B------:R-:W-:Y:S02]  /*12870*/  FMUL.FTZ R8, R2.reuse, R128 ;  /* 0x0000008002087220 */ /* 0x040fe40000410000 */
[C---:B------:R-:W-:Y:S01]  /*12880*/  FMUL.FTZ R9, R2.reuse, R129 ;  /* 0x0000008102097220 */ /* 0x040fe20000410000 */
[----:B------:R-:W-:Y:S01]  /*12890*/  MUFU.EX2 R128, R162 ;  /* 0x000000a200807308 */ /* 0x000fe20000000800 */
[----:B------:R-:W-:Y:S01]  /*128a0*/  FMUL.FTZ R40, R2, R112 ;  /* 0x0000007002287220 */ /* 0x000fe20000410000 */
[----:B------:R-:W-:Y:S01]  /*128b0*/  F2FP.BF16.PACK_AB R112, R206, R172 ;  /* 0x000000acce70723e */ /* 0x000fe200000010ff */
[C---:B------:R-:W-:Y:S01]  /*128c0*/  FMUL.FTZ R41, R2.reuse, R113 ;  /* 0x0000007102297220 */ /* 0x040fe20000410000 */
[----:B-1----:R-:W-:Y:S01]  /*128d0*/  F2FP.BF16.PACK_AB R113, R205, R32 ;  /* 0x00000020cd71723e */ /* 0x002fe200000010ff */
[----:B------:R-:W-:Y:S01]  /*128e0*/  FMUL.FTZ R44, R2, R108 ;  /* 0x0000006c022c7220 */ /* 0x000fe20000410000 */
[----:B------:R-:W-:Y:S01]  /*128f0*/  F2FP.BF16.PACK_AB R108, R50, R105 ;  /* 0x00000069326c723e */ /* 0x000fe200000010ff */
[C---:B------:R-:W-:Y:S01]  /*12900*/  FMUL.FTZ R45, R2.reuse, R109 ;  /* 0x0000006d022d7220 */ /* 0x040fe20000410000 */
[----:B------:R-:W-:Y:S01]  /*12910*/  F2FP.BF16.PACK_AB R109, R49, R51 ;  /* 0x00000033316d723e */ /* 0x000fe200000010ff */
        /* <DEDUP_REMOVED lines=13> */
[----:B------:R-:W-:Y:S02]  /*129f0*/  FFMA.FTZ R107, R2, R221, R172 ;  /* 0x000000dd026b7223 */ /* 0x000fe400000100ac */
[----:B------:R-:W1:Y:S01]  /*12a00*/  MUFU.EX2 R2, R4 ;  /* 0x0000000400027308 */ /* 0x000e620000000800 */
[C---:B--2---:R-:W-:Y:S02]  /*12a10*/  FMUL.FTZ R14, R0.reuse, R126 ;  /* 0x0000007e000e7220 */ /* 0x044fe40000410000 */
[C---:B------:R-:W-:Y:S02]  /*12a20*/  FMUL.FTZ R15, R0.reuse, R127 ;  /* 0x0000007f000f7220 */ /* 0x040fe40000410000 */
[C---:B------:R-:W-:Y:S01]  /*12a30*/  FMUL.FTZ R26, R0.reuse, R122 ;  /* 0x0000007a001a7220 */ /* 0x040fe20000410000 */
[----:B------:R-:W-:Y:S01]  /*12a40*/  LDSM.16.MT88.4 R124, [R181+0x1000] ;  /* 0x00100000b57c783b */ /* 0x000fe20000004200 */
[C---:B------:R-:W-:Y:S02]  /*12a50*/  FMUL.FTZ R27, R0.reuse, R123 ;  /* 0x0000007b001b7220 */ /* 0x040fe40000410000 */
[C---:B------:R-:W-:Y:S01]  /*12a60*/  FMUL.FTZ R30, R0.reuse, R118 ;  /* 0x00000076001e7220 */ /* 0x040fe20000410000 */
[----:B------:R-:W-:Y:S01]  /*12a70*/  MUFU.EX2 R221, R160 ;  /* 0x000000a000dd7308 */ /* 0x000fe20000000800 */
[C---:B------:R-:W-:Y:S02]  /*12a80*/  FMUL.FTZ R31, R0.reuse, R119 ;  /* 0x00000077001f7220 */ /* 0x040fe40000410000 */
[C---:B------:R-:W-:Y:S01]  /*12a90*/  FMUL.FTZ R10, R0.reuse, R130 ;  /* 0x00000082000a7220 */ /* 0x040fe20000410000 */
[----:B------:R-:W2:Y:S01]  /*12aa0*/  LDSM.16.MT88.4 R116, [R181+0xc00] ;  /* 0x000c0000b574783b */ /* 0x000ea20000004200 */
[C---:B------:R-:W-:Y:S02]  /*12ab0*/  FMUL.FTZ R11, R0.reuse, R131 ;  /* 0x00000083000b7220 */ /* 0x040fe40000410000 */
[C---:B------:R-:W-:Y:S01]  /*12ac0*/  FMUL.FTZ R42, R0.reuse, R114 ;  /* 0x00000072002a7220 */ /* 0x040fe20000410000 */
[----:B------:R-:W-:Y:S01]  /*12ad0*/  F2FP.BF16.PACK_AB R114, R231, R211 ;  /* 0x000000d3e772723e */ /* 0x000fe200000010ff */
[----:B------:R-:W-:Y:S01]  /*12ae0*/  FMUL.FTZ R43, R0, R115 ;  /* 0x00000073002b7220 */ /* 0x000fe20000410000 */
[----:B-----5:R-:W-:Y:S01]  /*12af0*/  F2FP.BF16.PACK_AB R115, R230, R212 ;  /* 0x000000d4e673723e */ /* 0x020fe200000010ff */
[C---:B------:R-:W-:Y:S01]  /*12b00*/  FMUL.FTZ R46, R0.reuse, R110 ;  /* 0x0000006e002e7220 */ /* 0x040fe20000410000 */
[----:B------:R-:W-:Y:S01]  /*12b10*/  F2FP.BF16.PACK_AB R110, R225, R224 ;  /* 0x000000e0e16e723e */ /* 0x000fe200000010ff */
[----:B------:R-:W-:Y:S01]  /*12b20*/  FMUL.FTZ R47, R0, R111 ;  /* 0x0000006f002f7220 */ /* 0x000fe20000410000 */
[----:B------:R-:W-:Y:S01]  /*12b30*/  F2FP.BF16.PACK_AB R111, R213, R220 ;  /* 0x000000dcd56f723e */ /* 0x000fe200000010ff */
[----:B-1----:R-:W-:Y:S01]  /*12b40*/  FFMA.FTZ R4, R2, R228, R51 ;  /* 0x000000e402047223 */ /* 0x002fe20000010033 */
        /* <DEDUP_REMOVED lines=17> */
[C---:B------:R-:W-:Y:S02]  /*12c60*/  FMUL.FTZ R6, R2.reuse, R134 ;  /* 0x0000008602067220 */ /* 0x040fe40000410000 */
[C---:B------:R-:W-:Y:S02]  /*12c70*/  FMUL.FTZ R7, R2.reuse, R135 ;  /* 0x0000008702077220 */ /* 0x040fe40000410000 */
[----:B------:R-:W-:Y:S01]  /*12c80*/  FFMA.FTZ R0, R3, R222, R105 ;  /* 0x000000de03007223 */ /* 0x000fe20000010069 */
[----:B------:R-:W-:Y:S01]  /*12c90*/  MUFU.EX2 R223, R169 ;  /* 0x000000a900df7308 */ /* 0x000fe20000000800 */
[----:B------:R-:W-:Y:S02]  /*12ca0*/  FADD.FTZ R105, R49, R4 ;  /* 0x0000000431697221 */ /* 0x000fe40000010000 */
[C---:B------:R-:W-:Y:S02]  /*12cb0*/  FMUL.FTZ R4, R3.reuse, R132 ;  /* 0x0000008403047220 */ /* 0x040fe40000410000 */
[C---:B------:R-:W-:Y:S02]  /*12cc0*/  FMUL.FTZ R5, R3.reuse, R133 ;  /* 0x0000008503057220 */ /* 0x040fe40000410000 */
[C---:B------:R-:W-:Y:S02]  /*12cd0*/  FMUL.FTZ R16, R3.reuse, R136 ;  /* 0x0000008803107220 */ /* 0x040fe40000410000 */
[C---:B------:R-:W-:Y:S01]  /*12ce0*/  FMUL.FTZ R17, R3.reuse, R137 ;  /* 0x0000008903117220 */ /* 0x040fe20000410000 */
[----:B------:R-:W-:Y:S01]  /*12cf0*/  MUFU.EX2 R133, R170 ;  /* 0x000000aa00857308 */ /* 0x000fe20000000800 */
[C---:B------:R-:W-:Y:S01]  /*12d00*/  FMUL.FTZ R18, R2.reuse, R138 ;  /* 0x0000008a02127220 */ /* 0x040fe20000410000 */
[-C--:B----4-:R-:W-:Y:S05]  /*12d10*/  HMMA.16816.F32.BF16 R4, R108, R20.reuse, R4 ;  /* 0x000000146c04723c */ /* 0x090fea0000041804 */
[C---:B------:R-:W-:Y:S02]  /*12d20*/  FMUL.FTZ R19, R2.reuse, R139 ;  /* 0x0000008b02137220 */ /* 0x040fe40000410000 */
[----:B------:R-:W-:Y:S01]  /*12d30*/  LDSM.16.MT88.4 R136, [R181+0x800] ;  /* 0x00080000b588783b */ /* 0x000fe20000004200 */
[C---:B------:R-:W-:Y:S01]  /*12d40*/  HMMA.16816.F32.BF16 R8, R112.reuse, R20, R8 ;  /* 0x000000147008723c */ /* 0x040fe20000041808 */
[----:B------:R-:W-:Y:S03]  /*12d50*/  MUFU.EX2 R132, R166 ;  /* 0x000000a600847308 */ /* 0x000fe60000000800 */
[C---:B------:R-:W-:Y:S02]  /*12d60*/  FMUL.FTZ R32, R3.reuse, R144 ;  /* 0x0000009003207220 */ /* 0x040fe40000410000 */
[C---:B------:R-:W-:Y:S02]  /*12d70*/  FMUL.FTZ R33, R3.reuse, R145 ;  /* 0x0000009103217220 */ /* 0x040fe40000410000 */
[-C--:B------:R-:W-:Y:S03]  /*12d80*/  HMMA.16816.F32.BF16 R12, R112, R22.reuse, R12 ;  /* 0x00000016700c723c */ /* 0x080fe6000004180c */
[----:B------:R1:W-:Y:S01]  /*12d90*/  MUFU.EX2 R222, R159 ;  /* 0x0000009f00de7308 */ /* 0x0003e20000000800 */
        /* <DEDUP_REMOVED lines=10> */
[----:B------:R-:W3:Y:S01]  /*12e40*/  MUFU.EX2 R172, R203 ;  /* 0x000000cb00ac7308 */ /* 0x000ee20000000800 */
[----:B------:R-:W-:Y:S02]  /*12e50*/  FMUL.FTZ R49, R3, R153 ;  /* 0x0000009903317220 */ /* 0x000fe40000410000 */
[----:B------:R-:W-:Y:S01]  /*12e60*/  FMUL.FTZ R51, R2, R155 ;  /* 0x0000009b02337220 */ /* 0x000fe20000410000 */
[-C--:B------:R-:W-:Y:S03]  /*12e70*/  HMMA.16816.F32.BF16 R20, R108, R36.reuse, R20 ;  /* 0x000000246c14723c */ /* 0x080fe60000041814 */
[----:B------:R-:W-:Y:S01]  /*12e80*/  FADD.FTZ R106, R50, R0 ;  /* 0x00000000326a7221 */ /* 0x000fe20000010000 */
[----:B-1----:R-:W-:Y:S01]  /*12e90*/  F2FP.BF16.PACK_AB R159, R179, R196 ;  /* 0x000000c4b39f723e */ /* 0x002fe200000010ff */
[----:B------:R-:W-:Y:S01]  /*12ea0*/  FMUL.FTZ R50, R2, R154 ;  /* 0x0000009a02327220 */ /* 0x000fe20000410000 */
[----:B------:R-:W-:Y:S01]  /*12eb0*/  MUFU.EX2 R169, R198 ;  /* 0x000000c600a97308 */ /* 0x000fe20000000800 */
[----:B------:R-:W-:Y:S01]  /*12ec0*/  LDSM.16.MT88.4 R152, [R181+0x1400] ;  /* 0x00140000b598783b */ /* 0x000fe20000004200 */
[C---:B------:R-:W-:Y:S04]  /*12ed0*/  HMMA.16816.F32.BF16 R24, R112.reuse, R36, R24 ;  /* 0x000000247018723c */ /* 0x040fe80000041818 */
[C---:B------:R-:W-:Y:S02]  /*12ee0*/  FMUL.FTZ R52, R3.reuse, R52 ;  /* 0x0000003403347220 */ /* 0x040fe40000410000 */
[C---:B------:R-:W-:Y:S02]  /*12ef0*/  FMUL.FTZ R53, R3.reuse, R53 ;  /* 0x0000003503357220 */ /* 0x040fe40000410000 */
[-C--:B------:R-:W-:Y:S01]  /*12f00*/  HMMA.16816.F32.BF16 R28, R112, R38.reuse, R28 ;  /* 0x00000026701c723c */ /* 0x080fe2000004181c */
[----:B------:R-:W1:Y:S03]  /*12f10*/  MUFU.EX2 R171, R197 ;  /* 0x000000c500ab7308 */ /* 0x000e660000000800 */
[C---:B------:R-:W-:Y:S01]  /*12f20*/  FMUL.FTZ R36, R3.reuse, R148 ;  /* 0x0000009403247220 */ /* 0x040fe20000410000 */
[----:B---3--:R-:W-:Y:S01]  /*12f30*/  F2FP.BF16.PACK_AB R156, R172, R170 ;  /* 0x000000aaac9c723e */ /* 0x008fe200000010ff */
[C---:B------:R-:W-:Y:S02]  /*12f40*/  FMUL.FTZ R37, R3.reuse, R149 ;  /* 0x0000009503257220 */ /* 0x040fe40000410000 */
[C---:B------:R-:W-:Y:S03]  /*12f50*/  HMMA.16816.F32.BF16 R32, R108.reuse, R38, R32 ;  /* 0x000000266c20723c */ /* 0x040fe60000041820 */
[----:B------:R-:W-:Y:S01]  /*12f60*/  MUFU.EX2 R197, R202 ;  /* 0x000000ca00c57308 */ /* 0x000fe20000000800 */
[C---:B------:R-:W-:Y:S02]  /*12f70*/  FMUL.FTZ R54, R2.reuse, R54 ;  /* 0x0000003602367220 */ /* 0x040fe40000410000 */
[C---:B------:R-:W-:Y:S02]  /*12f80*/  FMUL.FTZ R55, R2.reuse, R55 ;  /* 0x0000003702377220 */ /* 0x040fe40000410000 */
[C---:B------:R-:W-:Y:S04]  /*12f90*/  FMUL.FTZ R38, R2.reuse, R150 ;  /* 0x0000009602267220 */ /* 0x040fe80000410000 */
[C---:B------:R-:W-:Y:S01]  /*12fa0*/  FMUL.FTZ R39, R2.reuse, R151 ;  /* 0x0000009702277220 */ /* 0x040fe20000410000 */
[----:B------:R-:W3:Y:S01]  /*12fb0*/  MUFU.EX2 R198, R201 ;  /* 0x000000c900c67308 */ /* 0x000ee20000000800 */
[C---:B------:R-:W-:Y:S02]  /*12fc0*/  FMUL.FTZ R64, R3.reuse, R64 ;  /* 0x0000004003407220 */ /* 0x040fe40000410000 */
[----:B------:R-:W-:Y:S01]  /*12fd0*/  FMUL.FTZ R65, R3, R65 ;  /* 0x0000004103417220 */ /* 0x000fe20000410000 */
[----:B-1----:R-:W-:Y:S01]  /*12fe0*/  F2FP.BF16.PACK_AB R157, R171, R169 ;  /* 0x000000a9ab9d723e */ /* 0x002fe200000010ff */
[C---:B------:R-:W-:Y:S01]  /*12ff0*/  FMUL.FTZ R66, R2.reuse, R66 ;  /* 0x0000004202427220 */ /* 0x040fe20000410000 */
[-C--:B--2---:R-:W-:Y:S03]  /*13000*/  HMMA.16816.F32.BF16 R36, R108, R116.reuse, R36 ;  /* 0x000000746c24723c */ /* 0x084fe60000041824 */
[C---:B------:R-:W-:Y:S01]  /*13010*/  FMUL.FTZ R67, R2.reuse, R67 ;  /* 0x0000004302437220 */ /* 0x040fe20000410000 */
[----:B------:R-:W1:Y:S01]  /*13020*/  MUFU.EX2 R167, R175 ;  /* 0x000000af00a77308 */ /* 0x000e620000000800 */
[C---:B------:R-:W-:Y:S02]  /*13030*/  FMUL.FTZ R68, R3.reuse, R68 ;  /* 0x0000004403447220 */ /* 0x040fe40000410000 */
[C---:B------:R-:W-:Y:S01]  /*13040*/  FMUL.FTZ R69, R3.reuse, R69 ;  /* 0x0000004503457220 */ /* 0x040fe20000410000 */
[C---:B------:R-:W-:Y:S04]  /*13050*/  HMMA.16816.F32.BF16 R40, R112.reuse, R116, R40 ;  /* 0x000000747028723c */ /* 0x040fe80000041828 */
[C---:B------:R-:W-:Y:S02]  /*13060*/  FMUL.FTZ R70, R2.reuse, R70 ;  /* 0x0000004602467220 */ /* 0x040fe40000410000 */
[----:B------:R-:W-:Y:S01]  /*13070*/  FMUL.FTZ R71, R2, R71 ;  /* 0x0000004702477220 */ /* 0x000fe20000410000 */
[----:B------:R-:W2:Y:S01]  /*13080*/  MUFU.EX2 R166, R177 ;  /* 0x000000b100a67308 */ /* 0x000ea20000000800 */
[-C--:B------:R-:W-:Y:S04]  /*13090*/  HMMA.16816.F32.BF16 R44, R112, R118.reuse, R44 ;  /* 0x00000076702c723c */ /* 0x080fe8000004182c */
[C---:B------:R-:W-:Y:S01]  /*130a0*/  FMUL.FTZ R80, R3.reuse, R80 ;  /* 0x0000005003507220 */ /* 0x040fe20000410000 */
[----:B---3--:R-:W-:Y:S01]  /*130b0*/  F2FP.BF16.PACK_AB R158, R198, R197 ;  /* 0x000000c5c69e723e */ /* 0x008fe200000010ff */
[C---:B------:R-:W-:Y:S02]  /*130c0*/  FMUL.FTZ R81, R3.reuse, R81 ;  /* 0x0000005103517220 */ /* 0x040fe40000410000 */
[C---:B------:R-:W-:Y:S01]  /*130d0*/  HMMA.16816.F32.BF16 R48, R108.reuse, R118, R48 ;  /* 0x000000766c30723c */ /* 0x040fe20000041830 */
[----:B------:R-:W3:Y:S01]  /*130e0*/  LDSM.16.MT88.4 R116, [R182+0xc00] ;  /* 0x000c0000b674783b */ /* 0x000ee20000004200 */
[----:B------:R-:W4:Y:S02]  /*130f0*/  MUFU.EX2 R164, R178 ;  /* 0x000000b200a47308 */ /* 0x000f240000000800 */
[----:B------:R-:W-:Y:S01]  /*13100*/  FMUL.FTZ R82, R2, R82 ;  /* 0x0000005202527220 */ /* 0x000fe20000410000 */
[----:B-1----:R-:W-:Y:S01]  /*13110*/  F2FP.BF16.PACK_AB R160, R168, R167 ;  /* 0x000000a7a8a0723e */ /* 0x002fe200000010ff */
[C---:B------:R-:W-:Y:S02]  /*13120*/  FMUL.FTZ R83, R2.reuse, R83 ;  /* 0x0000005302537220 */ /* 0x040fe40000410000 */
[C---:B------:R-:W-:Y:S04]  /*13130*/  FMUL.FTZ R84, R3.reuse, R84 ;  /* 0x0000005403547220 */ /* 0x040fe80000410000 */
[C---:B------:R-:W-:Y:S02]  /*13140*/  FMUL.FTZ R85, R3.reuse, R85 ;  /* 0x0000005503557220 */ /* 0x040fe40000410000 */
[----:B------:R-:W-:Y:S01]  /*13150*/  FMUL.FTZ R86, R2, R86 ;  /* 0x0000005602567220 */ /* 0x000fe20000410000 */
[----:B--2---:R-:W-:Y:S01]  /*13160*/  F2FP.BF16.PACK_AB R162, R166, R173 ;  /* 0x000000ada6a2723e */ /* 0x004fe200000010ff */
[C---:B------:R-:W-:Y:S02]  /*13170*/  FMUL.FTZ R87, R2.reuse, R87 ;  /* 0x0000005702577220 */ /* 0x040fe40000410000 */
[C---:B------:R-:W-:Y:S02]  /*13180*/  FMUL.FTZ R96, R3.reuse, R96 ;  /* 0x0000006003607220 */ /* 0x040fe40000410000 */
[----:B------:R-:W-:Y:S02]  /*13190*/  FMUL.FTZ R97, R3, R97 ;  /* 0x0000006103617220 */ /* 0x000fe40000410000 */
[C---:B------:R-:W-:Y:S02]  /*131a0*/  FMUL.FTZ R98, R2.reuse, R98 ;  /* 0x0000006202627220 */ /* 0x040fe40000410000 */
[----:B------:R-:W-:Y:S01]  /*131b0*/  FMUL.FTZ R99, R2, R99 ;  /* 0x0000006302637220 */ /* 0x000fe20000410000 */
[----:B----4-:R-:W-:Y:S01]  /*131c0*/  F2FP.BF16.PACK_AB R161, R164, R165 ;  /* 0x000000a5a4a1723e */ /* 0x010fe200000010ff */
[----:B------:R-:W-:Y:S02]  /*131d0*/  FADD.FTZ R2, R220, R105 ;  /* 0x00000069dc027221 */ /* 0x000fe40000010000 */
[----:B------:R-:W-:Y:S02]  /*131e0*/  FADD.FTZ R0, R206, R107 ;  /* 0x0000006bce007221 */ /* 0x000fe40000010000 */
[----:B------:R-:W-:Y:S01]  /*131f0*/  MUFU.EX2 R107, R199 ;  /* 0x000000c7006b7308 */ /* 0x000fe20000000800 */
[----:B------:R-:W-:Y:S02]  /*13200*/  FADD.FTZ R2, R213, R2 ;  /* 0x00000002d5027221 */ /* 0x000fe40000010000 */
[----:B------:R-:W-:Y:S02]  /*13210*/  FADD.FTZ R3, R224, R106 ;  /* 0x0000006ae0037221 */ /* 0x000fe40000010000 */
[----:B------:R-:W-:Y:S02]  /*13220*/  FADD.FTZ R2, R130, R2 ;  /* 0x0000000282027221 */ /* 0x000fe40000010000 */
[----:B------:R-:W-:Y:S02]  /*13230*/  FADD.FTZ R3, R225, R3 ;  /* 0x00000003e1037221 */ /* 0x000fe40000010000 */
[----:B------:R-:W-:Y:S01]  /*13240*/  FADD.FTZ R0, R211, R0 ;  /* 0x00000000d3007221 */ /* 0x000fe20000010000 */
[-C--:B---3--:R-:W-:Y:S01]  /*13250*/  HMMA.16816.F32.BF16 R52, R108, R116.reuse, R52 ;  /* 0x000000746c34723c */ /* 0x088fe20000041834 */
[----:B------:R-:W1:Y:S02]  /*13260*/  MUFU.EX2 R106, R200 ;  /* 0x000000c8006a7308 */ /* 0x000e640000000800 */
[----:B------:R-:W-:Y:S02]  /*13270*/  FADD.FTZ R3, R131, R3 ;  /* 0x0000000383037221 */ /* 0x000fe40000010000 */
[----:B------:R-:W-:Y:S02]  /*13280*/  FADD.FTZ R0, R231, R0 ;  /* 0x00000000e7007221 */ /* 0x000fe40000010000 */
[----:B------:R-:W-:Y:S01]  /*13290*/  FADD.FTZ R3, R133, R3 ;  /* 0x0000000385037221 */ /* 0x000fe20000010000 */
[C---:B------:R-:W-:Y:S04]  /*132a0*/  HMMA.16816.F32.BF16 R56, R112.reuse, R116, R56 ;  /* 0x000000747038723c */ /* 0x040fe80000041838 */
[----:B------:R-:W-:Y:S02]  /*132b0*/  FADD.FTZ R105, R128, R0 ;  /* 0x0000000080697221 */ /* 0x000fe40000010000 */
[----:B------:R-:W-:Y:S02]  /*132c0*/  FADD.FTZ R100, R205, R100 ;  /* 0x00000064cd647221 */ /* 0x000fe40000010000 */
[-C--:B------:R-:W-:Y:S04]  /*132d0*/  HMMA.16816.F32.BF16 R60, R112, R118.reuse, R60 ;  /* 0x00000076703c723c */ /* 0x080fe8000004183c */
[----:B------:R-:W-:Y:S04]  /*132e0*/  FADD.FTZ R100, R212, R100 ;  /* 0x00000064d4647221 */ /* 0x000fe80000010000 */
[C---:B------:R-:W-:Y:S01]  /*132f0*/  HMMA.16816.F32.BF16 R64, R108.reuse, R118, R64 ;  /* 0x000000766c40723c */ /* 0x040fe20000041840 */
[----:B------:R-:W2:Y:S03]  /*13300*/  LDSM.16.MT88.4 R116, [R181+0x1800] ;  /* 0x00180000b574783b */ /* 0x000ea60000004200 */
[----:B-1----:R-:W-:Y:S01]  /*13310*/  F2FP.BF16.PACK_AB R163, R106, R107 ;  /* 0x0000006b6aa3723e */ /* 0x002fe200000010ff */
[----:B------:R-:W-:Y:S04]  /*13320*/  FADD.FTZ R100, R230, R100 ;  /* 0x00000064e6647221 */ /* 0x000fe80000010000 */
[----:B------:R-:W-:Y:S03]  /*13330*/  FADD.FTZ R0, R129, R100 ;  /* 0x0000006481007221 */ /* 0x000fe60000010000 */
[----:B------:R-:W-:Y:S02]  /*13340*/  FADD.FTZ R100, R132, R2 ;  /* 0x0000000284647221 */ /* 0x000fe40000010000 */
[----:B------:R-:W-:Y:S01]  /*13350*/  FADD.FTZ R2, R221, R105 ;  /* 0x00000069dd027221 */ /* 0x000fe20000010000 */
[----:B------:R-:W-:Y:S01]  /*13360*/  MOV R105, R104 ;  /* 0x0000006800697202 */ /* 0x000fe20000000f00 */
        /* <DEDUP_REMOVED lines=13> */
[----:B------:R-:W-:Y:S04]  /*13440*/  F2FP.BF16.PACK_AB R117, R219, R129 ;  /* 0x00000081db75723e */ /* 0x000fe800000010ff */
[----:B------:R-:W-:Y:S07]  /*13450*/  HMMA.16816.F32.BF16 R96, R108, R118, R96 ;  /* 0x000000766c60723c */ /* 0x000fee0000041860 */
[----:B------:R-:W-:Y:S02]  /*13460*/  F2FP.BF16.PACK_AB R108, R133, R131 ;  /* 0x00000083856c723e */ /* 0x000fe400000010ff */
[----:B------:R-:W-:Y:S03]  /*13470*/  F2FP.BF16.PACK_AB R109, R132, R130 ;  /* 0x00000082846d723e */ /* 0x000fe600000010ff */
[----:B------:R-:W-:Y:S02]  /*13480*/  F2FP.BF16.PACK_AB R110, R229, R223 ;  /* 0x000000dfe56e723e */ /* 0x000fe400000010ff */
[----:B------:R-:W-:Y:S02]  /*13490*/  F2FP.BF16.PACK_AB R111, R228, R227 ;  /* 0x000000e3e46f723e */ /* 0x000fe400000010ff */
[----:B------:R-:W-:Y:S02]  /*134a0*/  F2FP.BF16.PACK_AB R118, R226, R222 ;  /* 0x000000dee276723e */ /* 0x000fe400000010ff */
[----:B------:R-:W-:Y:S03]  /*134b0*/  F2FP.BF16.PACK_AB R119, R214, R218 ;  /* 0x000000dad677723e */ /* 0x000fe600000010ff */
        /* <DEDUP_REMOVED lines=52> */
[----:B------:R-:W-:Y:S01]  /*13800*/  FADD.FTZ R3, R227, R100 ;  /* 0x00000064e3037221 */ /* 0x000fe20000010000 */
[----:B------:R-:W-:Y:S01]  /*13810*/  MOV R100, R102 ;  /* 0x0000006600647202 */ /* 0x000fe20000000f00 */
        /* <DEDUP_REMOVED lines=17> */
[----:B------:R-:W-:Y:S01]  /*13930*/  FADD.FTZ R2, R107, R0 ;  /* 0x000000006b027221 */ /* 0x000fe20000010000 */
[----:B------:R-:W-:Y:S01]  /*13940*/  IADD3 R0, R208, -0x1, RZ ;  /* 0xffffffffd0007810 */ /* 0x000fe20007ffe0ff */
[----:B------:R-:W-:Y:S01]  /*13950*/  FADD.FTZ R222, R198, R3 ;  /* 0x00000003c6de7221 */ /* 0x000fe20000010000 */
[----:B------:R-:W-:Y:S01]  /*13960*/  MOV R107, R101 ;  /* 0x00000065006b7202 */ /* 0x000fe20000000f00 */
[----:B------:R-:W-:Y:S04]  /*13970*/  HMMA.16816.F32.BF16 R96, R156, R14, R96 ;  /* 0x0000000e9c60723c */ /* 0x000fe80000041860 */
[----:B------:R-:W-:Y:S01]  /*13980*/  FADD.FTZ R228, R179, R5 ;  /* 0x00000005b3e47221 */ /* 0x000fe20000010000 */
[----:B------:R-:W-:Y:S01]  /*13990*/  MOV R208, R0 ;  /* 0x0000000000d07202 */ /* 0x000fe20000000f00 */
[----:B------:R-:W-:Y:S02]  /*139a0*/  FADD.FTZ R221, R166, R4 ;  /* 0x00000004a6dd7221 */ /* 0x000fe40000010000 */
[----:B------:R-:W-:Y:S01]  /*139b0*/  FADD.FTZ R223, R106, R2 ;  /* 0x000000026adf7221 */ /* 0x000fe20000010000 */
[----:B------:R-:W-:Y:S01]  /*139c0*/  MOV R106, R103 ;  /* 0x00000067006a7202 */ /* 0x000fe20000000f00 */
[----:B------:R-:W-:-:S09]  /*139d0*/  @P0 BRA `(.L_x_705) ;  /* 0xffffba0000000947 */ /* 0x000fd2000383ffff */
.L_x_673:
[----:B------:R-:W-:Y:S05]  /*139e0*/  BRA.DIV ~URZ, `(.L_x_706) ;  /* 0x000077c27f007947 */ /* 0x000fea000b800000 */
[----:B------:R1:W2:Y:S02]  /*139f0*/  SHFL.BFLY PT, R0, R222, 0x2, 0x1f ;  /* 0x0c401f00de007f89 */ /* 0x0002a400000e0000 */
.L_x_827:
[----:B--2---:R-:W-:Y:S01]  /*13a00*/  FADD.FTZ R7, R0, R222 ;  /* 0x000000de00077221 */ /* 0x004fe20000010000 */
[----:B------:R-:W-:Y:S05]  /*13a10*/  BRA.DIV ~URZ, `(.L_x_707) ;  /* 0x000077e27f007947 */ /* 0x000fea000b800000 */
[----:B------:R-:W2:Y:S04]  /*13a20*/  SHFL.BFLY PT, R2, R228, 0x2, 0x1f ;  /* 0x0c401f00e4027f89 */ /* 0x000ea800000e0000 */
[----:B------:R-:W3:Y:S04]  /*13a30*/  SHFL.BFLY PT, R0, R221, 0x2, 0x1f ;  /* 0x0c401f00dd007f89 */ /* 0x000ee800000e0000 */
[----:B------:R-:W4:Y:S04]  /*13a40*/  SHFL.BFLY PT, R4, R223, 0x2, 0x1f ;  /* 0x0c401f00df047f89 */ /* 0x000f2800000e0000 */
[----:B------:R-:W5:Y:S01]  /*13a50*/  SHFL.BFLY PT, R3, R7, 0x1, 0x1f ;  /* 0x0c201f0007037f89 */ /* 0x000f6200000e0000 */
[----:B--2---:R-:W-:-:S02]  /*13a60*/  FADD.FTZ R2, R2, R228 ;  /* 0x000000e402027221 */ /* 0x004fc40000010000 */
[----:B---3--:R-:W-:-:S03]  /*13a70*/  FADD.FTZ R0, R0, R221 ;  /* 0x000000dd00007221 */ /* 0x008fc60000010000 */
[----:B------:R-:W2:Y:S01]  /*13a80*/  SHFL.BFLY PT, R6, R2, 0x1, 0x1f ;  /* 0x0c201f0002067f89 */ /* 0x000ea200000e0000 */
[----:B----4-:R-:W-:-:S03]  /*13a90*/  FADD.FTZ R4, R4, R223 ;  /* 0x000000df04047221 */ /* 0x010fc60000010000 */
[----:B------:R-:W3:Y:S01]  /*13aa0*/  SHFL.BFLY PT, R5, R0, 0x1, 0x1f ;  /* 0x0c201f0000057f89 */ /* 0x000ee200000e0000 */
[----:B-----5:R-:W-:-:S03]  /*13ab0*/  FADD.FTZ R7, R7, R3 ;  /* 0x0000000307077221 */ /* 0x020fc60000010000 */
[----:B------:R4:W1:Y:S01]  /*13ac0*/  SHFL.BFLY PT, R8, R4, 0x1, 0x1f ;  /* 0x0c201f0004087f89 */ /* 0x00086200000e0000 */
[----:B--2---:R-:W-:Y:S02]  /*13ad0*/  FADD.FTZ R6, R2, R6 ;  /* 0x0000000602067221 */ /* 0x004fe40000010000 */
[----:B---3--:R-:W-:Y:S02]  /*13ae0*/  FADD.FTZ R5, R0, R5 ;  /* 0x0000000500057221 */ /* 0x008fe40000010000 */
.L_x_828:
[----:B------:R-:W-:Y:S01]  /*13af0*/  FSETP.NE.FTZ.AND P3, PT, R7, RZ, PT ;  /* 0x000000ff0700720b */ /* 0x000fe20003f75000 */
[----:B------:R-:W-:Y:S01]  /*13b00*/  CS2R R2, SRZ ;  /* 0x0000000000027805 */ /* 0x000fe2000001ff00 */
[----:B------:R-:W-:Y:S01]  /*13b10*/  MOV R0, RZ ;  /* 0x000000ff00007202 */ /* 0x000fe20000000f00 */
[----:B-1--4-:R-:W-:Y:S01]  /*13b20*/  FADD.FTZ R4, R8, R4 ;  /* 0x0000000408047221 */ /* 0x012fe20000010000 */
[----:B------:R-:W-:Y:S02]  /*13b30*/  FSETP.NE.FTZ.AND P2, PT, R6, RZ, PT ;  /* 0x000000ff0600720b */ /* 0x000fe40003f55000 */
[----:B------:R-:W-:Y:S02]  /*13b40*/  FSETP.NE.FTZ.AND P1, PT, R5, RZ, PT ;  /* 0x000000ff0500720b */ /* 0x000fe40003f35000 */
[----:B------:R-:W-:-:S02]  /*13b50*/  FSETP.NE.FTZ.AND P0, PT, R4, RZ, PT ;  /* 0x000000ff0400720b */ /* 0x000fc40003f15000 */
        /* <DEDUP_REMOVED lines=47> */
[C---:B------:R-:W-:Y:S02]  /*13e50*/  FMUL.FTZ R133, R3.reuse, R151 ;  /* 0x0000009703857220 */ /* 0x040fe40000410000 */
[C---:B------:R-:W-:Y:S01]  /*13e60*/  FMUL.FTZ R146, R3.reuse, R82 ;  /* 0x0000005203927220 */ /* 0x040fe20000410000 */
[----:B------:R-:W1:Y:S01]  /*13e70*/  @P0 MUFU.RCP R0, R4 ;  /* 0x0000000400000308 */ /* 0x000e620000001000 */
[----:B------:R-:W-:-:S02]  /*13e80*/  FMUL.FTZ R147, R3, R83 ;  /* 0x0000005303937220 */ /* 0x000fc40000410000 */
[C---:B------:R-:W-:Y:S02]  /*13e90*/  FMUL.FTZ R46, R2.reuse, R60 ;  /* 0x0000003c022e7220 */ /* 0x040fe40000410000 */
[----:B------:R-:W-:Y:S02]  /*13ea0*/  FMUL.FTZ R47, R2, R61 ;  /* 0x0000003d022f7220 */ /* 0x000fe40000410000 */
        /* <DEDUP_REMOVED lines=74> */
.L_x_572:
[----:B------:R3:W5:Y:S04]  /*14350*/  LDL R6, [R1] ;  /* 0x0000000001067983 */ /* 0x0007680000100800 */
[----:B------:R-:W4:Y:S01]  /*14360*/  S2R R2, SR_TID.X ;  /* 0x0000000000027919 */ /* 0x000f220000002100 */
[----:B------:R-:W-:Y:S01]  /*14370*/  BSSY B0, `(.L_x_708) ;  /* 0x0000011000007945 */ /* 0x000fe20003800000 */
[----:B----4-:R-:W-:-:S13]  /*14380*/  LOP3.LUT P0, RZ, R2, 0x7f, RZ, 0xc0, !PT ;  /* 0x0000007f02ff7812 */ /* 0x010fda000780c0ff */
[----:B------:R-:W-:Y:S05]  /*14390*/  @P0 BRA `(.L_x_709) ;  /* 0x000000e000000947 */ /* 0x000fea0003800000 */
[----:B---3--:R-:W3:Y:S01]  /*143a0*/  S2R R4, SR_LANEID ;  /* 0x0000000000047919 */ /* 0x008ee20000000000 */
[----:B------:R-:W-:Y:S01]  /*143b0*/  VOTEU.ANY UR4, UPT, PT ;  /* 0x0000000000047886 */ /* 0x000fe200038e0100 */
[----:B--2---:R-:W-:Y:S01]  /*143c0*/  IMAD.MOV.U32 R5, RZ, RZ, c[0x0][0x564] ;  /* 0x00015900ff057624 */ /* 0x004fe200078e00ff */
[----:B------:R-:W3:Y:S08]  /*143d0*/  FLO.U32 R3, UR4 ;  /* 0x0000000400037d00 */ /* 0x000ef000080e0000 */
[----:B------:R-:W2:Y:S01]  /*143e0*/  POPC R2, UR4 ;  /* 0x0000000400027d09 */ /* 0x000ea20008000000 */
[----:B---3--:R-:W-:Y:S01]  /*143f0*/  ISETP.EQ.U32.AND P0, PT, R3, R4, PT ;  /* 0x000000040300720c */ /* 0x008fe20003f02070 */
[----:B------:R-:W-:-:S12]  /*14400*/  IMAD.MOV.U32 R4, RZ, RZ, c[0x0][0x560] ;  /* 0x00015800ff047624 */ /* 0x000fd800078e00ff */
[----:B--2---:R2:W3:Y:S04]  /*14410*/  @P0 ATOMG.E.ADD.STRONG.GPU PT, R2, [R4.64], R2 ;  /* 0x00000002040209a8 */ /* 0x0044e800081ee1c6 */
[----:B--2---:R-:W2:Y:S04]  /*14420*/  S2R R4, SR_LTMASK ;  /* 0x0000000000047919 */ /* 0x004ea80000003900 */
[----:B---3--:R2:W3:Y:S02]  /*14430*/  SHFL.IDX PT, R3, R2, R3, 0x1f ;  /* 0x00001f0302037589 */ /* 0x0084e400000e0000 */
[----:B--2---:R-:W-:-:S06]  /*14440*/  LOP3.LUT R2, R4, UR4, RZ, 0xc0, !PT ;  /* 0x0000000404027c12 */ /* 0x004fcc000f8ec0ff */
[----:B------:R-:W3:Y:S02]  /*14450*/  POPC R2, R2 ;  /* 0x0000000200027309 */ /* 0x000ee40000000000 */
[----:B---3-5:R-:W-:-:S05]  /*14460*/  IADD3 R6, R3, c[0x0][0xc], R2 ;  /* 0x0000030003067a10 */ /* 0x028fca0007ffe002 */
[----:B------:R2:W-:Y:S02]  /*14470*/  STL [R1], R6 ;  /* 0x0000000601007387 */ /* 0x0005e40000100800 */
.L_x_709:
[----:B---3--:R-:W-:Y:S05]  /*14480*/  BSYNC B0 ;  /* 0x0000000000007941 */ /* 0x008fea0003800000 */
.L_x_708:
[----:B------:R-:W-:Y:S01]  /*14490*/  PRMT R0, R0, 0x9910, RZ ;  /* 0x0000991000007816 */ /* 0x000fe200000000ff */
[----:B------:R-:W-:Y:S01]  /*144a0*/  BSSY B1, `(.L_x_710) ;  /* 0x00003b3000017945 */ /* 0x000fe20003800000 */
[----:B-----5:R-:W-:Y:S02]  /*144b0*/  IMAD.MOV.U32 R74, RZ, RZ, R6 ;  /* 0x000000ffff4a7224 */ /* 0x020fe400078e0006 */
[----:B------:R-:W-:-:S13]  /*144c0*/  ISETP.NE.AND P0, PT, R0, RZ, PT ;  /* 0x000000ff0000720c */ /* 0x000fda0003f05270 */
[----:B------:R-:W-:Y:S05]  /*144d0*/  @!P0 BRA `(.L_x_711) ;  /* 0x00002e3000008947 */ /* 0x000fea0003800000 */
[----:B------:R-:W3:Y:S04]  /*144e0*/  LDL R8, [R1+0x10] ;  /* 0x0000100001087983 */ /* 0x000ee80000100800 */
[----:B-1----:R-:W4:Y:S04]  /*144f0*/  LDL R7, [R1+0x14] ;  /* 0x0000140001077983 */ /* 0x002f280000100800 */
[----:B--2---:R-:W2:Y:S04]  /*14500*/  LDL R6, [R1+0x1c] ;  /* 0x00001c0001067983 */ /* 0x004ea80000100800 */
[----:B------:R-:W2:Y:S04]  /*14510*/  LDL R9, [R1+0x18] ;  /* 0x0000180001097983 */ /* 0x000ea80000100800 */
[----:B------:R-:W2:Y:S01]  /*14520*/  LDL R10, [R1+0xc] ;  /* 0x00000c00010a7983 */ /* 0x000ea20000100800 */
[----:B------:R-:W-:Y:S01]  /*14530*/  WARPSYNC 0xffffffff ;  /* 0xffffffff00007948 */ /* 0x000fe20003800000 */
[----:B------:R-:W-:-:S02]  /*14540*/  F2FP.BF16.PACK_AB R0, R157, R156 ;  /* 0x0000009c9d00723e */ /* 0x000fc400000010ff */
[----:B------:R-:W-:Y:S01]  /*14550*/  BAR.SYNC.DEFER_BLOCKING 0x1, 0x80 ;  /* 0x0042000000007b1d */ /* 0x000fe20000010000 */
[----:B------:R-:W-:Y:S02]  /*14560*/  F2FP.BF16.PACK_AB R3, R141, R140 ;  /* 0x0000008c8d03723e */ /* 0x000fe400000010ff */
[----:B------:R-:W-:Y:S02]  /*14570*/  F2FP.BF16.PACK_AB R2, R159, R158 ;  /* 0x0000009e9f02723e */ /* 0x000fe400000010ff */
[----:B------:R-:W-:Y:S02]  /*14580*/  F2FP.BF16.PACK_AB R4, R31, R30 ;  /* 0x0000001e1f04723e */ /* 0x000fe400000010ff */
[----:B------:R-:W-:Y:S02]  /*14590*/  F2FP.BF16.PACK_AB R5, R61, R60 ;  /* 0x0000003c3d05723e */ /* 0x000fe400000010ff */
[----:B------:R-:W-:Y:S02]  /*145a0*/  ISETP.NE.U32.AND P0, PT, RZ, c[0x0][0x508], PT ;  /* 0x00014200ff007a0c */ /* 0x000fe40003f05070 */
[----:B------:R-:W-:-:S02]  /*145b0*/  ISETP.NE.U32.AND P2, PT, RZ, c[0x0][0x500], PT ;  /* 0x00014000ff007a0c */ /* 0x000fc40003f45070 */
[----:B------:R-:W-:Y:S02]  /*145c0*/  ISETP.NE.AND.EX P1, PT, RZ, c[0x0][0x50c], PT, P0 ;  /* 0x00014300ff007a0c */ /* 0x000fe40003f25300 */
[----:B------:R-:W-:Y:S01]  /*145d0*/  ISETP.NE.AND.EX P2, PT, RZ, c[0x0][0x504], PT, P2 ;  /* 0x00014100ff007a0c */ /* 0x000fe20003f45320 */
[----:B------:R-:W-:Y:S01]  /*145e0*/  IMAD.MOV.U32 R11, RZ, RZ, c[0x0][0x388] ;  /* 0x0000e200ff0b7624 */ /* 0x000fe200078e00ff */
[----:B---3--:R1:W-:Y:S04]  /*145f0*/  STS [R8+0x80], R0 ;  /* 0x0000800008007388 */ /* 0x0083e80000000800 */
[----:B------:R3:W-:Y:S04]  /*14600*/  STS [R8+0x280], R3 ;  /* 0x0002800308007388 */ /* 0x0007e80000000800 */
[----:B----4-:R4:W-:Y:S01]  /*14610*/  STS [R7], R2 ;  /* 0x0000000207007388 */ /* 0x0109e20000000800 */
[----:B-1----:R-:W-:-:S02]  /*14620*/  F2FP.BF16.PACK_AB R0, R145, R144 ;  /* 0x000000909100723e */ /* 0x002fc400000010ff */
[----:B---3--:R-:W-:-:S03]  /*14630*/  F2FP.BF16.PACK_AB R3, R35, R34 ;  /* 0x000000222303723e */ /* 0x008fc600000010ff */
[----:B------:R1:W-:Y:S01]  /*14640*/  STS [R7+0x200], R0 ;  /* 0x0002000007007388 */ /* 0x0003e20000000800 */
[----:B----4-:R-:W-:-:S03]  /*14650*/  F2FP.BF16.PACK_AB R2, R53, R52 ;  /* 0x000000343502723e */ /* 0x010fc600000010ff */
        /* <DEDUP_REMOVED lines=54> */
[----:B---3--:R-:W-:Y:S02]  /*149c0*/  F2FP.BF16.PACK_AB R0, R107, R106 ;  /* 0x0000006a6b00723e */ /* 0x008fe400000010ff */
[----:B----4-:R-:W-:-:S03]  /*149d0*/  F2FP.BF16.PACK_AB R2, R151, R150 ;  /* 0x000000969702723e */ /* 0x010fc600000010ff */
[----:B------:R2:W-:Y:S04]  /*149e0*/  STS [R8+0x4080], R0 ;  /* 0x0040800008007388 */ /* 0x0005e80000000800 */
[----:B------:R3:W-:Y:S01]  /*149f0*/  STS [R8+0x4280], R2 ;  /* 0x0042800208007388 */ /* 0x0007e20000000800 */
[----:B-1----:R-:W-:-:S05]  /*14a00*/  F2FP.BF16.PACK_AB R3, R171, R170 ;  /* 0x000000aaab03723e */ /* 0x002fca00000010ff */
[----:B------:R1:W-:Y:S01]  /*14a10*/  STS [R7+0x4000], R3 ;  /* 0x0040000307007388 */ /* 0x0003e20000000800 */
[----:B--2---:R-:W-:Y:S02]  /*14a20*/  F2FP.BF16.PACK_AB R0, R147, R146 ;  /* 0x000000929300723e */ /* 0x004fe400000010ff */
[----:B---3--:R-:W-:-:S03]  /*14a30*/  F2FP.BF16.PACK_AB R2, R69, R68 ;  /* 0x000000444502723e */ /* 0x008fc600000010ff */
[----:B------:R2:W-:Y:S04]  /*14a40*/  STS [R7+0x4200], R0 ;  /* 0x0042000007007388 */ /* 0x0005e80000000800 */
[----:B------:R3:W-:Y:S04]  /*14a50*/  STS [R8+0x5080], R2 ;  /* 0x0050800208007388 */ /* 0x0007e80000000800 */
[----:B------:R4:W-:Y:S04]  /*14a60*/  STS [R8+0x5280], R4 ;  /* 0x0052800408007388 */ /* 0x0009e80000000800 */
[----:B------:R-:W-:Y:S01]  /*14a70*/  STS [R7+0x5000], R5 ;  /* 0x0050000507007388 */ /* 0x000fe20000000800 */
[----:B-1----:R-:W-:-:S05]  /*14a80*/  F2FP.BF16.PACK_AB R3, R63, R62 ;  /* 0x0000003e3f03723e */ /* 0x002fca00000010ff */
[----:B------:R1:W-:Y:S01]  /*14a90*/  STS [R7+0x5200], R3 ;  /* 0x0052000307007388 */ /* 0x0003e20000000800 */
[----:B--2---:R-:W-:Y:S02]  /*14aa0*/  F2FP.BF16.PACK_AB R0, R83, R82 ;  /* 0x000000525300723e */ /* 0x004fe400000010ff */
[----:B---3--:R-:W-:Y:S02]  /*14ab0*/  F2FP.BF16.PACK_AB R2, R169, R168 ;  /* 0x000000a8a902723e */ /* 0x008fe400000010ff */
[----:B----4-:R-:W-:-:S03]  /*14ac0*/  F2FP.BF16.PACK_AB R4, R49, R48 ;  /* 0x000000303104723e */ /* 0x010fc600000010ff */
[----:B------:R2:W-:Y:S04]  /*14ad0*/  STS [R6+0x4080], R2 ;  /* 0x0040800206007388 */ /* 0x0005e80000000800 */
[----:B------:R3:W-:Y:S04]  /*14ae0*/  STS [R6+0x4280], R0 ;  /* 0x0042800006007388 */ /* 0x0007e80000000800 */
[----:B------:R-:W4:Y:S01]  /*14af0*/  LDL.LU R8, [R1+0x24] ;  /* 0x0000240001087983 */ /* 0x000f220000300800 */
[----:B-1----:R-:W-:Y:S02]  /*14b00*/  F2FP.BF16.PACK_AB R3, R51, R50 ;  /* 0x000000323303723e */ /* 0x002fe400000010ff */
[----:B--2---:R-:W-:-:S02]  /*14b10*/  F2FP.BF16.PACK_AB R2, R85, R84 ;  /* 0x000000545502723e */ /* 0x004fc400000010ff */
[----:B---3--:R-:W-:-:S03]  /*14b20*/  F2FP.BF16.PACK_AB R0, R81, R80 ;  /* 0x000000505100723e */ /* 0x008fc600000010ff */
[----:B------:R1:W-:Y:S04]  /*14b30*/  STS [R9+0x4000], R2 ;  /* 0x0040000209007388 */ /* 0x0003e80000000800 */
[----:B------:R2:W-:Y:S04]  /*14b40*/  STS [R9+0x4200], R0 ;  /* 0x0042000009007388 */ /* 0x0005e80000000800 */
[----:B------:R3:W-:Y:S04]  /*14b50*/  STS [R6+0x5080], R4 ;  /* 0x0050800406007388 */ /* 0x0007e80000000800 */
[----:B------:R3:W-:Y:S01]  /*14b60*/  STS [R6+0x5280], R3 ;  /* 0x0052800306007388 */ /* 0x0007e20000000800 */
[----:B-1----:R-:W-:Y:S01]  /*14b70*/  F2FP.BF16.PACK_AB R2, R29, R28 ;  /* 0x0000001c1d02723e */ /* 0x002fe200000010ff */
[----:B--2---:R-:W-:-:S02]  /*14b80*/  IMAD.MOV.U32 R0, RZ, RZ, RZ ;  /* 0x000000ffff007224 */ /* 0x004fc400078e00ff */
[----:B---3--:R-:W-:Y:S01]  /*14b90*/  IMAD.MOV.U32 R4, RZ, RZ, 0x4 ;  /* 0x00000004ff047424 */ /* 0x008fe200078e00ff */
[----:B------:R-:W-:-:S03]  /*14ba0*/  F2FP.BF16.PACK_AB R3, R27, R26 ;  /* 0x0000001a1b03723e */ /* 0x000fc600000010ff */
[CC--:B------:R-:W-:Y:S02]  /*14bb0*/  @P1 IMAD.WIDE R6, R10.reuse, R4.reuse, c[0x0][0x508] ;  /* 0x000142000a061625 */ /* 0x0c0fe400078e0204 */
[----:B------:R1:W-:Y:S02]  /*14bc0*/  STS [R9+0x5000], R3 ;  /* 0x0050000309007388 */ /* 0x0003e40000000800 */
[----:B------:R-:W-:Y:S02]  /*14bd0*/  IMAD.WIDE R4, R10, R4, c[0x0][0x500] ;  /* 0x000140000a047625 */ /* 0x000fe400078e0204 */
[----:B------:R2:W-:Y:S04]  /*14be0*/  STS [R9+0x5200], R2 ;  /* 0x0052000209007388 */ /* 0x0005e80000000800 */
[----:B------:R-:W-:Y:S06]  /*14bf0*/  BAR.SYNC.DEFER_BLOCKING 0x1, 0x80 ;  /* 0x0042000000007b1d */ /* 0x000fec0000010000 */
[----:B------:R2:W5:Y:S04]  /*14c00*/  @P1 LDG.E R11, [R6.64] ;  /* 0x00000006060b1981 */ /* 0x000568000c1e1900 */
[----:B------:R2:W5:Y:S01]  /*14c10*/  @P2 LDG.E R0, [R4.64] ;  /* 0x0000000604002981 */ /* 0x000562000c1e1900 */
[----:B----4-:R-:W-:-:S04]  /*14c20*/  ISETP.NE.AND P0, PT, R8, RZ, PT ;  /* 0x000000ff0800720c */ /* 0x010fc80003f05270 */
[----:B-1----:R-:W-:Y:S01]  /*14c30*/  SEL R3, R8, c[0x0][0x3d4], P0 ;  /* 0x0000f50008037a07 */ /* 0x002fe20000000000 */
[----:B------:R-:W-:Y:S05]  /*14c40*/  @P1 BRA `(.L_x_712) ;  /* 0x0000004000001947 */ /* 0x000fea0003800000 */
[----:B--2---:R-:W-:Y:S05]  /*14c50*/  @!P2 BRA `(.L_x_712) ;  /* 0x000000300000a947 */ /* 0x004fea0003800000 */
[----:B------:R1:W2:Y:S04]  /*14c60*/  LDG.E R2, [R4.64] ;  /* 0x0000000604027981 */ /* 0x0002a8000c1e1900 */
[----:B-1----:R-:W2:Y:S02]  /*14c70*/  LDG.E R4, [R4.64+0x4] ;  /* 0x0000040604047981 */ /* 0x002ea4000c1e1900 */
[----:B--2--5:R-:W-:Y:S02]  /*14c80*/  IADD3 R11, -R2, R4, RZ ;  /* 0x00000004020b7210 */ /* 0x024fe40007ffe1ff */
.L_x_712:
[----:B--2---:R-:W2:Y:S04]  /*14c90*/  LDL.LU R7, [R1+0x8] ;  /* 0x0000080001077983 */ /* 0x004ea80000300800 */
[----:B------:R-:W3:Y:S01]  /*14ca0*/  LDL R16, [R1+0x2c] ;  /* 0x00002c0001107983 */ /* 0x000ee20000100800 */
[----:B------:R-:W-:Y:S01]  /*14cb0*/  IMAD.MOV.U32 R2, RZ, RZ, 0x368 ;  /* 0x00000368ff027424 */ /* 0x000fe200078e00ff */
[----:B------:R-:W-:Y:S01]  /*14cc0*/  ISETP.GT.AND P2, PT, R3, 0x1, PT ;  /* 0x000000010300780c */ /* 0x000fe20003f44270 */
[----:B------:R-:W-:Y:S01]  /*14cd0*/  IMAD.IADD R5, R251, 0x1, R250 ;  /* 0x00000001fb057824 */ /* 0x000fe200078e02fa */
[----:B------:R-:W4:Y:S01]  /*14ce0*/  LDL R75, [R1+0x34] ;  /* 0x00003400014b7983 */ /* 0x000f220000100800 */
[----:B------:R-:W-:-:S02]  /*14cf0*/  ISETP.NE.U32.AND P0, PT, RZ, c[0x0][0x500], PT ;  /* 0x00014000ff007a0c */ /* 0x000fc40003f05070 */
[----:B------:R-:W-:Y:S02]  /*14d00*/  SEL R2, R2, 0x328, P2 ;  /* 0x0000032802027807 */ /* 0x000fe40001000000 */
[----:B------:R-:W-:Y:S02]  /*14d10*/  ISETP.NE.AND.EX P0, PT, RZ, c[0x0][0x504], PT, P0 ;  /* 0x00014100ff007a0c */ /* 0x000fe40003f05300 */
[----:B------:R1:W1:Y:S01]  /*14d20*/  LDC.64 R8, c[0x0][R2+0x170] ;  /* 0x00005c0002087b82 */ /* 0x0002620000000a00 */
[----:B------:R-:W-:-:S04]  /*14d30*/  SHF.R.S32.HI R3, RZ, 0x1f, R10 ;  /* 0x0000001fff037819 */ /* 0x000fc8000001140a */
[----:B------:R-:W-:-:S03]  /*14d40*/  SEL R6, R3, RZ, !P0 ;  /* 0x000000ff03067207 */ /* 0x000fc60004000000 */
[----:B------:R1:W2:Y:S08]  /*14d50*/  LDC.64 R14, c[0x0][R2+0x168] ;  /* 0x00005a00020e7b82 */ /* 0x0002b00000000a00 */
[----:B------:R1:W2:Y:S08]  /*14d60*/  LDC.64 R18, c[0x0][R2+0x178] ;  /* 0x00005e0002127b82 */ /* 0x0002b00000000a00 */
[----:B------:R1:W2:Y:S02]  /*14d70*/  LDC.64 R20, c[0x0][R2+0x160] ;  /* 0x0000580002147b82 */ /* 0x0002a40000000a00 */
[----:B-1----:R-:W-:-:S05]  /*14d80*/  IMAD.MOV.U32 R2, RZ, RZ, c[0x0][0x4e8] ;  /* 0x00013a00ff027624 */ /* 0x002fca00078e00ff */
[----:B------:R-:W-:Y:S02]  /*14d90*/  ISETP.NE.AND P5, PT, R2, 0x1, PT ;  /* 0x000000010200780c */ /* 0x000fe40003fa5270 */
[----:B------:R-:W-:-:S05]  /*14da0*/  SEL R2, R10, RZ, !P0 ;  /* 0x000000ff0a027207 */ /* 0x000fca0004000000 */
[----:B------:R-:W-:-:S04]  /*14db0*/  IMAD R4, R9, R2, RZ ;  /* 0x0000000209047224 */ /* 0x000fc800078e02ff */
[----:B------:R-:W-:Y:S02]  /*14dc0*/  IMAD R12, R8, R6, R4 ;  /* 0x00000006080c7224 */ /* 0x000fe400078e0204 */
[----:B------:R-:W-:Y:S01]  /*14dd0*/  @P5 IMAD.HI.U32 R10, R5, c[0x0][0x4ec], RZ ;  /* 0x00013b00050a5a27 */ /* 0x000fe200078e00ff */
[----:B------:R-:W1:Y:S03]  /*14de0*/  S2R R76, SR_TID.X ;  /* 0x00000000004c7919 */ /* 0x000e660000002100 */
[----:B------:R-:W-:Y:S01]  /*14df0*/  IMAD.MOV.U32 R4, RZ, RZ, R5 ;  /* 0x000000ffff047224 */ /* 0x000fe200078e0005 */
[----:B------:R-:W-:Y:S02]  /*14e00*/  @P5 SHF.R.U32.HI R4, RZ, c[0x0][0x4f0], R10 ;  /* 0x00013c00ff045a19 */ /* 0x000fe4000001160a */
[----:B-----5:R-:W-:Y:S02]  /*14e10*/  SHF.R.S32.HI R17, RZ, 0x1f, R0 ;  /* 0x0000001fff117819 */ /* 0x020fe40000011400 */
[----:B------:R-:W-:-:S04]  /*14e20*/  LOP3.LUT R194, R194, 0xfffffffd, RZ, 0xc0, !PT ;  /* 0xfffffffdc2c27812 */ /* 0x000fc800078ec0ff */
[----:B------:R-:W-:Y:S02]  /*14e30*/  LOP3.LUT R194, R194, 0xfffffffe, RZ, 0xc0, !PT ;  /* 0xfffffffec2c27812 */ /* 0x000fe400078ec0ff */
[----:B--2---:R-:W-:Y:S01]  /*14e40*/  LOP3.LUT R3, R7, 0xffff, RZ, 0xc0, !PT ;  /* 0x0000ffff07037812 */ /* 0x004fe200078ec0ff */
[----:B------:R-:W-:Y:S01]  /*14e50*/  IMAD.WIDE.U32 R6, R8, R2, RZ ;  /* 0x0000000208067225 */ /* 0x000fe200078e00ff */
[----:B---3--:R-:W-:-:S03]  /*14e60*/  SEL R10, R16, RZ, P2 ;  /* 0x000000ff100a7207 */ /* 0x008fc60001000000 */
[----:B------:R-:W-:-:S04]  /*14e70*/  IMAD.WIDE.U32 R8, R14, R3, RZ ;  /* 0x000000030e087225 */ /* 0x000fc800078e00ff */
[----:B------:R-:W-:Y:S01]  /*14e80*/  IMAD R13, R15, R3, RZ ;  /* 0x000000030f0d7224 */ /* 0x000fe200078e02ff */
[----:B------:R-:W-:Y:S01]  /*14e90*/  IADD3 R15, P1, P0, R6, R8, R0 ;  /* 0x00000008060f7210 */ /* 0x000fe2000783e000 */
[----:B------:R-:W-:Y:S02]  /*14ea0*/  IMAD.IADD R14, R7, 0x1, R12 ;  /* 0x00000001070e7824 */ /* 0x000fe400078e020c */
[----:B------:R-:W-:Y:S02]  /*14eb0*/  IMAD.IADD R6, R9, 0x1, R13 ;  /* 0x0000000109067824 */ /* 0x000fe400078e020d */
[-C--:B------:R-:W-:Y:S02]  /*14ec0*/  IMAD R12, R19, R10.reuse, RZ ;  /* 0x0000000a130c7224 */ /* 0x080fe400078e02ff */
[----:B------:R-:W-:Y:S02]  /*14ed0*/  IMAD.MOV R7, RZ, RZ, -R4 ;  /* 0x000000ffff077224 */ /* 0x000fe400078e0a04 */
        /* <DEDUP_REMOVED lines=14> */
[----:B-1----:R-:W-:Y:S01]  /*14fc0*/  SHF.R.S32.HI R16, RZ, 0x1f, R76 ;  /* 0x0000001fff107819 */ /* 0x002fe2000001144c */
[----:B------:R-:W-:Y:S01]  /*14fd0*/  IMAD.IADD R4, R7, 0x1, R4 ;  /* 0x0000000107047824 */ /* 0x000fe200078e0204 */
[----:B------:R-:W-:Y:S02]  /*14fe0*/  LEA R7, P0, R6, R8, 0x2 ;  /* 0x0000000806077211 */ /* 0x000fe400078010ff */
[----:B------:R-:W-:Y:S02]  /*14ff0*/  SEL R9, R9, c[0x0][0x454], P2 ;  /* 0x0001150009097a07 */ /* 0x000fe40001000000 */
[----:B------:R-:W-:Y:S02]  /*15000*/  LEA.HI R16, R16, R76, RZ, 0x5 ;  /* 0x0000004c10107211 */ /* 0x000fe400078f28ff */
[----:B------:R-:W-:Y:S02]  /*15010*/  LEA.HI.X R6, R6, R9, R4, 0x2, P0 ;  /* 0x0000000906067211 */ /* 0x000fe400000f1404 */
[----:B------:R-:W-:Y:S01]  /*15020*/  LOP3.LUT R16, R16, 0xffffffe0, RZ, 0xc0, !PT ;  /* 0xffffffe010107812 */ /* 0x000fe200078ec0ff */
[----:B------:R-:W-:Y:S01]  /*15030*/  SHFL.IDX PT, R14, R7, RZ, 0x1c1f ;  /* 0x001c1fff070e7589 */ /* 0x000fe200000e0000 */
[----:B------:R-:W-:-:S03]  /*15040*/  IMAD R4, R11, c[0x0][0x4e8], RZ ;  /* 0x00013a000b047a24 */ /* 0x000fc600078e02ff */
[----:B------:R-:W1:Y:S01]  /*15050*/  SHFL.IDX PT, R15, R6, RZ, 0x1c1f ;  /* 0x001c1fff060f7589 */ /* 0x000e6200000e0000 */
[----:B------:R-:W-:-:S03]  /*15060*/  IMAD.IADD R16, R76, 0x1, -R16 ;  /* 0x000000014c107824 */ /* 0x000fc600078e0a10 */
[----:B------:R-:W-:Y:S04]  /*15070*/  SHFL.IDX PT, R12, R7, 0x1, 0x1c1f ;  /* 0x003c1f00070c7f89 */ /* 0x000fe800000e0000 */
[----:B------:R-:W2:Y:S04]  /*15080*/  SHFL.IDX PT, R13, R6, 0x1, 0x1c1f ;  /* 0x003c1f00060d7f89 */ /* 0x000ea800000e0000 */
[----:B------:R-:W-:Y:S04]  /*15090*/  SHFL.IDX PT, R11, R6, 0x2, 0x1c1f ;  /* 0x005c1f00060b7f89 */ /* 0x000fe800000e0000 */
[----:B------:R4:W-:Y:S01]  /*150a0*/  SHFL.IDX PT, R9, R6, 0x3, 0x1c1f ;  /* 0x007c1f0006097f89 */ /* 0x0009e200000e0000 */
[----:B------:R-:W-:-:S03]  /*150b0*/  LOP3.LUT P0, RZ, R16, 0x3, RZ, 0xc0, !PT ;  /* 0x0000000310ff7812 */ /* 0x000fc6000780c0ff */
[----:B------:R-:W3:Y:S04]  /*150c0*/  SHFL.IDX PT, R10, R7, 0x2, 0x1c1f ;  /* 0x005c1f00070a7f89 */ /* 0x000ee800000e0000 */
[----:B------:R1:W1:Y:S01]  /*150d0*/  SHFL.IDX PT, R8, R7, 0x3, 0x1c1f ;  /* 0x007c1f0007087f89 */ /* 0x00026200000e0000 */
[----:B----4-:R-:W-:-:S05]  /*150e0*/  IMAD.IADD R6, R75, 0x1, R250 ;  /* 0x000000014b067824 */ /* 0x010fca00078e02fa */
[C---:B------:R-:W-:Y:S02]  /*150f0*/  IADD3 R18, R6.reuse, 0x8, RZ ;  /* 0x0000000806127810 */ /* 0x040fe40007ffe0ff */
[CC--:B------:R-:W-:Y:S02]  /*15100*/  ISETP.GE.OR P4, PT, R6.reuse, R4.reuse, P0 ;  /* 0x000000040600720c */ /* 0x0c0fe40000786670 */
[----:B------:R-:W-:Y:S02]  /*15110*/  IADD3 R16, R6, 0x40, RZ ;  /* 0x0000004006107810 */ /* 0x000fe40007ffe0ff */
[-C--:B------:R-:W-:Y:S02]  /*15120*/  ISETP.GE.OR P3, PT, R18, R4.reuse, P0 ;  /* 0x000000041200720c */ /* 0x080fe40000766670 */
[----:B------:R-:W-:Y:S02]  /*15130*/  ISETP.GE.OR P1, PT, R16, R4, P0 ;  /* 0x000000041000720c */ /* 0x000fe40000726670 */
[----:B-1----:R-:W-:-:S05]  /*15140*/  IADD3 R7, R6, 0x48, RZ ;  /* 0x0000004806077810 */ /* 0x002fca0007ffe0ff */
[----:B------:R1:W-:Y:S04]  /*15150*/  @!P4 ST.E [R14.64], R23 ;  /* 0x000000170e00c985 */ /* 0x0003e8000c101906 */
[----:B--2---:R1:W-:Y:S01]  /*15160*/  @!P3 ST.E [R12.64], R24 ;  /* 0x000000180c00b985 */ /* 0x0043e2000c101906 */
[-C--:B------:R-:W-:Y:S02]  /*15170*/  ISETP.GE.AND P3, PT, R16, R4.reuse, PT ;  /* 0x000000041000720c */ /* 0x080fe40003f66270 */
[CC--:B------:R-:W-:Y:S01]  /*15180*/  ISETP.GE.OR P0, PT, R7.reuse, R4.reuse, P0 ;  /* 0x000000040700720c */ /* 0x0c0fe20000706670 */
[----:B---3--:R1:W-:Y:S01]  /*15190*/  @!P1 ST.E [R10.64], R25 ;  /* 0x000000190a009985 */ /* 0x0083e2000c101906 */
[-C--:B------:R-:W-:Y:S02]  /*151a0*/  ISETP.GE.AND P1, PT, R7, R4.reuse, PT ;  /* 0x000000040700720c */ /* 0x080fe40003f26270 */
[----:B------:R-:W-:-:S07]  /*151b0*/  ISETP.GE.AND P6, PT, R18, R4, PT ;  /* 0x000000041200720c */ /* 0x000fce0003fc6270 */
[----:B------:R-:W-:Y:S02]  /*151c0*/  @P3 LOP3.LUT R194, R194, 0x1, RZ, 0xfc, !PT ;  /* 0x00000001c2c23812 */ /* 0x000fe400078efcff */
[----:B------:R1:W-:Y:S01]  /*151d0*/  @!P0 ST.E [R8.64], R22 ;  /* 0x0000001608008985 */ /* 0x0003e2000c101906 */
[----:B------:R-:W-:Y:S02]  /*151e0*/  ISETP.GE.AND P0, PT, R6, R4, PT ;  /* 0x000000040600720c */ /* 0x000fe40003f06270 */
[----:B------:R-:W-:Y:S01]  /*151f0*/  @P1 LOP3.LUT R194, R194, 0x2, RZ, 0xfc, !PT ;  /* 0x00000002c2c21812 */ /* 0x000fe200078efcff */
[----:B------:R-:W-:Y:S05]  /*15200*/  @P2 BRA `(.L_x_713) ;  /* 0x0000089000002947 */ /* 0x000fea0003800000 */
[----:B------:R-:W2:Y:S01]  /*15210*/  LDL R19, [R1+0x28] ;  /* 0x0000280001137983 */ /* 0x000ea20000100800 */
[----:B------:R-:W-:Y:S01]  /*15220*/  IMAD R17, R17, c[0x0][0x3a0], RZ ;  /* 0x0000e80011117a24 */ /* 0x000fe200078e02ff */
[----:B-1----:R-:W-:Y:S01]  /*15230*/  IADD3 R8, R238, R250, RZ ;  /* 0x000000faee087210 */ /* 0x002fe20007ffe0ff */
[----:B------:R-:W-:-:S03]  /*15240*/  IMAD.WIDE.U32 R6, R0, c[0x0][0x3a0], RZ ;  /* 0x0000e80000067a25 */ /* 0x000fc600078e00ff */
[----:B------:R-:W-:Y:S01]  /*15250*/  MOV R5, R8 ;  /* 0x0000000800057202 */ /* 0x000fe20000000f00 */
[----:B------:R-:W-:Y:S02]  /*15260*/  IMAD R0, R0, c[0x0][0x3a4], R17 ;  /* 0x0000e90000007a24 */ /* 0x000fe400078e0211 */
[----:B------:R-:W-:-:S03]  /*15270*/  @P5 IMAD.HI.U32 R9, R8, c[0x0][0x4ec], RZ ;  /* 0x00013b0008095a27 */ /* 0x000fc600078e00ff */
        /* <DEDUP_REMOVED lines=38> */
.L_x_829:
[----:B------:R-:W-:Y:S05]  /*154e0*/  BRA.DIV ~URZ, `(.L_x_715) ;  /* 0x00005fa27f007947 */ /* 0x000fea000b800000 */
[----:B------:R3:W4:Y:S02]  /*154f0*/  SHFL.IDX PT, R0, R13, RZ, 0x1c1f ;  /* 0x001c1fff0d007589 */ /* 0x00072400000e0000 */
.L_x_830:
[----:B------:R-:W-:Y:S01]  /*15500*/  IADD3 R12, R239, R250, RZ ;  /* 0x000000faef0c7210 */ /* 0x000fe20007ffe0ff */
        /* <DEDUP_REMOVED lines=10> */
[CC--:B------:R-:W-:Y:S02]  /*155b0*/  @!P1 LEA R8, P4, R235.reuse, R0.reuse, 0x1 ;  /* 0x00000000eb089211 */ /* 0x0c0fe400078808ff */
[----:B------:R-:W-:Y:S02]  /*155c0*/  @!P0 LEA R2, P3, R236, R0, 0x1 ;  /* 0x00000000ec028211 */ /* 0x000fe400078608ff */
[-C--:B--2---:R-:W-:Y:S02]  /*155d0*/  @!P2 LEA.HI.X R11, R210, R6.reuse, R15, 0x1, P5 ;  /* 0x00000006d20ba211 */ /* 0x084fe400028f0c0f */
[-C--:B------:R-:W-:Y:S02]  /*155e0*/  @!P1 LEA.HI.X R9, R235, R6.reuse, R14, 0x1, P4 ;  /* 0x00000006eb099211 */ /* 0x080fe400020f0c0e */
[----:B------:R-:W-:Y:S01]  /*155f0*/  @!P0 LEA.HI.X R3, R236, R6, R5, 0x1, P3 ;  /* 0x00000006ec038211 */ /* 0x000fe200018f0c05 */
[----:B------:R2:W-:Y:S04]  /*15600*/  @!P2 ST.E.128 [R10.64], R24 ;  /* 0x000000180a00a985 */ /* 0x0005e8000c101d06 */
[----:B------:R2:W-:Y:S04]  /*15610*/  @!P1 ST.E.128 [R8.64], R20 ;  /* 0x0000001408009985 */ /* 0x0005e8000c101d06 */
[----:B------:R2:W-:Y:S02]  /*15620*/  @!P0 ST.E.128 [R2.64], R16 ;  /* 0x0000001002008985 */ /* 0x0005e4000c101d06 */
.L_x_717:
[----:B------:R-:W-:Y:S05]  /*15630*/  BSYNC B0 ;  /* 0x0000000000007941 */ /* 0x000fea0003800000 */
.L_x_716:
[----:B------:R-:W-:Y:S05]  /*15640*/  BRA.DIV ~URZ, `(.L_x_718) ;  /* 0x00005eb27f007947 */ /* 0x000fea000b800000 */
[----:B--2---:R2:W1:Y:S04]  /*15650*/  SHFL.IDX PT, R6, R7, 0x1, 0x1c1f ;  /* 0x003c1f0007067f89 */ /* 0x00446800000e0000 */
[----:B----4-:R2:W4:Y:S02]  /*15660*/  SHFL.IDX PT, R0, R13, 0x1, 0x1c1f ;  /* 0x003c1f000d007f89 */ /* 0x01052400000e0000 */
.L_x_831:
        /* <DEDUP_REMOVED lines=13> */
[-C--:B-1----:R-:W-:Y:S02]  /*15740*/  @!P2 LEA.HI.X R11, R210, R6.reuse, R15, 0x1, P5 ;  /* 0x00000006d20ba211 */ /* 0x082fe400028f0c0f */
[-C--:B------:R-:W-:Y:S02]  /*15750*/  @!P1 LEA.HI.X R9, R235, R6.reuse, R14, 0x1, P4 ;  /* 0x00000006eb099211 */ /* 0x080fe400020f0c0e */
[----:B------:R-:W-:Y:S01]  /*15760*/  @!P0 LEA.HI.X R3, R236, R6, R5, 0x1, P3 ;  /* 0x00000006ec038211 */ /* 0x000fe200018f0c05 */
[----:B------:R1:W-:Y:S04]  /*15770*/  @!P2 ST.E.128 [R10.64], R36 ;  /* 0x000000240a00a985 */ /* 0x0003e8000c101d06 */
[----:B------:R1:W-:Y:S04]  /*15780*/  @!P1 ST.E.128 [R8.64], R32 ;  /* 0x0000002008009985 */ /* 0x0003e8000c101d06 */
[----:B------:R1:W-:Y:S02]  /*15790*/  @!P0 ST.E.128 [R2.64], R28 ;  /* 0x0000001c02008985 */ /* 0x0003e4000c101d06 */
.L_x_720:
[----:B------:R-:W-:Y:S05]  /*157a0*/  BSYNC B0 ;  /* 0x0000000000007941 */ /* 0x000fea0003800000 */
.L_x_719:
[----:B------:R-:W-:Y:S05]  /*157b0*/  BRA.DIV ~URZ, `(.L_x_721) ;  /* 0x00005e127f007947 */ /* 0x000fea000b800000 */
[----:B-1----:R1:W2:Y:S02]  /*157c0*/  SHFL.IDX PT, R6, R7, 0x2, 0x1c1f ;  /* 0x005c1f0007067f89 */ /* 0x0022a400000e0000 */
.L_x_832:
[----:B------:R-:W-:Y:S05]  /*157d0*/  BRA.DIV ~URZ, `(.L_x_722) ;  /* 0x00005e627f007947 */ /* 0x000fea000b800000 */
[----:B----4-:R4:W1:Y:S02]  /*157e0*/  SHFL.IDX PT, R0, R13, 0x2, 0x1c1f ;  /* 0x005c1f000d007f89 */ /* 0x01086400000e0000 */
.L_x_833:
        /* <DEDUP_REMOVED lines=19> */
.L_x_724:
[----:B------:R-:W-:Y:S05]  /*15920*/  BSYNC B0 ;  /* 0x0000000000007941 */ /* 0x000fea0003800000 */
.L_x_723:
[----:B------:R-:W-:Y:S05]  /*15930*/  BRA.DIV ~URZ, `(.L_x_725) ;  /* 0x00005d727f007947 */ /* 0x000fea000b800000 */
[----:B--2---:R2:W3:Y:S04]  /*15940*/  SHFL.IDX PT, R6, R7, 0x3, 0x1c1f ;  /* 0x007c1f0007067f89 */ /* 0x0044e800000e0000 */
[----:B-1----:R2:W1:Y:S02]  /*15950*/  SHFL.IDX PT, R0, R13, 0x3, 0x1c1f ;  /* 0x007c1f000d007f89 */ /* 0x00246400000e0000 */
.L_x_834:
[----:B------:R-:W-:-:S04]  /*15960*/  IADD3 R2, R12, 0x60, RZ ;  /* 0x000000600c027810 */ /* 0x000fc80007ffe0ff */
[----:B------:R-:W-:-:S13]  /*15970*/  ISETP.GE.AND P0, PT, R2, R4, PT ;  /* 0x000000040200720c */ /* 0x000fda0003f06270 */
[----:B------:R-:W-:Y:S05]  /*15980*/  @P0 BRA `(.L_x_726) ;  /* 0x0000264000000947 */ /* 0x000fea0003800000 */
[----:B------:R-:W-:Y:S02]  /*15990*/  ISETP.GE.AND P1, PT, R210, c[0x0][0x3c8], PT ;  /* 0x0000f200d2007a0c */ /* 0x000fe40003f26270 */
[----:B------:R-:W-:Y:S02]  /*159a0*/  ISETP.GE.AND P0, PT, R235, c[0x0][0x3c8], PT ;  /* 0x0000f200eb007a0c */ /* 0x000fe40003f06270 */
[----:B------:R-:W-:Y:S02]  /*159b0*/  SHF.R.S32.HI R8, RZ, 0x1f, R210 ;  /* 0x0000001fff087819 */ /* 0x000fe400000114d2 */
[----:B--2---:R-:W-:-:S07]  /*159c0*/  SHF.R.S32.HI R7, RZ, 0x1f, R235 ;  /* 0x0000001fff077819 */ /* 0x004fce00000114eb */
[CC--:B-1----:R-:W-:Y:S02]  /*159d0*/  @!P1 LEA R4, P3, R210.reuse, R0.reuse, 0x1 ;  /* 0x00000000d2049211 */ /* 0x0c2fe400078608ff */
[C---:B------:R-:W-:Y:S02]  /*159e0*/  @!P0 LEA R2, P2, R235.reuse, R0, 0x1 ;  /* 0x00000000eb028211 */ /* 0x040fe400078408ff */
[-C--:B---3--:R-:W-:Y:S02]  /*159f0*/  @!P1 LEA.HI.X R5, R210, R6.reuse, R8, 0x1, P3 ;  /* 0x00000006d2059211 */ /* 0x088fe400018f0c08 */
[----:B------:R-:W-:-:S03]  /*15a00*/  @!P0 LEA.HI.X R3, R235, R6, R7, 0x1, P2 ;  /* 0x00000006eb038211 */ /* 0x000fc600010f0c07 */
[----:B------:R1:W-:Y:S04]  /*15a10*/  @!P1 ST.E.128 [R4.64], R60 ;  /* 0x0000003c04009985 */ /* 0x0003e8000c101d06 */
[----:B------:R1:W-:Y:S01]  /*15a20*/  @!P0 ST.E.128 [R2.64], R56 ;  /* 0x0000003802008985 */ /* 0x0003e2000c101d06 */
[----:B------:R-:W-:-:S13]  /*15a30*/  ISETP.GE.AND P0, PT, R236, c[0x0][0x3c8], PT ;  /* 0x0000f200ec007a0c */ /* 0x000fda0003f06270 */
[----:B------:R-:W-:Y:S05]  /*15a40*/  @P0 BRA `(.L_x_726) ;  /* 0x0000258000000947 */ /* 0x000fea0003800000 */
[----:B------:R-:W-:Y:S02]  /*15a50*/  SHF.R.S32.HI R7, RZ, 0x1f, R236 ;  /* 0x0000001fff077819 */ /* 0x000fe400000114ec */
[----:B-1----:R-:W-:-:S04]  /*15a60*/  LEA R2, P0, R236, R0, 0x1 ;  /* 0x00000000ec027211 */ /* 0x002fc800078008ff */
[----:B------:R-:W-:-:S05]  /*15a70*/  LEA.HI.X R3, R236, R6, R7, 0x1, P0 ;  /* 0x00000006ec037211 */ /* 0x000fca00000f0c07 */
[----:B------:R1:W-:Y:S01]  /*15a80*/  ST.E.128 [R2.64], R52 ;  /* 0x0000003402007985 */ /* 0x0003e2000c101d06 */
[----:B------:R-:W-:Y:S05]  /*15a90*/  BRA `(.L_x_726) ;  /* 0x0000253000007947 */ /* 0x000fea0003800000 */
.L_x_713:
        /* <DEDUP_REMOVED lines=33> */
.L_x_835:
[----:B------:R-:W-:Y:S05]  /*15cb0*/  BRA.DIV ~URZ, `(.L_x_728) ;  /* 0x00005b327f007947 */ /* 0x000fea000b800000 */
[----:B------:R3:W4:Y:S02]  /*15cc0*/  SHFL.IDX PT, R0, R13, RZ, 0x1c1f ;  /* 0x001c1fff0d007589 */ /* 0x00072400000e0000 */
.L_x_836:
[----:B------:R-:W-:Y:S01]  /*15cd0*/  BSSY B0, `(.L_x_729) ;  /* 0x0000054000007945 */ /* 0x000fe20003800000 */
[----:B------:R-:W-:Y:S05]  /*15ce0*/  @P0 BRA `(.L_x_730) ;  /* 0x0000052000000947 */ /* 0x000fea0003800000 */
[C---:B------:R-:W-:Y:S02]  /*15cf0*/  ISETP.GE.AND P1, PT, R234.reuse, c[0x0][0x3c8], PT ;  /* 0x0000f200ea007a0c */ /* 0x040fe40003f26270 */
[C---:B------:R-:W-:Y:S02]  /*15d00*/  IADD3 R9, R234.reuse, 0x8, RZ ;  /* 0x00000008ea097810 */ /* 0x040fe40007ffe0ff */
[----:B------:R-:W-:Y:S02]  /*15d10*/  IADD3 R10, R234, 0x10, RZ ;  /* 0x00000010ea0a7810 */ /* 0x000fe40007ffe0ff */
[----:B------:R-:W-:Y:S02]  /*15d20*/  ISETP.GE.AND P2, PT, R9, c[0x0][0x3c8], PT ;  /* 0x0000f20009007a0c */ /* 0x000fe40003f46270 */
[----:B------:R-:W-:-:S02]  /*15d30*/  SHF.R.S32.HI R6, RZ, 0x1f, R234 ;  /* 0x0000001fff067819 */ /* 0x000fc400000114ea */
[----:B------:R-:W-:Y:S02]  /*15d40*/  ISETP.GE.AND P4, PT, R10, c[0x0][0x3c8], PT ;  /* 0x0000f2000a007a0c */ /* 0x000fe40003f86270 */
[C---:B------:R-:W-:Y:S02]  /*15d50*/  IADD3 R11, R234.reuse, 0x8, RZ ;  /* 0x00000008ea0b7810 */ /* 0x040fe40007ffe0ff */
[C---:B----4-:R-:W-:Y:S02]  /*15d60*/  @!P1 LEA R2, P0, R234.reuse, R0, 0x2 ;  /* 0x00000000ea029211 */ /* 0x050fe400078010ff */
[----:B------:R-:W-:Y:S02]  /*15d70*/  SHF.R.S32.HI R11, RZ, 0x1f, R11 ;  /* 0x0000001fff0b7819 */ /* 0x000fe4000001140b */
[----:B--2---:R-:W-:Y:S02]  /*15d80*/  @!P1 LEA.HI.X R3, R234, R4, R6, 0x2, P0 ;  /* 0x00000004ea039211 */ /* 0x004fe400000f1406 */
[----:B------:R-:W-:-:S02]  /*15d90*/  @!P2 LEA R6, P0, R9, R0, 0x2 ;  /* 0x000000000906a211 */ /* 0x000fc400078010ff */
[C---:B------:R-:W-:Y:S01]  /*15da0*/  IADD3 R5, R234.reuse, 0x18, RZ ;  /* 0x00000018ea057810 */ /* 0x040fe20007ffe0ff */
[----:B------:R2:W-:Y:S01]  /*15db0*/  @!P1 ST.E.64 [R2.64], R156 ;  /* 0x0000009c02009985 */ /* 0x0005e2000c101b06 */
[----:B------:R-:W-:Y:S02]  /*15dc0*/  @!P2 LEA.HI.X R7, R9, R4, R11, 0x2, P0 ;  /* 0x000000040907a211 */ /* 0x000fe400000f140b */
[----:B------:R-:W-:Y:S02]  /*15dd0*/  ISETP.GE.AND P3, PT, R5, c[0x0][0x3c8], PT ;  /* 0x0000f20005007a0c */ /* 0x000fe40003f66270 */
[C---:B------:R-:W-:Y:S01]  /*15de0*/  IADD3 R11, R234.reuse, 0x10, RZ ;  /* 0x00000010ea0b7810 */ /* 0x040fe20007ffe0ff */
[----:B------:R4:W-:Y:S01]  /*15df0*/  @!P2 ST.E.64 [R6.64], R158 ;  /* 0x0000009e0600a985 */ /* 0x0009e2000c101b06 */
[----:B------:R-:W-:Y:S02]  /*15e00*/  IADD3 R8, R234, 0x20, RZ ;  /* 0x00000020ea087810 */ /* 0x000fe40007ffe0ff */
[----:B------:R-:W-:-:S02]  /*15e10*/  SHF.R.S32.HI R11, RZ, 0x1f, R11 ;  /* 0x0000001fff0b7819 */ /* 0x000fc4000001140b */
[----:B------:R-:W-:Y:S02]  /*15e20*/  ISETP.GE.AND P1, PT, R8, c[0x0][0x3c8], PT ;  /* 0x0000f20008007a0c */ /* 0x000fe40003f26270 */
[C---:B------:R-:W-:Y:S02]  /*15e30*/  IADD3 R9, R234.reuse, 0x28, RZ ;  /* 0x00000028ea097810 */ /* 0x040fe40007ffe0ff */
[----:B------:R-:W-:-:S04]  /*15e40*/  IADD3 R14, R234, 0x48, RZ ;  /* 0x00000048ea0e7810 */ /* 0x000fc80007ffe0ff */
[----:B------:R-:W-:Y:S02]  /*15e50*/  SHF.R.S32.HI R14, RZ, 0x1f, R14 ;  /* 0x0000001fff0e7819 */ /* 0x000fe4000001140e */
[----:B--2---:R-:W-:-:S04]  /*15e60*/  @!P4 LEA R2, P0, R10, R0, 0x2 ;  /* 0x000000000a02c211 */ /* 0x004fc800078010ff */
[----:B------:R-:W-:Y:S02]  /*15e70*/  @!P4 LEA.HI.X R3, R10, R4, R11, 0x2, P0 ;  /* 0x000000040a03c211 */ /* 0x000fe400000f140b */
[----:B------:R-:W-:Y:S02]  /*15e80*/  IADD3 R11, R234, 0x18, RZ ;  /* 0x00000018ea0b7810 */ /* 0x000fe40007ffe0ff */
[----:B----4-:R-:W-:Y:S01]  /*15e90*/  @!P3 LEA R6, P0, R5, R0, 0x2 ;  /* 0x000000000506b211 */ /* 0x010fe200078010ff */
[----:B------:R2:W-:Y:S01]  /*15ea0*/  @!P4 ST.E.64 [R2.64], R160 ;  /* 0x000000a00200c985 */ /* 0x0005e2000c101b06 */
[----:B------:R-:W-:Y:S02]  /*15eb0*/  SHF.R.S32.HI R11, RZ, 0x1f, R11 ;  /* 0x0000001fff0b7819 */ /* 0x000fe4000001140b */
[----:B------:R-:W-:Y:S02]  /*15ec0*/  ISETP.GE.AND P4, PT, R9, c[0x0][0x3c8], PT ;  /* 0x0000f20009007a0c */ /* 0x000fe40003f86270 */
[----:B------:R-:W-:-:S02]  /*15ed0*/  @!P3 LEA.HI.X R7, R5, R4, R11, 0x2, P0 ;  /* 0x000000040507b211 */ /* 0x000fc400000f140b */
[C---:B------:R-:W-:Y:S02]  /*15ee0*/  IADD3 R11, R234.reuse, 0x20, RZ ;  /* 0x00000020ea0b7810 */ /* 0x040fe40007ffe0ff */
[----:B------:R-:W-:Y:S01]  /*15ef0*/  IADD3 R10, R234, 0x30, RZ ;  /* 0x00000030ea0a7810 */ /* 0x000fe20007ffe0ff */
[----:B------:R4:W-:Y:S01]  /*15f00*/  @!P3 ST.E.64 [R6.64], R162 ;  /* 0x000000a20600b985 */ /* 0x0009e2000c101b06 */
[----:B------:R-:W-:Y:S02]  /*15f10*/  SHF.R.S32.HI R11, RZ, 0x1f, R11 ;  /* 0x0000001fff0b7819 */ /* 0x000fe4000001140b */
[----:B------:R-:W-:Y:S02]  /*15f20*/  ISETP.GE.AND P2, PT, R10, c[0x0][0x3c8], PT ;  /* 0x0000f2000a007a0c */ /* 0x000fe40003f46270 */
[----:B------:R-:W-:Y:S02]  /*15f30*/  IADD3 R5, R234, 0x38, RZ ;  /* 0x00000038ea057810 */ /* 0x000fe40007ffe0ff */
[----:B--2---:R-:W-:-:S04]  /*15f40*/  @!P1 LEA R2, P0, R8, R0, 0x2 ;  /* 0x0000000008029211 */ /* 0x004fc800078010ff */
[----:B------:R-:W-:Y:S02]  /*15f50*/  @!P1 LEA.HI.X R3, R8, R4, R11, 0x2, P0 ;  /* 0x0000000408039211 */ /* 0x000fe400000f140b */
[C---:B------:R-:W-:Y:S02]  /*15f60*/  IADD3 R11, R234.reuse, 0x28, RZ ;  /* 0x00000028ea0b7810 */ /* 0x040fe40007ffe0ff */
[----:B------:R-:W-:Y:S01]  /*15f70*/  IADD3 R8, R234, 0x40, RZ ;  /* 0x00000040ea087810 */ /* 0x000fe20007ffe0ff */
[----:B------:R2:W-:Y:S01]  /*15f80*/  @!P1 ST.E.64 [R2.64], R148 ;  /* 0x0000009402009985 */ /* 0x0005e2000c101b06 */
[----:B----4-:R-:W-:Y:S02]  /*15f90*/  @!P4 LEA R6, P0, R9, R0, 0x2 ;  /* 0x000000000906c211 */ /* 0x010fe400078010ff */
[----:B------:R-:W-:Y:S02]  /*15fa0*/  SHF.R.S32.HI R11, RZ, 0x1f, R11 ;  /* 0x0000001fff0b7819 */ /* 0x000fe4000001140b */
[----:B------:R-:W-:-:S02]  /*15fb0*/  ISETP.GE.AND P1, PT, R5, c[0x0][0x3c8], PT ;  /* 0x0000f20005007a0c */ /* 0x000fc40003f26270 */
[----:B------:R-:W-:Y:S02]  /*15fc0*/  @!P4 LEA.HI.X R7, R9, R4, R11, 0x2, P0 ;  /* 0x000000040907c211 */ /* 0x000fe400000f140b */
[C---:B------:R-:W-:Y:S02]  /*15fd0*/  IADD3 R11, R234.reuse, 0x30, RZ ;  /* 0x00000030ea0b7810 */ /* 0x040fe40007ffe0ff */
[----:B------:R-:W-:Y:S01]  /*15fe0*/  IADD3 R9, R234, 0x38, RZ ;  /* 0x00000038ea097810 */ /* 0x000fe20007ffe0ff */
[----:B------:R4:W-:Y:S01]  /*15ff0*/  @!P4 ST.E.64 [R6.64], R152 ;  /* 0x000000980600c985 */ /* 0x0009e2000c101b06 */
[----:B------:R-:W-:Y:S02]  /*16000*/  SHF.R.S32.HI R11, RZ, 0x1f, R11 ;  /* 0x0000001fff0b7819 */ /* 0x000fe4000001140b */
[----:B------:R-:W-:Y:S02]  /*16010*/  ISETP.GE.AND P4, PT, R8, c[0x0][0x3c8], PT ;  /* 0x0000f20008007a0c */ /* 0x000fe40003f86270 */
[----:B------:R-:W-:-:S02]  /*16020*/  SHF.R.S32.HI R9, RZ, 0x1f, R9 ;  /* 0x0000001fff097819 */ /* 0x000fc40000011409 */
[----:B--2---:R-:W-:-:S04]  /*16030*/  @!P2 LEA R2, P0, R10, R0, 0x2 ;  /* 0x000000000a02a211 */ /* 0x004fc800078010ff */
[----:B------:R-:W-:Y:S02]  /*16040*/  @!P2 LEA.HI.X R3, R10, R4, R11, 0x2, P0 ;  /* 0x000000040a03a211 */ /* 0x000fe400000f140b */
[C---:B------:R-:W-:Y:S02]  /*16050*/  IADD3 R10, R234.reuse, 0x48, RZ ;  /* 0x00000048ea0a7810 */ /* 0x040fe40007ffe0ff */
[----:B------:R-:W-:Y:S01]  /*16060*/  IADD3 R11, R234, 0x50, RZ ;  /* 0x00000050ea0b7810 */ /* 0x000fe20007ffe0ff */
[----:B------:R2:W-:Y:S01]  /*16070*/  @!P2 ST.E.64 [R2.64], R164 ;  /* 0x000000a40200a985 */ /* 0x0005e2000c101b06 */
[----:B------:R-:W-:Y:S02]  /*16080*/  ISETP.GE.AND P3, PT, R10, c[0x0][0x3c8], PT ;  /* 0x0000f2000a007a0c */ /* 0x000fe40003f66270 */
[----:B----4-:R-:W-:Y:S02]  /*16090*/  @!P1 LEA R6, P0, R5, R0, 0x2 ;  /* 0x0000000005069211 */ /* 0x010fe400078010ff */
[----:B------:R-:W-:-:S02]  /*160a0*/  ISETP.GE.AND P2, PT, R11, c[0x0][0x3c8], PT ;  /* 0x0000f2000b007a0c */ /* 0x000fc40003f46270 */
[----:B------:R-:W-:Y:S02]  /*160b0*/  @!P1 LEA.HI.X R7, R5, R4, R9, 0x2, P0 ;  /* 0x0000000405079211 */ /* 0x000fe400000f1409 */
[C---:B------:R-:W-:Y:S02]  /*160c0*/  IADD3 R9, R234.reuse, 0x40, RZ ;  /* 0x00000040ea097810 */ /* 0x040fe40007ffe0ff */
[----:B------:R-:W-:Y:S01]  /*160d0*/  IADD3 R5, R234, 0x58, RZ ;  /* 0x00000058ea057810 */ /* 0x000fe20007ffe0ff */
[----:B------:R4:W-:Y:S01]  /*160e0*/  @!P1 ST.E.64 [R6.64], R166 ;  /* 0x000000a606009985 */ /* 0x0009e2000c101b06 */
[----:B------:R-:W-:Y:S02]  /*160f0*/  SHF.R.S32.HI R9, RZ, 0x1f, R9 ;  /* 0x0000001fff097819 */ /* 0x000fe40000011409 */
[----:B------:R-:W-:Y:S02]  /*16100*/  ISETP.GE.AND P1, PT, R5, c[0x0][0x3c8], PT ;  /* 0x0000f20005007a0c */ /* 0x000fe40003f26270 */
[----:B--2---:R-:W-:-:S04]  /*16110*/  @!P4 LEA R2, P0, R8, R0, 0x2 ;  /* 0x000000000802c211 */ /* 0x004fc800078010ff */
[----:B------:R-:W-:Y:S02]  /*16120*/  @!P4 LEA.HI.X R3, R8, R4, R9, 0x2, P0 ;  /* 0x000000040803c211 */ /* 0x000fe400000f1409 */
[----:B------:R-:W-:-:S03]  /*16130*/  @!P3 LEA R8, P0, R10, R0, 0x2 ;  /* 0x000000000a08b211 */ /* 0x000fc600078010ff */
[----:B------:R2:W-:Y:S01]  /*16140*/  @!P4 ST.E.64 [R2.64], R106 ;  /* 0x0000006a0200c985 */ /* 0x0005e2000c101b06 */
[----:B------:R-:W-:Y:S02]  /*16150*/  @!P3 LEA.HI.X R9, R10, R4, R14, 0x2, P0 ;  /* 0x000000040a09b211 */ /* 0x000fe400000f140e */
[C---:B------:R-:W-:Y:S02]  /*16160*/  IADD3 R14, R234.reuse, 0x50, RZ ;  /* 0x00000050ea0e7810 */ /* 0x040fe40007ffe0ff */
[C---:B----4-:R-:W-:Y:S01]  /*16170*/  @!P2 LEA R6, P0, R11.reuse, R0, 0x2 ;  /* 0x000000000b06a211 */ /* 0x050fe200078010ff */
[----:B------:R4:W-:Y:S01]  /*16180*/  @!P3 ST.E.64 [R8.64], R170 ;  /* 0x000000aa0800b985 */ /* 0x0009e2000c101b06 */
[----:B------:R-:W-:Y:S02]  /*16190*/  SHF.R.S32.HI R14, RZ, 0x1f, R14 ;  /* 0x0000001fff0e7819 */ /* 0x000fe4000001140e */
[----:B------:R-:W-:Y:S02]  /*161a0*/  IADD3 R10, R234, 0x58, RZ ;  /* 0x00000058ea0a7810 */ /* 0x000fe40007ffe0ff */
[----:B------:R-:W-:-:S02]  /*161b0*/  @!P2 LEA.HI.X R7, R11, R4, R14, 0x2, P0 ;  /* 0x000000040b07a211 */ /* 0x000fc400000f140e */
[----:B------:R-:W-:-:S03]  /*161c0*/  SHF.R.S32.HI R10, RZ, 0x1f, R10 ;  /* 0x0000001fff0a7819 */ /* 0x000fc6000001140a */
[----:B------:R4:W-:Y:S01]  /*161d0*/  @!P2 ST.E.64 [R6.64], R168 ;  /* 0x000000a80600a985 */ /* 0x0009e2000c101b06 */
[----:B--2---:R-:W-:-:S04]  /*161e0*/  @!P1 LEA R2, P0, R5, R0, 0x2 ;  /* 0x0000000005029211 */ /* 0x004fc800078010ff */
[----:B------:R-:W-:-:S05]  /*161f0*/  @!P1 LEA.HI.X R3, R5, R4, R10, 0x2, P0 ;  /* 0x0000000405039211 */ /* 0x000fca00000f140a */
[----:B------:R4:W-:Y:S04]  /*16200*/  @!P1 ST.E.64 [R2.64], R84 ;  /* 0x0000005402009985 */ /* 0x0009e8000c101b06 */
.L_x_730:
[----:B------:R-:W-:Y:S05]  /*16210*/  BSYNC B0 ;  /* 0x0000000000007941 */ /* 0x000fea0003800000 */
.L_x_729:
[----:B------:R-:W-:Y:S05]  /*16220*/  BRA.DIV ~URZ, `(.L_x_731) ;  /* 0x000056327f007947 */ /* 0x000fea000b800000 */
[----:B--2---:R2:W1:Y:S04]  /*16230*/  SHFL.IDX PT, R4, R12, 0x1, 0x1c1f ;  /* 0x003c1f000c047f89 */ /* 0x00446800000e0000 */
[----:B----4-:R2:W4:Y:S02]  /*16240*/  SHFL.IDX PT, R0, R13, 0x1, 0x1c1f ;  /* 0x003c1f000d007f89 */ /* 0x01052400000e0000 */
.L_x_837:
[----:B------:R-:W-:Y:S01]  /*16250*/  BSSY B0, `(.L_x_732) ;  /* 0x0000054000007945 */ /* 0x000fe20003800000 */
[----:B------:R-:W-:Y:S05]  /*16260*/  @P6 BRA `(.L_x_733) ;  /* 0x0000052000006947 */ /* 0x000fea0003800000 */
[C---:B------:R-:W-:Y:S02]  /*16270*/  ISETP.GE.AND P1, PT, R234.reuse, c[0x0][0x3c8], PT ;  /* 0x0000f200ea007a0c */ /* 0x040fe40003f26270 */
[C---:B------:R-:W-:Y:S02]  /*16280*/  IADD3 R9, R234.reuse, 0x8, RZ ;  /* 0x00000008ea097810 */ /* 0x040fe40007ffe0ff */
[----:B------:R-:W-:Y:S02]  /*16290*/  IADD3 R11, R234, 0x10, RZ ;  /* 0x00000010ea0b7810 */ /* 0x000fe40007ffe0ff */
[----:B------:R-:W-:-:S02]  /*162a0*/  ISETP.GE.AND P0, PT, R9, c[0x0][0x3c8], PT ;  /* 0x0000f20009007a0c */ /* 0x000fc40003f06270 */
[C---:B------:R-:W-:Y:S02]  /*162b0*/  IADD3 R5, R234.reuse, 0x18, RZ ;  /* 0x00000018ea057810 */ /* 0x040fe40007ffe0ff */
[----:B------:R-:W-:Y:S02]  /*162c0*/  SHF.R.S32.HI R6, RZ, 0x1f, R234 ;  /* 0x0000001fff067819 */ /* 0x000fe400000114ea */
[----:B------:R-:W-:Y:S02]  /*162d0*/  ISETP.GE.AND P3, PT, R11, c[0x0][0x3c8], PT ;  /* 0x0000f2000b007a0c */ /* 0x000fe40003f66270 */
[C---:B----4-:R-:W-:Y:S02]  /*162e0*/  @!P1 LEA R2, P2, R234.reuse, R0, 0x2 ;  /* 0x00000000ea029211 */ /* 0x050fe400078410ff */
[----:B------:R-:W-:Y:S02]  /*162f0*/  IADD3 R10, R234, 0x8, RZ ;  /* 0x00000008ea0a7810 */ /* 0x000fe40007ffe0ff */
[----:B------:R-:W-:-:S02]  /*16300*/  ISETP.GE.AND P5, PT, R5, c[0x0][0x3c8], PT ;  /* 0x0000f20005007a0c */ /* 0x000fc40003fa6270 */
[C---:B-1----:R-:W-:Y:S02]  /*16310*/  @!P1 LEA.HI.X R3, R234.reuse, R4, R6, 0x2, P2 ;  /* 0x00000004ea039211 */ /* 0x042fe400010f1406 */
[----:B------:R-:W-:Y:S02]  /*16320*/  SHF.R.S32.HI R10, RZ, 0x1f, R10 ;  /* 0x0000001fff0a7819 */ /* 0x000fe4000001140a */
[C---:B------:R-:W-:Y:S01]  /*16330*/  @!P0 LEA R6, P2, R9.reuse, R0, 0x2 ;  /* 0x0000000009068211 */ /* 0x040fe200078410ff */
[----:B------:R1:W-:Y:S01]  /*16340*/  @!P1 ST.E.64 [R2.64], R140 ;  /* 0x0000008c02009985 */ /* 0x0003e2000c101b06 */
[C---:B------:R-:W-:Y:S02]  /*16350*/  IADD3 R8, R234.reuse, 0x20, RZ ;  /* 0x00000020ea087810 */ /* 0x040fe40007ffe0ff */
[----:B------:R-:W-:Y:S02]  /*16360*/  @!P0 LEA.HI.X R7, R9, R4, R10, 0x2, P2 ;  /* 0x0000000409078211 */ /* 0x000fe400010f140a */
[----:B------:R-:W-:-:S02]  /*16370*/  IADD3 R14, R234, 0x10, RZ ;  /* 0x00000010ea0e7810 */ /* 0x000fc40007ffe0ff */
[----:B------:R-:W-:Y:S01]  /*16380*/  ISETP.GE.AND P2, PT, R8, c[0x0][0x3c8], PT ;  /* 0x0000f20008007a0c */ /* 0x000fe20003f46270 */
[----:B------:R4:W-:Y:S01]  /*16390*/  @!P0 ST.E.64 [R6.64], R144 ;  /* 0x0000009006008985 */ /* 0x0009e2000c101b06 */
[C---:B------:R-:W-:Y:S02]  /*163a0*/  IADD3 R9, R234.reuse, 0x18, RZ ;  /* 0x00000018ea097810 */ /* 0x040fe40007ffe0ff */
[----:B------:R-:W-:Y:S02]  /*163b0*/  IADD3 R10, R234, 0x28, RZ ;  /* 0x00000028ea0a7810 */ /* 0x000fe40007ffe0ff */
[----:B------:R-:W-:Y:S02]  /*163c0*/  SHF.R.S32.HI R14, RZ, 0x1f, R14 ;  /* 0x0000001fff0e7819 */ /* 0x000fe4000001140e */
[----:B------:R-:W-:Y:S02]  /*163d0*/  SHF.R.S32.HI R9, RZ, 0x1f, R9 ;  /* 0x0000001fff097819 */ /* 0x000fe40000011409 */
[----:B------:R-:W-:-:S02]  /*163e0*/  ISETP.GE.AND P1, PT, R10, c[0x0][0x3c8], PT ;  /* 0x0000f2000a007a0c */ /* 0x000fc40003f26270 */
[C---:B------:R-:W-:Y:S02]  /*163f0*/  IADD3 R17, R234.reuse, 0x40, RZ ;  /* 0x00000040ea117810 */ /* 0x040fe40007ffe0ff */
[C---:B------:R-:W-:Y:S02]  /*16400*/  IADD3 R15, R234.reuse, 0x30, RZ ;  /* 0x00000030ea0f7810 */ /* 0x040fe40007ffe0ff */
[----:B------:R-:W-:Y:S02]  /*16410*/  IADD3 R18, R234, 0x40, RZ ;  /* 0x00000040ea127810 */ /* 0x000fe40007ffe0ff */
[----:B------:R-:W-:Y:S02]  /*16420*/  SHF.R.S32.HI R15, RZ, 0x1f, R15 ;  /* 0x0000001fff0f7819 */ /* 0x000fe4000001140f */
[----:B------:R-:W-:Y:S02]  /*16430*/  SHF.R.S32.HI R18, RZ, 0x1f, R18 ;  /* 0x0000001fff127819 */ /* 0x000fe40000011412 */
[----:B-1----:R-:W-:-:S02]  /*16440*/  @!P3 LEA R2, P4, R11, R0, 0x2 ;  /* 0x000000000b02b211 */ /* 0x002fc400078810ff */
[C---:B------:R-:W-:Y:S02]  /*16450*/  IADD3 R16, R234.reuse, 0x48, RZ ;  /* 0x00000048ea107810 */ /* 0x040fe40007ffe0ff */
[----:B------:R-:W-:Y:S02]  /*16460*/  @!P3 LEA.HI.X R3, R11, R4, R14, 0x2, P4 ;  /* 0x000000040b03b211 */ /* 0x000fe400020f140e */
[C---:B------:R-:W-:Y:S02]  /*16470*/  IADD3 R11, R234.reuse, 0x30, RZ ;  /* 0x00000030ea0b7810 */ /* 0x040fe40007ffe0ff */
[C---:B----4-:R-:W-:Y:S01]  /*16480*/  @!P5 LEA R6, P0, R5.reuse, R0, 0x2 ;  /* 0x000000000506d211 */ /* 0x050fe200078010ff */
[----:B------:R1:W-:Y:S01]  /*16490*/  @!P3 ST.E.64 [R2.64], R142 ;  /* 0x0000008e0200b985 */ /* 0x0003e2000c101b06 */
[----:B------:R-:W-:Y:S02]  /*164a0*/  IADD3 R14, R234, 0x28, RZ ;  /* 0x00000028ea0e7810 */ /* 0x000fe40007ffe0ff */
[----:B------:R-:W-:-:S02]  /*164b0*/  @!P5 LEA.HI.X R7, R5, R4, R9, 0x2, P0 ;  /* 0x000000040507d211 */ /* 0x000fc400000f1409 */
[C---:B------:R-:W-:Y:S02]  /*164c0*/  IADD3 R9, R234.reuse, 0x20, RZ ;  /* 0x00000020ea097810 */ /* 0x040fe40007ffe0ff */
[----:B------:R-:W-:Y:S01]  /*164d0*/  ISETP.GE.AND P0, PT, R11, c[0x0][0x3c8], PT ;  /* 0x0000f2000b007a0c */ /* 0x000fe20003f06270 */
[----:B------:R4:W-:Y:S01]  /*164e0*/  @!P5 ST.E.64 [R6.64], R96 ;  /* 0x000000600600d985 */ /* 0x0009e2000c101b06 */
[----:B------:R-:W-:Y:S02]  /*164f0*/  IADD3 R5, R234, 0x38, RZ ;  /* 0x00000038ea057810 */ /* 0x000fe40007ffe0ff */
[----:B------:R-:W-:Y:S02]  /*16500*/  SHF.R.S32.HI R9, RZ, 0x1f, R9 ;  /* 0x0000001fff097819 */ /* 0x000fe40000011409 */
[----:B------:R-:W-:Y:S02]  /*16510*/  ISETP.GE.AND P4, PT, R5, c[0x0][0x3c8], PT ;  /* 0x0000f20005007a0c */ /* 0x000fe40003f86270 */
[----:B------:R-:W-:-:S02]  /*16520*/  SHF.R.S32.HI R14, RZ, 0x1f, R14 ;  /* 0x0000001fff0e7819 */ /* 0x000fc4000001140e */
[----:B------:R-:W-:Y:S02]  /*16530*/  ISETP.GE.AND P5, PT, R17, c[0x0][0x3c8], PT ;  /* 0x0000f20011007a0c */ /* 0x000fe40003fa6270 */
[----:B------:R-:W-:Y:S02]  /*16540*/  SHF.R.S32.HI R16, RZ, 0x1f, R16 ;  /* 0x0000001fff107819 */ /* 0x000fe40000011410 */
[----:B-1----:R-:W-:-:S04]  /*16550*/  @!P2 LEA R2, P3, R8, R0, 0x2 ;  /* 0x000000000802a211 */ /* 0x002fc800078610ff */
[----:B------:R-:W-:Y:S02]  /*16560*/  @!P2 LEA.HI.X R3, R8, R4, R9, 0x2, P3 ;  /* 0x000000040803a211 */ /* 0x000fe400018f1409 */
[----:B------:R-:W-:-:S03]  /*16570*/  @!P1 LEA R8, P3, R10, R0, 0x2 ;  /* 0x000000000a089211 */ /* 0x000fc600078610ff */
[----:B------:R1:W-:Y:S01]  /*16580*/  @!P2 ST.E.64 [R2.64], R132 ;  /* 0x000000840200a985 */ /* 0x0003e2000c101b06 */
[----:B------:R-:W-:Y:S02]  /*16590*/  @!P1 LEA.HI.X R9, R10, R4, R14, 0x2, P3 ;  /* 0x000000040a099211 */ /* 0x000fe400018f140e */
[C---:B------:R-:W-:Y:S02]  /*165a0*/  IADD3 R14, R234.reuse, 0x48, RZ ;  /* 0x00000048ea0e7810 */ /* 0x040fe40007ffe0ff */
[C---:B----4-:R-:W-:Y:S01]  /*165b0*/  @!P0 LEA R6, P2, R11.reuse, R0, 0x2 ;  /* 0x000000000b068211 */ /* 0x050fe200078410ff */
[----:B------:R4:W-:Y:S01]  /*165c0*/  @!P1 ST.E.64 [R8.64], R134 ;  /* 0x0000008608009985 */ /* 0x0009e2000c101b06 */
[----:B------:R-:W-:Y:S02]  /*165d0*/  IADD3 R10, R234, 0x38, RZ ;  /* 0x00000038ea0a7810 */ /* 0x000fe40007ffe0ff */
[----:B------:R-:W-:Y:S02]  /*165e0*/  ISETP.GE.AND P3, PT, R14, c[0x0][0x3c8], PT ;  /* 0x0000f2000e007a0c */ /* 0x000fe40003f66270 */
[----:B------:R-:W-:-:S02]  /*165f0*/  @!P0 LEA.HI.X R7, R11, R4, R15, 0x2, P2 ;  /* 0x000000040b078211 */ /* 0x000fc400010f140f */
[----:B------:R-:W-:Y:S02]  /*16600*/  SHF.R.S32.HI R10, RZ, 0x1f, R10 ;  /* 0x0000001fff0a7819 */ /* 0x000fe4000001140a */
[----:B------:R-:W-:Y:S01]  /*16610*/  IADD3 R15, R234, 0x50, RZ ;  /* 0x00000050ea0f7810 */ /* 0x000fe20007ffe0ff */
[----:B------:R5:W-:Y:S03]  /*16620*/  @!P0 ST.E.64 [R6.64], R136 ;  /* 0x0000008806008985 */ /* 0x000be6000c101b06 */
[----:B------:R-:W-:Y:S02]  /*16630*/  ISETP.GE.AND P2, PT, R15, c[0x0][0x3c8], PT ;  /* 0x0000f2000f007a0c */ /* 0x000fe40003f46270 */
[----:B-1----:R-:W-:-:S04]  /*16640*/  @!P4 LEA R2, P1, R5, R0, 0x2 ;  /* 0x000000000502c211 */ /* 0x002fc800078210ff */
[----:B------:R-:W-:Y:S02]  /*16650*/  @!P4 LEA.HI.X R3, R5, R4, R10, 0x2, P1 ;  /* 0x000000040503c211 */ /* 0x000fe400008f140a */
[C---:B------:R-:W-:Y:S02]  /*16660*/  @!P5 LEA R10, P0, R17.reuse, R0, 0x2 ;  /* 0x00000000110ad211 */ /* 0x040fe400078010ff */
[----:B------:R-:W-:Y:S01]  /*16670*/  IADD3 R5, R234, 0x58, RZ ;  /* 0x00000058ea057810 */ /* 0x000fe20007ffe0ff */
[----:B------:R1:W-:Y:S01]  /*16680*/  @!P4 ST.E.64 [R2.64], R138 ;  /* 0x0000008a0200c985 */ /* 0x0003e2000c101b06 */
[----:B------:R-:W-:Y:S02]  /*16690*/  @!P5 LEA.HI.X R11, R17, R4, R18, 0x2, P0 ;  /* 0x00000004110bd211 */ /* 0x000fe400000f1412 */
[C---:B----4-:R-:W-:Y:S02]  /*166a0*/  @!P3 LEA R8, P0, R14.reuse, R0, 0x2 ;  /* 0x000000000e08b211 */ /* 0x050fe400078010ff */
[----:B------:R-:W-:Y:S01]  /*166b0*/  ISETP.GE.AND P1, PT, R5, c[0x0][0x3c8], PT ;  /* 0x0000f20005007a0c */ /* 0x000fe20003f26270 */
[----:B------:R4:W-:Y:S01]  /*166c0*/  @!P5 ST.E.64 [R10.64], R150 ;  /* 0x000000960a00d985 */ /* 0x0009e2000c101b06 */
[----:B------:R-:W-:-:S02]  /*166d0*/  @!P3 LEA.HI.X R9, R14, R4, R16, 0x2, P0 ;  /* 0x000000040e09b211 */ /* 0x000fc400000f1410 */
[C---:B------:R-:W-:Y:S02]  /*166e0*/  IADD3 R16, R234.reuse, 0x50, RZ ;  /* 0x00000050ea107810 */ /* 0x040fe40007ffe0ff */
[C---:B-----5:R-:W-:Y:S01]  /*166f0*/  @!P2 LEA R6, P0, R15.reuse, R0, 0x2 ;  /* 0x000000000f06a211 */ /* 0x060fe200078010ff */
[----:B------:R4:W-:Y:S01]  /*16700*/  @!P3 ST.E.64 [R8.64], R146 ;  /* 0x000000920800b985 */ /* 0x0009e2000c101b06 */
[----:B------:R-:W-:Y:S02]  /*16710*/  SHF.R.S32.HI R16, RZ, 0x1f, R16 ;  /* 0x0000001fff107819 */ /* 0x000fe40000011410 */
[----:B------:R-:W-:Y:S02]  /*16720*/  IADD3 R14, R234, 0x58, RZ ;  /* 0x00000058ea0e7810 */ /* 0x000fe40007ffe0ff */
[----:B------:R-:W-:Y:S02]  /*16730*/  @!P2 LEA.HI.X R7, R15, R4, R16, 0x2, P0 ;  /* 0x000000040f07a211 */ /* 0x000fe400000f1410 */
[----:B------:R-:W-:-:S03]  /*16740*/  SHF.R.S32.HI R14, RZ, 0x1f, R14 ;  /* 0x0000001fff0e7819 */ /* 0x000fc6000001140e */
[----:B------:R4:W-:Y:S01]  /*16750*/  @!P2 ST.E.64 [R6.64], R82 ;  /* 0x000000520600a985 */ /* 0x0009e2000c101b06 */
[----:B-1----:R-:W-:-:S04]  /*16760*/  @!P1 LEA R2, P0, R5, R0, 0x2 ;  /* 0x0000000005029211 */ /* 0x002fc800078010ff */
[----:B------:R-:W-:-:S05]  /*16770*/  @!P1 LEA.HI.X R3, R5, R4, R14, 0x2, P0 ;  /* 0x0000000405039211 */ /* 0x000fca00000f140e */
[----:B------:R4:W-:Y:S04]  /*16780*/  @!P1 ST.E.64 [R2.64], R80 ;  /* 0x0000005002009985 */ /* 0x0009e8000c101b06 */
.L_x_733:
[----:B------:R-:W-:Y:S05]  /*16790*/  BSYNC B0 ;  /* 0x0000000000007941 */ /* 0x000fea0003800000 */
.L_x_732:
[----:B------:R-:W-:Y:S05]  /*167a0*/  BRA.DIV ~URZ, `(.L_x_734) ;  /* 0x000051827f007947 */ /* 0x000fea000b800000 */
[----:B-1----:R1:W2:Y:S02]  /*167b0*/  SHFL.IDX PT, R4, R12, 0x2, 0x1c1f ;  /* 0x005c1f000c047f89 */ /* 0x0022a400000e0000 */
.L_x_838:
[----:B------:R-:W-:Y:S05]  /*167c0*/  BRA.DIV ~URZ, `(.L_x_735) ;  /* 0x000051d27f007947 */ /* 0x000fea000b800000 */
[----:B----4-:R4:W1:Y:S02]  /*167d0*/  SHFL.IDX PT, R0, R13, 0x2, 0x1c1f ;  /* 0x005c1f000d007f89 */ /* 0x01086400000e0000 */
.L_x_839:
[----:B------:R-:W-:Y:S01]  /*167e0*/  LOP3.LUT P0, RZ, R194, 0x1, RZ, 0xc0, !PT ;  /* 0x00000001c2ff7812 */ /* 0x000fe2000780c0ff */
[----:B------:R-:W-:-:S12]  /*167f0*/  BSSY B0, `(.L_x_736) ;  /* 0x0000054000007945 */ /* 0x000fd80003800000 */
[----:B------:R-:W-:Y:S05]  /*16800*/  @P0 BRA `(.L_x_737) ;  /* 0x0000052000000947 */ /* 0x000fea0003800000 */
[C---:B------:R-:W-:Y:S02]  /*16810*/  IADD3 R5, R234.reuse, 0x8, RZ ;  /* 0x00000008ea057810 */ /* 0x040fe40007ffe0ff */
[C---:B------:R-:W-:Y:S02]  /*16820*/  ISETP.GE.AND P0, PT, R234.reuse, c[0x0][0x3c8], PT ;  /* 0x0000f200ea007a0c */ /* 0x040fe40003f06270 */
[----:B------:R-:W-:Y:S02]  /*16830*/  ISETP.GE.AND P2, PT, R5, c[0x0][0x3c8], PT ;  /* 0x0000f20005007a0c */ /* 0x000fe40003f46270 */
[C---:B------:R-:W-:Y:S02]  /*16840*/  IADD3 R16, R234.reuse, 0x10, RZ ;  /* 0x00000010ea107810 */ /* 0x040fe40007ffe0ff */
[----:B------:R-:W-:Y:S02]  /*16850*/  IADD3 R10, R234, 0x18, RZ ;  /* 0x00000018ea0a7810 */ /* 0x000fe40007ffe0ff */
[----:B------:R-:W-:-:S02]  /*16860*/  ISETP.GE.AND P4, PT, R16, c[0x0][0x3c8], PT ;  /* 0x0000f20010007a0c */ /* 0x000fc40003f86270 */
[----:B------:R-:W-:Y:S02]  /*16870*/  IADD3 R6, R234, 0x8, RZ ;  /* 0x00000008ea067810 */ /* 0x000fe40007ffe0ff */
[----:B------:R-:W-:Y:S02]  /*16880*/  ISETP.GE.AND P3, PT, R10, c[0x0][0x3c8], PT ;  /* 0x0000f2000a007a0c */ /* 0x000fe40003f66270 */
[-C--:B-1----:R-:W-:Y:S02]  /*16890*/  @!P0 LEA R2, P5, R234, R0.reuse, 0x2 ;  /* 0x00000000ea028211 */ /* 0x082fe400078a10ff */
[----:B------:R-:W-:Y:S02]  /*168a0*/  SHF.R.S32.HI R7, RZ, 0x1f, R234 ;  /* 0x0000001fff077819 */ /* 0x000fe400000114ea */
[----:B------:R-:W-:Y:S02]  /*168b0*/  SHF.R.S32.HI R6, RZ, 0x1f, R6 ;  /* 0x0000001fff067819 */ /* 0x000fe40000011406 */
[----:B------:R-:W-:-:S02]  /*168c0*/  @!P2 LEA R8, P1, R5, R0, 0x2 ;  /* 0x000000000508a211 */ /* 0x000fc400078210ff */
[CC--:B--2---:R-:W-:Y:S02]  /*168d0*/  @!P0 LEA.HI.X R3, R234.reuse, R4.reuse, R7, 0x2, P5 ;  /* 0x00000004ea038211 */ /* 0x0c4fe400028f1407 */
[C---:B------:R-:W-:Y:S02]  /*168e0*/  IADD3 R11, R234.reuse, 0x28, RZ ;  /* 0x00000028ea0b7810 */ /* 0x040fe40007ffe0ff */
[C---:B------:R-:W-:Y:S01]  /*168f0*/  IADD3 R14, R234.reuse, 0x20, RZ ;  /* 0x00000020ea0e7810 */ /* 0x040fe20007ffe0ff */
[----:B------:R1:W-:Y:S01]  /*16900*/  @!P0 ST.E.64 [R2.64], R34 ;  /* 0x0000002202008985 */ /* 0x0003e2000c101b06 */
[----:B------:R-:W-:Y:S02]  /*16910*/  @!P2 LEA.HI.X R9, R5, R4, R6, 0x2, P1 ;  /* 0x000000040509a211 */ /* 0x000fe400008f1406 */
[C---:B------:R-:W-:Y:S02]  /*16920*/  IADD3 R17, R234.reuse, 0x10, RZ ;  /* 0x00000010ea117810 */ /* 0x040fe40007ffe0ff */
[----:B------:R-:W-:Y:S01]  /*16930*/  IADD3 R15, R234, 0x18, RZ ;  /* 0x00000018ea0f7810 */ /* 0x000fe20007ffe0ff */
[----:B------:R2:W-:Y:S01]  /*16940*/  @!P2 ST.E.64 [R8.64], R36 ;  /* 0x000000240800a985 */ /* 0x0005e2000c101b06 */
[----:B------:R-:W-:-:S02]  /*16950*/  ISETP.GE.AND P0, PT, R11, c[0x0][0x3c8], PT ;  /* 0x0000f2000b007a0c */ /* 0x000fc40003f06270 */
[----:B------:R-:W-:Y:S02]  /*16960*/  ISETP.GE.AND P1, PT, R14, c[0x0][0x3c8], PT ;  /* 0x0000f2000e007a0c */ /* 0x000fe40003f26270 */
[----:B------:R-:W-:Y:S02]  /*16970*/  @!P4 LEA R6, P5, R16, R0, 0x2 ;  /* 0x000000001006c211 */ /* 0x000fe400078a10ff */
[----:B------:R-:W-:Y:S02]  /*16980*/  SHF.R.S32.HI R17, RZ, 0x1f, R17 ;  /* 0x0000001fff117819 */ /* 0x000fe40000011411 */
[----:B------:R-:W-:Y:S02]  /*16990*/  SHF.R.S32.HI R15, RZ, 0x1f, R15 ;  /* 0x0000001fff0f7819 */ /* 0x000fe4000001140f */
[----:B------:R-:W-:Y:S02]  /*169a0*/  IADD3 R5, R234, 0x30, RZ ;  /* 0x00000030ea057810 */ /* 0x000fe40007ffe0ff */
[----:B------:R-:W-:-:S02]  /*169b0*/  @!P4 LEA.HI.X R7, R16, R4, R17, 0x2, P5 ;  /* 0x000000041007c211 */ /* 0x000fc400028f1411 */
[----:B------:R-:W-:Y:S02]  /*169c0*/  ISETP.GE.AND P6, PT, R5, c[0x0][0x3c8], PT ;  /* 0x0000f20005007a0c */ /* 0x000fe40003fc6270 */
[C---:B------:R-:W-:Y:S01]  /*169d0*/  IADD3 R16, R234.reuse, 0x20, RZ ;  /* 0x00000020ea107810 */ /* 0x040fe20007ffe0ff */
[----:B------:R5:W-:Y:S01]  /*169e0*/  @!P4 ST.E.64 [R6.64], R38 ;  /* 0x000000260600c985 */ /* 0x000be2000c101b06 */
[----:B------:R-:W-:Y:S02]  /*169f0*/  IADD3 R17, R234, 0x48, RZ ;  /* 0x00000048ea117810 */ /* 0x000fe40007ffe0ff */
[----:B------:R-:W-:Y:S02]  /*16a00*/  SHF.R.S32.HI R16, RZ, 0x1f, R16 ;  /* 0x0000001fff107819 */ /* 0x000fe40000011410 */
[----:B-1----:R-:W-:Y:S02]  /*16a10*/  @!P3 LEA R2, P2, R10, R0, 0x2 ;  /* 0x000000000a02b211 */ /* 0x002fe400078410ff */
[----:B------:R-:W-:-:S02]  /*16a20*/  IADD3 R18, R234, 0x48, RZ ;  /* 0x00000048ea127810 */ /* 0x000fc40007ffe0ff */
[----:B------:R-:W-:Y:S02]  /*16a30*/  @!P3 LEA.HI.X R3, R10, R4, R15, 0x2, P2 ;  /* 0x000000040a03b211 */ /* 0x000fe400010f140f */
[C---:B------:R-:W-:Y:S02]  /*16a40*/  IADD3 R15, R234.reuse, 0x28, RZ ;  /* 0x00000028ea0f7810 */ /* 0x040fe40007ffe0ff */
[----:B------:R-:W-:Y:S01]  /*16a50*/  IADD3 R10, R234, 0x38, RZ ;  /* 0x00000038ea0a7810 */ /* 0x000fe20007ffe0ff */
[----:B------:R1:W-:Y:S01]  /*16a60*/  @!P3 ST.E.64 [R2.64], R40 ;  /* 0x000000280200b985 */ /* 0x0003e2000c101b06 */
[----:B------:R-:W-:Y:S02]  /*16a70*/  SHF.R.S32.HI R15, RZ, 0x1f, R15 ;  /* 0x0000001fff0f7819 */ /* 0x000fe4000001140f */
[----:B--2---:R-:W-:Y:S02]  /*16a80*/  @!P1 LEA R8, P5, R14, R0, 0x2 ;  /* 0x000000000e089211 */ /* 0x004fe400078a10ff */
[----:B------:R-:W-:-:S02]  /*16a90*/  ISETP.GE.AND P4, PT, R10, c[0x0][0x3c8], PT ;  /* 0x0000f2000a007a0c */ /* 0x000fc40003f86270 */
[----:B------:R-:W-:Y:S02]  /*16aa0*/  @!P1 LEA.HI.X R9, R14, R4, R16, 0x2, P5 ;  /* 0x000000040e099211 */ /* 0x000fe400028f1410 */
[C---:B------:R-:W-:Y:S02]  /*16ab0*/  IADD3 R14, R234.reuse, 0x40, RZ ;  /* 0x00000040ea0e7810 */ /* 0x040fe40007ffe0ff */
[----:B------:R-:W-:Y:S01]  /*16ac0*/  IADD3 R16, R234, 0x40, RZ ;  /* 0x00000040ea107810 */ /* 0x000fe20007ffe0ff */
[----:B------:R-:W-:Y:S01]  /*16ad0*/  @!P1 ST.E.64 [R8.64], R64 ;  /* 0x0000004008009985 */ /* 0x000fe2000c101b06 */
[----:B------:R-:W-:Y:S02]  /*16ae0*/  ISETP.GE.AND P3, PT, R14, c[0x0][0x3c8], PT ;  /* 0x0000f2000e007a0c */ /* 0x000fe40003f66270 */
[----:B-----5:R-:W-:Y:S02]  /*16af0*/  @!P6 LEA R6, P5, R5, R0, 0x2 ;  /* 0x000000000506e211 */ /* 0x020fe400078a10ff */
[----:B------:R-:W-:-:S02]  /*16b00*/  SHF.R.S32.HI R16, RZ, 0x1f, R16 ;  /* 0x0000001fff107819 */ /* 0x000fc40000011410 */
[----:B------:R-:W-:Y:S02]  /*16b10*/  SHF.R.S32.HI R18, RZ, 0x1f, R18 ;  /* 0x0000001fff127819 */ /* 0x000fe40000011412 */
[----:B-1----:R-:W-:-:S04]  /*16b20*/  @!P0 LEA R2, P2, R11, R0, 0x2 ;  /* 0x000000000b028211 */ /* 0x002fc800078410ff */
[-C--:B------:R-:W-:Y:S02]  /*16b30*/  @!P0 LEA.HI.X R3, R11, R4.reuse, R15, 0x2, P2 ;  /* 0x000000040b038211 */ /* 0x080fe400010f140f */
[C---:B------:R-:W-:Y:S02]  /*16b40*/  IADD3 R11, R234.reuse, 0x30, RZ ;  /* 0x00000030ea0b7810 */ /* 0x040fe40007ffe0ff */
[----:B------:R-:W-:Y:S01]  /*16b50*/  IADD3 R15, R234, 0x50, RZ ;  /* 0x00000050ea0f7810 */ /* 0x000fe20007ffe0ff */
        /* <DEDUP_REMOVED lines=9> */
[----:B------:R-:W-:Y:S02]  /*16bf0*/  ISETP.GE.AND P0, PT, R5, c[0x0][0x3c8], PT ;  /* 0x0000f20005007a0c */ /* 0x000fe40003f06270 */
[----:B-1----:R-:W-:-:S04]  /*16c00*/  @!P4 LEA R2, P5, R10, R0, 0x2 ;  /* 0x000000000a02c211 */ /* 0x002fc800078a10ff */
[----:B------:R-:W-:Y:S02]  /*16c10*/  @!P4 LEA.HI.X R3, R10, R4, R11, 0x2, P5 ;  /* 0x000000040a03c211 */ /* 0x000fe400028f140b */
[----:B------:R-:W-:-:S03]  /*16c20*/  @!P3 LEA R10, P5, R14, R0, 0x2 ;  /* 0x000000000e0ab211 */ /* 0x000fc600078a10ff */
[----:B------:R1:W-:Y:S01]  /*16c30*/  @!P4 ST.E.64 [R2.64], R46 ;  /* 0x0000002e0200c985 */ /* 0x0003e2000c101b06 */
[----:B------:R-:W-:Y:S02]  /*16c40*/  @!P3 LEA.HI.X R11, R14, R4, R16, 0x2, P5 ;  /* 0x000000040e0bb211 */ /* 0x000fe400028f1410 */
[-C--:B------:R-:W-:Y:S02]  /*16c50*/  @!P2 LEA R8, P4, R17, R0.reuse, 0x2 ;  /* 0x000000001108a211 */ /* 0x080fe400078810ff */
[C---:B------:R-:W-:Y:S01]  /*16c60*/  IADD3 R16, R234.reuse, 0x50, RZ ;  /* 0x00000050ea107810 */ /* 0x040fe20007ffe0ff */
[----:B------:R3:W-:Y:S01]  /*16c70*/  @!P3 ST.E.64 [R10.64], R68 ;  /* 0x000000440a00b985 */ /* 0x0007e2000c101b06 */
[----:B------:R-:W-:Y:S02]  /*16c80*/  IADD3 R14, R234, 0x58, RZ ;  /* 0x00000058ea0e7810 */ /* 0x000fe40007ffe0ff */
[----:B--2---:R-:W-:Y:S02]  /*16c90*/  @!P1 LEA R6, P5, R15, R0, 0x2 ;  /* 0x000000000f069211 */ /* 0x004fe400078a10ff */
[----:B------:R-:W-:-:S02]  /*16ca0*/  SHF.R.S32.HI R16, RZ, 0x1f, R16 ;  /* 0x0000001fff107819 */ /* 0x000fc40000011410 */
[-C--:B------:R-:W-:Y:S02]  /*16cb0*/  @!P2 LEA.HI.X R9, R17, R4.reuse, R18, 0x2, P4 ;  /* 0x000000041109a211 */ /* 0x080fe400020f1412 */
[----:B------:R-:W-:Y:S02]  /*16cc0*/  SHF.R.S32.HI R14, RZ, 0x1f, R14 ;  /* 0x0000001fff0e7819 */ /* 0x000fe4000001140e */
[----:B------:R-:W-:Y:S01]  /*16cd0*/  @!P1 LEA.HI.X R7, R15, R4, R16, 0x2, P5 ;  /* 0x000000040f079211 */ /* 0x000fe200028f1410 */
[----:B------:R3:W-:Y:S04]  /*16ce0*/  @!P2 ST.E.64 [R8.64], R60 ;  /* 0x0000003c0800a985 */ /* 0x0007e8000c101b06 */
[----:B------:R3:W-:Y:S01]  /*16cf0*/  @!P1 ST.E.64 [R6.64], R48 ;  /* 0x0000003006009985 */ /* 0x0007e2000c101b06 */
[----:B-1----:R-:W-:-:S04]  /*16d00*/  @!P0 LEA R2, P4, R5, R0, 0x2 ;  /* 0x0000000005028211 */ /* 0x002fc800078810ff */
[----:B------:R-:W-:-:S05]  /*16d10*/  @!P0 LEA.HI.X R3, R5, R4, R14, 0x2, P4 ;  /* 0x0000000405038211 */ /* 0x000fca00020f140e */
[----:B------:R3:W-:Y:S04]  /*16d20*/  @!P0 ST.E.64 [R2.64], R26 ;  /* 0x0000001a02008985 */ /* 0x0007e8000c101b06 */
.L_x_737:
[----:B------:R-:W-:Y:S05]  /*16d30*/  BSYNC B0 ;  /* 0x0000000000007941 */ /* 0x000fea0003800000 */
.L_x_736:
[----:B------:R-:W-:Y:S05]  /*16d40*/  BRA.DIV ~URZ, `(.L_x_738) ;  /* 0x00004cc27f007947 */ /* 0x000fea000b800000 */
[----:B--2---:R2:W3:Y:S04]  /*16d50*/  SHFL.IDX PT, R4, R12, 0x3, 0x1c1f ;  /* 0x007c1f000c047f89 */ /* 0x0044e800000e0000 */
[----:B-1----:R2:W1:Y:S02]  /*16d60*/  SHFL.IDX PT, R0, R13, 0x3, 0x1c1f ;  /* 0x007c1f000d007f89 */ /* 0x00246400000e0000 */
.L_x_840:
[----:B------:R-:W-:-:S13]  /*16d70*/  LOP3.LUT P0, RZ, R194, 0x2, RZ, 0xc0, !PT ;  /* 0x00000002c2ff7812 */ /* 0x000fda000780c0ff */
[----:B------:R-:W-:Y:S05]  /*16d80*/  @P0 BRA `(.L_x_726) ;  /* 0x0000124000000947 */ /* 0x000fea0003800000 */
[C---:B------:R-:W-:Y:S02]  /*16d90*/  ISETP.GE.AND P4, PT, R234.reuse, c[0x0][0x3c8], PT ;  /* 0x0000f200ea007a0c */ /* 0x040fe40003f86270 */
[C---:B---3--:R-:W-:Y:S02]  /*16da0*/  IADD3 R8, R234.reuse, 0x8, RZ ;  /* 0x00000008ea087810 */ /* 0x048fe40007ffe0ff */
[----:B--2---:R-:W-:Y:S02]  /*16db0*/  IADD3 R12, R234, 0x18, RZ ;  /* 0x00000018ea0c7810 */ /* 0x004fe40007ffe0ff */
[----:B------:R-:W-:Y:S02]  /*16dc0*/  ISETP.GE.AND P3, PT, R8, c[0x0][0x3c8], PT ;  /* 0x0000f20008007a0c */ /* 0x000fe40003f66270 */
[----:B------:R-:W-:Y:S02]  /*16dd0*/  ISETP.GE.AND P1, PT, R12, c[0x0][0x3c8], PT ;  /* 0x0000f2000c007a0c */ /* 0x000fe40003f26270 */
[----:B------:R-:W-:-:S02]  /*16de0*/  SHF.R.S32.HI R10, RZ, 0x1f, R234 ;  /* 0x0000001fff0a7819 */ /* 0x000fc400000114ea */
[C---:B------:R-:W-:Y:S02]  /*16df0*/  IADD3 R11, R234.reuse, 0x10, RZ ;  /* 0x00000010ea0b7810 */ /* 0x040fe40007ffe0ff */
[C---:B-1----:R-:W-:Y:S02]  /*16e00*/  @!P4 LEA R6, P6, R234.reuse, R0, 0x2 ;  /* 0x00000000ea06c211 */ /* 0x042fe400078c10ff */
[C---:B------:R-:W-:Y:S02]  /*16e10*/  IADD3 R9, R234.reuse, 0x8, RZ ;  /* 0x00000008ea097810 */ /* 0x040fe40007ffe0ff */
[----:B------:R-:W-:Y:S02]  /*16e20*/  @!P4 LEA.HI.X R7, R234, R4, R10, 0x2, P6 ;  /* 0x00000004ea07c211 */ /* 0x000fe400030f140a */
[----:B------:R-:W-:Y:S02]  /*16e30*/  ISETP.GE.AND P2, PT, R11, c[0x0][0x3c8], PT ;  /* 0x0000f2000b007a0c */ /* 0x000fe40003f46270 */
[----:B------:R-:W-:Y:S01]  /*16e40*/  SHF.R.S32.HI R9, RZ, 0x1f, R9 ;  /* 0x0000001fff097819 */ /* 0x000fe20000011409 */
[----:B------:R1:W-:Y:S01]  /*16e50*/  @!P4 ST.E.64 [R6.64], R52 ;  /* 0x000000340600c985 */ /* 0x0003e2000c101b06 */
[----:B------:R-:W-:-:S02]  /*16e60*/  @!P3 LEA R2, P5, R8, R0, 0x2 ;  /* 0x000000000802b211 */ /* 0x000fc400078a10ff */
[----:B------:R-:W-:Y:S02]  /*16e70*/  IADD3 R5, R234, 0x20, RZ ;  /* 0x00000020ea057810 */ /* 0x000fe40007ffe0ff */
[----:B------:R-:W-:Y:S02]  /*16e80*/  @!P3 LEA.HI.X R3, R8, R4, R9, 0x2, P5 ;  /* 0x000000040803b211 */ /* 0x000fe400028f1409 */
[----:B----4-:R-:W-:Y:S02]  /*16e90*/  IADD3 R13, R234, 0x10, RZ ;  /* 0x00000010ea0d7810 */ /* 0x010fe40007ffe0ff */
[----:B------:R-:W-:Y:S01]  /*16ea0*/  ISETP.GE.AND P0, PT, R5, c[0x0][0x3c8], PT ;  /* 0x0000f20005007a0c */ /* 0x000fe20003f06270 */
[----:B------:R2:W-:Y:S01]  /*16eb0*/  @!P3 ST.E.64 [R2.64], R30 ;  /* 0x0000001e0200b985 */ /* 0x0005e2000c101b06 */
[----:B------:R-:W-:Y:S02]  /*16ec0*/  @!P2 LEA R8, P3, R11, R0, 0x2 ;  /* 0x000000000b08a211 */ /* 0x000fe400078610ff */
[----:B------:R-:W-:-:S02]  /*16ed0*/  SHF.R.S32.HI R13, RZ, 0x1f, R13 ;  /* 0x0000001fff0d7819 */ /* 0x000fc4000001140d */
[C---:B------:R-:W-:Y:S02]  /*16ee0*/  IADD3 R14, R234.reuse, 0x28, RZ ;  /* 0x00000028ea0e7810 */ /* 0x040fe40007ffe0ff */
[----:B------:R-:W-:Y:S02]  /*16ef0*/  @!P2 LEA.HI.X R9, R11, R4, R13, 0x2, P3 ;  /* 0x000000040b09a211 */ /* 0x000fe400018f140d */
[C---:B------:R-:W-:Y:S02]  /*16f00*/  IADD3 R13, R234.reuse, 0x18, RZ ;  /* 0x00000018ea0d7810 */ /* 0x040fe40007ffe0ff */
[----:B------:R-:W-:Y:S01]  /*16f10*/  IADD3 R11, R234, 0x20, RZ ;  /* 0x00000020ea0b7810 */ /* 0x000fe20007ffe0ff */
[----:B------:R-:W-:Y:S01]  /*16f20*/  @!P2 ST.E.64 [R8.64], R66 ;  /* 0x000000420800a985 */ /* 0x000fe2000c101b06 */
[----:B------:R-:W-:Y:S02]  /*16f30*/  ISETP.GE.AND P5, PT, R14, c[0x0][0x3c8], PT ;  /* 0x0000f2000e007a0c */ /* 0x000fe40003fa6270 */
[----:B------:R-:W-:-:S02]  /*16f40*/  IADD3 R10, R234, 0x30, RZ ;  /* 0x00000030ea0a7810 */ /* 0x000fc40007ffe0ff */
[----:B------:R-:W-:Y:S02]  /*16f50*/  SHF.R.S32.HI R13, RZ, 0x1f, R13 ;  /* 0x0000001fff0d7819 */ /* 0x000fe4000001140d */
[----:B-1----:R-:W-:Y:S02]  /*16f60*/  @!P1 LEA R6, P4, R12, R0, 0x2 ;  /* 0x000000000c069211 */ /* 0x002fe400078810ff */
[----:B------:R-:W-:Y:S02]  /*16f70*/  SHF.R.S32.HI R11, RZ, 0x1f, R11 ;  /* 0x0000001fff0b7819 */ /* 0x000fe4000001140b */
[C---:B------:R-:W-:Y:S02]  /*16f80*/  IADD3 R16, R234.reuse, 0x28, RZ ;  /* 0x00000028ea107810 */ /* 0x040fe40007ffe0ff */
[----:B------:R-:W-:Y:S02]  /*16f90*/  IADD3 R15, R234, 0x40, RZ ;  /* 0x00000040ea0f7810 */ /* 0x000fe40007ffe0ff */
[----:B------:R-:W-:-:S02]  /*16fa0*/  SHF.R.S32.HI R16, RZ, 0x1f, R16 ;  /* 0x0000001fff107819 */ /* 0x000fc40000011410 */
[----:B--2---:R-:W-:Y:S02]  /*16fb0*/  @!P0 LEA R2, P6, R5, R0, 0x2 ;  /* 0x0000000005028211 */ /* 0x004fe400078c10ff */
[----:B------:R-:W-:Y:S02]  /*16fc0*/  ISETP.GE.AND P2, PT, R15, c[0x0][0x3c8], PT ;  /* 0x0000f2000f007a0c */ /* 0x000fe40003f46270 */
[----:B------:R-:W-:Y:S02]  /*16fd0*/  P2R R3, PR, RZ, 0x10 ;  /* 0x00000010ff037803 */ /* 0x000fe40000000000 */
[----:B------:R-:W-:Y:S02]  /*16fe0*/  ISETP.GE.AND P4, PT, R10, c[0x0][0x3c8], PT ;  /* 0x0000f2000a007a0c */ /* 0x000fe40003f86270 */
[----:B------:R-:W-:Y:S02]  /*16ff0*/  ISETP.NE.AND P3, PT, R3, RZ, PT ;  /* 0x000000ff0300720c */ /* 0x000fe40003f65270 */
[----:B------:R-:W-:-:S02]  /*17000*/  @!P0 LEA.HI.X R3, R5, R4, R11, 0x2, P6 ;  /* 0x0000000405038211 */ /* 0x000fc400030f140b */
[----:B------:R-:W-:Y:S02]  /*17010*/  @!P1 LEA.HI.X R7, R12, R4, R13, 0x2, P3 ;  /* 0x000000040c079211 */ /* 0x000fe400018f140d */
[C---:B------:R-:W-:Y:S02]  /*17020*/  IADD3 R12, R234.reuse, 0x38, RZ ;  /* 0x00000038ea0c7810 */ /* 0x040fe40007ffe0ff */
[----:B------:R-:W-:Y:S01]  /*17030*/  IADD3 R11, R234, 0x30, RZ ;  /* 0x00000030ea0b7810 */ /* 0x000fe20007ffe0ff */
[----:B------:R1:W-:Y:S01]  /*17040*/  @!P1 ST.E.64 [R6.64], R56 ;  /* 0x0000003806009985 */ /* 0x0003e2000c101b06 */
[----:B------:R-:W-:Y:S02]  /*17050*/  ISETP.GE.AND P3, PT, R12, c[0x0][0x3c8], PT ;  /* 0x0000f2000c007a0c */ /* 0x000fe40003f66270 */
[----:B------:R-:W-:Y:S01]  /*17060*/  SHF.R.S32.HI R11, RZ, 0x1f, R11 ;  /* 0x0000001fff0b7819 */ /* 0x000fe2000001140b */
[----:B------:R2:W-:Y:S01]  /*17070*/  @!P0 ST.E.64 [R2.64], R32 ;  /* 0x0000002002008985 */ /* 0x0005e2000c101b06 */
[----:B------:R-:W-:-:S02]  /*17080*/  IADD3 R13, R234, 0x48, RZ ;  /* 0x00000048ea0d7810 */ /* 0x000fc40007ffe0ff */
[----:B------:R-:W-:Y:S02]  /*17090*/  IADD3 R5, R234, 0x50, RZ ;  /* 0x00000050ea057810 */ /* 0x000fe40007ffe0ff */
[----:B------:R-:W-:Y:S02]  /*170a0*/  ISETP.GE.AND P1, PT, R13, c[0x0][0x3c8], PT ;  /* 0x0000f2000d007a0c */ /* 0x000fe40003f26270 */
[----:B-1----:R-:W-:-:S04]  /*170b0*/  @!P5 LEA R6, P0, R14, R0, 0x2 ;  /* 0x000000000e06d211 */ /* 0x002fc800078010ff */
[----:B------:R-:W-:Y:S02]  /*170c0*/  @!P5 LEA.HI.X R7, R14, R4, R16, 0x2, P0 ;  /* 0x000000040e07d211 */ /* 0x000fe400000f1410 */
[----:B--2---:R-:W-:Y:S02]  /*170d0*/  @!P4 LEA R2, P6, R10, R0, 0x2 ;  /* 0x000000000a02c211 */ /* 0x004fe400078c10ff */
[----:B------:R-:W-:Y:S01]  /*170e0*/  IADD3 R14, R234, 0x38, RZ ;  /* 0x00000038ea0e7810 */ /* 0x000fe20007ffe0ff */
[----:B------:R-:W-:Y:S01]  /*170f0*/  @!P5 ST.E.64 [R6.64], R54 ;  /* 0x000000360600d985 */ /* 0x000fe2000c101b06 */
[----:B------:R-:W-:Y:S02]  /*17100*/  @!P4 LEA.HI.X R3, R10, R4, R11, 0x2, P6 ;  /* 0x000000040a03c211 */ /* 0x000fe400030f140b */
[----:B------:R-:W-:Y:S02]  /*17110*/  @!P3 LEA R10, P5, R12, R0, 0x2 ;  /* 0x000000000c0ab211 */ /* 0x000fe400078a10ff */
[----:B------:R-:W-:Y:S01]  /*17120*/  ISETP.GE.AND P0, PT, R5, c[0x0][0x3c8], PT ;  /* 0x0000f20005007a0c */ /* 0x000fe20003f06270 */
[----:B------:R1:W-:Y:S01]  /*17130*/  @!P4 ST.E.64 [R2.64], R58 ;  /* 0x0000003a0200c985 */ /* 0x0003e2000c101b06 */
[----:B------:R-:W-:-:S02]  /*17140*/  SHF.R.S32.HI R14, RZ, 0x1f, R14 ;  /* 0x0000001fff0e7819 */ /* 0x000fc4000001140e */
[----:B------:R-:W-:Y:S02]  /*17150*/  IADD3 R16, R234, 0x40, RZ ;  /* 0x00000040ea107810 */ /* 0x000fe40007ffe0ff */
[----:B------:R-:W-:Y:S02]  /*17160*/  @!P2 LEA R8, P6, R15, R0, 0x2 ;  /* 0x000000000f08a211 */ /* 0x000fe400078c10ff */
[----:B------:R-:W-:-:S04]  /*17170*/  SHF.R.S32.HI R16, RZ, 0x1f, R16 ;  /* 0x0000001fff107819 */ /* 0x000fc80000011410 */
[----:B------:R-:W-:Y:S02]  /*17180*/  @!P2 LEA.HI.X R9, R15, R4, R16, 0x2, P6 ;  /* 0x000000040f09a211 */ /* 0x000fe400030f1410 */
[----:B-1----:R-:W-:Y:S02]  /*17190*/  P2R R2, PR, RZ, 0x20 ;  /* 0x00000020ff027803 */ /* 0x002fe40000000000 */
[----:B------:R-:W-:Y:S02]  /*171a0*/  @!P1 LEA R6, P5, R13, R0, 0x2 ;  /* 0x000000000d069211 */ /* 0x000fe400078a10ff */
[----:B------:R-:W-:-:S04]  /*171b0*/  ISETP.NE.AND P4, PT, R2, RZ, PT ;  /* 0x000000ff0200720c */ /* 0x000fc80003f85270 */
[----:B------:R-:W-:Y:S02]  /*171c0*/  @!P3 LEA.HI.X R11, R12, R4, R14, 0x2, P4 ;  /* 0x000000040c0bb211 */ /* 0x000fe400020f140e */
[C---:B------:R-:W-:Y:S02]  /*171d0*/  IADD3 R14, R234.reuse, 0x48, RZ ;  /* 0x00000048ea0e7810 */ /* 0x040fe40007ffe0ff */
[----:B------:R-:W-:Y:S01]  /*171e0*/  IADD3 R12, R234, 0x50, RZ ;  /* 0x00000050ea0c7810 */ /* 0x000fe20007ffe0ff */
[----:B------:R1:W-:Y:S01]  /*171f0*/  @!P3 ST.E.64 [R10.64], R72 ;  /* 0x000000480a00b985 */ /* 0x0003e2000c101b06 */
[----:B------:R-:W-:Y:S02]  /*17200*/  SHF.R.S32.HI R14, RZ, 0x1f, R14 ;  /* 0x0000001fff0e7819 */ /* 0x000fe4000001140e */
[----:B------:R-:W-:Y:S01]  /*17210*/  SHF.R.S32.HI R12, RZ, 0x1f, R12 ;  /* 0x0000001fff0c7819 */ /* 0x000fe2000001140c */
[----:B------:R1:W-:Y:S01]  /*17220*/  @!P2 ST.E.64 [R8.64], R70 ;  /* 0x000000460800a985 */ /* 0x0003e2000c101b06 */
[----:B------:R-:W-:-:S02]  /*17230*/  @!P0 LEA R2, P4, R5, R0, 0x2 ;  /* 0x0000000005028211 */ /* 0x000fc400078810ff */
[-C--:B------:R-:W-:Y:S02]  /*17240*/  @!P1 LEA.HI.X R7, R13, R4.reuse, R14, 0x2, P5 ;  /* 0x000000040d079211 */ /* 0x080fe400028f140e */
[----:B------:R-:W-:Y:S02]  /*17250*/  @!P0 LEA.HI.X R3, R5, R4, R12, 0x2, P4 ;  /* 0x0000000405038211 */ /* 0x000fe400020f140c */
[----:B------:R-:W-:Y:S01]  /*17260*/  IADD3 R5, R234, 0x58, RZ ;  /* 0x00000058ea057810 */ /* 0x000fe20007ffe0ff */
[----:B------:R1:W-:Y:S04]  /*17270*/  @!P1 ST.E.64 [R6.64], R62 ;  /* 0x0000003e06009985 */ /* 0x0003e8000c101b06 */
[----:B------:R1:W-:Y:S01]  /*17280*/  @!P0 ST.E.64 [R2.64], R50 ;  /* 0x0000003202008985 */ /* 0x0003e2000c101b06 */
[----:B------:R-:W-:-:S13]  /*17290*/  ISETP.GE.AND P0, PT, R5, c[0x0][0x3c8], PT ;  /* 0x0000f20005007a0c */ /* 0x000fda0003f06270 */
[----:B------:R-:W-:Y:S05]  /*172a0*/  @P0 BRA `(.L_x_726) ;  /* 0x00000d2000000947 */ /* 0x000fea0003800000 */
[----:B------:R-:W-:Y:S02]  /*172b0*/  IADD3 R12, R234, 0x58, RZ ;  /* 0x00000058ea0c7810 */ /* 0x000fe40007ffe0ff */
[----:B-1----:R-:W-:Y:S02]  /*172c0*/  LEA R2, P0, R5, R0, 0x2 ;  /* 0x0000000005027211 */ /* 0x002fe400078010ff */
[----:B------:R-:W-:-:S04]  /*172d0*/  SHF.R.S32.HI R12, RZ, 0x1f, R12 ;  /* 0x0000001fff0c7819 */ /* 0x000fc8000001140c */
[----:B------:R-:W-:-:S05]  /*172e0*/  LEA.HI.X R3, R5, R4, R12, 0x2, P0 ;  /* 0x0000000405037211 */ /* 0x000fca00000f140c */
[----:B------:R1:W-:Y:S01]  /*172f0*/  ST.E.64 [R2.64], R28 ;  /* 0x0000001c02007985 */ /* 0x0003e2000c101b06 */
[----:B------:R-:W-:Y:S05]  /*17300*/  BRA `(.L_x_726) ;  /* 0x00000cc000007947 */ /* 0x000fea0003800000 */
.L_x_711:
[----:B-1----:R-:W3:Y:S04]  /*17310*/  LDL.LU R7, [R1+0x24] ;  /* 0x0000240001077983 */ /* 0x002ee80000300800 */
[----:B--2---:R-:W2:Y:S01]  /*17320*/  LDL R6, [R1+0xc] ;  /* 0x00000c0001067983 */ /* 0x004ea20000100800 */
[----:B------:R-:W-:Y:S01]  /*17330*/  ISETP.NE.U32.AND P0, PT, RZ, c[0x0][0x508], PT ;  /* 0x00014200ff007a0c */ /* 0x000fe20003f05070 */
[----:B------:R-:W-:Y:S01]  /*17340*/  IMAD.MOV.U32 R4, RZ, RZ, 0x4 ;  /* 0x00000004ff047424 */ /* 0x000fe200078e00ff */
[----:B------:R-:W-:Y:S01]  /*17350*/  ISETP.NE.U32.AND P2, PT, RZ, c[0x0][0x500], PT ;  /* 0x00014000ff007a0c */ /* 0x000fe20003f45070 */
[----:B------:R-:W-:Y:S01]  /*17360*/  IMAD.MOV.U32 R20, RZ, RZ, c[0x0][0x388] ;  /* 0x0000e200ff147624 */ /* 0x000fe200078e00ff */
[----:B------:R-:W-:Y:S01]  /*17370*/  ISETP.NE.AND.EX P0, PT, RZ, c[0x0][0x50c], PT, P0 ;  /* 0x00014300ff007a0c */ /* 0x000fe20003f05300 */
[----:B------:R-:W-:Y:S01]  /*17380*/  IMAD.MOV.U32 R0, RZ, RZ, RZ ;  /* 0x000000ffff007224 */ /* 0x000fe200078e00ff */
[----:B------:R-:W-:Y:S01]  /*17390*/  ISETP.NE.AND.EX P2, PT, RZ, c[0x0][0x504], PT, P2 ;  /* 0x00014100ff007a0c */ /* 0x000fe20003f45320 */
[----:B--2---:R-:W-:-:S10]  /*173a0*/  IMAD.WIDE R2, R6, R4, c[0x0][0x500] ;  /* 0x0001400006027625 */ /* 0x004fd400078e0204 */
[----:B------:R-:W-:Y:S02]  /*173b0*/  @P0 IMAD.WIDE R4, R6, R4, c[0x0][0x508] ;  /* 0x0001420006040625 */ /* 0x000fe400078e0204 */
[----:B------:R1:W5:Y:S04]  /*173c0*/  @P2 LDG.E R0, [R2.64] ;  /* 0x0000000602002981 */ /* 0x000368000c1e1900 */
[----:B------:R1:W5:Y:S01]  /*173d0*/  @P0 LDG.E R20, [R4.64] ;  /* 0x0000000604140981 */ /* 0x000362000c1e1900 */
[----:B---3--:R-:W-:-:S04]  /*173e0*/  ISETP.NE.AND P1, PT, R7, RZ, PT ;  /* 0x000000ff0700720c */ /* 0x008fc80003f25270 */
[----:B------:R-:W-:Y:S01]  /*173f0*/  SEL R19, R7, c[0x0][0x3d4], P1 ;  /* 0x0000f50007137a07 */ /* 0x000fe20000800000 */
[----:B------:R-:W-:Y:S05]  /*17400*/  @P0 BRA `(.L_x_739) ;  /* 0x0000004000000947 */ /* 0x000fea0003800000 */
[----:B------:R-:W-:Y:S05]  /*17410*/  @!P2 BRA `(.L_x_739) ;  /* 0x000000300000a947 */ /* 0x000fea0003800000 */
[----:B-1----:R1:W2:Y:S04]  /*17420*/  LDG.E R4, [R2.64] ;  /* 0x0000000602047981 */ /* 0x0022a8000c1e1900 */
[----:B-1----:R-:W2:Y:S02]  /*17430*/  LDG.E R2, [R2.64+0x4] ;  /* 0x0000040602027981 */ /* 0x002ea4000c1e1900 */
[----:B--2--5:R-:W-:Y:S02]  /*17440*/  IADD3 R20, -R4, R2, RZ ;  /* 0x0000000204147210 */ /* 0x024fe40007ffe1ff */
.L_x_739:
[----:B-1----:R-:W2:Y:S01]  /*17450*/  LDL.LU R4, [R1+0x8] ;  /* 0x0000080001047983 */ /* 0x002ea20000300800 */
[----:B------:R-:W-:Y:S01]  /*17460*/  SHF.R.S32.HI R2, RZ, 0x1f, R6 ;  /* 0x0000001fff027819 */ /* 0x000fe20000011406 */
[----:B------:R-:W-:Y:S01]  /*17470*/  BSSY B0, `(.L_x_740) ;  /* 0x0000038000007945 */ /* 0x000fe20003800000 */
[----:B-----5:R-:W-:Y:S01]  /*17480*/  SHF.R.S32.HI R18, RZ, 0x1f, R0 ;  /* 0x0000001fff127819 */ /* 0x020fe20000011400 */
[----:B------:R-:W1:Y:S01]  /*17490*/  S2R R3, SR_TID.X ;  /* 0x0000000000037919 */ /* 0x000e620000002100 */
[----:B------:R-:W-:-:S02]  /*174a0*/  SEL R13, R6, RZ, !P2 ;  /* 0x000000ff060d7207 */ /* 0x000fc40005000000 */
[----:B------:R-:W-:Y:S02]  /*174b0*/  SEL R21, R2, RZ, !P2 ;  /* 0x000000ff02157207 */ /* 0x000fe40005000000 */
[----:B-1----:R-:W-:Y:S02]  /*174c0*/  ISETP.GT.AND P0, PT, R3, 0x7f, PT ;  /* 0x0000007f0300780c */ /* 0x002fe40003f04270 */
[----:B--2---:R-:W-:-:S11]  /*174d0*/  LOP3.LUT R12, R4, 0xffff, RZ, 0xc0, !PT ;  /* 0x0000ffff040c7812 */ /* 0x004fd600078ec0ff */
[----:B------:R-:W-:Y:S05]  /*174e0*/  @P0 BRA `(.L_x_741) ;  /* 0x0000030000000947 */ /* 0x000fea0003800000 */
[----:B------:R-:W-:Y:S01]  /*174f0*/  IMAD R2, R20, c[0x0][0x4e8], RZ ;  /* 0x00013a0014027a24 */ /* 0x000fe200078e02ff */
[----:B------:R-:W-:-:S04]  /*17500*/  IADD3 R16, R250, R3, RZ ;  /* 0x00000003fa107210 */ /* 0x000fc80007ffe0ff */
        /* <DEDUP_REMOVED lines=24> */
[----:B------:R-:W-:Y:S02]  /*17690*/  IADD3.X R9, R7, R9, R18, P1, P0 ;  /* 0x0000000907097210 */ /* 0x000fe40000fe0412 */
[----:B--2---:R-:W-:-:S05]  /*176a0*/  SEL R3, R22, RZ, P2 ;  /* 0x000000ff16037207 */ /* 0x004fca0001000000 */
[-C--:B-----5:R-:W-:Y:S02]  /*176b0*/  IMAD R8, R15, R3.reuse, RZ ;  /* 0x000000030f087224 */ /* 0x0a0fe400078e02ff */
[----:B------:R-:W-:-:S04]  /*176c0*/  IMAD.WIDE.U32 R4, R14, R3, RZ ;  /* 0x000000030e047225 */ /* 0x000fc800078e00ff */
[----:B------:R-:W-:Y:S01]  /*176d0*/  IMAD R3, R6, c[0x0][0x4e8], R16 ;  /* 0x00013a0006037a24 */ /* 0x000fe200078e0210 */
        /* <DEDUP_REMOVED lines=17> */
.L_x_741:
[----:B------:R-:W-:Y:S05]  /*177f0*/  BSYNC B0 ;  /* 0x0000000000007941 */ /* 0x000fea0003800000 */
.L_x_740:
[----:B------:R-:W-:-:S13]  /*17800*/  ISETP.GT.AND P0, PT, R19, 0x1, PT ;  /* 0x000000011300780c */ /* 0x000fda0003f04270 */
[----:B------:R-:W-:Y:S05]  /*17810*/  @P0 BRA `(.L_x_726) ;  /* 0x000007b000000947 */ /* 0x000fea0003800000 */
[----:B-1----:R-:W-:Y:S01]  /*17820*/  MOV R2, c[0x0][0x4e8] ;  /* 0x00013a0000027a02 */ /* 0x002fe20000000f00 */
[----:B------:R-:W-:Y:S02]  /*17830*/  IMAD R4, R18, c[0x0][0x3a0], RZ ;  /* 0x0000e80012047a24 */ /* 0x000fe400078e02ff */
[----:B------:R-:W-:Y:S01]  /*17840*/  IMAD R5, R21, c[0x0][0x3f0], RZ ;  /* 0x0000fc0015057a24 */ /* 0x000fe200078e02ff */
[----:B------:R-:W-:Y:S01]  /*17850*/  ISETP.NE.AND P0, PT, R2, 0x1, PT ;  /* 0x000000010200780c */ /* 0x000fe20003f05270 */
[----:B------:R-:W-:-:S04]  /*17860*/  IMAD.WIDE.U32 R2, R0, c[0x0][0x3a0], RZ ;  /* 0x0000e80000027a25 */ /* 0x000fc800078e00ff */
[----:B------:R-:W-:Y:S01]  /*17870*/  IMAD R0, R0, c[0x0][0x3a4], R4 ;  /* 0x0000e90000007a24 */ /* 0x000fe200078e0204 */
[----:B------:R-:W-:Y:S01]  /*17880*/  IADD3 R4, R238, R250, RZ ;  /* 0x000000faee047210 */ /* 0x000fe20007ffe0ff */
[----:B------:R-:W-:-:S03]  /*17890*/  IMAD R7, R13, c[0x0][0x3f4], R5 ;  /* 0x0000fd000d077a24 */ /* 0x000fc600078e0205 */
[----:B------:R-:W-:Y:S02]  /*178a0*/  IADD3 R3, R3, R0, RZ ;  /* 0x0000000003037210 */ /* 0x000fe40007ffe0ff */
[----:B------:R-:W-:Y:S01]  /*178b0*/  MOV R0, R4 ;  /* 0x0000000400007202 */ /* 0x000fe20000000f00 */
[----:B------:R-:W-:-:S04]  /*178c0*/  @P0 IMAD.HI.U32 R6, R4, c[0x0][0x4ec], RZ ;  /* 0x00013b0004060a27 */ /* 0x000fc800078e00ff */
[----:B------:R-:W-:Y:S01]  /*178d0*/  IMAD.WIDE.U32 R2, R12, c[0x0][0x3e8], R2 ;  /* 0x0000fa000c027a25 */ /* 0x000fe200078e0002 */
[----:B------:R-:W-:-:S03]  /*178e0*/  @P0 SHF.R.U32.HI R0, RZ, c[0x0][0x4f0], R6 ;  /* 0x00013c00ff000a19 */ /* 0x000fc60000011606 */
[----:B------:R-:W-:Y:S01]  /*178f0*/  IMAD R3, R12, c[0x0][0x3ec], R3 ;  /* 0x0000fb000c037a24 */ /* 0x000fe200078e0203 */
[----:B------:R-:W-:Y:S02]  /*17900*/  SHF.R.S32.HI R6, RZ, 0x1f, R0 ;  /* 0x0000001fff067819 */ /* 0x000fe40000011400 */
[----:B------:R-:W-:Y:S01]  /*17910*/  IADD3 R5, -R0, RZ, RZ ;  /* 0x000000ff00057210 */ /* 0x000fe20007ffe1ff */
[----:B------:R-:W-:-:S04]  /*17920*/  IMAD.WIDE.U32 R2, R13, c[0x0][0x3f0], R2 ;  /* 0x0000fc000d027a25 */ /* 0x000fc800078e0002 */
[----:B------:R-:W-:Y:S01]  /*17930*/  IMAD R6, R6, c[0x0][0x3e0], RZ ;  /* 0x0000f80006067a24 */ /* 0x000fe200078e02ff */
[----:B------:R-:W-:Y:S01]  /*17940*/  IADD3 R3, R3, R7, RZ ;  /* 0x0000000703037210 */ /* 0x000fe20007ffe0ff */
        /* <DEDUP_REMOVED lines=13> */
.L_x_841:
[----:B------:R-:W-:Y:S05]  /*17a20*/  BRA.DIV ~URZ, `(.L_x_743) ;  /* 0x000041227f007947 */ /* 0x000fea000b800000 */
[----:B------:R3:W4:Y:S02]  /*17a30*/  SHFL.IDX PT, R0, R13, RZ, 0x1c1f ;  /* 0x001c1fff0d007589 */ /* 0x00072400000e0000 */
.L_x_842:
[----:B------:R-:W-:Y:S01]  /*17a40*/  IMAD R12, R20, c[0x0][0x4e8], RZ ;  /* 0x00013a00140c7a24 */ /* 0x000fe200078e02ff */
        /* <DEDUP_REMOVED lines=16> */
[----:B------:R2:W-:Y:S04]  /*17b50*/  @!P2 ST.E.128 [R8.64], RZ ;  /* 0x000000ff0800a985 */ /* 0x0005e8000c101d06 */
[----:B------:R2:W-:Y:S04]  /*17b60*/  @!P1 ST.E.128 [R6.64], RZ ;  /* 0x000000ff06009985 */ /* 0x0005e8000c101d06 */
[----:B------:R2:W-:Y:S02]  /*17b70*/  @!P0 ST.E.128 [R2.64], RZ ;  /* 0x000000ff02008985 */ /* 0x0005e4000c101d06 */
.L_x_745:
[----:B------:R-:W-:Y:S05]  /*17b80*/  BSYNC B0 ;  /* 0x0000000000007941 */ /* 0x000fea0003800000 */
.L_x_744:
[----:B------:R-:W-:Y:S05]  /*17b90*/  BRA.DIV ~URZ, `(.L_x_746) ;  /* 0x000040227f007947 */ /* 0x000fea000b800000 */
[----:B--2---:R2:W1:Y:S04]  /*17ba0*/  SHFL.IDX PT, R4, R10, 0x1, 0x1c1f ;  /* 0x003c1f000a047f89 */ /* 0x00446800000e0000 */
[----:B----4-:R2:W4:Y:S02]  /*17bb0*/  SHFL.IDX PT, R0, R13, 0x1, 0x1c1f ;  /* 0x003c1f000d007f89 */ /* 0x01052400000e0000 */
.L_x_843:
        /* <DEDUP_REMOVED lines=16> */
[----:B------:R1:W-:Y:S04]  /*17cc0*/  @!P2 ST.E.128 [R8.64], RZ ;  /* 0x000000ff0800a985 */ /* 0x0003e8000c101d06 */
[----:B------:R1:W-:Y:S04]  /*17cd0*/  @!P1 ST.E.128 [R6.64], RZ ;  /* 0x000000ff06009985 */ /* 0x0003e8000c101d06 */
[----:B------:R1:W-:Y:S02]  /*17ce0*/  @!P0 ST.E.128 [R2.64], RZ ;  /* 0x000000ff02008985 */ /* 0x0003e4000c101d06 */
.L_x_748:
[----:B------:R-:W-:Y:S05]  /*17cf0*/  BSYNC B0 ;  /* 0x0000000000007941 */ /* 0x000fea0003800000 */
.L_x_747:
[----:B------:R-:W-:Y:S05]  /*17d00*/  BRA.DIV ~URZ, `(.L_x_749) ;  /* 0x00003f827f007947 */ /* 0x000fea000b800000 */
[----:B-1----:R1:W2:Y:S02]  /*17d10*/  SHFL.IDX PT, R4, R10, 0x2, 0x1c1f ;  /* 0x005c1f000a047f89 */ /* 0x0022a400000e0000 */
.L_x_844:
[----:B------:R-:W-:Y:S05]  /*17d20*/  BRA.DIV ~URZ, `(.L_x_750) ;  /* 0x00003fd27f007947 */ /* 0x000fea000b800000 */
[----:B----4-:R4:W1:Y:S02]  /*17d30*/  SHFL.IDX PT, R0, R13, 0x2, 0x1c1f ;  /* 0x005c1f000d007f89 */ /* 0x01086400000e0000 */
.L_x_845:
        /* <DEDUP_REMOVED lines=19> */
.L_x_752:
[----:B------:R-:W-:Y:S05]  /*17e70*/  BSYNC B0 ;  /* 0x0000000000007941 */ /* 0x000fea0003800000 */
.L_x_751:
[----:B------:R-:W-:Y:S05]  /*17e80*/  BRA.DIV ~URZ, `(.L_x_753) ;  /* 0x00003ee27f007947 */ /* 0x000fea000b800000 */
[----:B--2---:R2:W3:Y:S04]  /*17e90*/  SHFL.IDX PT, R4, R10, 0x3, 0x1c1f ;  /* 0x007c1f000a047f89 */ /* 0x0044e800000e0000 */
[----:B-1----:R2:W1:Y:S02]  /*17ea0*/  SHFL.IDX PT, R0, R13, 0x3, 0x1c1f ;  /* 0x007c1f000d007f89 */ /* 0x00246400000e0000 */
.L_x_846:
[----:B------:R-:W-:-:S04]  /*17eb0*/  IADD3 R11, R11, 0x60, RZ ;  /* 0x000000600b0b7810 */ /* 0x000fc80007ffe0ff */
[----:B------:R-:W-:-:S13]  /*17ec0*/  ISETP.GE.AND P0, PT, R11, R12, PT ;  /* 0x0000000c0b00720c */ /* 0x000fda0003f06270 */
[----:B------:R-:W-:Y:S05]  /*17ed0*/  @P0 BRA `(.L_x_726) ;  /* 0x000000f000000947 */ /* 0x000fea0003800000 */
[----:B------:R-:W-:Y:S02]  /*17ee0*/  ISETP.GE.AND P2, PT, R210, c[0x0][0x3c8], PT ;  /* 0x0000f200d2007a0c */ /* 0x000fe40003f46270 */
[----:B------:R-:W-:Y:S02]  /*17ef0*/  ISETP.GE.AND P1, PT, R235, c[0x0][0x3c8], PT ;  /* 0x0000f200eb007a0c */ /* 0x000fe40003f26270 */
[----:B------:R-:W-:Y:S02]  /*17f00*/  ISETP.GE.AND P0, PT, R236, c[0x0][0x3c8], PT ;  /* 0x0000f200ec007a0c */ /* 0x000fe40003f06270 */
[----:B--234-:R-:W-:Y:S02]  /*17f10*/  SHF.R.S32.HI R13, RZ, 0x1f, R210 ;  /* 0x0000001fff0d7819 */ /* 0x01cfe400000114d2 */
[----:B------:R-:W-:Y:S02]  /*17f20*/  SHF.R.S32.HI R10, RZ, 0x1f, R235 ;  /* 0x0000001fff0a7819 */ /* 0x000fe400000114eb */
[----:B------:R-:W-:-:S03]  /*17f30*/  SHF.R.S32.HI R5, RZ, 0x1f, R236 ;  /* 0x0000001fff057819 */ /* 0x000fc600000114ec */
[-C--:B-1----:R-:W-:Y:S02]  /*17f40*/  @!P2 LEA R8, P5, R210, R0.reuse, 0x1 ;  /* 0x00000000d208a211 */ /* 0x082fe400078a08ff */
[CC--:B------:R-:W-:Y:S02]  /*17f50*/  @!P1 LEA R6, P4, R235.reuse, R0.reuse, 0x1 ;  /* 0x00000000eb069211 */ /* 0x0c0fe400078808ff */
[----:B------:R-:W-:Y:S02]  /*17f60*/  @!P0 LEA R2, P3, R236, R0, 0x1 ;  /* 0x00000000ec028211 */ /* 0x000fe400078608ff */
[-C--:B------:R-:W-:Y:S02]  /*17f70*/  @!P2 LEA.HI.X R9, R210, R4.reuse, R13, 0x1, P5 ;  /* 0x00000004d209a211 */ /* 0x080fe400028f0c0d */
[-C--:B------:R-:W-:Y:S02]  /*17f80*/  @!P1 LEA.HI.X R7, R235, R4.reuse, R10, 0x1, P4 ;  /* 0x00000004eb079211 */ /* 0x080fe400020f0c0a */
[----:B------:R-:W-:Y:S01]  /*17f90*/  @!P0 LEA.HI.X R3, R236, R4, R5, 0x1, P3 ;  /* 0x00000004ec038211 */ /* 0x000fe200018f0c05 */
[----:B------:R1:W-:Y:S04]  /*17fa0*/  @!P2 ST.E.128 [R8.64], RZ ;  /* 0x000000ff0800a985 */ /* 0x0003e8000c101d06 */
[----:B------:R1:W-:Y:S04]  /*17fb0*/  @!P1 ST.E.128 [R6.64], RZ ;  /* 0x000000ff06009985 */ /* 0x0003e8000c101d06 */
[----:B------:R1:W-:Y:S02]  /*17fc0*/  @!P0 ST.E.128 [R2.64], RZ ;  /* 0x000000ff02008985 */ /* 0x0003e4000c101d06 */
.L_x_726:
[----:B------:R-:W-:Y:S05]  /*17fd0*/  BSYNC B1 ;  /* 0x0000000000017941 */ /* 0x000fea0003800000 */
.L_x_710:
[----:B-1----:R-:W5:Y:S02]  /*17fe0*/  LDL R0, [R1+0x30] ;  /* 0x0000300001007983 */ /* 0x002f640000100800 */
[----:B-----5:R-:W-:-:S13]  /*17ff0*/  ISETP.NE.AND P0, PT, R0, RZ, PT ;  /* 0x000000ff0000720c */ /* 0x020fda0003f05270 */
        /* <DEDUP_REMOVED lines=9> */
[----:B--2-4-:R-:W-:-:S04]  /*18090*/  LOP3.LUT R13, R0, 0x1f, RZ, 0xc0, !PT ;  /* 0x0000001f000d7812 */ /* 0x014fc800078ec0ff */
[----:B------:R-:W-:Y:S01]  /*180a0*/  ISETP.NE.AND P6, PT, R13, 0x1f, PT ;  /* 0x0000001f0d00780c */ /* 0x000fe20003fc5270 */
[----:B------:R-:W-:Y:S10]  /*180b0*/  BRA.DIV ~URZ, `(.L_x_755) ;  /* 0x00003d827f007947 */ /* 0x000ff4000b800000 */
[----:B------:R1:W2:Y:S02]  /*180c0*/  SHFL.IDX PT, R9, R74, RZ, 0x1f ;  /* 0x00001fff4a097589 */ /* 0x0002a400000e0000 */
.L_x_847:
[----:B------:R-:W-:Y:S05]  /*180d0*/  BRA.DIV ~URZ, `(.L_x_756) ;  /* 0x00003dd27f007947 */ /* 0x000fea000b800000 */
[----:B------:R3:W4:Y:S02]  /*180e0*/  SHFL.IDX PT, R8, R74, 0x1, 0x1f ;  /* 0x00201f004a087f89 */ /* 0x00072400000e0000 */
.L_x_848:
        /* <DEDUP_REMOVED lines=19> */
.L_x_849:
        /* <DEDUP_REMOVED lines=16> */
.L_x_850:
[----:B---3--:R-:W-:Y:S01]  /*18320*/  IMAD R0, R0, c[0x0][0x538], RZ ;  /* 0x00014e0000007a24 */ /* 0x008fe200078e02ff */
[----:B------:R-:W-:Y:S04]  /*18330*/  BSSY B1, `(.L_x_759) ;  /* 0x00000ce000017945 */ /* 0x000fe80003800000 */
[----:B----4-:R-:W-:-:S04]  /*18340*/  IADD3 R8, R0, R8, RZ ;  /* 0x0000000800087210 */ /* 0x010fc80007ffe0ff */
[----:B--2---:R-:W-:-:S13]  /*18350*/  ISETP.GT.AND P0, PT, R8, R9, PT ;  /* 0x000000090800720c */ /* 0x004fda0003f04270 */
[----:B------:R-:W-:Y:S05]  /*18360*/  @P0 BRA `(.L_x_760) ;  /* 0x0000025000000947 */ /* 0x000fea0003800000 */
.L_x_764:
        /* <DEDUP_REMOVED lines=17> */
.L_x_851:
        /* <DEDUP_REMOVED lines=16> */
.L_x_852:
[----:B--2---:R-:W-:-:S05]  /*18580*/  IMAD R0, R0, c[0x0][0x538], RZ ;  /* 0x00014e0000007a24 */ /* 0x004fca00078e02ff */
[----:B------:R-:W-:-:S04]  /*18590*/  IADD3 R8, R0, R8, RZ ;  /* 0x0000000800087210 */ /* 0x000fc80007ffe0ff */
[----:B------:R-:W-:-:S13]  /*185a0*/  ISETP.GT.AND P0, PT, R8, R9, PT ;  /* 0x000000090800720c */ /* 0x000fda0003f04270 */
[----:B-1----:R-:W-:Y:S05]  /*185b0*/  @!P0 BRA `(.L_x_764) ;  /* 0xfffffdb000008947 */ /* 0x002fea000383ffff */
.L_x_760:
[----:B------:R-:W-:-:S05]  /*185c0*/  IADD3 R10, -R0, R8, RZ ;  /* 0x00000008000a7210 */ /* 0x000fca0007ffe1ff */
[----:B------:R-:W-:-:S05]  /*185d0*/  IMAD R0, R4, c[0x0][0x538], R10 ;  /* 0x00014e0004007a24 */ /* 0x000fca00078e020a */
[----:B------:R-:W-:Y:S01]  /*185e0*/  ISETP.GT.AND P0, PT, R0, R9, PT ;  /* 0x000000090000720c */ /* 0x000fe20003f04270 */
[----:B------:R-:W-:-:S12]  /*185f0*/  BRA.DIV ~URZ, `(.L_x_765) ;  /* 0x00003d127f007947 */ /* 0x000fd8000b800000 */
[----:B------:R-:W-:-:S03]  /*18600*/  VOTE.ANY R11, PT, !P0 ;  /* 0x00000000000b7806 */ /* 0x000fc600040e0100 */
.L_x_853:
[----:B------:R-:W2:Y:S01]  /*18610*/  LDL.LU R2, [R1+0xc] ;  /* 0x00000c0001027983 */ /* 0x000ea20000300800 */
[----:B------:R-:W2:Y:S02]  /*18620*/  POPC R0, R11 ;  /* 0x0000000b00007309 */ /* 0x000ea40000000000 */
[----:B--2---:R-:W-:-:S05]  /*18630*/  IADD3 R2, R0, R2, RZ ;  /* 0x0000000200027210 */ /* 0x004fca0007ffe0ff */
[----:B------:R2:W-:Y:S01]  /*18640*/  STL [R1+0xc], R2 ;  /* 0x00000c0201007387 */ /* 0x0005e20000100800 */
[----:B------:R-:W-:Y:S05]  /*18650*/  BRA.DIV ~URZ, `(.L_x_766) ;  /* 0x00003d027f007947 */ /* 0x000fea000b800000 */
[----:B------:R3:W4:Y:S04]  /*18660*/  SHFL.IDX PT, R8, R6, R0, 0x1f ;  /* 0x00001f0006087589 */ /* 0x00072800000e0000 */
[----:B------:R3:W1:Y:S02]  /*18670*/  SHFL.IDX PT, R7, R7, R0, 0x1f ;  /* 0x00001f0007077589 */ /* 0x00066400000e0000 */
.L_x_854:
[----:B------:R-:W-:Y:S01]  /*18680*/  ISETP.NE.AND P0, PT, R11, RZ, PT ;  /* 0x000000ff0b00720c */ /* 0x000fe20003f05270 */
[----:B------:R-:W-:-:S12]  /*18690*/  BSSY B0, `(.L_x_767) ;  /* 0x0000005000007945 */ /* 0x000fd80003800000 */
[----:B------:R-:W-:Y:S05]  /*186a0*/  @!P0 BRA `(.L_x_768) ;  /* 0x0000003000008947 */ /* 0x000fea0003800000 */
[----:B---3--:R-:W-:Y:S01]  /*186b0*/  IADD3 R0, R0, -0x1, RZ ;  /* 0xffffffff00007810 */ /* 0x008fe20007ffe0ff */
[----:B------:R-:W-:Y:S05]  /*186c0*/  BRA.DIV ~URZ, `(.L_x_769) ;  /* 0x00003d627f007947 */ /* 0x000fea000b800000 */
[----:B------:R3:W2:Y:S02]  /*186d0*/  SHFL.IDX PT, R12, R4, R0, 0x1f ;  /* 0x00001f00040c7589 */ /* 0x0006a400000e0000 */
.L_x_768:
[----:B------:R-:W-:Y:S05]  /*186e0*/  BSYNC B0 ;  /* 0x0000000000007941 */ /* 0x000fea0003800000 */
.L_x_767:
[----:B--23--:R-:W-:Y:S01]  /*186f0*/  IMAD R0, R12, c[0x0][0x538], R10 ;  /* 0x00014e000c007a24 */ /* 0x00cfe200078e020a */
[----:B-1----:R-:W-:Y:S01]  /*18700*/  ISETP.NE.AND P0, PT, R7, 0x1, PT ;  /* 0x000000010700780c */ /* 0x002fe20003f05270 */
[----:B------:R-:W-:Y:S03]  /*18710*/  BSSY B0, `(.L_x_770) ;  /* 0x0000086000007945 */ /* 0x000fe60003800000 */
[----:B------:R1:W-:Y:S01]  /*18720*/  STL [R1], R0 ;  /* 0x0000000001007387 */ /* 0x0003e20000100800 */
[----:B------:R-:W-:-:S08]  /*18730*/  IADD3 R9, -R0, R9, RZ ;  /* 0x0000000900097210 */ /* 0x000fd00007ffe1ff */
[----:B------:R-:W-:Y:S05]  /*18740*/  @!P0 BRA `(.L_x_771) ;  /* 0x000003e000008947 */ /* 0x000fea0003800000 */
[-C--:B----4-:R-:W-:Y:S02]  /*18750*/  IABS R2, R8.reuse ;  /* 0x0000000800027213 */ /* 0x090fe40000000000 */
[----:B------:R-:W-:Y:S02]  /*18760*/  IABS R10, R8 ;  /* 0x00000008000a7213 */ /* 0x000fe40000000000 */
[----:B-1----:R-:W1:Y:S08]  /*18770*/  I2F.RP R0, R2 ;  /* 0x0000000200007306 */ /* 0x002e700000209400 */
[----:B-1----:R-:W1:Y:S02]  /*18780*/  MUFU.RCP R0, R0 ;  /* 0x0000000000007308 */ /* 0x002e640000001000 */
[----:B-1----:R-:W-:-:S06]  /*18790*/  IADD3 R0, R0, 0xffffffe, RZ ;  /* 0x0ffffffe00007810 */ /* 0x002fcc0007ffe0ff */
[----:B------:R-:W1:Y:S02]  /*187a0*/  F2I.FTZ.U32.TRUNC.NTZ R5, R0 ;  /* 0x0000000000057305 */ /* 0x000e64000021f000 */
[----:B-1----:R-:W-:Y:S01]  /*187b0*/  IMAD.MOV R3, RZ, RZ, -R5 ;  /* 0x000000ffff037224 */ /* 0x002fe200078e0a05 */
[----:B------:R-:W-:-:S03]  /*187c0*/  IABS R0, R7 ;  /* 0x0000000700007213 */ /* 0x000fc60000000000 */
[----:B------:R-:W-:Y:S01]  /*187d0*/  IMAD.MOV.U32 R4, RZ, RZ, R3 ;  /* 0x000000ffff047224 */ /* 0x000fe200078e0003 */
[----:B------:R-:W-:Y:S01]  /*187e0*/  IABS R3, R9 ;  /* 0x0000000900037213 */ /* 0x000fe20000000000 */
[----:B------:R-:W-:Y:S02]  /*187f0*/  IMAD.MOV.U32 R6, RZ, RZ, R0 ;  /* 0x000000ffff067224 */ /* 0x000fe400078e0000 */
[----:B------:R-:W-:Y:S02]  /*18800*/  IMAD R0, R4, R2, RZ ;  /* 0x0000000204007224 */ /* 0x000fe400078e02ff */
[----:B------:R-:W-:Y:S01]  /*18810*/  IMAD.MOV.U32 R4, RZ, RZ, RZ ;  /* 0x000000ffff047224 */ /* 0x000fe200078e00ff */
[----:B------:R-:W1:Y:S03]  /*18820*/  I2F.RP R11, R6 ;  /* 0x00000006000b7306 */ /* 0x000e660000209400 */
[----:B------:R-:W-:-:S04]  /*18830*/  IMAD.HI.U32 R5, R5, R0, R4 ;  /* 0x0000000005057227 */ /* 0x000fc800078e0004 */
[----:B------:R-:W-:-:S05]  /*18840*/  IMAD.MOV R0, RZ, RZ, -R10 ;  /* 0x000000ffff007224 */ /* 0x000fca00078e0a0a */
[----:B------:R-:W-:Y:S01]  /*18850*/  MOV R4, R0 ;  /* 0x0000000000047202 */ /* 0x000fe20000000f00 */
[----:B------:R-:W-:-:S04]  /*18860*/  IMAD.HI.U32 R0, R5, R3, RZ ;  /* 0x0000000305007227 */ /* 0x000fc800078e00ff */
[----:B------:R-:W-:Y:S02]  /*18870*/  IMAD R3, R0, R4, R3 ;  /* 0x0000000400037224 */ /* 0x000fe400078e0203 */
[----:B-1----:R-:W1:Y:S03]  /*18880*/  MUFU.RCP R4, R11 ;  /* 0x0000000b00047308 */ /* 0x002e660000001000 */
        /* <DEDUP_REMOVED lines=9> */
[----:B------:R-:W-:Y:S01]  /*18920*/  @P2 IADD3 R0, R0, 0x1, RZ ;  /* 0x0000000100002810 */ /* 0x000fe20007ffe0ff */
[----:B-1----:R-:W-:-:S06]  /*18930*/  IMAD.MOV R2, RZ, RZ, -R3 ;  /* 0x000000ffff027224 */ /* 0x002fcc00078e0a03 */
[----:B------:R-:W-:Y:S01]  /*18940*/  @!P1 IMAD.MOV R0, RZ, RZ, -R0 ;  /* 0x000000ffff009224 */ /* 0x000fe200078e0a00 */
[----:B------:R-:W-:Y:S02]  /*18950*/  @!P0 LOP3.LUT R0, RZ, R8, RZ, 0x33, !PT ;  /* 0x00000008ff008212 */ /* 0x000fe400078e33ff */
[----:B------:R-:W-:Y:S02]  /*18960*/  MOV R4, R2 ;  /* 0x0000000200047202 */ /* 0x000fe40000000f00 */
[----:B------:R-:W-:Y:S02]  /*18970*/  IABS R2, R7 ;  /* 0x0000000700027213 */ /* 0x000fe40000000000 */
[----:B------:R-:W-:Y:S01]  /*18980*/  IABS R10, R0 ;  /* 0x00000000000a7213 */ /* 0x000fe20000000000 */
[----:B------:R-:W-:Y:S02]  /*18990*/  IMAD R4, R4, R6, RZ ;  /* 0x0000000604047224 */ /* 0x000fe400078e02ff */
[----:B------:R-:W-:-:S02]  /*189a0*/  IMAD.MOV R5, RZ, RZ, -R2 ;  /* 0x000000ffff057224 */ /* 0x000fc400078e0a02 */
[----:B------:R-:W-:-:S04]  /*189b0*/  IMAD.MOV.U32 R2, RZ, RZ, RZ ;  /* 0x000000ffff027224 */ /* 0x000fc800078e00ff */
[----:B------:R-:W-:Y:S01]  /*189c0*/  IMAD.HI.U32 R2, R3, R4, R2 ;  /* 0x0000000403027227 */ /* 0x000fe200078e0002 */
[----:B------:R-:W-:-:S03]  /*189d0*/  MOV R4, R5 ;  /* 0x0000000500047202 */ /* 0x000fc60000000f00 */
[----:B------:R-:W-:-:S04]  /*189e0*/  IMAD.MOV.U32 R3, RZ, RZ, R10 ;  /* 0x000000ffff037224 */ /* 0x000fc800078e000a */
[----:B------:R-:W-:-:S04]  /*189f0*/  IMAD.HI.U32 R2, R2, R3, RZ ;  /* 0x0000000302027227 */ /* 0x000fc800078e00ff */
[----:B------:R-:W-:Y:S01]  /*18a00*/  IMAD R3, R2, R4, R3 ;  /* 0x0000000402037224 */ /* 0x000fe200078e0203 */
[----:B------:R-:W-:-:S04]  /*18a10*/  IADD3 R4, -R0, RZ, RZ ;  /* 0x000000ff00047210 */ /* 0x000fc80007ffe1ff */
        /* <DEDUP_REMOVED lines=9> */
[----:B------:R-:W-:-:S05]  /*18ab0*/  @!P0 LOP3.LUT R2, RZ, R7, RZ, 0x33, !PT ;  /* 0x00000007ff028212 */ /* 0x000fca00078e33ff */
[----:B------:R-:W-:-:S04]  /*18ac0*/  IMAD.MOV R3, RZ, RZ, -R2 ;  /* 0x000000ffff037224 */ /* 0x000fc800078e0a02 */
[C---:B------:R-:W-:Y:S02]  /*18ad0*/  IMAD R3, R7.reuse, R3, R0 ;  /* 0x0000000307037224 */ /* 0x040fe400078e0200 */
[----:B------:R-:W-:Y:S02]  /*18ae0*/  IMAD R0, R7, 0x1000000, R2 ;  /* 0x0100000007007824 */ /* 0x000fe400078e0202 */
[----:B------:R-:W-:Y:S02]  /*18af0*/  IMAD R2, R8, R4, R9 ;  /* 0x0000000408027224 */ /* 0x000fe400078e0209 */
[----:B------:R-:W-:-:S05]  /*18b00*/  IMAD R0, R3, 0x10000, R0 ;  /* 0x0001000003007824 */ /* 0x000fca00078e0200 */
[----:B------:R1:W-:Y:S01]  /*18b10*/  STL [R1+0x8], R0 ;  /* 0x0000080001007387 */ /* 0x0003e20000100800 */
[----:B------:R-:W-:Y:S05]  /*18b20*/  BRA `(.L_x_772) ;  /* 0x0000044000007947 */ /* 0x000fea0003800000 */
.L_x_771:
[----:B-1----:R-:W2:Y:S01]  /*18b30*/  LDL R0, [R1+0xc] ;  /* 0x00000c0001007983 */ /* 0x002ea20000100800 */
[----:B------:R-:W-:-:S04]  /*18b40*/  IMAD.MOV.U32 R2, RZ, RZ, 0x4 ;  /* 0x00000004ff027424 */ /* 0x000fc800078e00ff */
[----:B--2---:R-:W-:-:S05]  /*18b50*/  IMAD.WIDE R2, R0, R2, c[0x0][0x590] ;  /* 0x0001640000027625 */ /* 0x004fca00078e0202 */
[----:B------:R-:W2:Y:S02]  /*18b60*/  LDG.E R4, [R2.64] ;  /* 0x0000000602047981 */ /* 0x000ea4000c1e1900 */
[----:B--2-4-:R-:W-:-:S05]  /*18b70*/  IMAD R10, R4, R8, RZ ;  /* 0x00000008040a7224 */ /* 0x014fca00078e02ff */
[-C--:B------:R-:W-:Y:S02]  /*18b80*/  IABS R0, R10.reuse ;  /* 0x0000000a00007213 */ /* 0x080fe40000000000 */
        /* <DEDUP_REMOVED lines=27> */
[----:B------:R-:W-:Y:S02]  /*18d40*/  IMAD R11, R4, R2, RZ ;  /* 0x00000002040b7224 */ /* 0x000fe400078e02ff */
[----:B------:R-:W-:-:S03]  /*18d50*/  IMAD.MOV R2, RZ, RZ, -R2 ;  /* 0x000000ffff027224 */ /* 0x000fc600078e0a02 */
[----:B------:R-:W-:Y:S01]  /*18d60*/  IADD3 R0, -R11, c[0x0][0x538], RZ ;  /* 0x00014e000b007a10 */ /* 0x000fe20007ffe1ff */
[----:B------:R-:W-:-:S03]  /*18d70*/  IMAD R6, R10, R2, R9 ;  /* 0x000000020a067224 */ /* 0x000fc600078e0209 */
[----:B------:R-:W-:Y:S02]  /*18d80*/  IMNMX R0, R4, R0, PT ;  /* 0x0000000004007217 */ /* 0x000fe40003800200 */
[----:B------:R-:W-:Y:S02]  /*18d90*/  IABS R2, R6 ;  /* 0x0000000600027213 */ /* 0x000fe40000000000 */
[-C--:B------:R-:W-:Y:S02]  /*18da0*/  IABS R3, R0.reuse ;  /* 0x0000000000037213 */ /* 0x080fe40000000000 */
[----:B------:R-:W-:Y:S02]  /*18db0*/  IABS R10, R0 ;  /* 0x00000000000a7213 */ /* 0x000fe40000000000 */
[----:B------:R-:W1:Y:S01]  /*18dc0*/  I2F.RP R4, R3 ;  /* 0x0000000300047306 */ /* 0x000e620000209400 */
[----:B------:R-:W-:Y:S02]  /*18dd0*/  MOV R7, R2 ;  /* 0x0000000200077202 */ /* 0x000fe40000000f00 */
[----:B------:R-:W-:-:S05]  /*18de0*/  IMAD.MOV R2, RZ, RZ, -R10 ;  /* 0x000000ffff027224 */ /* 0x000fca00078e0a0a */
[----:B-1----:R-:W1:Y:S02]  /*18df0*/  MUFU.RCP R4, R4 ;  /* 0x0000000400047308 */ /* 0x002e640000001000 */
[----:B-1----:R-:W-:-:S06]  /*18e00*/  IADD3 R4, R4, 0xffffffe, RZ ;  /* 0x0ffffffe04047810 */ /* 0x002fcc0007ffe0ff */
[----:B------:R-:W1:Y:S02]  /*18e10*/  F2I.FTZ.U32.TRUNC.NTZ R5, R4 ;  /* 0x0000000400057305 */ /* 0x000e64000021f000 */
[----:B-1----:R-:W-:-:S04]  /*18e20*/  IMAD.MOV R4, RZ, RZ, -R5 ;  /* 0x000000ffff047224 */ /* 0x002fc800078e0a05 */
[----:B------:R-:W-:Y:S02]  /*18e30*/  IMAD R9, R4, R3, RZ ;  /* 0x0000000304097224 */ /* 0x000fe400078e02ff */
[----:B------:R-:W-:-:S04]  /*18e40*/  IMAD.MOV.U32 R4, RZ, RZ, RZ ;  /* 0x000000ffff047224 */ /* 0x000fc800078e00ff */
[----:B------:R-:W-:-:S04]  /*18e50*/  IMAD.HI.U32 R5, R5, R9, R4 ;  /* 0x0000000905057227 */ /* 0x000fc800078e0004 */
[----:B------:R-:W-:Y:S02]  /*18e60*/  IMAD.MOV.U32 R4, RZ, RZ, R2 ;  /* 0x000000ffff047224 */ /* 0x000fe400078e0002 */
[----:B------:R-:W-:-:S04]  /*18e70*/  IMAD.HI.U32 R2, R5, R7, RZ ;  /* 0x0000000705027227 */ /* 0x000fc800078e00ff */
[----:B------:R-:W-:-:S05]  /*18e80*/  IMAD R4, R2, R4, R7 ;  /* 0x0000000402047224 */ /* 0x000fca00078e0207 */
[----:B------:R-:W-:-:S13]  /*18e90*/  ISETP.GT.U32.AND P0, PT, R3, R4, PT ;  /* 0x000000040300720c */ /* 0x000fda0003f04070 */
[-C--:B------:R-:W-:Y:S02]  /*18ea0*/  @!P0 IADD3 R4, R4, -R3.reuse, RZ ;  /* 0x8000000304048210 */ /* 0x080fe40007ffe0ff */
[----:B------:R-:W-:Y:S02]  /*18eb0*/  @!P0 IADD3 R2, R2, 0x1, RZ ;  /* 0x0000000102028810 */ /* 0x000fe40007ffe0ff */
[----:B------:R-:W-:Y:S02]  /*18ec0*/  ISETP.GE.U32.AND P2, PT, R4, R3, PT ;  /* 0x000000030400720c */ /* 0x000fe40003f46070 */
[----:B------:R-:W-:Y:S02]  /*18ed0*/  LOP3.LUT R3, R6, R0, RZ, 0x3c, !PT ;  /* 0x0000000006037212 */ /* 0x000fe400078e3cff */
[----:B------:R-:W-:Y:S02]  /*18ee0*/  ISETP.NE.AND P0, PT, R0, RZ, PT ;  /* 0x000000ff0000720c */ /* 0x000fe40003f05270 */
[----:B------:R-:W-:Y:S01]  /*18ef0*/  ISETP.GE.AND P1, PT, R3, RZ, PT ;  /* 0x000000ff0300720c */ /* 0x000fe20003f26270 */
[----:B------:R-:W-:Y:S01]  /*18f00*/  IMAD.MOV R3, RZ, RZ, -R0 ;  /* 0x000000ffff037224 */ /* 0x000fe200078e0a00 */
[----:B------:R-:W-:-:S05]  /*18f10*/  IADD3 R6, R11, 0x1000000, R6 ;  /* 0x010000000b067810 */ /* 0x000fca0007ffe006 */
[----:B------:R-:W-:-:S06]  /*18f20*/  @P2 IADD3 R2, R2, 0x1, RZ ;  /* 0x0000000102022810 */ /* 0x000fcc0007ffe0ff */
[----:B------:R-:W-:Y:S01]  /*18f30*/  @!P1 IMAD.MOV R2, RZ, RZ, -R2 ;  /* 0x000000ffff029224 */ /* 0x000fe200078e0a02 */
[----:B------:R-:W-:-:S05]  /*18f40*/  @!P0 LOP3.LUT R2, RZ, R0, RZ, 0x33, !PT ;  /* 0x00000000ff028212 */ /* 0x000fca00078e33ff */
[----:B------:R-:W-:-:S05]  /*18f50*/  IMAD R0, R2, R3, R6 ;  /* 0x0000000302007224 */ /* 0x000fca00078e0206 */
[----:B------:R1:W-:Y:S02]  /*18f60*/  STL [R1+0x8], R0 ;  /* 0x0000080001007387 */ /* 0x0003e40000100800 */
.L_x_772:
[----:B------:R-:W-:Y:S05]  /*18f70*/  BSYNC B0 ;  /* 0x0000000000007941 */ /* 0x000fea0003800000 */
.L_x_770:
[----:B------:R-:W-:-:S04]  /*18f80*/  LOP3.LUT R2, RZ, R2, RZ, 0x33, !PT ;  /* 0x00000002ff027212 */ /* 0x000fc800078e33ff */
[----:B-1----:R-:W-:-:S05]  /*18f90*/  IADD3 R0, R2, R8, RZ ;  /* 0x0000000802007210 */ /* 0x002fca0007ffe0ff */
[----:B------:R1:W-:Y:S01]  /*18fa0*/  STL [R1+0x4], R0 ;  /* 0x0000040001007387 */ /* 0x0003e20000100800 */
[----:B------:R-:W-:Y:S05]  /*18fb0*/  BRA `(.L_x_773) ;  /* 0x0000005000007947 */ /* 0x000fea0003800000 */
.L_x_761:
[----:B------:R-:W-:Y:S01]  /*18fc0*/  MOV R0, c[0x0][0x53c] ;  /* 0x00014f0000007a02 */ /* 0x000fe20000000f00 */
[----:B------:R2:W-:Y:S04]  /*18fd0*/  STL [R1], R9 ;  /* 0x0000000901007387 */ /* 0x0005e80000100800 */
[----:B------:R2:W-:Y:S04]  /*18fe0*/  STL [R1+0x4], RZ ;  /* 0x000004ff01007387 */ /* 0x0005e80000100800 */
[----:B------:R2:W-:Y:S04]  /*18ff0*/  STL [R1+0x8], RZ ;  /* 0x000008ff01007387 */ /* 0x0005e80000100800 */
[----:B------:R2:W-:Y:S02]  /*19000*/  STL [R1+0xc], R0 ;  /* 0x00000c0001007387 */ /* 0x0005e40000100800 */
.L_x_773:
[----:B------:R-:W-:Y:S05]  /*19010*/  BSYNC B1 ;  /* 0x0000000000017941 */ /* 0x000fea0003800000 */
.L_x_759:
        /* <DEDUP_REMOVED lines=9> */
.L_x_754:
[----:B--2---:R-:W2:Y:S02]  /*190b0*/  LDL R0, [R1+0xc] ;  /* 0x00000c0001007983 */ /* 0x004ea40000100800 */
[----:B--2---:R-:W-:-:S13]  /*190c0*/  ISETP.GE.AND P0, PT, R0, c[0x0][0x53c], PT ;  /* 0x00014f0000007a0c */ /* 0x004fda0003f06270 */
[----:B-1--4-:R-:W-:Y:S01]  /*190d0*/  @P0 CALL.REL.NOINC `(.L_x_774) ;  /* 0x0000001000000944 */ /* 0x012fe20003c00000 */
[----:B------:R-:W-:Y:S05]  /*190e0*/  BRA `(.L_x_775) ;  /* 0xfffe8a5000007947 */ /* 0x000fea000383ffff */
.L_x_774:
[----:B------:R-:W-:Y:S05]  /*190f0*/  EXIT ;  /* 0x000000000000794d */ /* 0x000fea0003800000 */
.L_x_547:
[----:B------:R-:W-:Y:S01]  /*19100*/  IMAD.MOV.U32 R0, RZ, RZ, R5 ;  /* 0x000000ffff007224 */ /* 0x000fe200078e0005 */
[----:B------:R-:W-:Y:S02]  /*19110*/  MOV R2, 0x1 ;  /* 0x0000000100027802 */ /* 0x000fe40000000f00 */
[----:B------:R-:W-:Y:S02]  /*19120*/  MOV R3, 0x19140 ;  /* 0x0001914000037802 */ /* 0x000fe40000000f00 */
[----:B------:R-:W-:Y:S05]  /*19130*/  CALL.REL.NOINC `($__internal_11_$__cuda_sm70_shflsync_up_p) ;  /* 0x0000342000007944 */ /* 0x000fea0003c00000 */
[----:B------:R-:W-:Y:S01]  /*19140*/  MOV R0, R4 ;  /* 0x0000000400007202 */ /* 0x000fe20000000f00 */
[----:B------:R-:W-:Y:S05]  /*19150*/  BRA `(.L_x_776) ;  /* 0xfffe730000007947 */ /* 0x000fea000383ffff */
.L_x_548:
[----:B------:R-:W-:Y:S01]  /*19160*/  IMAD.MOV.U32 R0, RZ, RZ, R5 ;  /* 0x000000ffff007224 */ /* 0x000fe200078e0005 */
[----:B------:R-:W-:Y:S02]  /*19170*/  MOV R2, 0x2 ;  /* 0x0000000200027802 */ /* 0x000fe40000000f00 */
[----:B------:R-:W-:Y:S02]  /*19180*/  MOV R3, 0x191a0 ;  /* 0x000191a000037802 */ /* 0x000fe40000000f00 */
[----:B------:R-:W-:Y:S05]  /*19190*/  CALL.REL.NOINC `($__internal_11_$__cuda_sm70_shflsync_up_p) ;  /* 0x000033c000007944 */ /* 0x000fea0003c00000 */
[----:B------:R-:W-:Y:S01]  /*191a0*/  SEL R0, R4, RZ, P4 ;  /* 0x000000ff04007207 */ /* 0x000fe20002000000 */
[----:B------:R-:W-:Y:S01]  /*191b0*/  IMAD.MOV.U32 R2, RZ, RZ, 0x4 ;  /* 0x00000004ff027424 */ /* 0x000fe200078e00ff */
[----:B------:R-:W-:-:S03]  /*191c0*/  MOV R3, 0x191f0 ;  /* 0x000191f000037802 */ /* 0x000fc60000000f00 */
[----:B------:R-:W-:Y:S02]  /*191d0*/  IMAD.IADD R0, R5, 0x1, R0 ;  /* 0x0000000105007824 */ /* 0x000fe400078e0200 */
        /* <DEDUP_REMOVED lines=13> */
[----:B------:R-:W-:Y:S02]  /*192b0*/  MOV R211, 0x1f ;  /* 0x0000001f00d37802 */ /* 0x000fe40000000f00 */
[----:B------:R-:W-:Y:S01]  /*192c0*/  MOV R3, 0x19300 ;  /* 0x0001930000037802 */ /* 0x000fe20000000f00 */
[----:B------:R-:W-:-:S04]  /*192d0*/  IMAD.IADD R4, R0, 0x1, R4 ;  /* 0x0000000100047824 */ /* 0x000fc800078e0204 */
[----:B------:R-:W-:Y:S02]  /*192e0*/  IMAD.MOV.U32 R5, RZ, RZ, R4 ;  /* 0x000000ffff057224 */ /* 0x000fe400078e0004 */
[----:B------:R-:W-:Y:S05]  /*192f0*/  CALL.REL.NOINC `($__internal_10_$__cuda_sm70_shflsync_idx_p) ;  /* 0x0000320000007944 */ /* 0x000fea0003c00000 */
[----:B------:R-:W-:Y:S01]  /*19300*/  MOV R0, R211 ;  /* 0x000000d300007202 */ /* 0x000fe20000000f00 */
[----:B------:R-:W-:Y:S05]  /*19310*/  BRA `(.L_x_777) ;  /* 0xfffe724000007947 */ /* 0x000fea000383ffff */
.L_x_550:
[----:B------:R-:W-:Y:S02]  /*19320*/  SEL R0, RZ, 0x1, P0 ;  /* 0x00000001ff007807 */ /* 0x000fe40000000000 */
[----:B------:R-:W-:Y:S02]  /*19330*/  MOV R2, 0x19350 ;  /* 0x0001935000027802 */ /* 0x000fe40000000f00 */
[----:B------:R-:W-:Y:S05]  /*19340*/  CALL.REL.NOINC `($__internal_12_$__cuda_sm70_votesync_ballot) ;  /* 0x0000328000007944 */ /* 0x000fea0003c00000 */
[----:B------:R-:W-:Y:S01]  /*19350*/  MOV R7, R0 ;  /* 0x0000000000077202 */ /* 0x000fe20000000f00 */
[----:B------:R-:W-:Y:S05]  /*19360*/  BRA `(.L_x_778) ;  /* 0xfffe728000007947 */ /* 0x000fea000383ffff */
.L_x_551:
[----:B------:R-:W-:Y:S01]  /*19370*/  IMAD.MOV.U32 R5, RZ, RZ, R9 ;  /* 0x000000ffff057224 */ /* 0x000fe200078e0009 */
[----:B-1----:R-:W-:Y:S01]  /*19380*/  MOV R2, R0 ;  /* 0x0000000000027202 */ /* 0x002fe20000000f00 */
[----:B------:R-:W-:Y:S01]  /*19390*/  IMAD.MOV.U32 R211, RZ, RZ, 0x1f ;  /* 0x0000001fffd37424 */ /* 0x000fe200078e00ff */
[----:B------:R-:W-:Y:S02]  /*193a0*/  MOV R3, 0x193c0 ;  /* 0x000193c000037802 */ /* 0x000fe40000000f00 */
[----:B------:R-:W-:Y:S05]  /*193b0*/  CALL.REL.NOINC `($__internal_10_$__cuda_sm70_shflsync_idx_p) ;  /* 0x0000314000007944 */ /* 0x000fea0003c00000 */
[----:B------:R-:W-:Y:S01]  /*193c0*/  IMAD.MOV.U32 R12, RZ, RZ, R211 ;  /* 0x000000ffff0c7224 */ /* 0x000fe200078e00d3 */
[----:B------:R-:W-:Y:S01]  /*193d0*/  MOV R5, R8 ;  /* 0x0000000800057202 */ /* 0x000fe20000000f00 */
[----:B------:R-:W-:Y:S01]  /*193e0*/  IMAD.MOV.U32 R6, RZ, RZ, RZ ;  /* 0x000000ffff067224 */ /* 0x000fe200078e00ff */
[----:B------:R-:W-:Y:S01]  /*193f0*/  MOV R2, R0 ;  /* 0x0000000000027202 */ /* 0x000fe20000000f00 */
[----:B------:R-:W-:Y:S01]  /*19400*/  IMAD.MOV.U32 R211, RZ, RZ, 0x1f ;  /* 0x0000001fffd37424 */ /* 0x000fe200078e00ff */
[----:B------:R-:W-:-:S02]  /*19410*/  MOV R3, 0x19430 ;  /* 0x0001943000037802 */ /* 0x000fc40000000f00 */
[----:B------:R-:W-:Y:S05]  /*19420*/  CALL.REL.NOINC `($__internal_10_$__cuda_sm70_shflsync_idx_p) ;  /* 0x000030d000007944 */ /* 0x000fea0003c00000 */
[----:B------:R-:W-:Y:S01]  /*19430*/  MOV R9, R211 ;  /* 0x000000d300097202 */ /* 0x000fe20000000f00 */
[----:B------:R-:W-:Y:S05]  /*19440*/  BRA `(.L_x_779) ;  /* 0xfffe721000007947 */ /* 0x000fea000383ffff */
.L_x_554:
[----:B------:R-:W-:Y:S01]  /*19450*/  IMAD.MOV.U32 R5, RZ, RZ, R4 ;  /* 0x000000ffff057224 */ /* 0x000fe200078e0004 */
[----:B-1----:R-:W-:Y:S01]  /*19460*/  MOV R2, R0 ;  /* 0x0000000000027202 */ /* 0x002fe20000000f00 */
[----:B------:R-:W-:Y:S01]  /*19470*/  IMAD.MOV.U32 R211, RZ, RZ, 0x1f ;  /* 0x0000001fffd37424 */ /* 0x000fe200078e00ff */
[----:B------:R-:W-:-:S02]  /*19480*/  MOV R3, 0x194a0 ;  /* 0x000194a000037802 */ /* 0x000fc40000000f00 */
[----:B---34-:R-:W-:Y:S05]  /*19490*/  CALL.REL.NOINC `($__internal_10_$__cuda_sm70_shflsync_idx_p) ;  /* 0x0000306000007944 */ /* 0x018fea0003c00000 */
[----:B------:R-:W-:Y:S01]  /*194a0*/  MOV R6, R211 ;  /* 0x000000d300067202 */ /* 0x000fe20000000f00 */
[----:B------:R-:W-:Y:S05]  /*194b0*/  BRA `(.L_x_553) ;  /* 0xfffe720000007947 */ /* 0x000fea000383ffff */
.L_x_573:
[----:B------:R-:W-:Y:S01]  /*194c0*/  IMAD.MOV.U32 R5, RZ, RZ, R10 ;  /* 0x000000ffff057224 */ /* 0x000fe200078e000a */
[----:B------:R-:W-:Y:S01]  /*194d0*/  MOV R2, RZ ;  /* 0x000000ff00027202 */ /* 0x000fe20000000f00 */
[----:B------:R-:W-:Y:S01]  /*194e0*/  IMAD.MOV.U32 R211, RZ, RZ, 0x1c1f ;  /* 0x00001c1fffd37424 */ /* 0x000fe200078e00ff */
[----:B------:R-:W-:-:S02]  /*194f0*/  MOV R3, 0x19510 ;  /* 0x0001951000037802 */ /* 0x000fc40000000f00 */
[----:B-----5:R-:W-:Y:S05]  /*19500*/  CALL.REL.NOINC `($__internal_10_$__cuda_sm70_shflsync_idx_p) ;  /* 0x00002ff000007944 */ /* 0x020fea0003c00000 */
[----:B------:R-:W-:Y:S01]  /*19510*/  MOV R4, R211 ;  /* 0x000000d300047202 */ /* 0x000fe20000000f00 */
[----:B------:R-:W-:Y:S05]  /*19520*/  BRA `(.L_x_780) ;  /* 0xfffe95e000007947 */ /* 0x000fea000383ffff */
.L_x_574:
[----:B------:R-:W-:Y:S01]  /*19530*/  IMAD.MOV.U32 R5, RZ, RZ, R13 ;  /* 0x000000ffff057224 */ /* 0x000fe200078e000d */
[----:B------:R-:W-:Y:S01]  /*19540*/  MOV R2, RZ ;  /* 0x000000ff00027202 */ /* 0x000fe20000000f00 */
[----:B------:R-:W-:Y:S01]  /*19550*/  IMAD.MOV.U32 R211, RZ, RZ, 0x1c1f ;  /* 0x00001c1fffd37424 */ /* 0x000fe200078e00ff */
[----:B------:R-:W-:-:S02]  /*19560*/  MOV R3, 0x19580 ;  /* 0x0001958000037802 */ /* 0x000fc40000000f00 */
[----:B-12--5:R-:W-:Y:S05]  /*19570*/  CALL.REL.NOINC `($__internal_10_$__cuda_sm70_shflsync_idx_p) ;  /* 0x00002f8000007944 */ /* 0x026fea0003c00000 */
[----:B------:R-:W-:Y:S01]  /*19580*/  MOV R0, R211 ;  /* 0x000000d300007202 */ /* 0x000fe20000000f00 */
[----:B------:R-:W-:Y:S05]  /*19590*/  BRA `(.L_x_781) ;  /* 0xfffe959000007947 */ /* 0x000fea000383ffff */
.L_x_577:
[----:B------:R-:W-:Y:S01]  /*195a0*/  IMAD.MOV.U32 R5, RZ, RZ, R10 ;  /* 0x000000ffff057224 */ /* 0x000fe200078e000a */
[----:B--2---:R-:W-:Y:S01]  /*195b0*/  MOV R2, 0x1 ;  /* 0x0000000100027802 */ /* 0x004fe20000000f00 */
[----:B------:R-:W-:Y:S01]  /*195c0*/  IMAD.MOV.U32 R211, RZ, RZ, 0x1c1f ;  /* 0x00001c1fffd37424 */ /* 0x000fe200078e00ff */
[----:B------:R-:W-:-:S02]  /*195d0*/  MOV R3, 0x195f0 ;  /* 0x000195f000037802 */ /* 0x000fc40000000f00 */
[----:B-1-345:R-:W-:Y:S05]  /*195e0*/  CALL.REL.NOINC `($__internal_10_$__cuda_sm70_shflsync_idx_p) ;  /* 0x00002f1000007944 */ /* 0x03afea0003c00000 */
[----:B------:R-:W-:Y:S01]  /*195f0*/  IMAD.MOV.U32 R4, RZ, RZ, R211 ;  /* 0x000000ffff047224 */ /* 0x000fe200078e00d3 */
[----:B------:R-:W-:Y:S01]  /*19600*/  MOV R2, 0x1 ;  /* 0x0000000100027802 */ /* 0x000fe20000000f00 */
[----:B------:R-:W-:Y:S01]  /*19610*/  IMAD.MOV.U32 R5, RZ, RZ, R13 ;  /* 0x000000ffff057224 */ /* 0x000fe200078e000d */
[----:B------:R-:W-:-:S02]  /*19620*/  MOV R211, 0x1c1f ;  /* 0x00001c1f00d37802 */ /* 0x000fc40000000f00 */
[----:B------:R-:W-:Y:S02]  /*19630*/  MOV R3, 0x19650 ;  /* 0x0001965000037802 */ /* 0x000fe40000000f00 */
[----:B------:R-:W-:Y:S05]  /*19640*/  CALL.REL.NOINC `($__internal_10_$__cuda_sm70_shflsync_idx_p) ;  /* 0x00002eb000007944 */ /* 0x000fea0003c00000 */
[----:B------:R-:W-:Y:S01]  /*19650*/  MOV R0, R211 ;  /* 0x000000d300007202 */ /* 0x000fe20000000f00 */
[----:B------:R-:W-:Y:S05]  /*19660*/  BRA `(.L_x_782) ;  /* 0xfffe966000007947 */ /* 0x000fea000383ffff */
.L_x_580:
[----:B------:R-:W-:Y:S01]  /*19670*/  IMAD.MOV.U32 R5, RZ, RZ, R10 ;  /* 0x000000ffff057224 */ /* 0x000fe200078e000a */
[----:B-1----:R-:W-:Y:S01]  /*19680*/  MOV R2, 0x2 ;  /* 0x0000000200027802 */ /* 0x002fe20000000f00 */
[----:B------:R-:W-:Y:S01]  /*19690*/  IMAD.MOV.U32 R211, RZ, RZ, 0x1c1f ;  /* 0x00001c1fffd37424 */ /* 0x000fe200078e00ff */
[----:B------:R-:W-:Y:S02]  /*196a0*/  MOV R3, 0x196c0 ;  /* 0x000196c000037802 */ /* 0x000fe40000000f00 */
[----:B--2345:R-:W-:Y:S05]  /*196b0*/  CALL.REL.NOINC `($__internal_10_$__cuda_sm70_shflsync_idx_p) ;  /* 0x00002e4000007944 */ /* 0x03cfea0003c00000 */
[----:B------:R-:W-:Y:S01]  /*196c0*/  MOV R4, R211 ;  /* 0x000000d300047202 */ /* 0x000fe20000000f00 */
[----:B------:R-:W-:Y:S05]  /*196d0*/  BRA `(.L_x_783) ;  /* 0xfffe977000007947 */ /* 0x000fea000383ffff */
.L_x_581:
[----:B------:R-:W-:Y:S01]  /*196e0*/  IMAD.MOV.U32 R5, RZ, RZ, R13 ;  /* 0x000000ffff057224 */ /* 0x000fe200078e000d */
[----:B------:R-:W-:Y:S01]  /*196f0*/  MOV R2, 0x2 ;  /* 0x0000000200027802 */ /* 0x000fe20000000f00 */
[----:B------:R-:W-:Y:S01]  /*19700*/  IMAD.MOV.U32 R211, RZ, RZ, 0x1c1f ;  /* 0x00001c1fffd37424 */ /* 0x000fe200078e00ff */
[----:B------:R-:W-:Y:S02]  /*19710*/  MOV R3, 0x19730 ;  /* 0x0001973000037802 */ /* 0x000fe40000000f00 */
[----:B-12345:R-:W-:Y:S05]  /*19720*/  CALL.REL.NOINC `($__internal_10_$__cuda_sm70_shflsync_idx_p) ;  /* 0x00002dd000007944 */ /* 0x03efea0003c00000 */
[----:B------:R-:W-:Y:S01]  /*19730*/  MOV R0, R211 ;  /* 0x000000d300007202 */ /* 0x000fe20000000f00 */
[----:B------:R-:W-:Y:S05]  /*19740*/  BRA `(.L_x_784) ;  /* 0xfffe972000007947 */ /* 0x000fea000383ffff */
.L_x_584:
[----:B------:R-:W-:Y:S01]  /*19750*/  IMAD.MOV.U32 R5, RZ, RZ, R10 ;  /* 0x000000ffff057224 */ /* 0x000fe200078e000a */
[----:B-1----:R-:W-:Y:S01]  /*19760*/  MOV R2, 0x3 ;  /* 0x0000000300027802 */ /* 0x002fe20000000f00 */
[----:B------:R-:W-:Y:S01]  /*19770*/  IMAD.MOV.U32 R211, RZ, RZ, 0x1c1f ;  /* 0x00001c1fffd37424 */ /* 0x000fe200078e00ff */
[----:B------:R-:W-:-:S02]  /*19780*/  MOV R3, 0x197a0 ;  /* 0x000197a000037802 */ /* 0x000fc40000000f00 */
[----:B--2345:R-:W-:Y:S05]  /*19790*/  CALL.REL.NOINC `($__internal_10_$__cuda_sm70_shflsync_idx_p) ;  /* 0x00002d6000007944 */ /* 0x03cfea0003c00000 */
        /* <DEDUP_REMOVED lines=8> */
.L_x_587:
[----:B-1----:R-:W-:Y:S01]  /*19820*/  IMAD.MOV.U32 R5, RZ, RZ, R16 ;  /* 0x000000ffff057224 */ /* 0x002fe200078e0010 */
[----:B------:R-:W-:Y:S01]  /*19830*/  MOV R2, 0x1 ;  /* 0x0000000100027802 */ /* 0x000fe20000000f00 */
[----:B------:R-:W-:Y:S01]  /*19840*/  IMAD.MOV.U32 R211, RZ, RZ, 0x1c1f ;  /* 0x00001c1fffd37424 */ /* 0x000fe200078e00ff */
[----:B------:R-:W-:Y:S02]  /*19850*/  MOV R3, 0x19870 ;  /* 0x0001987000037802 */ /* 0x000fe40000000f00 */
[----:B------:R-:W-:Y:S05]  /*19860*/  CALL.REL.NOINC `($__internal_10_$__cuda_sm70_shflsync_idx_p) ;  /* 0x00002c9000007944 */ /* 0x000fea0003c00000 */
[----:B------:R-:W-:Y:S01]  /*19870*/  IMAD.MOV.U32 R4, RZ, RZ, R211 ;  /* 0x000000ffff047224 */ /* 0x000fe200078e00d3 */
[----:B------:R-:W-:Y:S01]  /*19880*/  MOV R2, 0x1 ;  /* 0x0000000100027802 */ /* 0x000fe20000000f00 */
[----:B------:R-:W-:Y:S01]  /*19890*/  IMAD.MOV.U32 R5, RZ, RZ, R17 ;  /* 0x000000ffff057224 */ /* 0x000fe200078e0011 */
[----:B------:R-:W-:Y:S02]  /*198a0*/  MOV R211, 0x1c1f ;  /* 0x00001c1f00d37802 */ /* 0x000fe40000000f00 */
[----:B------:R-:W-:Y:S02]  /*198b0*/  MOV R3, 0x198d0 ;  /* 0x000198d000037802 */ /* 0x000fe40000000f00 */
[----:B------:R-:W-:Y:S05]  /*198c0*/  CALL.REL.NOINC `($__internal_10_$__cuda_sm70_shflsync_idx_p) ;  /* 0x00002c3000007944 */ /* 0x000fea0003c00000 */
[----:B------:R-:W-:Y:S01]  /*198d0*/  MOV R2, R211 ;  /* 0x000000d300027202 */ /* 0x000fe20000000f00 */
[----:B------:R-:W-:Y:S05]  /*198e0*/  BRA `(.L_x_786) ;  /* 0xfffea16000007947 */ /* 0x000fea000383ffff */
.L_x_590:
[----:B------:R-:W-:Y:S01]  /*198f0*/  IMAD.MOV.U32 R5, RZ, RZ, R8 ;  /* 0x000000ffff057224 */ /* 0x000fe200078e0008 */
[----:B------:R-:W-:Y:S01]  /*19900*/  MOV R2, RZ ;  /* 0x000000ff00027202 */ /* 0x000fe20000000f00 */
[----:B------:R-:W-:Y:S01]  /*19910*/  IMAD.MOV.U32 R211, RZ, RZ, 0x1c1f ;  /* 0x00001c1fffd37424 */ /* 0x000fe200078e00ff */
[----:B------:R-:W-:-:S02]  /*19920*/  MOV R3, 0x19940 ;  /* 0x0001994000037802 */ /* 0x000fc40000000f00 */
[----:B------:R-:W-:Y:S05]  /*19930*/  CALL.REL.NOINC `($__internal_10_$__cuda_sm70_shflsync_idx_p) ;  /* 0x00002bc000007944 */ /* 0x000fea0003c00000 */
[----:B------:R-:W-:Y:S01]  /*19940*/  MOV R4, R211 ;  /* 0x000000d300047202 */ /* 0x000fe20000000f00 */
[----:B------:R-:W-:Y:S05]  /*19950*/  BRA `(.L_x_787) ;  /* 0xfffeb06000007947 */ /* 0x000fea000383ffff */
.L_x_591:
[----:B------:R-:W-:Y:S01]  /*19960*/  IMAD.MOV.U32 R5, RZ, RZ, R9 ;  /* 0x000000ffff057224 */ /* 0x000fe200078e0009 */
[----:B------:R-:W-:Y:S01]  /*19970*/  MOV R2, RZ ;  /* 0x000000ff00027202 */ /* 0x000fe20000000f00 */
[----:B------:R-:W-:Y:S01]  /*19980*/  IMAD.MOV.U32 R211, RZ, RZ, 0x1c1f ;  /* 0x00001c1fffd37424 */ /* 0x000fe200078e00ff */
[----:B------:R-:W-:-:S02]  /*19990*/  MOV R3, 0x199b0 ;  /* 0x000199b000037802 */ /* 0x000fc40000000f00 */
[----:B-12---:R-:W-:Y:S05]  /*199a0*/  CALL.REL.NOINC `($__internal_10_$__cuda_sm70_shflsync_idx_p) ;  /* 0x00002b5000007944 */ /* 0x006fea0003c00000 */
[----:B------:R-:W-:Y:S01]  /*199b0*/  MOV R0, R211 ;  /* 0x000000d300007202 */ /* 0x000fe20000000f00 */
[----:B------:R-:W-:Y:S05]  /*199c0*/  BRA `(.L_x_788) ;  /* 0xfffeb01000007947 */ /* 0x000fea000383ffff */
.L_x_594:
[----:B------:R-:W-:Y:S01]  /*199d0*/  IMAD.MOV.U32 R5, RZ, RZ, R8 ;  /* 0x000000ffff057224 */ /* 0x000fe200078e0008 */
[----:B----4-:R-:W-:Y:S01]  /*199e0*/  MOV R2, 0x1 ;  /* 0x0000000100027802 */ /* 0x010fe20000000f00 */
[----:B------:R-:W-:Y:S01]  /*199f0*/  IMAD.MOV.U32 R211, RZ, RZ, 0x1c1f ;  /* 0x00001c1fffd37424 */ /* 0x000fe200078e00ff */
[----:B------:R-:W-:-:S03]  /*19a00*/  MOV R3, 0x19a20 ;  /* 0x00019a2000037802 */ /* 0x000fc60000000f00 */
[----:B-123--:R-:W-:Y:S05]  /*19a10*/  CALL.REL.NOINC `($__internal_10_$__cuda_sm70_shflsync_idx_p) ;  /* 0x00002ae000007944 */ /* 0x00efea0003c00000 */
        /* <DEDUP_REMOVED lines=8> */
.L_x_595:
[----:B------:R-:W-:Y:S01]  /*19aa0*/  IMAD.MOV.U32 R2, RZ, RZ, RZ ;  /* 0x000000ffff027224 */ /* 0x000fe200078e00ff */
[----:B------:R-:W-:Y:S02]  /*19ab0*/  MOV R211, 0x1c1f ;  /* 0x00001c1f00d37802 */ /* 0x000fe40000000f00 */
[----:B------:R-:W-:Y:S02]  /*19ac0*/  MOV R3, 0x19ae0 ;  /* 0x00019ae000037802 */ /* 0x000fe40000000f00 */
[----:B------:R-:W-:Y:S05]  /*19ad0*/  CALL.REL.NOINC `($__internal_10_$__cuda_sm70_shflsync_idx_p) ;  /* 0x00002a2000007944 */ /* 0x000fea0003c00000 */
[----:B------:R-:W-:Y:S01]  /*19ae0*/  MOV R3, R211 ;  /* 0x000000d300037202 */ /* 0x000fe20000000f00 */
[----:B------:R-:W-:Y:S05]  /*19af0*/  BRA `(.L_x_790) ;  /* 0xfffeb2c000007947 */ /* 0x000fea000383ffff */
.L_x_600:
[----:B------:R-:W-:Y:S01]  /*19b00*/  IMAD.MOV.U32 R2, RZ, RZ, 0x1 ;  /* 0x00000001ff027424 */ /* 0x000fe200078e00ff */
[----:B------:R-:W-:Y:S02]  /*19b10*/  MOV R211, 0x1c1f ;  /* 0x00001c1f00d37802 */ /* 0x000fe40000000f00 */
[----:B------:R-:W-:Y:S02]  /*19b20*/  MOV R3, 0x19b40 ;  /* 0x00019b4000037802 */ /* 0x000fe40000000f00 */
[----:B-1----:R-:W-:Y:S05]  /*19b30*/  CALL.REL.NOINC `($__internal_10_$__cuda_sm70_shflsync_idx_p) ;  /* 0x000029c000007944 */ /* 0x002fea0003c00000 */
[----:B------:R-:W-:Y:S01]  /*19b40*/  MOV R3, R211 ;  /* 0x000000d300037202 */ /* 0x000fe20000000f00 */
[----:B------:R-:W-:Y:S05]  /*19b50*/  BRA `(.L_x_791) ;  /* 0xfffeb7e000007947 */ /* 0x000fea000383ffff */
.L_x_605:
[----:B------:R-:W-:Y:S01]  /*19b60*/  IMAD.MOV.U32 R2, RZ, RZ, 0x2 ;  /* 0x00000002ff027424 */ /* 0x000fe200078e00ff */
[----:B------:R-:W-:-:S02]  /*19b70*/  MOV R211, 0x1c1f ;  /* 0x00001c1f00d37802 */ /* 0x000fc40000000f00 */
[----:B------:R-:W-:Y:S02]  /*19b80*/  MOV R3, 0x19ba0 ;  /* 0x00019ba000037802 */ /* 0x000fe40000000f00 */
[----:B-12---:R-:W-:Y:S05]  /*19b90*/  CALL.REL.NOINC `($__internal_10_$__cuda_sm70_shflsync_idx_p) ;  /* 0x0000296000007944 */ /* 0x006fea0003c00000 */
[----:B------:R-:W-:Y:S01]  /*19ba0*/  MOV R3, R211 ;  /* 0x000000d300037202 */ /* 0x000fe20000000f00 */
[----:B------:R-:W-:Y:S05]  /*19bb0*/  BRA `(.L_x_792) ;  /* 0xfffebbe000007947 */ /* 0x000fea000383ffff */
.L_x_610:
[----:B------:R-:W-:Y:S01]  /*19bc0*/  IMAD.MOV.U32 R2, RZ, RZ, 0x3 ;  /* 0x00000003ff027424 */ /* 0x000fe200078e00ff */
[----:B------:R-:W-:Y:S02]  /*19bd0*/  MOV R211, 0x1c1f ;  /* 0x00001c1f00d37802 */ /* 0x000fe40000000f00 */
[----:B------:R-:W-:Y:S02]  /*19be0*/  MOV R3, 0x19c00 ;  /* 0x00019c0000037802 */ /* 0x000fe40000000f00 */
[----:B-123--:R-:W-:Y:S05]  /*19bf0*/  CALL.REL.NOINC `($__internal_10_$__cuda_sm70_shflsync_idx_p) ;  /* 0x0000290000007944 */ /* 0x00efea0003c00000 */
[----:B------:R-:W-:Y:S01]  /*19c00*/  MOV R3, R211 ;  /* 0x000000d300037202 */ /* 0x000fe20000000f00 */
[----:B------:R-:W-:Y:S05]  /*19c10*/  BRA `(.L_x_793) ;  /* 0xfffebfe000007947 */ /* 0x000fea000383ffff */
.L_x_615:
[----:B------:R-:W-:Y:S02]  /*19c20*/  MOV R0, 0x2 ;  /* 0x0000000200007802 */ /* 0x000fe40000000f00 */
[----:B------:R-:W-:Y:S02]  /*19c30*/  MOV R2, 0x19c50 ;  /* 0x00019c5000027802 */ /* 0x000fe40000000f00 */
[----:B------:R-:W-:Y:S05]  /*19c40*/  CALL.REL.NOINC `($__internal_9_$__cuda_sm70_shflsync_bfly_p) ;  /* 0x0000285000007944 */ /* 0x000fea0003c00000 */
[----:B------:R-:W-:Y:S05]  /*19c50*/  BRA `(.L_x_794) ;  /* 0xfffec6c000007947 */ /* 0x000fea000383ffff */
.L_x_616:
[----:B------:R-:W-:Y:S02]  /*19c60*/  MOV R0, 0x1 ;  /* 0x0000000100007802 */ /* 0x000fe40000000f00 */
[----:B------:R-:W-:Y:S02]  /*19c70*/  MOV R2, 0x19c90 ;  /* 0x00019c9000027802 */ /* 0x000fe40000000f00 */
[----:B------:R-:W-:Y:S05]  /*19c80*/  CALL.REL.NOINC `($__internal_9_$__cuda_sm70_shflsync_bfly_p) ;  /* 0x0000281000007944 */ /* 0x000fea0003c00000 */
[----:B------:R-:W-:Y:S01]  /*19c90*/  FMNMX.FTZ R104, R4, R0, !PT ;  /* 0x0000000004687209 */ /* 0x000fe20007810000 */
[----:B------:R-:W-:Y:S01]  /*19ca0*/  IMAD.MOV.U32 R4, RZ, RZ, R5 ;  /* 0x000000ffff047224 */ /* 0x000fe200078e0005 */
[----:B------:R-:W-:Y:S01]  /*19cb0*/  MOV R2, 0x19ce0 ;  /* 0x00019ce000027802 */ /* 0x000fe20000000f00 */
[----:B------:R-:W-:-:S02]  /*19cc0*/  IMAD.MOV.U32 R0, RZ, RZ, 0x2 ;  /* 0x00000002ff007424 */ /* 0x000fc400078e00ff */
[----:B------:R-:W-:Y:S05]  /*19cd0*/  CALL.REL.NOINC `($__internal_9_$__cuda_sm70_shflsync_bfly_p) ;  /* 0x000027c000007944 */ /* 0x000fea0003c00000 */
[----:B------:R-:W-:Y:S01]  /*19ce0*/  FMNMX.FTZ R5, R5, R0, !PT ;  /* 0x0000000005057209 */ /* 0x000fe20007810000 */
[----:B------:R-:W-:Y:S01]  /*19cf0*/  IMAD.MOV.U32 R0, RZ, RZ, 0x1 ;  /* 0x00000001ff007424 */ /* 0x000fe200078e00ff */
[----:B------:R-:W-:-:S03]  /*19d00*/  MOV R2, 0x19d30 ;  /* 0x00019d3000027802 */ /* 0x000fc60000000f00 */
[----:B------:R-:W-:Y:S02]  /*19d10*/  IMAD.MOV.U32 R4, RZ, RZ, R5 ;  /* 0x000000ffff047224 */ /* 0x000fe400078e0005 */
[----:B------:R-:W-:Y:S05]  /*19d20*/  CALL.REL.NOINC `($__internal_9_$__cuda_sm70_shflsync_bfly_p) ;  /* 0x0000277000007944 */ /* 0x000fea0003c00000 */
[----:B------:R-:W-:Y:S01]  /*19d30*/  FMNMX.FTZ R103, R5, R0, !PT ;  /* 0x0000000005677209 */ /* 0x000fe20007810000 */
[----:B------:R-:W-:Y:S01]  /*19d40*/  IMAD.MOV.U32 R4, RZ, RZ, R6 ;  /* 0x000000ffff047224 */ /* 0x000fe200078e0006 */
[----:B------:R-:W-:Y:S01]  /*19d50*/  MOV R2, 0x19d80 ;  /* 0x00019d8000027802 */ /* 0x000fe20000000f00 */
[----:B------:R-:W-:Y:S02]  /*19d60*/  IMAD.MOV.U32 R0, RZ, RZ, 0x2 ;  /* 0x00000002ff007424 */ /* 0x000fe400078e00ff */
        /* <DEDUP_REMOVED lines=16> */
[----:B------:R-:W-:Y:S01]  /*19e70*/  MOV R8, R0 ;  /* 0x0000000000087202 */ /* 0x000fe20000000f00 */
[----:B------:R-:W-:Y:S05]  /*19e80*/  BRA `(.L_x_795) ;  /* 0xfffec58000007947 */ /* 0x000fea000383ffff */
.L_x_624:
[----:B------:R-:W-:Y:S01]  /*19e90*/  MOV R2, RZ ;  /* 0x000000ff00027202 */ /* 0x000fe20000000f00 */
[----:B------:R-:W-:Y:S01]  /*19ea0*/  IMAD.MOV.U32 R5, RZ, RZ, R10 ;  /* 0x000000ffff057224 */ /* 0x000fe200078e000a */
[----:B------:R-:W-:Y:S01]  /*19eb0*/  MOV R3, 0x19ee0 ;  /* 0x00019ee000037802 */ /* 0x000fe20000000f00 */
[----:B------:R-:W-:Y:S02]  /*19ec0*/  IMAD.MOV.U32 R211, RZ, RZ, 0x1c1f ;  /* 0x00001c1fffd37424 */ /* 0x000fe400078e00ff */
[----:B-1234-:R-:W-:Y:S05]  /*19ed0*/  CALL.REL.NOINC `($__internal_10_$__cuda_sm70_shflsync_idx_p) ;  /* 0x0000262000007944 */ /* 0x01efea0003c00000 */
[----:B------:R-:W-:Y:S01]  /*19ee0*/  MOV R4, R211 ;  /* 0x000000d300047202 */ /* 0x000fe20000000f00 */
[----:B------:R-:W-:-:S05]  /*19ef0*/  BRA `(.L_x_796) ;  /* 0xfffedb5000007947 */ /* 0x000fca000383ffff */
.L_x_625:
[----:B------:R-:W-:Y:S01]  /*19f00*/  MOV R2, RZ ;  /* 0x000000ff00027202 */ /* 0x000fe20000000f00 */
[----:B------:R-:W-:Y:S01]  /*19f10*/  IMAD.MOV.U32 R5, RZ, RZ, R11 ;  /* 0x000000ffff057224 */ /* 0x000fe200078e000b */
[----:B------:R-:W-:Y:S01]  /*19f20*/  MOV R3, 0x19f50 ;  /* 0x00019f5000037802 */ /* 0x000fe20000000f00 */
[----:B------:R-:W-:Y:S02]  /*19f30*/  IMAD.MOV.U32 R211, RZ, RZ, 0x1c1f ;  /* 0x00001c1fffd37424 */ /* 0x000fe400078e00ff */
[----:B-1234-:R-:W-:Y:S05]  /*19f40*/  CALL.REL.NOINC `($__internal_10_$__cuda_sm70_shflsync_idx_p) ;  /* 0x000025b000007944 */ /* 0x01efea0003c00000 */
[----:B------:R-:W-:Y:S01]  /*19f50*/  MOV R0, R211 ;  /* 0x000000d300007202 */ /* 0x000fe20000000f00 */
[----:B------:R-:W-:-:S05]  /*19f60*/  BRA `(.L_x_797) ;  /* 0xfffedb0000007947 */ /* 0x000fca000383ffff */
.L_x_626:
[----:B----4-:R-:W-:Y:S01]  /*19f70*/  MOV R2, 0x1 ;  /* 0x0000000100027802 */ /* 0x010fe20000000f00 */
[----:B------:R-:W-:Y:S01]  /*19f80*/  IMAD.MOV.U32 R5, RZ, RZ, R10 ;  /* 0x000000ffff057224 */ /* 0x000fe200078e000a */
[----:B------:R-:W-:Y:S01]  /*19f90*/  MOV R3, 0x19fc0 ;  /* 0x00019fc000037802 */ /* 0x000fe20000000f00 */
[----:B------:R-:W-:Y:S02]  /*19fa0*/  IMAD.MOV.U32 R211, RZ, RZ, 0x1c1f ;  /* 0x00001c1fffd37424 */ /* 0x000fe400078e00ff */
[----:B-12---:R-:W-:Y:S05]  /*19fb0*/  CALL.REL.NOINC `($__internal_10_$__cuda_sm70_shflsync_idx_p) ;  /* 0x0000254000007944 */ /* 0x006fea0003c00000 */
[----:B------:R-:W-:Y:S01]  /*19fc0*/  MOV R2, 0x1 ;  /* 0x0000000100027802 */ /* 0x000fe20000000f00 */
[----:B------:R-:W-:Y:S01]  /*19fd0*/  IMAD.MOV.U32 R4, RZ, RZ, R211 ;  /* 0x000000ffff047224 */ /* 0x000fe200078e00d3 */
[----:B------:R-:W-:Y:S01]  /*19fe0*/  MOV R211, 0x1c1f ;  /* 0x00001c1f00d37802 */ /* 0x000fe20000000f00 */
[----:B------:R-:W-:Y:S01]  /*19ff0*/  IMAD.MOV.U32 R5, RZ, RZ, R11 ;  /* 0x000000ffff057224 */ /* 0x000fe200078e000b */
[----:B------:R-:W-:Y:S02]  /*1a000*/  MOV R3, 0x1a020 ;  /* 0x0001a02000037802 */ /* 0x000fe40000000f00 */
[----:B------:R-:W-:Y:S05]  /*1a010*/  CALL.REL.NOINC `($__internal_10_$__cuda_sm70_shflsync_idx_p) ;  /* 0x000024e000007944 */ /* 0x000fea0003c00000 */
[----:B------:R-:W-:Y:S01]  /*1a020*/  MOV R0, R211 ;  /* 0x000000d300007202 */ /* 0x000fe20000000f00 */
[----:B------:R-:W-:-:S05]  /*1a030*/  BRA `(.L_x_798) ;  /* 0xfffedbc000007947 */ /* 0x000fca000383ffff */
.L_x_629:
[----:B------:R-:W-:Y:S01]  /*1a040*/  MOV R2, RZ ;  /* 0x000000ff00027202 */ /* 0x000fe20000000f00 */
[----:B------:R-:W-:Y:S01]  /*1a050*/  IMAD.MOV.U32 R5, RZ, RZ, R7 ;  /* 0x000000ffff057224 */ /* 0x000fe200078e0007 */
[----:B------:R-:W-:Y:S01]  /*1a060*/  MOV R3, 0x1a090 ;  /* 0x0001a09000037802 */ /* 0x000fe20000000f00 */
[----:B------:R-:W-:Y:S02]  /*1a070*/  IMAD.MOV.U32 R211, RZ, RZ, 0x1c1f ;  /* 0x00001c1fffd37424 */ /* 0x000fe400078e00ff */
[----:B------:R-:W-:Y:S05]  /*1a080*/  CALL.REL.NOINC `($__internal_10_$__cuda_sm70_shflsync_idx_p) ;  /* 0x0000247000007944 */ /* 0x000fea0003c00000 */
[----:B------:R-:W-:Y:S01]  /*1a090*/  MOV R4, R211 ;  /* 0x000000d300047202 */ /* 0x000fe20000000f00 */
[----:B------:R-:W-:-:S05]  /*1a0a0*/  BRA `(.L_x_799) ;  /* 0xfffeeab000007947 */ /* 0x000fca000383ffff */
.L_x_630:
[----:B------:R-:W-:Y:S01]  /*1a0b0*/  MOV R2, RZ ;  /* 0x000000ff00027202 */ /* 0x000fe20000000f00 */
[----:B------:R-:W-:Y:S01]  /*1a0c0*/  IMAD.MOV.U32 R5, RZ, RZ, R8 ;  /* 0x000000ffff057224 */ /* 0x000fe200078e0008 */
[----:B------:R-:W-:Y:S01]  /*1a0d0*/  MOV R3, 0x1a100 ;  /* 0x0001a10000037802 */ /* 0x000fe20000000f00 */
[----:B------:R-:W-:Y:S02]  /*1a0e0*/  IMAD.MOV.U32 R211, RZ, RZ, 0x1c1f ;  /* 0x00001c1fffd37424 */ /* 0x000fe400078e00ff */
[----:B-12---:R-:W-:Y:S05]  /*1a0f0*/  CALL.REL.NOINC `($__internal_10_$__cuda_sm70_shflsync_idx_p) ;  /* 0x0000240000007944 */ /* 0x006fea0003c00000 */
[----:B------:R-:W-:Y:S01]  /*1a100*/  MOV R0, R211 ;  /* 0x000000d300007202 */ /* 0x000fe20000000f00 */
[----:B------:R-:W-:-:S05]  /*1a110*/  BRA `(.L_x_800) ;  /* 0xfffeea6000007947 */ /* 0x000fca000383ffff */
.L_x_631:
[----:B--2---:R-:W-:Y:S01]  /*1a120*/  MOV R2, 0x1 ;  /* 0x0000000100027802 */ /* 0x004fe20000000f00 */
[----:B------:R-:W-:Y:S01]  /*1a130*/  IMAD.MOV.U32 R5, RZ, RZ, R7 ;  /* 0x000000ffff057224 */ /* 0x000fe200078e0007 */
[----:B------:R-:W-:Y:S01]  /*1a140*/  MOV R3, 0x1a170 ;  /* 0x0001a17000037802 */ /* 0x000fe20000000f00 */
[----:B------:R-:W-:Y:S03]  /*1a150*/  IMAD.MOV.U32 R211, RZ, RZ, 0x1c1f ;  /* 0x00001c1fffd37424 */ /* 0x000fe600078e00ff */
[----:B-1-3--:R-:W-:Y:S05]  /*1a160*/  CALL.REL.NOINC `($__internal_10_$__cuda_sm70_shflsync_idx_p) ;  /* 0x0000239000007944 */ /* 0x00afea0003c00000 */
        /* <DEDUP_REMOVED lines=8> */
.L_x_632:
[----:B------:R-:W-:Y:S01]  /*1a1f0*/  MOV R211, 0x1c1f ;  /* 0x00001c1f00d37802 */ /* 0x000fe20000000f00 */
[----:B------:R-:W-:Y:S01]  /*1a200*/  IMAD.MOV.U32 R2, RZ, RZ, RZ ;  /* 0x000000ffff027224 */ /* 0x000fe200078e00ff */
[----:B------:R-:W-:Y:S02]  /*1a210*/  MOV R3, 0x1a230 ;  /* 0x0001a23000037802 */ /* 0x000fe40000000f00 */
[----:B------:R-:W-:Y:S05]  /*1a220*/  CALL.REL.NOINC `($__internal_10_$__cuda_sm70_shflsync_idx_p) ;  /* 0x000022d000007944 */ /* 0x000fea0003c00000 */
[----:B------:R-:W-:Y:S01]  /*1a230*/  MOV R4, R211 ;  /* 0x000000d300047202 */ /* 0x000fe20000000f00 */
[----:B------:R-:W-:-:S05]  /*1a240*/  BRA `(.L_x_802) ;  /* 0xfffeecf000007947 */ /* 0x000fca000383ffff */
.L_x_637:
[----:B------:R-:W-:Y:S01]  /*1a250*/  MOV R211, 0x1c1f ;  /* 0x00001c1f00d37802 */ /* 0x000fe20000000f00 */
[----:B------:R-:W-:Y:S01]  /*1a260*/  IMAD.MOV.U32 R2, RZ, RZ, 0x1 ;  /* 0x00000001ff027424 */ /* 0x000fe200078e00ff */
[----:B------:R-:W-:Y:S02]  /*1a270*/  MOV R3, 0x1a290 ;  /* 0x0001a29000037802 */ /* 0x000fe40000000f00 */
[----:B-1----:R-:W-:Y:S05]  /*1a280*/  CALL.REL.NOINC `($__internal_10_$__cuda_sm70_shflsync_idx_p) ;  /* 0x0000227000007944 */ /* 0x002fea0003c00000 */
[----:B------:R-:W-:Y:S01]  /*1a290*/  MOV R4, R211 ;  /* 0x000000d300047202 */ /* 0x000fe20000000f00 */
[----:B------:R-:W-:-:S05]  /*1a2a0*/  BRA `(.L_x_803) ;  /* 0xfffef26000007947 */ /* 0x000fca000383ffff */
.L_x_642:
[----:B------:R-:W-:Y:S01]  /*1a2b0*/  MOV R211, 0x1c1f ;  /* 0x00001c1f00d37802 */ /* 0x000fe20000000f00 */
[----:B------:R-:W-:Y:S01]  /*1a2c0*/  IMAD.MOV.U32 R2, RZ, RZ, 0x2 ;  /* 0x00000002ff027424 */ /* 0x000fe200078e00ff */
[----:B------:R-:W-:Y:S02]  /*1a2d0*/  MOV R3, 0x1a2f0 ;  /* 0x0001a2f000037802 */ /* 0x000fe40000000f00 */
[----:B-12---:R-:W-:Y:S05]  /*1a2e0*/  CALL.REL.NOINC `($__internal_10_$__cuda_sm70_shflsync_idx_p) ;  /* 0x0000221000007944 */ /* 0x006fea0003c00000 */
[----:B------:R-:W-:Y:S01]  /*1a2f0*/  MOV R4, R211 ;  /* 0x000000d300047202 */ /* 0x000fe20000000f00 */
[----:B------:R-:W-:-:S05]  /*1a300*/  BRA `(.L_x_804) ;  /* 0xfffef6a000007947 */ /* 0x000fca000383ffff */
.L_x_647:
[----:B------:R-:W-:Y:S01]  /*1a310*/  MOV R211, 0x1c1f ;  /* 0x00001c1f00d37802 */ /* 0x000fe20000000f00 */
[----:B------:R-:W-:Y:S01]  /*1a320*/  IMAD.MOV.U32 R2, RZ, RZ, 0x3 ;  /* 0x00000003ff027424 */ /* 0x000fe200078e00ff */
[----:B------:R-:W-:Y:S02]  /*1a330*/  MOV R3, 0x1a350 ;  /* 0x0001a35000037802 */ /* 0x000fe40000000f00 */
[----:B-123--:R-:W-:Y:S05]  /*1a340*/  CALL.REL.NOINC `($__internal_10_$__cuda_sm70_shflsync_idx_p) ;  /* 0x000021b000007944 */ /* 0x00efea0003c00000 */
[----:B------:R-:W-:Y:S01]  /*1a350*/  MOV R4, R211 ;  /* 0x000000d300047202 */ /* 0x000fe20000000f00 */
[----:B------:R-:W-:-:S05]  /*1a360*/  BRA `(.L_x_805) ;  /* 0xfffefae000007947 */ /* 0x000fca000383ffff */
.L_x_652:
[----:B------:R-:W-:Y:S02]  /*1a370*/  MOV R0, 0x2 ;  /* 0x0000000200007802 */ /* 0x000fe40000000f00 */
[----:B------:R-:W-:Y:S02]  /*1a380*/  MOV R2, 0x1a3a0 ;  /* 0x0001a3a000027802 */ /* 0x000fe40000000f00 */
[----:B------:R-:W-:Y:S05]  /*1a390*/  CALL.REL.NOINC `($__internal_9_$__cuda_sm70_shflsync_bfly_p) ;  /* 0x0000210000007944 */ /* 0x000fea0003c00000 */
[----:B------:R-:W-:-:S05]  /*1a3a0*/  BRA `(.L_x_806) ;  /* 0xffff024000007947 */ /* 0x000fca000383ffff */
.L_x_653:
[----:B------:R-:W-:Y:S02]  /*1a3b0*/  MOV R0, 0x1 ;  /* 0x0000000100007802 */ /* 0x000fe40000000f00 */
[----:B------:R-:W-:Y:S02]  /*1a3c0*/  MOV R2, 0x1a3e0 ;  /* 0x0001a3e000027802 */ /* 0x000fe40000000f00 */
        /* <DEDUP_REMOVED lines=28> */
[----:B------:R-:W-:-:S05]  /*1a590*/  BRA `(.L_x_807) ;  /* 0xffff014000007947 */ /* 0x000fca000383ffff */
.L_x_662:
[----:B------:R-:W-:Y:S01]  /*1a5a0*/  MOV R2, RZ ;  /* 0x000000ff00027202 */ /* 0x000fe20000000f00 */
[----:B------:R-:W-:Y:S01]  /*1a5b0*/  IMAD.MOV.U32 R5, RZ, RZ, R10 ;  /* 0x000000ffff057224 */ /* 0x000fe200078e000a */
[----:B------:R-:W-:Y:S01]  /*1a5c0*/  MOV R3, 0x1a5f0 ;  /* 0x0001a5f000037802 */ /* 0x000fe20000000f00 */
[----:B------:R-:W-:Y:S02]  /*1a5d0*/  IMAD.MOV.U32 R211, RZ, RZ, 0x1c1f ;  /* 0x00001c1fffd37424 */ /* 0x000fe400078e00ff */
[----:B-1234-:R-:W-:Y:S05]  /*1a5e0*/  CALL.REL.NOINC `($__internal_10_$__cuda_sm70_shflsync_idx_p) ;  /* 0x00001f1000007944 */ /* 0x01efea0003c00000 */
[----:B------:R-:W-:Y:S01]  /*1a5f0*/  MOV R4, R211 ;  /* 0x000000d300047202 */ /* 0x000fe20000000f00 */
[----:B------:R-:W-:-:S05]  /*1a600*/  BRA `(.L_x_808) ;  /* 0xffff1d9000007947 */ /* 0x000fca000383ffff */
.L_x_663:
[----:B------:R-:W-:Y:S01]  /*1a610*/  MOV R2, RZ ;  /* 0x000000ff00027202 */ /* 0x000fe20000000f00 */
[----:B------:R-:W-:Y:S01]  /*1a620*/  IMAD.MOV.U32 R5, RZ, RZ, R11 ;  /* 0x000000ffff057224 */ /* 0x000fe200078e000b */
[----:B------:R-:W-:Y:S01]  /*1a630*/  MOV R3, 0x1a660 ;  /* 0x0001a66000037802 */ /* 0x000fe20000000f00 */
[----:B------:R-:W-:Y:S02]  /*1a640*/  IMAD.MOV.U32 R211, RZ, RZ, 0x1c1f ;  /* 0x00001c1fffd37424 */ /* 0x000fe400078e00ff */
[----:B-1234-:R-:W-:Y:S05]  /*1a650*/  CALL.REL.NOINC `($__internal_10_$__cuda_sm70_shflsync_idx_p) ;  /* 0x00001ea000007944 */ /* 0x01efea0003c00000 */
[----:B------:R-:W-:Y:S01]  /*1a660*/  MOV R0, R211 ;  /* 0x000000d300007202 */ /* 0x000fe20000000f00 */
[----:B------:R-:W-:-:S05]  /*1a670*/  BRA `(.L_x_809) ;  /* 0xffff1d4000007947 */ /* 0x000fca000383ffff */
.L_x_664:
        /* <DEDUP_REMOVED lines=13> */
.L_x_667:
[----:B------:R-:W-:Y:S01]  /*1a750*/  MOV R2, RZ ;  /* 0x000000ff00027202 */ /* 0x000fe20000000f00 */
[----:B------:R-:W-:Y:S01]  /*1a760*/  IMAD.MOV.U32 R5, RZ, RZ, R7 ;  /* 0x000000ffff057224 */ /* 0x000fe200078e0007 */
[----:B------:R-:W-:Y:S01]  /*1a770*/  MOV R3, 0x1a7a0 ;  /* 0x0001a7a000037802 */ /* 0x000fe20000000f00 */
[----:B------:R-:W-:Y:S02]  /*1a780*/  IMAD.MOV.U32 R211, RZ, RZ, 0x1c1f ;  /* 0x00001c1fffd37424 */ /* 0x000fe400078e00ff */
[----:B------:R-:W-:Y:S05]  /*1a790*/  CALL.REL.NOINC `($__internal_10_$__cuda_sm70_shflsync_idx_p) ;  /* 0x00001d6000007944 */ /* 0x000fea0003c00000 */
[----:B------:R-:W-:Y:S01]  /*1a7a0*/  MOV R4, R211 ;  /* 0x000000d300047202 */ /* 0x000fe20000000f00 */
[----:B------:R-:W-:-:S05]  /*1a7b0*/  BRA `(.L_x_811) ;  /* 0xffff2d0000007947 */ /* 0x000fca000383ffff */
.L_x_668:
[----:B------:R-:W-:Y:S01]  /*1a7c0*/  MOV R2, RZ ;  /* 0x000000ff00027202 */ /* 0x000fe20000000f00 */
[----:B------:R-:W-:Y:S01]  /*1a7d0*/  IMAD.MOV.U32 R5, RZ, RZ, R8 ;  /* 0x000000ffff057224 */ /* 0x000fe200078e0008 */
[----:B------:R-:W-:Y:S01]  /*1a7e0*/  MOV R3, 0x1a810 ;  /* 0x0001a81000037802 */ /* 0x000fe20000000f00 */
[----:B------:R-:W-:Y:S02]  /*1a7f0*/  IMAD.MOV.U32 R211, RZ, RZ, 0x1c1f ;  /* 0x00001c1fffd37424 */ /* 0x000fe400078e00ff */
[----:B-12---:R-:W-:Y:S05]  /*1a800*/  CALL.REL.NOINC `($__internal_10_$__cuda_sm70_shflsync_idx_p) ;  /* 0x00001cf000007944 */ /* 0x006fea0003c00000 */
[----:B------:R-:W-:Y:S01]  /*1a810*/  MOV R0, R211 ;  /* 0x000000d300007202 */ /* 0x000fe20000000f00 */
[----:B------:R-:W-:-:S05]  /*1a820*/  BRA `(.L_x_812) ;  /* 0xffff2cb000007947 */ /* 0x000fca000383ffff */
.L_x_669:
        /* <DEDUP_REMOVED lines=13> */
.L_x_670:
[----:B------:R-:W-:Y:S02]  /*1a900*/  MOV R0, 0x2 ;  /* 0x0000000200007802 */ /* 0x000fe40000000f00 */
[----:B------:R-:W-:Y:S02]  /*1a910*/  MOV R2, 0x1a930 ;  /* 0x0001a93000027802 */ /* 0x000fe40000000f00 */
[----:B------:R-:W-:Y:S05]  /*1a920*/  CALL.REL.NOINC `($__internal_9_$__cuda_sm70_shflsync_bfly_p) ;  /* 0x00001b7000007944 */ /* 0x000fea0003c00000 */
[----:B------:R-:W-:-:S05]  /*1a930*/  BRA `(.L_x_814) ;  /* 0xffff31c000007947 */ /* 0x000fca000383ffff */
.L_x_671:
        /* <DEDUP_REMOVED lines=31> */
.L_x_674:
[----:B------:R-:W-:Y:S01]  /*1ab30*/  MOV R211, 0x1c1f ;  /* 0x00001c1f00d37802 */ /* 0x000fe20000000f00 */
[----:B------:R-:W-:Y:S01]  /*1ab40*/  IMAD.MOV.U32 R2, RZ, RZ, RZ ;  /* 0x000000ffff027224 */ /* 0x000fe200078e00ff */
[----:B------:R-:W-:Y:S02]  /*1ab50*/  MOV R3, 0x1ab70 ;  /* 0x0001ab7000037802 */ /* 0x000fe40000000f00 */
[----:B-1234-:R-:W-:Y:S05]  /*1ab60*/  CALL.REL.NOINC `($__internal_10_$__cuda_sm70_shflsync_idx_p) ;  /* 0x0000199000007944 */ /* 0x01efea0003c00000 */
[----:B------:R-:W-:Y:S01]  /*1ab70*/  MOV R0, R211 ;  /* 0x000000d300007202 */ /* 0x000fe20000000f00 */
[----:B------:R-:W-:-:S05]  /*1ab80*/  BRA `(.L_x_816) ;  /* 0xffff4a1000007947 */ /* 0x000fca000383ffff */
.L_x_677:
[----:B------:R-:W-:Y:S01]  /*1ab90*/  MOV R211, 0x1c1f ;  /* 0x00001c1f00d37802 */ /* 0x000fe20000000f00 */
[----:B---3--:R-:W-:Y:S01]  /*1aba0*/  IMAD.MOV.U32 R2, RZ, RZ, 0x1 ;  /* 0x00000001ff027424 */ /* 0x008fe200078e00ff */
[----:B------:R-:W-:Y:S02]  /*1abb0*/  MOV R3, 0x1abd0 ;  /* 0x0001abd000037802 */ /* 0x000fe40000000f00 */
[----:B-12-4-:R-:W-:Y:S05]  /*1abc0*/  CALL.REL.NOINC `($__internal_10_$__cuda_sm70_shflsync_idx_p) ;  /* 0x0000193000007944 */ /* 0x016fea0003c00000 */
        /* <DEDUP_REMOVED lines=8> */
.L_x_680:
[----:B------:R-:W-:Y:S01]  /*1ac50*/  MOV R2, RZ ;  /* 0x000000ff00027202 */ /* 0x000fe20000000f00 */
[----:B------:R-:W-:Y:S01]  /*1ac60*/  IMAD.MOV.U32 R5, RZ, RZ, R7 ;  /* 0x000000ffff057224 */ /* 0x000fe200078e0007 */
[----:B------:R-:W-:Y:S01]  /*1ac70*/  MOV R3, 0x1aca0 ;  /* 0x0001aca000037802 */ /* 0x000fe20000000f00 */
[----:B------:R-:W-:Y:S02]  /*1ac80*/  IMAD.MOV.U32 R211, RZ, RZ, 0x1c1f ;  /* 0x00001c1fffd37424 */ /* 0x000fe400078e00ff */
[----:B------:R-:W-:Y:S05]  /*1ac90*/  CALL.REL.NOINC `($__internal_10_$__cuda_sm70_shflsync_idx_p) ;  /* 0x0000186000007944 */ /* 0x000fea0003c00000 */
[----:B------:R-:W-:Y:S01]  /*1aca0*/  MOV R4, R211 ;  /* 0x000000d300047202 */ /* 0x000fe20000000f00 */
[----:B------:R-:W-:-:S05]  /*1acb0*/  BRA `(.L_x_818) ;  /* 0xffff59e000007947 */ /* 0x000fca000383ffff */
.L_x_681:
[----:B------:R-:W-:Y:S01]  /*1acc0*/  MOV R2, RZ ;  /* 0x000000ff00027202 */ /* 0x000fe20000000f00 */
[----:B------:R-:W-:Y:S01]  /*1acd0*/  IMAD.MOV.U32 R5, RZ, RZ, R8 ;  /* 0x000000ffff057224 */ /* 0x000fe200078e0008 */
[----:B------:R-:W-:Y:S01]  /*1ace0*/  MOV R3, 0x1ad10 ;  /* 0x0001ad1000037802 */ /* 0x000fe20000000f00 */
[----:B------:R-:W-:Y:S02]  /*1acf0*/  IMAD.MOV.U32 R211, RZ, RZ, 0x1c1f ;  /* 0x00001c1fffd37424 */ /* 0x000fe400078e00ff */
[----:B-12---:R-:W-:Y:S05]  /*1ad00*/  CALL.REL.NOINC `($__internal_10_$__cuda_sm70_shflsync_idx_p) ;  /* 0x000017f000007944 */ /* 0x006fea0003c00000 */
[----:B------:R-:W-:Y:S01]  /*1ad10*/  MOV R0, R211 ;  /* 0x000000d300007202 */ /* 0x000fe20000000f00 */
[----:B------:R-:W-:-:S05]  /*1ad20*/  BRA `(.L_x_819) ;  /* 0xffff599000007947 */ /* 0x000fca000383ffff */
.L_x_682:
        /* <DEDUP_REMOVED lines=13> */
.L_x_683:
[----:B------:R-:W-:Y:S01]  /*1ae00*/  MOV R211, 0x1c1f ;  /* 0x00001c1f00d37802 */ /* 0x000fe20000000f00 */
[----:B------:R-:W-:Y:S01]  /*1ae10*/  IMAD.MOV.U32 R2, RZ, RZ, RZ ;  /* 0x000000ffff027224 */ /* 0x000fe200078e00ff */
[----:B------:R-:W-:Y:S02]  /*1ae20*/  MOV R3, 0x1ae40 ;  /* 0x0001ae4000037802 */ /* 0x000fe40000000f00 */
[----:B------:R-:W-:Y:S05]  /*1ae30*/  CALL.REL.NOINC `($__internal_10_$__cuda_sm70_shflsync_idx_p) ;  /* 0x000016c000007944 */ /* 0x000fea0003c00000 */
[----:B------:R-:W-:Y:S01]  /*1ae40*/  MOV R4, R211 ;  /* 0x000000d300047202 */ /* 0x000fe20000000f00 */
[----:B------:R-:W-:-:S05]  /*1ae50*/  BRA `(.L_x_821) ;  /* 0xffff5b6000007947 */ /* 0x000fca000383ffff */
.L_x_688:
[----:B------:R-:W-:Y:S01]  /*1ae60*/  MOV R211, 0x1c1f ;  /* 0x00001c1f00d37802 */ /* 0x000fe20000000f00 */
[----:B------:R-:W-:Y:S01]  /*1ae70*/  IMAD.MOV.U32 R2, RZ, RZ, 0x1 ;  /* 0x00000001ff027424 */ /* 0x000fe200078e00ff */
[----:B------:R-:W-:Y:S02]  /*1ae80*/  MOV R3, 0x1aea0 ;  /* 0x0001aea000037802 */ /* 0x000fe40000000f00 */
[----:B-1----:R-:W-:Y:S05]  /*1ae90*/  CALL.REL.NOINC `($__internal_10_$__cuda_sm70_shflsync_idx_p) ;  /* 0x0000166000007944 */ /* 0x002fea0003c00000 */
[----:B------:R-:W-:Y:S01]  /*1aea0*/  MOV R4, R211 ;  /* 0x000000d300047202 */ /* 0x000fe20000000f00 */
[----:B------:R-:W-:-:S05]  /*1aeb0*/  BRA `(.L_x_822) ;  /* 0xffff60d000007947 */ /* 0x000fca000383ffff */
.L_x_693:
[----:B------:R-:W-:Y:S01]  /*1aec0*/  MOV R211, 0x1c1f ;  /* 0x00001c1f00d37802 */ /* 0x000fe20000000f00 */
[----:B------:R-:W-:Y:S01]  /*1aed0*/  IMAD.MOV.U32 R2, RZ, RZ, 0x2 ;  /* 0x00000002ff027424 */ /* 0x000fe200078e00ff */
[----:B------:R-:W-:Y:S02]  /*1aee0*/  MOV R3, 0x1af00 ;  /* 0x0001af0000037802 */ /* 0x000fe40000000f00 */
[----:B-12---:R-:W-:Y:S05]  /*1aef0*/  CALL.REL.NOINC `($__internal_10_$__cuda_sm70_shflsync_idx_p) ;  /* 0x0000160000007944 */ /* 0x006fea0003c00000 */
[----:B------:R-:W-:Y:S01]  /*1af00*/  MOV R4, R211 ;  /* 0x000000d300047202 */ /* 0x000fe20000000f00 */
[----:B------:R-:W-:-:S05]  /*1af10*/  BRA `(.L_x_823) ;  /* 0xffff651000007947 */ /* 0x000fca000383ffff */
.L_x_698:
[----:B------:R-:W-:Y:S01]  /*1af20*/  MOV R211, 0x1c1f ;  /* 0x00001c1f00d37802 */ /* 0x000fe20000000f00 */
[----:B------:R-:W-:Y:S01]  /*1af30*/  IMAD.MOV.U32 R2, RZ, RZ, 0x3 ;  /* 0x00000003ff027424 */ /* 0x000fe200078e00ff */
[----:B------:R-:W-:Y:S02]  /*1af40*/  MOV R3, 0x1af60 ;  /* 0x0001af6000037802 */ /* 0x000fe40000000f00 */
[----:B-123--:R-:W-:Y:S05]  /*1af50*/  CALL.REL.NOINC `($__internal_10_$__cuda_sm70_shflsync_idx_p) ;  /* 0x000015a000007944 */ /* 0x00efea0003c00000 */
[----:B------:R-:W-:Y:S01]  /*1af60*/  MOV R4, R211 ;  /* 0x000000d300047202 */ /* 0x000fe20000000f00 */
[----:B------:R-:W-:-:S05]  /*1af70*/  BRA `(.L_x_824) ;  /* 0xffff695000007947 */ /* 0x000fca000383ffff */
.L_x_703:
[----:B------:R-:W-:Y:S02]  /*1af80*/  MOV R0, 0x2 ;  /* 0x0000000200007802 */ /* 0x000fe40000000f00 */
[----:B------:R-:W-:Y:S02]  /*1af90*/  MOV R2, 0x1afb0 ;  /* 0x0001afb000027802 */ /* 0x000fe40000000f00 */
[----:B------:R-:W-:Y:S05]  /*1afa0*/  CALL.REL.NOINC `($__internal_9_$__cuda_sm70_shflsync_bfly_p) ;  /* 0x000014f000007944 */ /* 0x000fea0003c00000 */
[----:B------:R-:W-:-:S05]  /*1afb0*/  BRA `(.L_x_825) ;  /* 0xffff70b000007947 */ /* 0x000fca000383ffff */
.L_x_704:
        /* <DEDUP_REMOVED lines=31> */
.L_x_706:
[----:B------:R-:W-:Y:S01]  /*1b1b0*/  IMAD.MOV.U32 R4, RZ, RZ, R222 ;  /* 0x000000ffff047224 */ /* 0x000fe200078e00de */
[----:B------:R-:W-:-:S02]  /*1b1c0*/  MOV R0, 0x2 ;  /* 0x0000000200007802 */ /* 0x000fc40000000f00 */
[----:B------:R-:W-:Y:S02]  /*1b1d0*/  MOV R2, 0x1b1f0 ;  /* 0x0001b1f000027802 */ /* 0x000fe40000000f00 */
[----:B------:R-:W-:Y:S05]  /*1b1e0*/  CALL.REL.NOINC `($__internal_9_$__cuda_sm70_shflsync_bfly_p) ;  /* 0x000012b000007944 */ /* 0x000fea0003c00000 */
[----:B------:R-:W-:Y:S05]  /*1b1f0*/  BRA `(.L_x_827) ;  /* 0xffff880000007947 */ /* 0x000fea000383ffff */
.L_x_707:
[----:B------:R-:W-:Y:S01]  /*1b200*/  IMAD.MOV.U32 R4, RZ, RZ, R7 ;  /* 0x000000ffff047224 */ /* 0x000fe200078e0007 */
[----:B------:R-:W-:Y:S02]  /*1b210*/  MOV R0, 0x1 ;  /* 0x0000000100007802 */ /* 0x000fe40000000f00 */
[----:B------:R-:W-:Y:S02]  /*1b220*/  MOV R2, 0x1b240 ;  /* 0x0001b24000027802 */ /* 0x000fe40000000f00 */
[----:B-1----:R-:W-:Y:S05]  /*1b230*/  CALL.REL.NOINC `($__internal_9_$__cuda_sm70_shflsync_bfly_p) ;  /* 0x0000126000007944 */ /* 0x002fea0003c00000 */
[----:B------:R-:W-:Y:S01]  /*1b240*/  FADD.FTZ R7, R7, R0 ;  /* 0x0000000007077221 */ /* 0x000fe20000010000 */
[----:B------:R-:W-:Y:S02]  /*1b250*/  MOV R4, R228 ;  /* 0x000000e400047202 */ /* 0x000fe40000000f00 */
[----:B------:R-:W-:Y:S02]  /*1b260*/  MOV R0, 0x2 ;  /* 0x0000000200007802 */ /* 0x000fe40000000f00 */
[----:B------:R-:W-:Y:S02]  /*1b270*/  MOV R2, 0x1b290 ;  /* 0x0001b29000027802 */ /* 0x000fe40000000f00 */
[----:B------:R-:W-:Y:S05]  /*1b280*/  CALL.REL.NOINC `($__internal_9_$__cuda_sm70_shflsync_bfly_p) ;  /* 0x0000121000007944 */ /* 0x000fea0003c00000 */
[----:B------:R-:W-:Y:S01]  /*1b290*/  FADD.FTZ R4, R228, R0 ;  /* 0x00000000e4047221 */ /* 0x000fe20000010000 */
[----:B------:R-:W-:Y:S02]  /*1b2a0*/  MOV R0, 0x1 ;  /* 0x0000000100007802 */ /* 0x000fe40000000f00 */
[----:B------:R-:W-:-:S02]  /*1b2b0*/  MOV R2, 0x1b2d0 ;  /* 0x0001b2d000027802 */ /* 0x000fc40000000f00 */
[----:B------:R-:W-:Y:S05]  /*1b2c0*/  CALL.REL.NOINC `($__internal_9_$__cuda_sm70_shflsync_bfly_p) ;  /* 0x000011d000007944 */ /* 0x000fea0003c00000 */
[----:B------:R-:W-:Y:S01]  /*1b2d0*/  FADD.FTZ R6, R4, R0 ;  /* 0x0000000004067221 */ /* 0x000fe20000010000 */
[----:B------:R-:W-:-:S02]  /*1b2e0*/  MOV R4, R221 ;  /* 0x000000dd00047202 */ /* 0x000fc40000000f00 */
[----:B------:R-:W-:Y:S02]  /*1b2f0*/  MOV R0, 0x2 ;  /* 0x0000000200007802 */ /* 0x000fe40000000f00 */
[----:B------:R-:W-:Y:S02]  /*1b300*/  MOV R2, 0x1b320 ;  /* 0x0001b32000027802 */ /* 0x000fe40000000f00 */
[----:B------:R-:W-:Y:S05]  /*1b310*/  CALL.REL.NOINC `($__internal_9_$__cuda_sm70_shflsync_bfly_p) ;  /* 0x0000118000007944 */ /* 0x000fea0003c00000 */
[----:B------:R-:W-:Y:S01]  /*1b320*/  FADD.FTZ R5, R221, R0 ;  /* 0x00000000dd057221 */ /* 0x000fe20000010000 */
[----:B------:R-:W-:Y:S02]  /*1b330*/  MOV R0, 0x1 ;  /* 0x0000000100007802 */ /* 0x000fe40000000f00 */
[----:B------:R-:W-:Y:S02]  /*1b340*/  MOV R2, 0x1b370 ;  /* 0x0001b37000027802 */ /* 0x000fe40000000f00 */
[----:B------:R-:W-:Y:S02]  /*1b350*/  MOV R4, R5 ;  /* 0x0000000500047202 */ /* 0x000fe40000000f00 */
[----:B------:R-:W-:Y:S05]  /*1b360*/  CALL.REL.NOINC `($__internal_9_$__cuda_sm70_shflsync_bfly_p) ;  /* 0x0000113000007944 */ /* 0x000fea0003c00000 */
[----:B------:R-:W-:Y:S01]  /*1b370*/  FADD.FTZ R5, R5, R0 ;  /* 0x0000000005057221 */ /* 0x000fe20000010000 */
[----:B------:R-:W-:Y:S02]  /*1b380*/  MOV R4, R223 ;  /* 0x000000df00047202 */ /* 0x000fe40000000f00 */
[----:B------:R-:W-:-:S02]  /*1b390*/  MOV R0, 0x2 ;  /* 0x0000000200007802 */ /* 0x000fc40000000f00 */
[----:B------:R-:W-:Y:S02]  /*1b3a0*/  MOV R2, 0x1b3c0 ;  /* 0x0001b3c000027802 */ /* 0x000fe40000000f00 */
[----:B------:R-:W-:Y:S05]  /*1b3b0*/  CALL.REL.NOINC `($__internal_9_$__cuda_sm70_shflsync_bfly_p) ;  /* 0x000010e000007944 */ /* 0x000fea0003c00000 */
[----:B------:R-:W-:Y:S01]  /*1b3c0*/  FADD.FTZ R4, R223, R0 ;  /* 0x00000000df047221 */ /* 0x000fe20000010000 */
[----:B------:R-:W-:Y:S02]  /*1b3d0*/  MOV R0, 0x1 ;  /* 0x0000000100007802 */ /* 0x000fe40000000f00 */
[----:B------:R-:W-:Y:S02]  /*1b3e0*/  MOV R2, 0x1b400 ;  /* 0x0001b40000027802 */ /* 0x000fe40000000f00 */
[----:B------:R-:W-:Y:S05]  /*1b3f0*/  CALL.REL.NOINC `($__internal_9_$__cuda_sm70_shflsync_bfly_p) ;  /* 0x000010a000007944 */ /* 0x000fea0003c00000 */
[----:B------:R-:W-:Y:S01]  /*1b400*/  MOV R8, R0 ;  /* 0x0000000000087202 */ /* 0x000fe20000000f00 */
[----:B------:R-:W-:Y:S05]  /*1b410*/  BRA `(.L_x_828) ;  /* 0xffff86d000007947 */ /* 0x000fea000383ffff */
.L_x_714:
[----:B-1234-:R-:W-:Y:S01]  /*1b420*/  IMAD.MOV.U32 R5, RZ, RZ, R7 ;  /* 0x000000ffff057224 */ /* 0x01efe200078e0007 */
[----:B------:R-:W-:Y:S01]  /*1b430*/  MOV R2, RZ ;  /* 0x000000ff00027202 */ /* 0x000fe20000000f00 */
[----:B------:R-:W-:Y:S01]  /*1b440*/  IMAD.MOV.U32 R211, RZ, RZ, 0x1c1f ;  /* 0x00001c1fffd37424 */ /* 0x000fe200078e00ff */
[----:B------:R-:W-:Y:S02]  /*1b450*/  MOV R3, 0x1b470 ;  /* 0x0001b47000037802 */ /* 0x000fe40000000f00 */
[----:B------:R-:W-:Y:S05]  /*1b460*/  CALL.REL.NOINC `($__internal_10_$__cuda_sm70_shflsync_idx_p) ;  /* 0x0000109000007944 */ /* 0x000fea0003c00000 */
[----:B------:R-:W-:Y:S01]  /*1b470*/  MOV R6, R211 ;  /* 0x000000d300067202 */ /* 0x000fe20000000f00 */
[----:B------:R-:W-:Y:S05]  /*1b480*/  BRA `(.L_x_829) ;  /* 0xffffa05000007947 */ /* 0x000fea000383ffff */
.L_x_715:
[----:B------:R-:W-:Y:S01]  /*1b490*/  IMAD.MOV.U32 R5, RZ, RZ, R13 ;  /* 0x000000ffff057224 */ /* 0x000fe200078e000d */
[----:B------:R-:W-:Y:S01]  /*1b4a0*/  MOV R2, RZ ;  /* 0x000000ff00027202 */ /* 0x000fe20000000f00 */
[----:B------:R-:W-:Y:S01]  /*1b4b0*/  IMAD.MOV.U32 R211, RZ, RZ, 0x1c1f ;  /* 0x00001c1fffd37424 */ /* 0x000fe200078e00ff */
[----:B------:R-:W-:-:S02]  /*1b4c0*/  MOV R3, 0x1b4e0 ;  /* 0x0001b4e000037802 */ /* 0x000fc40000000f00 */
[----:B-12---:R-:W-:Y:S05]  /*1b4d0*/  CALL.REL.NOINC `($__internal_10_$__cuda_sm70_shflsync_idx_p) ;  /* 0x0000102000007944 */ /* 0x006fea0003c00000 */
[----:B------:R-:W-:Y:S01]  /*1b4e0*/  MOV R0, R211 ;  /* 0x000000d300007202 */ /* 0x000fe20000000f00 */
[----:B------:R-:W-:Y:S05]  /*1b4f0*/  BRA `(.L_x_830) ;  /* 0xffffa00000007947 */ /* 0x000fea000383ffff */
.L_x_718:
[----:B------:R-:W-:Y:S01]  /*1b500*/  IMAD.MOV.U32 R5, RZ, RZ, R7 ;  /* 0x000000ffff057224 */ /* 0x000fe200078e0007 */
[----:B--2---:R-:W-:Y:S01]  /*1b510*/  MOV R2, 0x1 ;  /* 0x0000000100027802 */ /* 0x004fe20000000f00 */
[----:B------:R-:W-:Y:S01]  /*1b520*/  IMAD.MOV.U32 R211, RZ, RZ, 0x1c1f ;  /* 0x00001c1fffd37424 */ /* 0x000fe200078e00ff */
[----:B------:R-:W-:-:S02]  /*1b530*/  MOV R3, 0x1b550 ;  /* 0x0001b55000037802 */ /* 0x000fc40000000f00 */
[----:B-1-34-:R-:W-:Y:S05]  /*1b540*/  CALL.REL.NOINC `($__internal_10_$__cuda_sm70_shflsync_idx_p) ;  /* 0x00000fb000007944 */ /* 0x01afea0003c00000 */
        /* <DEDUP_REMOVED lines=8> */
.L_x_721:
[----:B------:R-:W-:Y:S01]  /*1b5d0*/  IMAD.MOV.U32 R5, RZ, RZ, R7 ;  /* 0x000000ffff057224 */ /* 0x000fe200078e0007 */
[----:B-1----:R-:W-:Y:S01]  /*1b5e0*/  MOV R2, 0x2 ;  /* 0x0000000200027802 */ /* 0x002fe20000000f00 */
[----:B------:R-:W-:Y:S01]  /*1b5f0*/  IMAD.MOV.U32 R211, RZ, RZ, 0x1c1f ;  /* 0x00001c1fffd37424 */ /* 0x000fe200078e00ff */
[----:B------:R-:W-:Y:S02]  /*1b600*/  MOV R3, 0x1b620 ;  /* 0x0001b62000037802 */ /* 0x000fe40000000f00 */
[----:B--234-:R-:W-:Y:S05]  /*1b610*/  CALL.REL.NOINC `($__internal_10_$__cuda_sm70_shflsync_idx_p) ;  /* 0x00000ee000007944 */ /* 0x01cfea0003c00000 */
[----:B------:R-:W-:Y:S01]  /*1b620*/  MOV R6, R211 ;  /* 0x000000d300067202 */ /* 0x000fe20000000f00 */
[----:B------:R-:W-:Y:S05]  /*1b630*/  BRA `(.L_x_832) ;  /* 0xffffa19000007947 */ /* 0x000fea000383ffff */
.L_x_722:
[----:B------:R-:W-:Y:S01]  /*1b640*/  IMAD.MOV.U32 R5, RZ, RZ, R13 ;  /* 0x000000ffff057224 */ /* 0x000fe200078e000d */
[----:B------:R-:W-:Y:S01]  /*1b650*/  MOV R2, 0x2 ;  /* 0x0000000200027802 */ /* 0x000fe20000000f00 */
[----:B------:R-:W-:Y:S01]  /*1b660*/  IMAD.MOV.U32 R211, RZ, RZ, 0x1c1f ;  /* 0x00001c1fffd37424 */ /* 0x000fe200078e00ff */
[----:B------:R-:W-:Y:S02]  /*1b670*/  MOV R3, 0x1b690 ;  /* 0x0001b69000037802 */ /* 0x000fe40000000f00 */
[----:B-1234-:R-:W-:Y:S05]  /*1b680*/  CALL.REL.NOINC `($__internal_10_$__cuda_sm70_shflsync_idx_p) ;  /* 0x00000e7000007944 */ /* 0x01efea0003c00000 */
[----:B------:R-:W-:Y:S01]  /*1b690*/  MOV R0, R211 ;  /* 0x000000d300007202 */ /* 0x000fe20000000f00 */
[----:B------:R-:W-:Y:S05]  /*1b6a0*/  BRA `(.L_x_833) ;  /* 0xffffa14000007947 */ /* 0x000fea000383ffff */
.L_x_725:
[----:B------:R-:W-:Y:S01]  /*1b6b0*/  IMAD.MOV.U32 R5, RZ, RZ, R7 ;  /* 0x000000ffff057224 */ /* 0x000fe200078e0007 */
[----:B-1----:R-:W-:Y:S01]  /*1b6c0*/  MOV R2, 0x3 ;  /* 0x0000000300027802 */ /* 0x002fe20000000f00 */
[----:B------:R-:W-:Y:S01]  /*1b6d0*/  IMAD.MOV.U32 R211, RZ, RZ, 0x1c1f ;  /* 0x00001c1fffd37424 */ /* 0x000fe200078e00ff */
[----:B------:R-:W-:-:S02]  /*1b6e0*/  MOV R3, 0x1b700 ;  /* 0x0001b70000037802 */ /* 0x000fc40000000f00 */
[----:B--234-:R-:W-:Y:S05]  /*1b6f0*/  CALL.REL.NOINC `($__internal_10_$__cuda_sm70_shflsync_idx_p) ;  /* 0x00000e0000007944 */ /* 0x01cfea0003c00000 */
        /* <DEDUP_REMOVED lines=8> */
.L_x_727:
[----:B------:R-:W-:Y:S01]  /*1b780*/  IMAD.MOV.U32 R5, RZ, RZ, R12 ;  /* 0x000000ffff057224 */ /* 0x000fe200078e000c */
[----:B------:R-:W-:Y:S01]  /*1b790*/  MOV R2, RZ ;  /* 0x000000ff00027202 */ /* 0x000fe20000000f00 */
[----:B------:R-:W-:Y:S01]  /*1b7a0*/  IMAD.MOV.U32 R211, RZ, RZ, 0x1c1f ;  /* 0x00001c1fffd37424 */ /* 0x000fe200078e00ff */
[----:B------:R-:W-:Y:S02]  /*1b7b0*/  MOV R3, 0x1b7d0 ;  /* 0x0001b7d000037802 */ /* 0x000fe40000000f00 */
[----:B------:R-:W-:Y:S05]  /*1b7c0*/  CALL.REL.NOINC `($__internal_10_$__cuda_sm70_shflsync_idx_p) ;  /* 0x00000d3000007944 */ /* 0x000fea0003c00000 */
[----:B------:R-:W-:Y:S01]  /*1b7d0*/  MOV R4, R211 ;  /* 0x000000d300047202 */ /* 0x000fe20000000f00 */
[----:B------:R-:W-:Y:S05]  /*1b7e0*/  BRA `(.L_x_835) ;  /* 0xffffa4c000007947 */ /* 0x000fea000383ffff */
.L_x_728:
[----:B------:R-:W-:Y:S01]  /*1b7f0*/  IMAD.MOV.U32 R5, RZ, RZ, R13 ;  /* 0x000000ffff057224 */ /* 0x000fe200078e000d */
[----:B------:R-:W-:Y:S01]  /*1b800*/  MOV R2, RZ ;  /* 0x000000ff00027202 */ /* 0x000fe20000000f00 */
[----:B------:R-:W-:Y:S01]  /*1b810*/  IMAD.MOV.U32 R211, RZ, RZ, 0x1c1f ;  /* 0x00001c1fffd37424 */ /* 0x000fe200078e00ff */
[----:B------:R-:W-:Y:S02]  /*1b820*/  MOV R3, 0x1b840 ;  /* 0x0001b84000037802 */ /* 0x000fe40000000f00 */
[----:B-12---:R-:W-:Y:S05]  /*1b830*/  CALL.REL.NOINC `($__internal_10_$__cuda_sm70_shflsync_idx_p) ;  /* 0x00000cc000007944 */ /* 0x006fea0003c00000 */
[----:B------:R-:W-:Y:S01]  /*1b840*/  MOV R0, R211 ;  /* 0x000000d300007202 */ /* 0x000fe20000000f00 */
[----:B------:R-:W-:Y:S05]  /*1b850*/  BRA `(.L_x_836) ;  /* 0xffffa47000007947 */ /* 0x000fea000383ffff */
.L_x_731:
[----:B------:R-:W-:Y:S01]  /*1b860*/  IMAD.MOV.U32 R5, RZ, RZ, R12 ;  /* 0x000000ffff057224 */ /* 0x000fe200078e000c */
[----:B----4-:R-:W-:Y:S01]  /*1b870*/  MOV R2, 0x1 ;  /* 0x0000000100027802 */ /* 0x010fe20000000f00 */
[----:B------:R-:W-:Y:S01]  /*1b880*/  IMAD.MOV.U32 R211, RZ, RZ, 0x1c1f ;  /* 0x00001c1fffd37424 */ /* 0x000fe200078e00ff */
[----:B------:R-:W-:-:S02]  /*1b890*/  MOV R3, 0x1b8b0 ;  /* 0x0001b8b000037802 */ /* 0x000fc40000000f00 */
        /* <DEDUP_REMOVED lines=9> */
.L_x_734:
[----:B------:R-:W-:Y:S01]  /*1b930*/  IMAD.MOV.U32 R5, RZ, RZ, R12 ;  /* 0x000000ffff057224 */ /* 0x000fe200078e000c */
[----:B----4-:R-:W-:Y:S01]  /*1b940*/  MOV R2, 0x2 ;  /* 0x0000000200027802 */ /* 0x010fe20000000f00 */
[----:B------:R-:W-:Y:S01]  /*1b950*/  IMAD.MOV.U32 R211, RZ, RZ, 0x1c1f ;  /* 0x00001c1fffd37424 */ /* 0x000fe200078e00ff */
[----:B------:R-:W-:Y:S02]  /*1b960*/  MOV R3, 0x1b980 ;  /* 0x0001b98000037802 */ /* 0x000fe40000000f00 */
[----:B-123--:R-:W-:Y:S05]  /*1b970*/  CALL.REL.NOINC `($__internal_10_$__cuda_sm70_shflsync_idx_p) ;  /* 0x00000b8000007944 */ /* 0x00efea0003c00000 */
[----:B------:R-:W-:Y:S01]  /*1b980*/  MOV R4, R211 ;  /* 0x000000d300047202 */ /* 0x000fe20000000f00 */
[----:B------:R-:W-:Y:S05]  /*1b990*/  BRA `(.L_x_838) ;  /* 0xffffae2000007947 */ /* 0x000fea000383ffff */
.L_x_735:
[----:B------:R-:W-:Y:S01]  /*1b9a0*/  IMAD.MOV.U32 R5, RZ, RZ, R13 ;  /* 0x000000ffff057224 */ /* 0x000fe200078e000d */
[----:B----4-:R-:W-:Y:S01]  /*1b9b0*/  MOV R2, 0x2 ;  /* 0x0000000200027802 */ /* 0x010fe20000000f00 */
[----:B------:R-:W-:Y:S01]  /*1b9c0*/  IMAD.MOV.U32 R211, RZ, RZ, 0x1c1f ;  /* 0x00001c1fffd37424 */ /* 0x000fe200078e00ff */
[----:B------:R-:W-:Y:S02]  /*1b9d0*/  MOV R3, 0x1b9f0 ;  /* 0x0001b9f000037802 */ /* 0x000fe40000000f00 */
[----:B-123--:R-:W-:Y:S05]  /*1b9e0*/  CALL.REL.NOINC `($__internal_10_$__cuda_sm70_shflsync_idx_p) ;  /* 0x00000b1000007944 */ /* 0x00efea0003c00000 */
[----:B------:R-:W-:Y:S01]  /*1b9f0*/  MOV R0, R211 ;  /* 0x000000d300007202 */ /* 0x000fe20000000f00 */
[----:B------:R-:W-:Y:S05]  /*1ba00*/  BRA `(.L_x_839) ;  /* 0xffffadd000007947 */ /* 0x000fea000383ffff */
.L_x_738:
[----:B------:R-:W-:Y:S01]  /*1ba10*/  IMAD.MOV.U32 R5, RZ, RZ, R12 ;  /* 0x000000ffff057224 */ /* 0x000fe200078e000c */
[----:B---3--:R-:W-:Y:S01]  /*1ba20*/  MOV R2, 0x3 ;  /* 0x0000000300027802 */ /* 0x008fe20000000f00 */
        /* <DEDUP_REMOVED lines=11> */
.L_x_742:
[----:B------:R-:W-:Y:S01]  /*1bae0*/  IMAD.MOV.U32 R5, RZ, RZ, R10 ;  /* 0x000000ffff057224 */ /* 0x000fe200078e000a */
[----:B------:R-:W-:Y:S01]  /*1baf0*/  MOV R2, RZ ;  /* 0x000000ff00027202 */ /* 0x000fe20000000f00 */
[----:B------:R-:W-:Y:S01]  /*1bb00*/  IMAD.MOV.U32 R211, RZ, RZ, 0x1c1f ;  /* 0x00001c1fffd37424 */ /* 0x000fe200078e00ff */
[----:B------:R-:W-:Y:S02]  /*1bb10*/  MOV R3, 0x1bb30 ;  /* 0x0001bb3000037802 */ /* 0x000fe40000000f00 */
[----:B------:R-:W-:Y:S05]  /*1bb20*/  CALL.REL.NOINC `($__internal_10_$__cuda_sm70_shflsync_idx_p) ;  /* 0x000009d000007944 */ /* 0x000fea0003c00000 */
[----:B------:R-:W-:Y:S01]  /*1bb30*/  MOV R4, R211 ;  /* 0x000000d300047202 */ /* 0x000fe20000000f00 */
[----:B------:R-:W-:Y:S05]  /*1bb40*/  BRA `(.L_x_841) ;  /* 0xffffbed000007947 */ /* 0x000fea000383ffff */
.L_x_743:
[----:B------:R-:W-:Y:S01]  /*1bb50*/  IMAD.MOV.U32 R5, RZ, RZ, R13 ;  /* 0x000000ffff057224 */ /* 0x000fe200078e000d */
[----:B------:R-:W-:Y:S01]  /*1bb60*/  MOV R2, RZ ;  /* 0x000000ff00027202 */ /* 0x000fe20000000f00 */
[----:B------:R-:W-:Y:S01]  /*1bb70*/  IMAD.MOV.U32 R211, RZ, RZ, 0x1c1f ;  /* 0x00001c1fffd37424 */ /* 0x000fe200078e00ff */
[----:B------:R-:W-:Y:S02]  /*1bb80*/  MOV R3, 0x1bba0 ;  /* 0x0001bba000037802 */ /* 0x000fe40000000f00 */
[----:B-12---:R-:W-:Y:S05]  /*1bb90*/  CALL.REL.NOINC `($__internal_10_$__cuda_sm70_shflsync_idx_p) ;  /* 0x0000096000007944 */ /* 0x006fea0003c00000 */
[----:B------:R-:W-:Y:S01]  /*1bba0*/  MOV R0, R211 ;  /* 0x000000d300007202 */ /* 0x000fe20000000f00 */
[----:B------:R-:W-:Y:S05]  /*1bbb0*/  BRA `(.L_x_842) ;  /* 0xffffbe8000007947 */ /* 0x000fea000383ffff */
.L_x_746:
        /* <DEDUP_REMOVED lines=13> */
.L_x_749:
[----:B------:R-:W-:Y:S01]  /*1bc90*/  IMAD.MOV.U32 R5, RZ, RZ, R10 ;  /* 0x000000ffff057224 */ /* 0x000fe200078e000a */
[----:B-1----:R-:W-:Y:S01]  /*1bca0*/  MOV R2, 0x2 ;  /* 0x0000000200027802 */ /* 0x002fe20000000f00 */
[----:B------:R-:W-:Y:S01]  /*1bcb0*/  IMAD.MOV.U32 R211, RZ, RZ, 0x1c1f ;  /* 0x00001c1fffd37424 */ /* 0x000fe200078e00ff */
[----:B------:R-:W-:Y:S02]  /*1bcc0*/  MOV R3, 0x1bce0 ;  /* 0x0001bce000037802 */ /* 0x000fe40000000f00 */
[----:B--234-:R-:W-:Y:S05]  /*1bcd0*/  CALL.REL.NOINC `($__internal_10_$__cuda_sm70_shflsync_idx_p) ;  /* 0x0000082000007944 */ /* 0x01cfea0003c00000 */
[----:B------:R-:W-:Y:S01]  /*1bce0*/  MOV R4, R211 ;  /* 0x000000d300047202 */ /* 0x000fe20000000f00 */
[----:B------:R-:W-:Y:S05]  /*1bcf0*/  BRA `(.L_x_844) ;  /* 0xffffc02000007947 */ /* 0x000fea000383ffff */
.L_x_750:
[----:B------:R-:W-:Y:S01]  /*1bd00*/  IMAD.MOV.U32 R5, RZ, RZ, R13 ;  /* 0x000000ffff057224 */ /* 0x000fe200078e000d */
[----:B------:R-:W-:Y:S01]  /*1bd10*/  MOV R2, 0x2 ;  /* 0x0000000200027802 */ /* 0x000fe20000000f00 */
[----:B------:R-:W-:Y:S01]  /*1bd20*/  IMAD.MOV.U32 R211, RZ, RZ, 0x1c1f ;  /* 0x00001c1fffd37424 */ /* 0x000fe200078e00ff */
[----:B------:R-:W-:Y:S02]  /*1bd30*/  MOV R3, 0x1bd50 ;  /* 0x0001bd5000037802 */ /* 0x000fe40000000f00 */
[----:B-1234-:R-:W-:Y:S05]  /*1bd40*/  CALL.REL.NOINC `($__internal_10_$__cuda_sm70_shflsync_idx_p) ;  /* 0x000007b000007944 */ /* 0x01efea0003c00000 */
[----:B------:R-:W-:Y:S01]  /*1bd50*/  MOV R0, R211 ;  /* 0x000000d300007202 */ /* 0x000fe20000000f00 */
[----:B------:R-:W-:Y:S05]  /*1bd60*/  BRA `(.L_x_845) ;  /* 0xffffbfd000007947 */ /* 0x000fea000383ffff */
.L_x_753:
        /* <DEDUP_REMOVED lines=13> */
.L_x_755:
[----:B------:R-:W-:Y:S01]  /*1be40*/  IMAD.MOV.U32 R5, RZ, RZ, R74 ;  /* 0x000000ffff057224 */ /* 0x000fe200078e004a */
[----:B------:R-:W-:Y:S01]  /*1be50*/  MOV R2, RZ ;  /* 0x000000ff00027202 */ /* 0x000fe20000000f00 */
[----:B------:R-:W-:Y:S01]  /*1be60*/  IMAD.MOV.U32 R211, RZ, RZ, 0x1f ;  /* 0x0000001fffd37424 */ /* 0x000fe200078e00ff */
[----:B------:R-:W-:Y:S02]  /*1be70*/  MOV R3, 0x1be90 ;  /* 0x0001be9000037802 */ /* 0x000fe40000000f00 */
[----:B------:R-:W-:Y:S05]  /*1be80*/  CALL.REL.NOINC `($__internal_10_$__cuda_sm70_shflsync_idx_p) ;  /* 0x0000067000007944 */ /* 0x000fea0003c00000 */
[----:B------:R-:W-:Y:S01]  /*1be90*/  MOV R9, R211 ;  /* 0x000000d300097202 */ /* 0x000fe20000000f00 */
[----:B------:R-:W-:Y:S05]  /*1bea0*/  BRA `(.L_x_847) ;  /* 0xffffc22000007947 */ /* 0x000fea000383ffff */
.L_x_756:
[----:B------:R-:W-:Y:S01]  /*1beb0*/  IMAD.MOV.U32 R5, RZ, RZ, R74 ;  /* 0x000000ffff057224 */ /* 0x000fe200078e004a */
[----:B------:R-:W-:Y:S01]  /*1bec0*/  MOV R2, 0x1 ;  /* 0x0000000100027802 */ /* 0x000fe20000000f00 */
[----:B------:R-:W-:Y:S01]  /*1bed0*/  IMAD.MOV.U32 R211, RZ, RZ, 0x1f ;  /* 0x0000001fffd37424 */ /* 0x000fe200078e00ff */
[----:B------:R-:W-:Y:S02]  /*1bee0*/  MOV R3, 0x1bf00 ;  /* 0x0001bf0000037802 */ /* 0x000fe40000000f00 */
[----:B-12---:R-:W-:Y:S05]  /*1bef0*/  CALL.REL.NOINC `($__internal_10_$__cuda_sm70_shflsync_idx_p) ;  /* 0x0000060000007944 */ /* 0x006fea0003c00000 */
[----:B------:R-:W-:Y:S01]  /*1bf00*/  MOV R8, R211 ;  /* 0x000000d300087202 */ /* 0x000fe20000000f00 */
[----:B------:R-:W-:Y:S05]  /*1bf10*/  BRA `(.L_x_848) ;  /* 0xffffc1d000007947 */ /* 0x000fea000383ffff */
.L_x_757:
[----:B------:R-:W-:Y:S02]  /*1bf20*/  MOV R2, 0x1 ;  /* 0x0000000100027802 */ /* 0x000fe40000000f00 */
[----:B------:R-:W-:-:S02]  /*1bf30*/  MOV R3, 0x1bf50 ;  /* 0x0001bf5000037802 */ /* 0x000fc40000000f00 */
[----:B-1234-:R-:W-:Y:S05]  /*1bf40*/  CALL.REL.NOINC `($__internal_11_$__cuda_sm70_shflsync_up_p) ;  /* 0x0000061000007944 */ /* 0x01efea0003c00000 */
[----:B------:R-:W-:Y:S05]  /*1bf50*/  BRA `(.L_x_849) ;  /* 0xffffc2c000007947 */ /* 0x000fea000383ffff */
.L_x_758:
[----:B------:R-:W-:Y:S02]  /*1bf60*/  MOV R2, 0x2 ;  /* 0x0000000200027802 */ /* 0x000fe40000000f00 */
[----:B------:R-:W-:-:S02]  /*1bf70*/  MOV R3, 0x1bf90 ;  /* 0x0001bf9000037802 */ /* 0x000fc40000000f00 */
[----:B--2-4-:R-:W-:Y:S05]  /*1bf80*/  CALL.REL.NOINC `($__internal_11_$__cuda_sm70_shflsync_up_p) ;  /* 0x000005d000007944 */ /* 0x014fea0003c00000 */
        /* <DEDUP_REMOVED lines=24> */
.L_x_762:
[----:B------:R-:W-:Y:S02]  /*1c110*/  MOV R2, 0x1 ;  /* 0x0000000100027802 */ /* 0x000fe40000000f00 */
[----:B------:R-:W-:Y:S02]  /*1c120*/  MOV R3, 0x1c140 ;  /* 0x0001c14000037802 */ /* 0x000fe40000000f00 */
[----:B------:R-:W-:Y:S05]  /*1c130*/  CALL.REL.NOINC `($__internal_11_$__cuda_sm70_shflsync_up_p) ;  /* 0x0000042000007944 */ /* 0x000fea0003c00000 */
[----:B------:R-:W-:Y:S01]  /*1c140*/  MOV R2, R4 ;  /* 0x0000000400027202 */ /* 0x000fe20000000f00 */
[----:B------:R-:W-:Y:S05]  /*1c150*/  BRA `(.L_x_851) ;  /* 0xffffc32000007947 */ /* 0x000fea000383ffff */
.L_x_763:
        /* <DEDUP_REMOVED lines=27> */
.L_x_765:
[----:B------:R-:W-:Y:S02]  /*1c310*/  SEL R0, RZ, 0x1, P0 ;  /* 0x00000001ff007807 */ /* 0x000fe40000000000 */
[----:B------:R-:W-:Y:S02]  /*1c320*/  MOV R2, 0x1c340 ;  /* 0x0001c34000027802 */ /* 0x000fe40000000f00 */
[----:B-1----:R-:W-:Y:S05]  /*1c330*/  CALL.REL.NOINC `($__internal_12_$__cuda_sm70_votesync_ballot) ;  /* 0x0000029000007944 */ /* 0x002fea0003c00000 */
[----:B------:R-:W-:Y:S01]  /*1c340*/  MOV R11, R0 ;  /* 0x00000000000b7202 */ /* 0x000fe20000000f00 */
[----:B------:R-:W-:Y:S05]  /*1c350*/  BRA `(.L_x_853) ;  /* 0xffffc2b000007947 */ /* 0x000fea000383ffff */
.L_x_766:
[----:B------:R-:W-:Y:S01]  /*1c360*/  IMAD.MOV.U32 R5, RZ, RZ, R6 ;  /* 0x000000ffff057224 */ /* 0x000fe200078e0006 */
[----:B--2---:R-:W-:Y:S01]  /*1c370*/  MOV R2, R0 ;  /* 0x0000000000027202 */ /* 0x004fe20000000f00 */
[----:B------:R-:W-:Y:S01]  /*1c380*/  IMAD.MOV.U32 R211, RZ, RZ, 0x1f ;  /* 0x0000001fffd37424 */ /* 0x000fe200078e00ff */
[----:B------:R-:W-:Y:S02]  /*1c390*/  MOV R3, 0x1c3b0 ;  /* 0x0001c3b000037802 */ /* 0x000fe40000000f00 */
[----:B-1----:R-:W-:Y:S05]  /*1c3a0*/  CALL.REL.NOINC `($__internal_10_$__cuda_sm70_shflsync_idx_p) ;  /* 0x0000015000007944 */ /* 0x002fea0003c00000 */
[----:B------:R-:W-:Y:S01]  /*1c3b0*/  IMAD.MOV.U32 R8, RZ, RZ, R211 ;  /* 0x000000ffff087224 */ /* 0x000fe200078e00d3 */
[----:B------:R-:W-:Y:S01]  /*1c3c0*/  MOV R2, R0 ;  /* 0x0000000000027202 */ /* 0x000fe20000000f00 */
[----:B------:R-:W-:Y:S01]  /*1c3d0*/  IMAD.MOV.U32 R5, RZ, RZ, R7 ;  /* 0x000000ffff057224 */ /* 0x000fe200078e0007 */
[----:B------:R-:W-:-:S02]  /*1c3e0*/  MOV R211, 0x1f ;  /* 0x0000001f00d37802 */ /* 0x000fc40000000f00 */
[----:B------:R-:W-:Y:S02]  /*1c3f0*/  MOV R3, 0x1c410 ;  /* 0x0001c41000037802 */ /* 0x000fe40000000f00 */
[----:B------:R-:W-:Y:S05]  /*1c400*/  CALL.REL.NOINC `($__internal_10_$__cuda_sm70_shflsync_idx_p) ;  /* 0x000000f000007944 */ /* 0x000fea0003c00000 */
[----:B------:R-:W-:Y:S01]  /*1c410*/  MOV R7, R211 ;  /* 0x000000d300077202 */ /* 0x000fe20000000f00 */
[----:B------:R-:W-:Y:S05]  /*1c420*/  BRA `(.L_x_854) ;  /* 0xffffc25000007947 */ /* 0x000fea000383ffff */
.L_x_769:
[----:B------:R-:W-:Y:S01]  /*1c430*/  IMAD.MOV.U32 R5, RZ, RZ, R4 ;  /* 0x000000ffff057224 */ /* 0x000fe200078e0004 */
[----:B--2---:R-:W-:Y:S01]  /*1c440*/  MOV R2, R0 ;  /* 0x0000000000027202 */ /* 0x004fe20000000f00 */
[----:B------:R-:W-:Y:S01]  /*1c450*/  IMAD.MOV.U32 R211, RZ, RZ, 0x1f ;  /* 0x0000001fffd37424 */ /* 0x000fe200078e00ff */
[----:B------:R-:W-:Y:S02]  /*1c460*/  MOV R3, 0x1c480 ;  /* 0x0001c48000037802 */ /* 0x000fe40000000f00 */
[----:B-1--4-:R-:W-:Y:S05]  /*1c470*/  CALL.REL.NOINC `($__internal_10_$__cuda_sm70_shflsync_idx_p) ;  /* 0x0000008000007944 */ /* 0x012fea0003c00000 */
[----:B------:R-:W-:Y:S01]  /*1c480*/  MOV R12, R211 ;  /* 0x000000d3000c7202 */ /* 0x000fe20000000f00 */
[----:B------:R-:W-:Y:S05]  /*1c490*/  BRA `(.L_x_768) ;  /* 0xffffc24000007947 */ /* 0x000fea000383ffff */
        .weak           $__internal_9_$__cuda_sm70_shflsync_bfly_p
        .type           $__internal_9_$__cuda_sm70_shflsync_bfly_p,@function
        .size           $__internal_9_$__cuda_sm70_shflsync_bfly_p,($__internal_10_$__cuda_sm70_shflsync_idx_p - $__internal_9_$__cuda_sm70_shflsync_bfly_p)
$__internal_9_$__cuda_sm70_shflsync_bfly_p:
[----:B------:R-:W-:Y:S02]  /*1c4a0*/  MOV R162, 0xffffffff ;  /* 0xffffffff00a27802 */ /* 0x000fe40000000f00 */
[----:B------:R-:W-:Y:S02]  /*1c4b0*/  MOV R3, 0x1f ;  /* 0x0000001f00037802 */ /* 0x000fe40000000f00 */
[----:B------:R-:W-:Y:S04]  /*1c4c0*/  WARPSYNC R162 ;  /* 0x000000a200007348 */ /* 0x000fe80003800000 */
[----:B------:R1:W2:Y:S02]  /*1c4d0*/  SHFL.BFLY PT, R0, R4, R0, R3 ;  /* 0x0c00000004007389 */ /* 0x0002a400000e0003 */
[----:B-1----:R-:W-:-:S04]  /*1c4e0*/  MOV R3, 0x0 ;  /* 0x0000000000037802 */ /* 0x002fc80000000f00 */
[----:B--2---:R-:W-:Y:S05]  /*1c4f0*/  RET.REL.NODEC R2 `(_ZN7cutlass13device_kernelIN5flash19enable_sm80_to_sm89INS1_16FlashAttnFwdSm80INS1_25CollectiveMainloopFwdSm80ILi4ELi1ELb0EN4cute5tupleIJNS5_1CILi128EEENS7_ILi48EEENS7_ILi96EEEEEELi96ENS_10bfloat16_tEfNS_4arch4Sm80ELb0ELb1ELb1ELb1ELb1ELb0ELb1ELb1EEENS1_21CollectiveEpilogueFwdINS6_IJS8_SA_S9_EEENS6_IJNS7_ILi1EEESI_SI_EEESC_SE_Li128ELb1ELb1ELb1ELb0EEENS1_36VarlenDynamicPersistentTileSchedulerILi128ELi48ELi128ELi128ELb1ELb1ELb0ELb1ELb0ELb1EEEEEEEEEvNT_6ParamsE) ;  /* 0xfffe3b0002007950 */ /* 0x004fea0003c3ffff */
        .weak           $__internal_10_$__cuda_sm70_shflsync_idx_p
        .type           $__internal_10_$__cuda_sm70_shflsync_idx_p,@function
        .size           $__internal_10_$__cuda_sm70_shflsync_idx_p,($__internal_11_$__cuda_sm70_shflsync_up_p - $__internal_10_$__cuda_sm70_shflsync_idx_p)
$__internal_10_$__cuda_sm70_shflsync_idx_p:
[----:B------:R-:W-:-:S04]  /*1c500*/  MOV R212, 0xffffffff ;  /* 0xffffffff00d47802 */ /* 0x000fc80000000f00 */
[----:B------:R-:W-:Y:S04]  /*1c510*/  WARPSYNC R212 ;  /* 0x000000d400007348 */ /* 0x000fe80003800000 */
[----:B------:R1:W2:Y:S02]  /*1c520*/  SHFL.IDX PT, R211, R5, R2, R211 ;  /* 0x0000000205d37389 */ /* 0x0002a400000e00d3 */
[----:B-1----:R-:W-:Y:S02]  /*1c530*/  MOV R2, R3 ;  /* 0x0000000300027202 */ /* 0x002fe40000000f00 */
[----:B------:R-:W-:-:S04]  /*1c540*/  MOV R3, 0x0 ;  /* 0x0000000000037802 */ /* 0x000fc80000000f00 */
[----:B--2---:R-:W-:Y:S05]  /*1c550*/  RET.REL.NODEC R2 `(_ZN7cutlass13device_kernelIN5flash19enable_sm80_to_sm89INS1_16FlashAttnFwdSm80INS1_25CollectiveMainloopFwdSm80ILi4ELi1ELb0EN4cute5tupleIJNS5_1CILi128EEENS7_ILi48EEENS7_ILi96EEEEEELi96ENS_10bfloat16_tEfNS_4arch4Sm80ELb0ELb1ELb1ELb1ELb1ELb0ELb1ELb1EEENS1_21CollectiveEpilogueFwdINS6_IJS8_SA_S9_EEENS6_IJNS7_ILi1EEESI_SI_EEESC_SE_Li128ELb1ELb1ELb1ELb0EEENS1_36VarlenDynamicPersistentTileSchedulerILi128ELi48ELi128ELi128ELb1ELb1ELb0ELb1ELb0ELb1EEEEEEEEEvNT_6ParamsE) ;  /* 0xfffe3aa002007950 */ /* 0x004fea0003c3ffff */
        .weak           $__internal_11_$__cuda_sm70_shflsync_up_p
        .type           $__internal_11_$__cuda_sm70_shflsync_up_p,@function
        .size           $__internal_11_$__cuda_sm70_shflsync_up_p,($__internal_12_$__cuda_sm70_votesync_ballot - $__internal_11_$__cuda_sm70_shflsync_up_p)
$__internal_11_$__cuda_sm70_shflsync_up_p:
[----:B------:R-:W-:Y:S02]  /*1c560*/  IMAD.MOV.U32 R4, RZ, RZ, RZ ;  /* 0x000000ffff047224 */ /* 0x000fe400078e00ff */
[----:B------:R-:W-:-:S04]  /*1c570*/  IMAD.MOV.U32 R10, RZ, RZ, -0x1 ;  /* 0xffffffffff0a7424 */ /* 0x000fc800078e00ff */
[----:B------:R-:W-:Y:S04]  /*1c580*/  WARPSYNC R10 ;  /* 0x0000000a00007348 */ /* 0x000fe80003800000 */
[----:B------:R1:W2:Y:S02]  /*1c590*/  SHFL.UP PT, R4, R0, R2, R4 ;  /* 0x0400000200047389 */ /* 0x0002a400000e0004 */
[----:B-1----:R-:W-:Y:S02]  /*1c5a0*/  MOV R2, R3 ;  /* 0x0000000300027202 */ /* 0x002fe40000000f00 */
[----:B------:R-:W-:-:S04]  /*1c5b0*/  MOV R3, 0x0 ;  /* 0x0000000000037802 */ /* 0x000fc80000000f00 */
[----:B--2---:R-:W-:Y:S05]  /*1c5c0*/  RET.REL.NODEC R2 `(_ZN7cutlass13device_kernelIN5flash19enable_sm80_to_sm89INS1_16FlashAttnFwdSm80INS1_25CollectiveMainloopFwdSm80ILi4ELi1ELb0EN4cute5tupleIJNS5_1CILi128EEENS7_ILi48EEENS7_ILi96EEEEEELi96ENS_10bfloat16_tEfNS_4arch4Sm80ELb0ELb1ELb1ELb1ELb1ELb0ELb1ELb1EEENS1_21CollectiveEpilogueFwdINS6_IJS8_SA_S9_EEENS6_IJNS7_ILi1EEESI_SI_EEESC_SE_Li128ELb1ELb1ELb1ELb0EEENS1_36VarlenDynamicPersistentTileSchedulerILi128ELi48ELi128ELi128ELb1ELb1ELb0ELb1ELb0ELb1EEEEEEEEEvNT_6ParamsE) ;  /* 0xfffe3a3002007950 */ /* 0x004fea0003c3ffff */
        .weak           $__internal_12_$__cuda_sm70_votesync_ballot
        .type           $__internal_12_$__cuda_sm70_votesync_ballot,@function
        .size           $__internal_12_$__cuda_sm70_votesync_ballot,(.L_x_3641 - $__internal_12_$__cuda_sm70_votesync_ballot)
$__internal_12_$__cuda_sm70_votesync_ballot:
[----:B------:R-:W-:Y:S01]  /*1c5d0*/  ISETP.NE.U32.AND P0, PT, R0, 0x1, PT ;  /* 0x000000010000780c */ /* 0x000fe20003f05070 */
[----:B------:R-:W-:-:S04]  /*1c5e0*/  IMAD.MOV.U32 R3, RZ, RZ, -0x1 ;  /* 0xffffffffff037424 */ /* 0x000fc800078e00ff */
[----:B------:R-:W-:Y:S08]  /*1c5f0*/  WARPSYNC R3 ;  /* 0x0000000300007348 */ /* 0x000ff00003800000 */
[----:B------:R-:W-:-:S04]  /*1c600*/  VOTE.ANY R0, PT, !P0 ;  /* 0x0000000000007806 */ /* 0x000fc800040e0100 */
[----:B------:R-:W-:Y:S01]  /*1c610*/  LOP3.LUT R0, R0, R3, RZ, 0xc0, !PT ;  /* 0x0000000300007212 */ /* 0x000fe200078ec0ff */
[----:B------:R-:W-:-:S04]  /*1c620*/  IMAD.MOV.U32 R3, RZ, RZ, 0x0 ;  /* 0x00000000ff037424 */ /* 0x000fc800078e00ff */
[----:B------:R-:W-:Y:S05]  /*1c630*/  RET.REL.NODEC R2 `(_ZN7cutlass13device_kernelIN5flash19enable_sm80_to_sm89INS1_16FlashAttnFwdSm80INS1_25CollectiveMainloopFwdSm80ILi4ELi1ELb0EN4cute5tupleIJNS5_1CILi128EEENS7_ILi48EEENS7_ILi96EEEEEELi96ENS_10bfloat16_tEfNS_4arch4Sm80ELb0ELb1ELb1ELb1ELb1ELb0ELb1ELb1EEENS1_21CollectiveEpilogueFwdINS6_IJS8_SA_S9_EEENS6_IJNS7_ILi1EEESI_SI_EEESC_SE_Li128ELb1ELb1ELb1ELb0EEENS1_36VarlenDynamicPersistentTileSchedulerILi128ELi48ELi128ELi128ELb1ELb1ELb0ELb1ELb0ELb1EEEEEEEEEvNT_6ParamsE) ;  /* 0xfffe39c002007950 */ /* 0x000fea0003c3ffff */
.L_x_855:
        /* <DEDUP_REMOVED lines=12> */
.L_x_3641:


//--------------------- .text._ZN7cutlass13device_kernelIN5flash19enable_sm80_to_sm89INS1_16FlashAttnFwdSm80INS1_25CollectiveMainloopFwdSm80ILi4ELi1ELb0EN4cute5tupleIJNS5_1CILi128EEENS7_ILi48EEENS7_ILi96EEEEEELi96ENS_10bfloat16_tEfNS_4arch4Sm80ELb0ELb1ELb1ELb1ELb1ELb1ELb1ELb1EEENS1_21CollectiveEpilogueFwdINS6_IJS8_SA_S9_EEENS6_IJNS7_ILi1EEESI_SI_EEESC_SE_Li128ELb1ELb1ELb1ELb0EEENS1_36VarlenDynamicPersistentTileSchedulerILi128ELi48ELi128ELi128ELb1ELb1ELb0ELb1ELb0ELb1EEEEEEEEEvNT_6ParamsE --------------------------
	.section	.text._ZN7cutlass13device_kernelIN5flash19enable_sm80_to_sm89INS1_16FlashAttnFwdSm80INS1_25CollectiveMainloopFwdSm80ILi4ELi1ELb0EN4cute5tupleIJNS5_1CILi128EEENS7_ILi48EEENS7_ILi96EEEEEELi96ENS_10bfloat16_tEfNS_4arch4Sm80ELb0ELb1ELb1ELb1ELb1ELb1ELb1ELb1EEENS1_21CollectiveEpilogueFwdINS6_IJS8_SA_S9_EEENS6_IJNS7_ILi1EEESI_SI_EEESC_SE_Li128ELb1ELb1ELb1ELb0EEENS1_36VarlenDynamicPersistentTileSchedulerILi128ELi48ELi128ELi128ELb1ELb1ELb0ELb1ELb0ELb1EEEEEEEEEvNT_6ParamsE,"ax",@progbits
	.sectioninfo	@"SHI_REGISTERS=255"
	.align	128
.text._ZN7cutlass13device_kernelIN5flash19enable_sm80_to_sm89INS1_16FlashAttnFwdSm80INS1_25CollectiveMainloopFwdSm80ILi4ELi1ELb0EN4cute5tupleIJNS5_1CILi128EEENS7_ILi48EEENS7_ILi96EEEEEELi96ENS_10bfloat16_tEfNS_4arch4Sm80ELb0ELb1ELb1ELb1ELb1ELb1ELb1ELb1EEENS1_21CollectiveEpilogueFwdINS6_IJS8_SA_S9_EEENS6_IJNS7_ILi1EEESI_SI_EEESC_SE_Li128ELb1ELb1ELb1ELb0EEENS1_36VarlenDynamicPersistentTileSchedulerILi128ELi48ELi128ELi128ELb1ELb1ELb0ELb1ELb0ELb1EEEEEEEEEvNT_6ParamsE:
        .type           _ZN7cutlass13device_kernelIN5flash19enable_sm80_to_sm89INS1_16FlashAttnFwdSm80INS1_25CollectiveMainloopFwdSm80ILi4ELi1ELb0EN4cute5tupleIJNS5_1CILi128EEENS7_ILi48EEENS7_ILi96EEEEEELi96ENS_10bfloat16_tEfNS_4arch4Sm80ELb0ELb1ELb1ELb1ELb1ELb1ELb1ELb1EEENS1_21CollectiveEpilogueFwdINS6_IJS8_SA_S9_EEENS6_IJNS7_ILi1EEESI_SI_EEESC_SE_Li128ELb1ELb1ELb1ELb0EEENS1_36VarlenDynamicPersistentTileSchedulerILi128ELi48ELi128ELi128ELb1ELb1ELb0ELb1ELb0ELb1EEEEEEEEEvNT_6ParamsE,@function
        .size           _ZN7cutlass13device_kernelIN5flash19enable_sm80_to_sm89INS1_16FlashAttnFwdSm80INS1_25CollectiveMainloopFwdSm80ILi4ELi1ELb0EN4cute5tupleIJNS5_1CILi128EEENS7_ILi48EEENS7_ILi96EEEEEELi96ENS_10bfloat16_tEfNS_4arch4Sm80ELb0ELb1ELb1ELb1ELb1ELb1ELb1ELb1EEENS1_21CollectiveEpilogueFwdINS6_IJS8_SA_S9_EEENS6_IJNS7_ILi1EEESI_SI_EEESC_SE_Li128ELb1ELb1ELb1ELb0EEENS1_36VarlenDynamicPersistentTileSchedulerILi128ELi48ELi128ELi128ELb1ELb1ELb0ELb1ELb0ELb1EEEEEEEEEvNT_6ParamsE,(.L_x_3646 - _ZN7cutlass13device_kernelIN5flash19enable_sm80_to_sm89INS1_16FlashAttnFwdSm80INS1_25CollectiveMainloopFwdSm80ILi4ELi1ELb0EN4cute5tupleIJNS5_1CILi128EEENS7_ILi48EEENS7_ILi96EEEEEELi96ENS_10bfloat16_tEfNS_4arch4Sm80ELb0ELb1ELb1ELb1ELb1ELb1ELb1ELb1EEENS1_21CollectiveEpilogueFwdINS6_IJS8_SA_S9_EEENS6_IJNS7_ILi1EEESI_SI_EEESC_SE_Li128ELb1ELb1ELb1ELb0EEENS1_36VarlenDynamicPersistentTileSchedulerILi128ELi48ELi128ELi128ELb1ELb1ELb0ELb1ELb0ELb1EEEEEEEEEvNT_6ParamsE)
        .other          _ZN7cutlass13device_kernelIN5flash19enable_sm80_to_sm89INS1_16FlashAttnFwdSm80INS1_25CollectiveMainloopFwdSm80ILi4ELi1ELb0EN4cute5tupleIJNS5_1CILi128EEENS7_ILi48EEENS7_ILi96EEEEEELi96ENS_10bfloat16_tEfNS_4arch4Sm80ELb0ELb1ELb1ELb1ELb1ELb1ELb1ELb1EEENS1_21CollectiveEpilogueFwdINS6_IJS8_SA_S9_EEENS6_IJNS7_ILi1EEESI_SI_EEESC_SE_Li128ELb1ELb1ELb1ELb0EEENS1_36VarlenDynamicPersistentTileSchedulerILi128ELi48ELi128ELi128ELb1ELb1ELb0ELb1ELb0ELb1EEEEEEEEEvNT_6ParamsE,@"STO_CUDA_ENTRY STV_DEFAULT"
_ZN7cutlass13device_kernelIN5flash19enable_sm80_to_sm89INS1_16FlashAttnFwdSm80INS1_25CollectiveMainloopFwdSm80ILi4ELi1ELb0EN4cute5tupleIJNS5_1CILi128EEENS7_ILi48EEENS7_ILi96EEEEEELi96ENS_10bfloat16_tEfNS_4arch4Sm80ELb0ELb1ELb1ELb1ELb1ELb1ELb1ELb1EEENS1_21CollectiveEpilogueFwdINS6_IJS8_SA_S9_EEENS6_IJNS7_ILi1EEESI_SI_EEESC_SE_Li128ELb1ELb1ELb1ELb0EEENS1_36VarlenDynamicPersistentTileSchedulerILi128ELi48ELi128ELi128ELb1ELb1ELb0ELb1ELb0ELb1EEEEEEEEEvNT_6ParamsE:
        /* <DEDUP_REMOVED lines=54> */
.L_x_861:
        /* <DEDUP_REMOVED lines=16> */
.L_x_1170:
        /* <DEDUP_REMOVED lines=16> */
.L_x_1171:
[----:B--2---:R-:W-:-:S05]  /*0560*/  IMAD R0, R0, c[0x0][0x538], RZ ;  /* 0x00014e0000007a24 */ /* 0x004fca00078e02ff */
[----:B------:R-:W-:-:S04]  /*0570*/  IADD3 R7, R0, R7, RZ ;  /* 0x0000000700077210 */ /* 0x000fc80007ffe0ff */
[----:B------:R-:W-:-:S13]  /*0580*/  ISETP.GT.AND P0, PT, R7, UR4, PT ;  /* 0x0000000407007c0c */ /* 0x000fda000bf04270 */
[----:B-1----:R-:W-:Y:S05]  /*0590*/  @!P0 BRA `(.L_x_861) ;  /* 0xfffffdc000008947 */ /* 0x002fea000383ffff */
.L_x_857:
[----:B------:R-:W-:-:S05]  /*05a0*/  IADD3 R10, -R0, R7, RZ ;  /* 0x00000007000a7210 */ /* 0x000fca0007ffe1ff */
[----:B------:R-:W-:-:S05]  /*05b0*/  IMAD R0, R4, c[0x0][0x538], R10 ;  /* 0x00014e0004007a24 */ /* 0x000fca00078e020a */
[----:B------:R-:W-:Y:S01]  /*05c0*/  ISETP.GT.AND P0, PT, R0, UR4, PT ;  /* 0x0000000400007c0c */ /* 0x000fe2000bf04270 */
[----:B------:R-:W-:-:S12]  /*05d0*/  BRA.DIV ~URZ, `(.L_x_862) ;  /* 0x000267027f007947 */ /* 0x000fd8000b800000 */
[----:B------:R-:W-:-:S04]  /*05e0*/  VOTE.ANY R7, PT, !P0 ;  /* 0x0000000000077806 */ /* 0x000fc800040e0100 */
.L_x_1172:
[----:B------:R-:W1:Y:S02]  /*05f0*/  POPC R0, R7 ;  /* 0x0000000700007309 */ /* 0x000e640000000000 */
[----:B-1----:R-:W-:-:S05]  /*0600*/  IADD3 R2, R0, R6, RZ ;  /* 0x0000000600027210 */ /* 0x002fca0007ffe0ff */
[----:B------:R1:W-:Y:S01]  /*0610*/  STL [R1+0x8c], R2 ;  /* 0x00008c0201007387 */ /* 0x0003e20000100800 */
[----:B------:R-:W-:Y:S05]  /*0620*/  BRA.DIV ~URZ, `(.L_x_863) ;  /* 0x000267027f007947 */ /* 0x000fea000b800000 */
[----:B------:R2:W3:Y:S01]  /*0630*/  SHFL.IDX PT, R12, R9, R0, 0x1f ;  /* 0x00001f00090c7589 */ /* 0x0004e200000e0000 */
[----:B------:R-:W-:-:S03]  /*0640*/  MOV R5, RZ ;  /* 0x000000ff00057202 */ /* 0x000fc60000000f00 */
[----:B------:R2:W4:Y:S04]  /*0650*/  SHFL.IDX PT, R9, R8, R0, 0x1f ;  /* 0x00001f0008097589 */ /* 0x00052800000e0000 */
.L_x_1173:
[----:B------:R-:W-:Y:S01]  /*0660*/  ISETP.NE.AND P0, PT, R7, RZ, PT ;  /* 0x000000ff0700720c */ /* 0x000fe20003f05270 */
[----:B------:R-:W-:-:S12]  /*0670*/  BSSY B0, `(.L_x_864) ;  /* 0x0000005000007945 */ /* 0x000fd80003800000 */
[----:B------:R-:W-:Y:S05]  /*0680*/  @!P0 BRA `(.L_x_865) ;  /* 0x0000003000008947 */ /* 0x000fea0003800000 */
[----:B--2---:R-:W-:Y:S01]  /*0690*/  IADD3 R0, R0, -0x1, RZ ;  /* 0xffffffff00007810 */ /* 0x004fe20007ffe0ff */
[----:B------:R-:W-:Y:S05]  /*06a0*/  BRA.DIV ~URZ, `(.L_x_866) ;  /* 0x000267627f007947 */ /* 0x000fea000b800000 */
[----:B------:R2:W1:Y:S02]  /*06b0*/  SHFL.IDX PT, R5, R4, R0, 0x1f ;  /* 0x00001f0004057589 */ /* 0x00046400000e0000 */
.L_x_865:
[----:B------:R-:W-:Y:S05]  /*06c0*/  BSYNC B0 ;  /* 0x0000000000007941 */ /* 0x000fea0003800000 */
.L_x_864:
[----:B-12---:R-:W-:Y:S01]  /*06d0*/  IMAD R0, R5, c[0x0][0x538], R10 ;  /* 0x00014e0005007a24 */ /* 0x006fe200078e020a */
[----:B----4-:R-:W-:Y:S01]  /*06e0*/  ISETP.NE.AND P0, PT, R9, 0x1, PT ;  /* 0x000000010900780c */ /* 0x010fe20003f05270 */
[----:B------:R-:W-:Y:S03]  /*06f0*/  BSSY B0, `(.L_x_867) ;  /* 0x0000089000007945 */ /* 0x000fe60003800000 */
[----:B------:R1:W-:Y:S01]  /*0700*/  STL [R1+0x80], R0 ;  /* 0x0000800001007387 */ /* 0x0003e20000100800 */
        /* <DEDUP_REMOVED lines=65> */
.L_x_868:
        /* <DEDUP_REMOVED lines=70> */
.L_x_869:
[----:B------:R-:W-:Y:S05]  /*0f80*/  BSYNC B0 ;  /* 0x0000000000007941 */ /* 0x000fea0003800000 */
.L_x_867:
[----:B------:R-:W-:-:S04]  /*0f90*/  LOP3.LUT R0, RZ, R0, RZ, 0x33, !PT ;  /* 0x00000000ff007212 */ /* 0x000fc800078e33ff */
[----:B------:R-:W-:-:S05]  /*0fa0*/  IADD3 R0, R0, R12, RZ ;  /* 0x0000000c00007210 */ /* 0x000fca0007ffe0ff */
[----:B------:R2:W-:Y:S01]  /*0fb0*/  STL [R1+0x84], R0 ;  /* 0x0000840001007387 */ /* 0x0005e20000100800 */
[----:B------:R-:W-:Y:S05]  /*0fc0*/  BRA `(.L_x_870) ;  /* 0x0000006000007947 */ /* 0x000fea0003800000 */
.L_x_858:
[----:B------:R-:W-:Y:S01]  /*0fd0*/  MOV R0, UR4 ;  /* 0x0000000400007c02 */ /* 0x000fe20008000f00 */
[----:B------:R-:W-:Y:S04]  /*0fe0*/  STL [R1+0x84], RZ ;  /* 0x000084ff01007387 */ /* 0x000fe80000100800 */
[----:B------:R-:W-:Y:S04]  /*0ff0*/  STL [R1+0x88], RZ ;  /* 0x000088ff01007387 */ /* 0x000fe80000100800 */
[----:B------:R1:W-:Y:S02]  /*1000*/  STL [R1+0x80], R0 ;  /* 0x0000800001007387 */ /* 0x0003e40000100800 */
[----:B-1----:R-:W-:-:S05]  /*1010*/  MOV R0, c[0x0][0x53c] ;  /* 0x00014f0000007a02 */ /* 0x002fca0000000f00 */
[----:B------:R1:W-:Y:S02]  /*1020*/  STL [R1+0x8c], R0 ;  /* 0x00008c0001007387 */ /* 0x0003e40000100800 */
.L_x_870:
[----:B------:R-:W3:Y:S04]  /*1030*/  LDL R4, [R1+0x80] ;  /* 0x0000800001047983 */ /* 0x000ee80000100800 */
[----:B------:R-:W3:Y:S04]  /*1040*/  LDL R5, [R1+0x84] ;  /* 0x0000840001057983 */ /* 0x000ee80000100800 */
[----:B------:R-:W3:Y:S04]  /*1050*/  LDL R6, [R1+0x88] ;  /* 0x0000880001067983 */ /* 0x000ee80000100800 */
[----:B------:R-:W3:Y:S01]  /*1060*/  LDL R7, [R1+0x8c] ;  /* 0x00008c0001077983 */ /* 0x000ee20000100800 */
[----:B------:R-:W-:Y:S01]  /*1070*/  ISETP.NE.AND P0, PT, R13, RZ, PT ;  /* 0x000000ff0d00720c */ /* 0x000fe20003f05270 */
[----:B------:R-:W-:-:S12]  /*1080*/  WARPSYNC 0xffffffff ;  /* 0xffffffff00007948 */ /* 0x000fd80003800000 */
[----:B---3--:R3:W-:Y:S04]  /*1090*/  @!P0 STS.128 [0xc080], R4 ;  /* 0x00c08004ff008388 */ /* 0x0087e80000000c00 */
[----:B------:R-:W-:Y:S06]  /*10a0*/  BAR.ARV 0x5, 0x80 ;  /* 0x0142000000007b1d */ /* 0x000fec0000002000 */
.L_x_856:
[----:B-12---:R-:W2:Y:S02]  /*10b0*/  LDL R0, [R1+0x8c] ;  /* 0x00008c0001007983 */ /* 0x006ea40000100800 */
[----:B--2---:R-:W-:-:S13]  /*10c0*/  ISETP.GE.AND P0, PT, R0, c[0x0][0x53c], PT ;  /* 0x00014f0000007a0c */ /* 0x004fda0003f06270 */
[----:B------:R-:W-:Y:S05]  /*10d0*/  @P0 EXIT ;  /* 0x000000000000094d */ /* 0x000fea0003800000 */
[----:B------:R-:W1:Y:S01]  /*10e0*/  S2R R24, SR_TID.X ;  /* 0x0000000000187919 */ /* 0x000e620000002100 */
[----:B------:R-:W-:Y:S02]  /*10f0*/  ULDC UR4, c[0x0][0x2ac] ;  /* 0x0000ab0000047ab9 */ /* 0x000fe40000000800 */
[----:B------:R-:W-:Y:S02]  /*1100*/  ULDC UR6, c[0x0][0x1d0] ;  /* 0x0000740000067ab9 */ /* 0x000fe40000000800 */
[----:B------:R-:W-:Y:S01]  /*1110*/  UIMAD UR6, UR4, UR6, URZ ;  /* 0x00000006040672a4 */ /* 0x000fe2000f8e023f */
[----:B-1----:R-:W-:Y:S02]  /*1120*/  SHF.R.S32.HI R11, RZ, 0x1f, R24 ;  /* 0x0000001fff0b7819 */ /* 0x002fe40000011418 */
[-C--:B------:R-:W-:Y:S02]  /*1130*/  LEA.HI R20, R24, R24.reuse, RZ, 0x1 ;  /* 0x0000001818147211 */ /* 0x080fe400078f08ff */
[----:B---3--:R-:W-:-:S02]  /*1140*/  LEA.HI R4, R11, R24, RZ, 0x4 ;  /* 0x000000180b047211 */ /* 0x008fc400078f20ff */
[----:B------:R-:W-:Y:S02]  /*1150*/  SHF.R.S32.HI R138, RZ, 0x1, R20 ;  /* 0x00000001ff8a7819 */ /* 0x000fe40000011414 */
[----:B------:R-:W-:Y:S02]  /*1160*/  SHF.R.S32.HI R0, RZ, 0x4, R4 ;  /* 0x00000004ff007819 */ /* 0x000fe40000011404 */
[----:B------:R-:W-:Y:S02]  /*1170*/  LEA.HI R2, R20, R138, RZ, 0x1 ;  /* 0x0000008a14027211 */ /* 0x000fe400078f08ff */
[----:B------:R-:W-:Y:S02]  /*1180*/  LEA.HI R3, R4, R0, RZ, 0x1 ;  /* 0x0000000004037211 */ /* 0x000fe400078f08ff */
[----:B------:R-:W-:Y:S02]  /*1190*/  LOP3.LUT R2, R2, 0x7fffffe, RZ, 0xc0, !PT ;  /* 0x07fffffe02027812 */ /* 0x000fe400078ec0ff */
[----:B------:R-:W-:-:S02]  /*11a0*/  LOP3.LUT R3, R3, 0xfffffffe, RZ, 0xc0, !PT ;  /* 0xfffffffe03037812 */ /* 0x000fc400078ec0ff */
[----:B------:R-:W-:Y:S01]  /*11b0*/  LOP3.LUT R4, R4, 0xfffffff0, RZ, 0xc0, !PT ;  /* 0xfffffff004047812 */ /* 0x000fe200078ec0ff */
[----:B------:R-:W-:Y:S01]  /*11c0*/  IMAD.IADD R2, R138, 0x1, -R2 ;  /* 0x000000018a027824 */ /* 0x000fe200078e0a02 */
[CC--:B------:R-:W-:Y:S01]  /*11d0*/  LEA.HI R21, R11.reuse, R24.reuse, RZ, 0x3 ;  /* 0x000000180b157211 */ /* 0x0c0fe200078f18ff */
[C---:B------:R-:W-:Y:S01]  /*11e0*/  IMAD.IADD R19, R0.reuse, 0x1, -R3 ;  /* 0x0000000100137824 */ /* 0x040fe200078e0a03 */
[----:B------:R-:W-:Y:S01]  /*11f0*/  LEA.HI R12, R11, R24, RZ, 0x2 ;  /* 0x000000180b0c7211 */ /* 0x000fe200078f10ff */
[----:B------:R-:W-:Y:S01]  /*1200*/  IMAD R0, R0, 0x8, R2 ;  /* 0x0000000800007824 */ /* 0x000fe200078e0202 */
[----:B------:R-:W-:Y:S01]  /*1210*/  LOP3.LUT R3, R21, 0xfffffff8, RZ, 0xc0, !PT ;  /* 0xfffffff815037812 */ /* 0x000fe200078ec0ff */
[----:B------:R-:W-:Y:S01]  /*1220*/  IMAD.IADD R2, R24, 0x1, -R4 ;  /* 0x0000000118027824 */ /* 0x000fe200078e0a04 */
[----:B------:R-:W-:Y:S02]  /*1230*/  SHF.R.S32.HI R6, RZ, 0x3, R21 ;  /* 0x00000003ff067819 */ /* 0x000fe40000011415 */
[----:B------:R-:W-:Y:S01]  /*1240*/  LOP3.LUT R9, R12, 0xfffffffc, RZ, 0xc0, !PT ;  /* 0xfffffffc0c097812 */ /* 0x000fe200078ec0ff */
[----:B------:R-:W-:Y:S01]  /*1250*/  IMAD.IADD R5, R24, 0x1, -R3 ;  /* 0x0000000118057824 */ /* 0x000fe200078e0a03 */
[----:B------:R-:W-:Y:S01]  /*1260*/  LEA.HI R8, R2, R2, RZ, 0x1 ;  /* 0x0000000202087211 */ /* 0x000fe200078f08ff */
[----:B------:R-:W-:Y:S01]  /*1270*/  IMAD.SHL.U32 R3, R6, 0x40, RZ ;  /* 0x0000004006037824 */ /* 0x000fe200078e00ff */
[----:B------:R-:W-:Y:S01]  /*1280*/  SHF.R.S32.HI R7, RZ, 0x1f, R2 ;  /* 0x0000001fff077819 */ /* 0x000fe20000011402 */
[----:B------:R-:W-:Y:S01]  /*1290*/  IMAD.IADD R13, R24, 0x1, -R9 ;  /* 0x00000001180d7824 */ /* 0x000fe200078e0a09 */
[----:B------:R-:W-:-:S02]  /*12a0*/  LOP3.LUT R4, R8, 0x7fffffe, RZ, 0xc0, !PT ;  /* 0x07fffffe08047812 */ /* 0x000fc400078ec0ff */
[----:B------:R-:W-:Y:S01]  /*12b0*/  LEA.HI R16, R7, R2, RZ, 0x3 ;  /* 0x0000000207107211 */ /* 0x000fe200078f18ff */
[----:B------:R-:W-:Y:S01]  /*12c0*/  IMAD.SHL.U32 R30, R13, 0x8, RZ ;  /* 0x000000080d1e7824 */ /* 0x000fe200078e00ff */
[----:B------:R-:W-:Y:S01]  /*12d0*/  SHF.R.S32.HI R32, RZ, 0x2, R12 ;  /* 0x00000002ff207819 */ /* 0x000fe2000001140c */
[----:B------:R-:W-:Y:S01]  /*12e0*/  IMAD.IADD R15, R2, 0x1, -R4 ;  /* 0x00000001020f7824 */ /* 0x000fe200078e0a04 */
[----:B------:R-:W-:Y:S02]  /*12f0*/  LOP3.LUT R2, R3, 0xc0, RZ, 0xc0, !PT ;  /* 0x000000c003027812 */ /* 0x000fe400078ec0ff */
[----:B------:R-:W-:Y:S02]  /*1300*/  LEA.HI R10, R5, R5, RZ, 0x1 ;  /* 0x00000005050a7211 */ /* 0x000fe400078f08ff */
[----:B------:R-:W-:Y:S02]  /*1310*/  SHF.R.U32.HI R3, RZ, 0x3, R2 ;  /* 0x00000003ff037819 */ /* 0x000fe40000011602 */
[----:B------:R-:W-:-:S02]  /*1320*/  LOP3.LUT R2, R2, 0x18, R30, 0xf8, !PT ;  /* 0x0000001802027812 */ /* 0x000fc400078ef81e */
[----:B------:R-:W-:Y:S02]  /*1330*/  LEA.HI R6, R12, R32, RZ, 0x1 ;  /* 0x000000200c067211 */ /* 0x000fe400078f08ff */
[----:B------:R-:W-:Y:S02]  /*1340*/  LOP3.LUT R4, R10, 0x3fffffe, RZ, 0xc0, !PT ;  /* 0x03fffffe0a047812 */ /* 0x000fe400078ec0ff */
[----:B------:R-:W-:Y:S02]  /*1350*/  LOP3.LUT R9, R2, R3, RZ, 0x3c, !PT ;  /* 0x0000000302097212 */ /* 0x000fe400078e3cff */
[----:B------:R-:W-:Y:S01]  /*1360*/  LOP3.LUT R3, R6, 0x7fffffe, RZ, 0xc0, !PT ;  /* 0x07fffffe06037812 */ /* 0x000fe200078ec0ff */
[----:B------:R-:W-:Y:S01]  /*1370*/  IMAD.IADD R17, R5, 0x1, -R4 ;  /* 0x0000000105117824 */ /* 0x000fe200078e0a04 */
[----:B------:R-:W-:Y:S02]  /*1380*/  LEA.HI R11, R11, R24, RZ, 0x5 ;  /* 0x000000180b0b7211 */ /* 0x000fe400078f28ff */
[----:B------:R-:W-:Y:S01]  /*1390*/  LEA.HI R2, R13, R13, RZ, 0x1 ;  /* 0x0000000d0d027211 */ /* 0x000fe200078f08ff */
[----:B------:R-:W-:Y:S01]  /*13a0*/  IMAD.IADD R4, R32, 0x1, -R3 ;  /* 0x0000000120047824 */ /* 0x000fe200078e0a03 */
[----:B------:R-:W-:-:S02]  /*13b0*/  LOP3.LUT R5, R11, 0xffffffe0, RZ, 0xc0, !PT ;  /* 0xffffffe00b057812 */ /* 0x000fc400078ec0ff */
[C---:B------:R-:W-:Y:S01]  /*13c0*/  LOP3.LUT R3, R2.reuse, 0x1ffffffe, RZ, 0xc0, !PT ;  /* 0x1ffffffe02037812 */ /* 0x040fe200078ec0ff */
[----:B------:R-:W-:Y:S01]  /*13d0*/  IMAD.SHL.U32 R2, R2, 0x20, RZ ;  /* 0x0000002002027824 */ /* 0x000fe200078e00ff */
[----:B------:R-:W-:Y:S01]  /*13e0*/  SHF.R.S32.HI R7, RZ, 0x5, R11 ;  /* 0x00000005ff077819 */ /* 0x000fe2000001140b */
[----:B------:R-:W-:Y:S01]  /*13f0*/  IMAD.IADD R29, R24, 0x1, -R5 ;  /* 0x00000001181d7824 */ /* 0x000fe200078e0a05 */
[----:B------:R-:W-:Y:S02]  /*1400*/  SHF.R.S32.HI R6, RZ, 0x1f, R11 ;  /* 0x0000001fff067819 */ /* 0x000fe4000001140b */
[----:B------:R-:W-:Y:S01]  /*1410*/  LOP3.LUT R2, R2, 0xffffffc0, RZ, 0xc0, !PT ;  /* 0xffffffc002027812 */ /* 0x000fe200078ec0ff */
[----:B------:R-:W-:Y:S01]  /*1420*/  IMAD R5, R7, 0x8, R4 ;  /* 0x0000000807057824 */ /* 0x000fe200078e0204 */
[----:B------:R-:W-:Y:S01]  /*1430*/  IADD3 R23, R138, 0x40, RZ ;  /* 0x000000408a177810 */ /* 0x000fe20007ffe0ff */
[----:B------:R-:W-:Y:S01]  /*1440*/  IMAD.IADD R4, R13, 0x1, -R3 ;  /* 0x000000010d047824 */ /* 0x000fe200078e0a03 */
[----:B------:R-:W-:Y:S01]  /*1450*/  LEA.HI R3, R6, R7, RZ, 0x2 ;  /* 0x0000000706037211 */ /* 0x000fe200078f10ff */
[----:B------:R-:W-:Y:S01]  /*1460*/  IMAD.U32 R5, R5, 0x20, R9 ;  /* 0x0000002005057824 */ /* 0x000fe200078e0009 */
[----:B------:R-:W-:Y:S01]  /*1470*/  SHF.R.S32.HI R6, RZ, 0x1f, R29 ;  /* 0x0000001fff067819 */ /* 0x000fe2000001141d */
[----:B------:R-:W-:Y:S01]  /*1480*/  IMAD R22, R4, 0x8, R2 ;  /* 0x0000000804167824 */ /* 0x000fe200078e0202 */
[----:B------:R-:W-:-:S02]  /*1490*/  LOP3.LUT R2, R3, 0xffffffc, RZ, 0xc0, !PT ;  /* 0x0ffffffc03027812 */ /* 0x000fc400078ec0ff */
[----:B------:R-:W-:Y:S01]  /*14a0*/  LEA.HI R18, R6, R29, RZ, 0x2 ;  /* 0x0000001d06127211 */ /* 0x000fe200078f10ff */
[----:B------:R1:W-:Y:S01]  /*14b0*/  STL [R1+0x3c], R5 ;  /* 0x00003c0501007387 */ /* 0x0003e20000100800 */
[----:B------:R-:W-:Y:S01]  /*14c0*/  SHF.R.S32.HI R11, RZ, 0x1f, R12 ;  /* 0x0000001fff0b7819 */ /* 0x000fe2000001140c */
[----:B------:R-:W-:Y:S01]  /*14d0*/  IMAD.IADD R3, R7, 0x1, -R2 ;  /* 0x0000000107037824 */ /* 0x000fe200078e0a02 */
[----:B------:R-:W-:Y:S02]  /*14e0*/  SHF.R.S32.HI R2, RZ, 0x2, R18 ;  /* 0x00000002ff027819 */ /* 0x000fe40000011412 */
[----:B------:R-:W-:Y:S02]  /*14f0*/  LEA.HI R4, R11, R32, RZ, 0x3 ;  /* 0x000000200b047211 */ /* 0x000fe400078f18ff */
[----:B------:R-:W-:Y:S01]  /*1500*/  LEA.HI R14, R23, R23, RZ, 0x1 ;  /* 0x00000017170e7211 */ /* 0x000fe200078f08ff */
[----:B------:R-:W-:Y:S01]  /*1510*/  IMAD R27, R3, 0x10, R2 ;  /* 0x00000010031b7824 */ /* 0x000fe200078e0202 */
[----:B------:R-:W-:-:S02]  /*1520*/  LOP3.LUT R4, R4, 0xfffffff8, RZ, 0xc0, !PT ;  /* 0xfffffff804047812 */ /* 0x000fc400078ec0ff */
[----:B------:R-:W-:Y:S02]  /*1530*/  LOP3.LUT R9, R14, 0x7fffffe, RZ, 0xc0, !PT ;  /* 0x07fffffe0e097812 */ /* 0x000fe400078ec0ff */
[----:B------:R-:W-:Y:S01]  /*1540*/  SHF.R.S32.HI R6, RZ, 0x1, R8 ;  /* 0x00000001ff067819 */ /* 0x000fe20000011408 */
[----:B------:R-:W-:Y:S01]  /*1550*/  STL [R1+0xe8], R27 ;  /* 0x0000e81b01007387 */ /* 0x000fe20000100800 */
[----:B------:R-:W-:Y:S02]  /*1560*/  SHF.R.S32.HI R2, RZ, 0x1, R10 ;  /* 0x00000001ff027819 */ /* 0x000fe4000001140a */
[----:B------:R-:W-:Y:S02]  /*1570*/  SHF.R.S32.HI R31, RZ, 0x1f, R30 ;  /* 0x0000001fff1f7819 */ /* 0x000fe4000001141e */
[C---:B------:R-:W-:Y:S01]  /*1580*/  LOP3.LUT P3, RZ, R2.reuse, 0x2, RZ, 0xc0, !PT ;  /* 0x0000000202ff7812 */ /* 0x040fe2000786c0ff */
[----:B------:R-:W-:Y:S01]  /*1590*/  IMAD.SHL.U32 R2, R2, 0x40, RZ ;  /* 0x0000004002027824 */ /* 0x000fe200078e00ff */
[----:B------:R-:W-:-:S02]  /*15a0*/  IADD3 R252, R30, 0x20, RZ ;  /* 0x000000201efc7810 */ /* 0x000fc40007ffe0ff */
[----:B-1----:R-:W-:Y:S02]  /*15b0*/  SHF.R.S32.HI R5, RZ, 0x1f, R23 ;  /* 0x0000001fff057819 */ /* 0x002fe40000011417 */
[----:B------:R-:W-:Y:S02]  /*15c0*/  LOP3.LUT R2, R2, 0xc0, RZ, 0xc0, !PT ;  /* 0x000000c002027812 */ /* 0x000fe400078ec0ff */
[----:B------:R-:W-:Y:S02]  /*15d0*/  LEA.HI R3, R5, R23, RZ, 0x3 ;  /* 0x0000001705037211 */ /* 0x000fe400078f18ff */
[----:B------:R-:W-:Y:S01]  /*15e0*/  SHF.R.S32.HI R5, RZ, 0x1f, R8 ;  /* 0x0000001fff057819 */ /* 0x000fe20000011408 */
[----:B------:R-:W-:Y:S02]  /*15f0*/  IMAD.IADD R8, R32, 0x1, -R4 ;  /* 0x0000000120087824 */ /* 0x000fe400078e0a04 */
[----:B------:R-:W-:Y:S01]  /*1600*/  IMAD.SHL.U32 R3, R3, 0x20, RZ ;  /* 0x0000002003037824 */ /* 0x000fe200078e00ff */
[----:B------:R-:W-:Y:S01]  /*1610*/  LEA.HI R5, R5, R6, RZ, 0x2 ;  /* 0x0000000605057211 */ /* 0x000fe200078f10ff */
[----:B------:R-:W-:Y:S01]  /*1620*/  IMAD.IADD R4, R23, 0x1, -R9 ;  /* 0x0000000117047824 */ /* 0x000fe200078e0a09 */
[----:B------:R-:W-:-:S02]  /*1630*/  LOP3.LUT R9, R2, 0x8, R21, 0xf8, !PT ;  /* 0x0000000802097812 */ /* 0x000fc400078ef815 */
[----:B------:R-:W-:Y:S02]  /*1640*/  LOP3.LUT R3, R3, 0xffffff00, RZ, 0xc0, !PT ;  /* 0xffffff0003037812 */ /* 0x000fe400078ec0ff */
[----:B------:R-:W-:-:S03]  /*1650*/  LOP3.LUT R5, R5, 0xfffffffc, RZ, 0xc0, !PT ;  /* 0xfffffffc05057812 */ /* 0x000fc600078ec0ff */
[----:B------:R-:W-:Y:S01]  /*1660*/  IMAD R23, R4, 0x20, R3 ;  /* 0x0000002004177824 */ /* 0x000fe200078e0203 */
[----:B------:R-:W-:Y:S01]  /*1670*/  LEA.HI R4, R8, R8, RZ, 0x1 ;  /* 0x0000000808047211 */ /* 0x000fe200078f08ff */
[----:B------:R-:W-:Y:S02]  /*1680*/  IMAD.SHL.U32 R3, R16, 0x20, RZ ;  /* 0x0000002010037824 */ /* 0x000fe400078e00ff */
[----:B------:R-:W-:Y:S01]  /*1690*/  IMAD.IADD R12, R6, 0x1, -R5 ;  /* 0x00000001060c7824 */ /* 0x000fe200078e0a05 */
[----:B------:R-:W-:Y:S01]  /*16a0*/  SHF.R.U32.HI R5, RZ, 0x3, R2 ;  /* 0x00000003ff057819 */ /* 0x000fe20000011602 */
[----:B------:R-:W-:Y:S01]  /*16b0*/  IMAD.SHL.U32 R2, R7, 0x200, RZ ;  /* 0x0000020007027824 */ /* 0x000fe200078e00ff */
[----:B------:R-:W-:Y:S01]  /*16c0*/  LOP3.LUT R3, R3, 0xffffff00, RZ, 0xc0, !PT ;  /* 0xffffff0003037812 */ /* 0x000fe200078ec0ff */
[----:B------:R-:W-:Y:S01]  /*16d0*/  STL [R1+0xb4], R23 ;  /* 0x0000b41701007387 */ /* 0x000fe20000100800 */
[----:B------:R-:W-:Y:S02]  /*16e0*/  LOP3.LUT R6, R4, 0x3fffffe, RZ, 0xc0, !PT ;  /* 0x03fffffe04067812 */ /* 0x000fe400078ec0ff */
[----:B------:R-:W-:Y:S01]  /*16f0*/  LOP3.LUT R9, R9, R5, RZ, 0x3c, !PT ;  /* 0x0000000509097212 */ /* 0x000fe200078e3cff */
[----:B------:R-:W-:Y:S01]  /*1700*/  IMAD.IADD R5, R3, 0x1, R2 ;  /* 0x0000000103057824 */ /* 0x000fe200078e0202 */
[----:B------:R-:W-:Y:S01]  /*1710*/  LOP3.LUT R7, R20, 0xfffffffe, RZ, 0xc0, !PT ;  /* 0xfffffffe14077812 */ /* 0x000fe200078ec0ff */
[----:B------:R-:W-:Y:S01]  /*1720*/  IMAD.IADD R6, R8, 0x1, -R6 ;  /* 0x0000000108067824 */ /* 0x000fe200078e0a06 */
[----:B------:R-:W-:Y:S01]  /*1730*/  SHF.R.S32.HI R4, RZ, 0x1, R4 ;  /* 0x00000001ff047819 */ /* 0x000fe20000011404 */
[----:B------:R-:W-:Y:S01]  /*1740*/  IMAD R2, R13, 0x2, R2 ;  /* 0x000000020d027824 */ /* 0x000fe200078e0202 */
[----:B------:R-:W-:Y:S01]  /*1750*/  LOP3.LUT P4, RZ, R12, 0x2, RZ, 0xc0, !PT ;  /* 0x000000020cff7812 */ /* 0x000fe2000788c0ff */
[----:B------:R-:W-:Y:S01]  /*1760*/  IMAD.IADD R170, R24, 0x1, -R7 ;  /* 0x0000000118aa7824 */ /* 0x000fe200078e0a07 */
[----:B------:R-:W-:Y:S01]  /*1770*/  LOP3.LUT P0, RZ, R4, 0x2, RZ, 0xc0, !PT ;  /* 0x0000000204ff7812 */ /* 0x000fe2000780c0ff */
[----:B------:R-:W-:Y:S01]  /*1780*/  IMAD R10, R6, 0x20, R2 ;  /* 0x00000020060a7824 */ /* 0x000fe200078e0202 */
[----:B------:R-:W-:Y:S01]  /*1790*/  LOP3.LUT R2, R4, 0x1, RZ, 0xc0, !PT ;  /* 0x0000000104027812 */ /* 0x000fe200078ec0ff */
[----:B------:R-:W-:-:S02]  /*17a0*/  IMAD R16, R15, 0x20, R3 ;  /* 0x000000200f107824 */ /* 0x000fc400078e0203 */
[----:B------:R-:W-:Y:S01]  /*17b0*/  IMAD R15, R15, 0x20, R5 ;  /* 0x000000200f0f7824 */ /* 0x000fe200078e0205 */
[----:B------:R-:W-:Y:S01]  /*17c0*/  LEA.HI R5, R11, R32, RZ, 0x2 ;  /* 0x000000200b057211 */ /* 0x000fe200078f10ff */
[----:B------:R-:W-:Y:S01]  /*17d0*/  IMAD R3, R19, 0x8, R17 ;  /* 0x0000000813037824 */ /* 0x000fe200078e0211 */
[----:B------:R-:W-:Y:S01]  /*17e0*/  ISETP.NE.U32.AND P1, PT, R2, 0x1, PT ;  /* 0x000000010200780c */ /* 0x000fe20003f25070 */
[----:B------:R-:W-:Y:S02]  /*17f0*/  IMAD.SHL.U32 R164, R170, 0x4, RZ ;  /* 0x00000004aaa47824 */ /* 0x000fe400078e00ff */
[----:B------:R-:W-:Y:S01]  /*1800*/  IMAD.U32 R2, R3, 0x20, R9 ;  /* 0x0000002003027824 */ /* 0x000fe200078e0009 */
[----:B------:R-:W-:Y:S01]  /*1810*/  LOP3.LUT R3, R5, 0xfffffffc, RZ, 0xc0, !PT ;  /* 0xfffffffc05037812 */ /* 0x000fe200078ec0ff */
[----:B------:R-:W-:Y:S01]  /*1820*/  IMAD.SHL.U32 R7, R0, 0x20, RZ ;  /* 0x0000002000077824 */ /* 0x000fe200078e00ff */
[----:B------:R-:W-:Y:S01]  /*1830*/  IADD3 R166, R164, 0x10, RZ ;  /* 0x00000010a4a67810 */ /* 0x000fe20007ffe0ff */
[----:B------:R-:W-:Y:S01]  /*1840*/  IMAD.SHL.U32 R8, R19, 0x8, RZ ;  /* 0x0000000813087824 */ /* 0x000fe200078e00ff */
[----:B------:R-:W-:Y:S01]  /*1850*/  SHF.R.S32.HI R5, RZ, 0x1, R14 ;  /* 0x00000001ff057819 */ /* 0x000fe2000001140e */
[----:B------:R-:W-:Y:S01]  /*1860*/  IMAD.IADD R3, R32, 0x1, -R3 ;  /* 0x0000000120037824 */ /* 0x000fe200078e0a03 */
[C---:B------:R-:W-:Y:S01]  /*1870*/  IADD3 R139, R164.reuse, 0x20, RZ ;  /* 0x00000020a48b7810 */ /* 0x040fe20007ffe0ff */
[C---:B------:R-:W-:Y:S01]  /*1880*/  IMAD.IADD R137, R164.reuse, 0x1, R166 ;  /* 0x00000001a4897824 */ /* 0x040fe200078e02a6 */
[C---:B------:R-:W-:Y:S01]  /*1890*/  IADD3 R169, R164.reuse, 0x8, RZ ;  /* 0x00000008a4a97810 */ /* 0x040fe20007ffe0ff */
[----:B------:R-:W-:Y:S01]  /*18a0*/  IMAD.SHL.U32 R6, R5, 0x40, RZ ;  /* 0x0000004005067824 */ /* 0x000fe200078e00ff */
[C---:B------:R-:W-:Y:S01]  /*18b0*/  LOP3.LUT P2, RZ, R3.reuse, 0x2, RZ, 0xc0, !PT ;  /* 0x0000000203ff7812 */ /* 0x040fe2000784c0ff */
[----:B------:R-:W-:Y:S01]  /*18c0*/  IMAD.SHL.U32 R5, R3, 0x40, RZ ;  /* 0x0000004003057824 */ /* 0x000fe200078e00ff */
[----:B------:R-:W-:Y:S01]  /*18d0*/  SHF.R.S32.HI R3, RZ, 0x1f, R137 ;  /* 0x0000001fff037819 */ /* 0x000fe20000011489 */
[----:B------:R-:W-:Y:S01]  /*18e0*/  IMAD.IADD R136, R164, 0x1, R139 ;  /* 0x00000001a4887824 */ /* 0x000fe200078e028b */
[----:B------:R-:W-:Y:S01]  /*18f0*/  LOP3.LUT R28, R6, 0xc0, RZ, 0xc0, !PT ;  /* 0x000000c0061c7812 */ /* 0x000fe200078ec0ff */
[----:B------:R-:W-:Y:S01]  /*1900*/  IMAD.SHL.U32 R110, R170, 0x8, RZ ;  /* 0x00000008aa6e7824 */ /* 0x000fe200078e00ff */
[----:B------:R-:W-:-:S02]  /*1910*/  LEA.HI R0, R3, R137, RZ, 0x5 ;  /* 0x0000008903007211 */ /* 0x000fc400078f28ff */
[----:B------:R-:W-:Y:S01]  /*1920*/  LOP3.LUT R26, R5, 0xc0, RZ, 0xc0, !PT ;  /* 0x000000c0051a7812 */ /* 0x000fe200078ec0ff */
[----:B------:R-:W-:Y:S01]  /*1930*/  IMAD.SHL.U32 R5, R4, 0x40, RZ ;  /* 0x0000004004057824 */ /* 0x000fe200078e00ff */
[----:B------:R-:W-:Y:S01]  /*1940*/  LEA.HI R9, R3, R137, RZ, 0x3 ;  /* 0x0000008903097211 */ /* 0x000fe200078f18ff */
[----:B------:R-:W-:Y:S01]  /*1950*/  IMAD.SHL.U32 R0, R0, 0x80, RZ ;  /* 0x0000008000007824 */ /* 0x000fe200078e00ff */
[----:B------:R-:W-:Y:S01]  /*1960*/  SHF.R.U32.HI R24, RZ, 0x3, R26 ;  /* 0x00000003ff187819 */ /* 0x000fe2000001161a */
[----:B------:R-:W-:Y:S01]  /*1970*/  STL [R1+0xac], R28 ;  /* 0x0000ac1c01007387 */ /* 0x000fe20000100800 */
[--C-:B------:R-:W-:Y:S02]  /*1980*/  LOP3.LUT R4, R26, 0x18, R9.reuse, 0xf8, !PT ;  /* 0x000000181a047812 */ /* 0x100fe400078ef809 */
[----:B------:R-:W-:Y:S01]  /*1990*/  SHF.R.U32.HI R25, RZ, 0x3, R28 ;  /* 0x00000003ff197819 */ /* 0x000fe2000001161c */
[----:B------:R-:W-:Y:S01]  /*19a0*/  STL [R1+0x68], R26 ;  /* 0x0000681a01007387 */ /* 0x000fe20000100800 */
[----:B------:R-:W-:-:S02]  /*19b0*/  LOP3.LUT R3, R28, 0x18, R9, 0xf8, !PT ;  /* 0x000000181c037812 */ /* 0x000fc400078ef809 */
[----:B------:R-:W-:Y:S01]  /*19c0*/  LOP3.LUT R5, R5, 0xc0, RZ, 0xc0, !PT ;  /* 0x000000c005057812 */ /* 0x000fe200078ec0ff */
[----:B------:R-:W-:Y:S01]  /*19d0*/  STL [R1+0xb0], R25 ;  /* 0x0000b01901007387 */ /* 0x000fe20000100800 */
[----:B------:R-:W-:Y:S02]  /*19e0*/  LOP3.LUT R6, R4, R24, RZ, 0x3c, !PT ;  /* 0x0000001804067212 */ /* 0x000fe400078e3cff */
[----:B------:R-:W-:Y:S01]  /*19f0*/  LOP3.LUT R0, R0, 0xfffff000, RZ, 0xc0, !PT ;  /* 0xfffff00000007812 */ /* 0x000fe200078ec0ff */
[----:B------:R-:W-:Y:S01]  /*1a00*/  STL [R1+0x6c], R24 ;  /* 0x00006c1801007387 */ /* 0x000fe20000100800 */
[----:B------:R-:W-:Y:S02]  /*1a10*/  LOP3.LUT R4, R3, R25, RZ, 0x3c, !PT ;  /* 0x0000001903047212 */ /* 0x000fe400078e3cff */
[----:B------:R-:W-:Y:S02]  /*1a20*/  LEA.HI R5, R5, R5, RZ, 0x1d ;  /* 0x0000000505057211 */ /* 0x000fe400078fe8ff */
[----:B------:R-:W-:-:S02]  /*1a30*/  SHF.R.S32.HI R3, RZ, 0x1f, R136 ;  /* 0x0000001fff037819 */ /* 0x000fc40000011488 */
[----:B------:R-:W-:Y:S01]  /*1a40*/  IADD3 R17, R6, R0, R7 ;  /* 0x0000000006117210 */ /* 0x000fe20007ffe007 */
[----:B------:R-:W-:Y:S01]  /*1a50*/  IMAD.IADD R10, R5, 0x1, R10 ;  /* 0x00000001050a7824 */ /* 0x000fe200078e020a */
[----:B------:R-:W-:Y:S01]  /*1a60*/  IADD3 R14, R4, R23, R0 ;  /* 0x00000017040e7210 */ /* 0x000fe20007ffe000 */
[----:B------:R-:W-:Y:S01]  /*1a70*/  IMAD.SHL.U32 R4, R12, 0x40, RZ ;  /* 0x000000400c047824 */ /* 0x000fe200078e00ff */
[CC--:B------:R-:W-:Y:S01]  /*1a80*/  LEA.HI R0, R3.reuse, R136.reuse, RZ, 0x5 ;  /* 0x0000008803007211 */ /* 0x0c0fe200078f28ff */
[----:B------:R-:W-:Y:S01]  /*1a90*/  IMAD.SHL.U32 R21, R10, 0x2, RZ ;  /* 0x000000020a157824 */ /* 0x000fe200078e00ff */
[----:B------:R-:W-:Y:S01]  /*1aa0*/  LEA.HI R5, R3, R136, RZ, 0x3 ;  /* 0x0000008803057211 */ /* 0x000fe200078f18ff */
[----:B------:R-:W-:Y:S01]  /*1ab0*/  IMAD.MOV.U32 R12, RZ, RZ, 0x20 ;  /* 0x00000020ff0c7424 */ /* 0x000fe200078e00ff */
[----:B------:R-:W-:Y:S01]  /*1ac0*/  LOP3.LUT R3, R4, 0xc0, RZ, 0xc0, !PT ;  /* 0x000000c004037812 */ /* 0x000fe200078ec0ff */
[----:B------:R-:W-:Y:S01]  /*1ad0*/  IMAD.SHL.U32 R0, R0, 0x80, RZ ;  /* 0x0000008000007824 */ /* 0x000fe200078e00ff */
[----:B------:R-:W-:Y:S01]  /*1ae0*/  LOP3.LUT R6, R26, 0x18, R5, 0xf8, !PT ;  /* 0x000000181a067812 */ /* 0x000fe200078ef805 */
[----:B------:R-:W-:Y:S01]  /*1af0*/  STL [R1+0x98], R21 ;  /* 0x0000981501007387 */ /* 0x000fe20000100800 */
[----:B------:R-:W-:-:S02]  /*1b00*/  LOP3.LUT R8, R3, 0x8, R8, 0xf8, !PT ;  /* 0x0000000803087812 */ /* 0x000fc400078ef808 */
[----:B------:R-:W-:Y:S02]  /*1b10*/  LOP3.LUT R4, R28, 0x18, R5, 0xf8, !PT ;  /* 0x000000181c047812 */ /* 0x000fe400078ef805 */
[----:B------:R-:W-:Y:S02]  /*1b20*/  LOP3.LUT R0, R0, 0xfffff000, RZ, 0xc0, !PT ;  /* 0xfffff00000007812 */ /* 0x000fe400078ec0ff */
[----:B------:R-:W-:Y:S02]  /*1b30*/  SHF.R.U32.HI R3, RZ, 0x3, R3 ;  /* 0x00000003ff037819 */ /* 0x000fe40000011603 */
[----:B------:R-:W-:Y:S02]  /*1b40*/  LOP3.LUT R6, R6, R24, RZ, 0x3c, !PT ;  /* 0x0000001806067212 */ /* 0x000fe400078e3cff */
[----:B------:R-:W-:Y:S02]  /*1b50*/  LOP3.LUT R4, R4, R25, RZ, 0x3c, !PT ;  /* 0x0000001904047212 */ /* 0x000fe400078e3cff */
[----:B------:R-:W-:-:S02]  /*1b60*/  LOP3.LUT R3, R8, R3, RZ, 0x3c, !PT ;  /* 0x0000000308037212 */ /* 0x000fc400078e3cff */
[----:B------:R-:W-:Y:S02]  /*1b70*/  IADD3 R11, R6, R0, R7 ;  /* 0x00000000060b7210 */ /* 0x000fe40007ffe007 */
[----:B------:R-:W-:Y:S02]  /*1b80*/  IADD3 R6, R21, 0x80, RZ ;  /* 0x0000008015067810 */ /* 0x000fe40007ffe0ff */
[----:B------:R-:W-:Y:S01]  /*1b90*/  IADD3 R10, R4, R23, R0 ;  /* 0x00000017040a7210 */ /* 0x000fe20007ffe000 */
[----:B------:R-:W-:Y:S01]  /*1ba0*/  IMAD.IADD R0, R3, 0x1, R15 ;  /* 0x0000000103007824 */ /* 0x000fe200078e020f */
[----:B------:R-:W-:Y:S01]  /*1bb0*/  IADD3 R20, R21, 0x70, RZ ;  /* 0x0000007015147810 */ /* 0x000fe20007ffe0ff */
[----:B------:R-:W-:Y:S01]  /*1bc0*/  IMAD.IADD R4, R3, 0x1, R16 ;  /* 0x0000000103047824 */ /* 0x000fe200078e0210 */
[----:B------:R-:W-:Y:S01]  /*1bd0*/  @P1 IADD3 R20, R6, 0x10, RZ ;  /* 0x0000001006141810 */ /* 0x000fe20007ffe0ff */
[----:B------:R-:W-:Y:S01]  /*1be0*/  IMAD R3, R13, 0x20, R32 ;  /* 0x000000200d037824 */ /* 0x000fe200078e0220 */
[----:B------:R-:W-:-:S02]  /*1bf0*/  IADD3 R15, R110, 0x40, RZ ;  /* 0x000000406e0f7810 */ /* 0x000fc40007ffe0ff */
[----:B------:R-:W-:Y:S01]  /*1c00*/  SHF.R.S32.HI R6, RZ, 0x1f, R169 ;  /* 0x0000001fff067819 */ /* 0x000fe200000114a9 */
[----:B------:R-:W-:Y:S01]  /*1c10*/  STL [R1+0x9c], R20 ;  /* 0x00009c1401007387 */ /* 0x000fe20000100800 */
[----:B------:R-:W-:Y:S02]  /*1c20*/  IADD3 R8, R110, 0x50, RZ ;  /* 0x000000506e087810 */ /* 0x000fe40007ffe0ff */
[C---:B------:R-:W-:Y:S01]  /*1c30*/  IADD3 R168, R164.reuse, 0x18, RZ ;  /* 0x00000018a4a87810 */ /* 0x040fe20007ffe0ff */
[----:B------:R1:W-:Y:S01]  /*1c40*/  STL [R1+0x28], R3 ;  /* 0x0000280301007387 */ /* 0x0003e20000100800 */
[----:B------:R-:W-:Y:S02]  /*1c50*/  IADD3 R167, R164, 0x28, RZ ;  /* 0x00000028a4a77810 */ /* 0x000fe40007ffe0ff */
[----:B------:R-:W-:Y:S02]  /*1c60*/  SHF.R.S32.HI R16, RZ, 0x1f, R168 ;  /* 0x0000001fff107819 */ /* 0x000fe400000114a8 */
[----:B------:R-:W-:-:S02]  /*1c70*/  SHF.R.S32.HI R13, RZ, 0x1f, R167 ;  /* 0x0000001fff0d7819 */ /* 0x000fc400000114a7 */
[----:B------:R-:W-:Y:S02]  /*1c80*/  SHF.R.S32.HI R5, RZ, 0x3, R5 ;  /* 0x00000003ff057819 */ /* 0x000fe40000011405 */
[----:B------:R-:W-:Y:S02]  /*1c90*/  LEA R171, R2, 0x3c80, 0x1 ;  /* 0x00003c8002ab7811 */ /* 0x000fe400078e08ff */
[----:B------:R-:W-:Y:S02]  /*1ca0*/  LEA R2, R17, 0x6080, 0x1 ;  /* 0x0000608011027811 */ /* 0x000fe400078e08ff */
[----:B------:R-:W-:Y:S02]  /*1cb0*/  LEA R10, R10, 0x6080, 0x1 ;  /* 0x000060800a0a7811 */ /* 0x000fe400078e08ff */
[----:B------:R-:W-:Y:S02]  /*1cc0*/  LEA R198, R0, 0x6080, 0x1 ;  /* 0x0000608000c67811 */ /* 0x000fe400078e08ff */
[----:B------:R-:W-:-:S02]  /*1cd0*/  IADD3 R200, R171, 0x20, RZ ;  /* 0x00000020abc87810 */ /* 0x000fc40007ffe0ff */
[----:B------:R-:W-:Y:S02]  /*1ce0*/  LEA R196, R4, 0x1880, 0x1 ;  /* 0x0000188004c47811 */ /* 0x000fe400078e08ff */
[----:B------:R-:W-:Y:S02]  /*1cf0*/  @P3 IADD3 R200, R171, -0x20, RZ ;  /* 0xffffffe0abc83810 */ /* 0x000fe40007ffe0ff */
[----:B------:R-:W-:Y:S02]  /*1d00*/  SHF.R.S32.HI R111, RZ, 0x1f, R110 ;  /* 0x0000001fff6f7819 */ /* 0x000fe4000001146e */
[----:B-1----:R-:W-:Y:S02]  /*1d10*/  IADD3 R3, R110, 0x30, RZ ;  /* 0x000000306e037810 */ /* 0x002fe40007ffe0ff */
[C---:B------:R-:W-:Y:S02]  /*1d20*/  IADD3 R208, R200.reuse, 0x400, RZ ;  /* 0x00000400c8d07810 */ /* 0x040fe40007ffe0ff */
[C---:B------:R-:W-:Y:S01]  /*1d30*/  IADD3 R207, R200.reuse, 0x800, RZ ;  /* 0x00000800c8cf7810 */ /* 0x040fe20007ffe0ff */
[----:B------:R-:W-:Y:S01]  /*1d40*/  STL [R1+0x1c], R3 ;  /* 0x00001c0301007387 */ /* 0x000fe20000100800 */
[----:B------:R-:W-:-:S02]  /*1d50*/  IADD3 R206, R200, 0xc00, RZ ;  /* 0x00000c00c8ce7810 */ /* 0x000fc40007ffe0ff */
[C---:B------:R-:W-:Y:S01]  /*1d60*/  IADD3 R205, R200.reuse, 0x1000, RZ ;  /* 0x00001000c8cd7810 */ /* 0x040fe20007ffe0ff */
[----:B------:R1:W-:Y:S01]  /*1d70*/  STL [R1+0x18], R15 ;  /* 0x0000180f01007387 */ /* 0x0003e20000100800 */
[C---:B------:R-:W-:Y:S02]  /*1d80*/  IADD3 R204, R200.reuse, 0x1400, RZ ;  /* 0x00001400c8cc7810 */ /* 0x040fe40007ffe0ff */
[C---:B------:R-:W-:Y:S01]  /*1d90*/  IADD3 R203, R200.reuse, 0x1800, RZ ;  /* 0x00001800c8cb7810 */ /* 0x040fe20007ffe0ff */
[----:B------:R-:W-:Y:S01]  /*1da0*/  STL.64 [R1], R30 ;  /* 0x0000001e01007387 */ /* 0x000fe20000100a00 */
[C---:B------:R-:W-:Y:S02]  /*1db0*/  IADD3 R202, R200.reuse, 0x1c00, RZ ;  /* 0x00001c00c8ca7810 */ /* 0x040fe40007ffe0ff */
[----:B------:R-:W-:Y:S01]  /*1dc0*/  IADD3 R201, R200, 0x2000, RZ ;  /* 0x00002000c8c97810 */ /* 0x000fe20007ffe0ff */
[----:B------:R2:W-:Y:S04]  /*1dd0*/  STL [R1+0xc8], R6 ;  /* 0x0000c80601007387 */ /* 0x0005e80000100800 */
[----:B------:R-:W-:Y:S01]  /*1de0*/  STL [R1+0x14], R8 ;  /* 0x0000140801007387 */ /* 0x000fe20000100800 */
[----:B-1----:R-:W-:-:S02]  /*1df0*/  SHF.R.S32.HI R15, RZ, 0x1f, R15 ;  /* 0x0000001fff0f7819 */ /* 0x002fc4000001140f */
[----:B--2---:R-:W-:-:S05]  /*1e00*/  SHF.R.S32.HI R6, RZ, 0x1f, R166 ;  /* 0x0000001fff067819 */ /* 0x004fca00000114a6 */
[----:B------:R1:W-:Y:S04]  /*1e10*/  STL [R1+0xc4], R6 ;  /* 0x0000c40601007387 */ /* 0x0003e80000100800 */
[----:B------:R-:W-:Y:S01]  /*1e20*/  STL [R1+0xc0], R16 ;  /* 0x0000c01001007387 */ /* 0x000fe20000100800 */
[----:B-1----:R-:W-:-:S05]  /*1e30*/  SHF.R.S32.HI R6, RZ, 0x1f, R139 ;  /* 0x0000001fff067819 */ /* 0x002fca000001148b */
[----:B------:R1:W-:Y:S04]  /*1e40*/  STL [R1+0xbc], R6 ;  /* 0x0000bc0601007387 */ /* 0x0003e80000100800 */
[----:B------:R2:W-:Y:S01]  /*1e50*/  STL [R1+0xb8], R13 ;  /* 0x0000b80d01007387 */ /* 0x0005e20000100800 */
[----:B-1----:R-:W-:Y:S02]  /*1e60*/  IADD3 R6, R30, 0x40, RZ ;  /* 0x000000401e067810 */ /* 0x002fe40007ffe0ff */
[----:B--2---:R-:W-:Y:S02]  /*1e70*/  SHF.R.S32.HI R13, RZ, 0x1f, R3 ;  /* 0x0000001fff0d7819 */ /* 0x004fe40000011403 */
[----:B------:R-:W-:-:S03]  /*1e80*/  LOP3.LUT R3, R18, 0x7ffffffc, RZ, 0xc0, !PT ;  /* 0x7ffffffc12037812 */ /* 0x000fc600078ec0ff */
[----:B------:R1:W-:Y:S02]  /*1e90*/  STL [R1+0x78], R13 ;  /* 0x0000780d01007387 */ /* 0x0003e40000100800 */
[----:B------:R-:W-:Y:S02]  /*1ea0*/  IMAD.IADD R3, R29, 0x1, -R3 ;  /* 0x000000011d037824 */ /* 0x000fe400078e0a03 */
[----:B------:R-:W-:Y:S02]  /*1eb0*/  STL [R1+0x8], R6 ;  /* 0x0000080601007387 */ /* 0x000fe40000100800 */
[----:B------:R-:W-:Y:S01]  /*1ec0*/  IMAD.SHL.U32 R251, R3, 0x2, RZ ;  /* 0x0000000203fb7824 */ /* 0x000fe200078e00ff */
[----:B------:R-:W-:Y:S01]  /*1ed0*/  SHF.R.S32.HI R3, RZ, 0x3, R9 ;  /* 0x00000003ff037819 */ /* 0x000fe20000011409 */
[----:B------:R2:W-:Y:S01]  /*1ee0*/  STL [R1+0x74], R15 ;  /* 0x0000740f01007387 */ /* 0x0005e20000100800 */
[----:B------:R-:W-:Y:S02]  /*1ef0*/  LOP3.LUT R9, R26, 0x18, R110, 0xf8, !PT ;  /* 0x000000181a097812 */ /* 0x000fe400078ef86e */
[----:B------:R-:W-:-:S02]  /*1f00*/  IADD3 R18, R251, 0x40, RZ ;  /* 0x00000040fb127810 */ /* 0x000fc40007ffe0ff */
[----:B------:R-:W-:Y:S02]  /*1f10*/  LOP3.LUT R9, R9, R24, RZ, 0x3c, !PT ;  /* 0x0000001809097212 */ /* 0x000fe400078e3cff */
[C---:B------:R-:W-:Y:S02]  /*1f20*/  IADD3 R19, R251.reuse, 0x38, RZ ;  /* 0x00000038fb137810 */ /* 0x040fe40007ffe0ff */
[----:B------:R-:W-:Y:S01]  /*1f30*/  IADD3 R16, R251, 0x48, RZ ;  /* 0x00000048fb107810 */ /* 0x000fe20007ffe0ff */
[----:B------:R-:W-:-:S03]  /*1f40*/  IMAD.IADD R9, R7, 0x1, R9 ;  /* 0x0000000107097824 */ /* 0x000fc600078e0209 */
[----:B------:R-:W-:Y:S02]  /*1f50*/  SHF.R.S32.HI R16, RZ, 0x1f, R16 ;  /* 0x0000001fff107819 */ /* 0x000fe40000011410 */
[----:B-1----:R-:W-:Y:S02]  /*1f60*/  SHF.R.S32.HI R13, RZ, 0x1f, R8 ;  /* 0x0000001fff0d7819 */ /* 0x002fe40000011408 */
[----:B------:R-:W-:-:S03]  /*1f70*/  SHF.R.S32.HI R8, RZ, 0x1f, R252 ;  /* 0x0000001fff087819 */ /* 0x000fc600000114fc */
[----:B------:R1:W-:Y:S01]  /*1f80*/  STL [R1+0x70], R13 ;  /* 0x0000700d01007387 */ /* 0x0003e20000100800 */
[----:B--2---:R-:W-:-:S03]  /*1f90*/  IADD3 R15, R251, 0x50, RZ ;  /* 0x00000050fb0f7810 */ /* 0x004fc60007ffe0ff */
[----:B------:R2:W-:Y:S01]  /*1fa0*/  STL [R1+0x94], R8 ;  /* 0x0000940801007387 */ /* 0x0005e20000100800 */
[----:B-1----:R-:W-:Y:S02]  /*1fb0*/  SHF.R.S32.HI R13, RZ, 0x1f, R6 ;  /* 0x0000001fff0d7819 */ /* 0x002fe40000011406 */
[----:B------:R-:W-:Y:S01]  /*1fc0*/  LOP3.LUT R6, R28, 0x18, R110, 0xf8, !PT ;  /* 0x000000181c067812 */ /* 0x000fe200078ef86e */
[----:B--2---:R-:W-:Y:S02]  /*1fd0*/  IMAD.IADD R8, R27, 0x1, R22 ;  /* 0x000000011b087824 */ /* 0x004fe400078e0216 */
[----:B------:R1:W-:Y:S01]  /*1fe0*/  STL [R1+0x90], R13 ;  /* 0x0000900d01007387 */ /* 0x0003e20000100800 */
[C---:B------:R-:W-:Y:S02]  /*1ff0*/  IADD3 R27, R251.reuse, 0x8, RZ ;  /* 0x00000008fb1b7810 */ /* 0x040fe40007ffe0ff */
[C---:B------:R-:W-:Y:S01]  /*2000*/  IADD3 R22, R251.reuse, 0x30, RZ ;  /* 0x00000030fb167810 */ /* 0x040fe20007ffe0ff */
[----:B------:R2:W-:Y:S03]  /*2010*/  STL [R1+0x7c], R8 ;  /* 0x00007c0801007387 */ /* 0x0005e60000100800 */
[----:B------:R-:W-:Y:S01]  /*2020*/  SHF.R.S32.HI R22, RZ, 0x1f, R22 ;  /* 0x0000001fff167819 */ /* 0x000fe20000011416 */
[----:B------:R3:W-:Y:S04]  /*2030*/  STL [R1+0x64], R3 ;  /* 0x0000640301007387 */ /* 0x0007e80000100800 */
[----:B------:R4:W-:Y:S01]  /*2040*/  STL [R1+0x60], R5 ;  /* 0x0000600501007387 */ /* 0x0009e20000100800 */
[----:B-1----:R-:W-:-:S02]  /*2050*/  IADD3 R13, R251, 0x58, RZ ;  /* 0x00000058fb0d7810 */ /* 0x002fc40007ffe0ff */
[----:B--2---:R-:W-:Y:S02]  /*2060*/  LOP3.LUT R8, R26, 0x8, R110, 0xf8, !PT ;  /* 0x000000081a087812 */ /* 0x004fe400078ef86e */
[----:B------:R-:W-:Y:S02]  /*2070*/  IADD3 R26, R251, 0x10, RZ ;  /* 0x00000010fb1a7810 */ /* 0x000fe40007ffe0ff */
[----:B---3--:R-:W-:Y:S02]  /*2080*/  LOP3.LUT R3, R6, R25, RZ, 0x3c, !PT ;  /* 0x0000001906037212 */ /* 0x008fe400078e3cff */
[----:B------:R-:W-:Y:S02]  /*2090*/  LOP3.LUT R8, R8, R24, RZ, 0x3c, !PT ;  /* 0x0000001808087212 */ /* 0x000fe400078e3cff */
[----:B----4-:R-:W-:Y:S01]  /*20a0*/  SEL R5, R12, 0xffffffe0, !P0 ;  /* 0xffffffe00c057807 */ /* 0x010fe20004000000 */
[----:B------:R-:W-:Y:S01]  /*20b0*/  IMAD.IADD R6, R23, 0x1, R3 ;  /* 0x0000000117067824 */ /* 0x000fe200078e0203 */
[----:B------:R-:W-:Y:S01]  /*20c0*/  IADD3 R23, R251, 0x28, RZ ;  /* 0x00000028fb177810 */ /* 0x000fe20007ffe0ff */
[----:B------:R-:W-:Y:S01]  /*20d0*/  IMAD.IADD R8, R7, 0x1, R8 ;  /* 0x0000000107087824 */ /* 0x000fe200078e0208 */
[----:B------:R-:W-:Y:S01]  /*20e0*/  SHF.R.S32.HI R3, RZ, 0x1f, R251 ;  /* 0x0000001fff037819 */ /* 0x000fe200000114fb */
[----:B------:R-:W-:Y:S01]  /*20f0*/  IMAD.IADD R0, R5, 0x1, R20 ;  /* 0x0000000105007824 */ /* 0x000fe200078e0214 */
[----:B------:R-:W-:-:S02]  /*2100*/  LEA R28, R6, 0x6080, 0x1 ;  /* 0x00006080061c7811 */ /* 0x000fc400078e08ff */
[----:B------:R-:W-:Y:S02]  /*2110*/  SHF.R.S32.HI R6, RZ, 0x1f, R26 ;  /* 0x0000001fff067819 */ /* 0x000fe4000001141a */
[----:B------:R-:W-:Y:S01]  /*2120*/  SHF.R.S32.HI R6, RZ, 0x1f, R23 ;  /* 0x0000001fff067819 */ /* 0x000fe20000011417 */
[----:B------:R-:W-:Y:S01]  /*2130*/  STL [R1+0xe0], R28 ;  /* 0x0000e01c01007387 */ /* 0x000fe20000100800 */
[----:B------:R-:W-:Y:S02]  /*2140*/  SHF.R.S32.HI R6, RZ, 0x1f, R18 ;  /* 0x0000001fff067819 */ /* 0x000fe40000011412 */
[----:B------:R-:W-:Y:S01]  /*2150*/  SHF.R.S32.HI R6, RZ, 0x1f, R13 ;  /* 0x0000001fff067819 */ /* 0x000fe2000001140d */
[----:B------:R1:W-:Y:S01]  /*2160*/  STL [R1+0xdc], R2 ;  /* 0x0000dc0201007387 */ /* 0x0003e20000100800 */
[----:B------:R-:W-:Y:S02]  /*2170*/  LEA R6, R8, 0x1880, 0x1 ;  /* 0x0000188008067811 */ /* 0x000fe400078e08ff */
[----:B------:R-:W-:-:S02]  /*2180*/  LEA R8, R14, 0x6080, 0x1 ;  /* 0x000060800e087811 */ /* 0x000fc400078e08ff */
[C---:B------:R-:W-:Y:S02]  /*2190*/  IADD3 R24, R251.reuse, 0x20, RZ ;  /* 0x00000020fb187810 */ /* 0x040fe40007ffe0ff */
[----:B------:R-:W-:Y:S01]  /*21a0*/  SEL R3, R12, 0xffffffe0, !P4 ;  /* 0xffffffe00c037807 */ /* 0x000fe20006000000 */
[----:B------:R2:W-:Y:S01]  /*21b0*/  STL [R1+0xd8], R8 ;  /* 0x0000d80801007387 */ /* 0x0005e20000100800 */
[----:B------:R-:W-:Y:S02]  /*21c0*/  IADD3 R25, R251, 0x18, RZ ;  /* 0x00000018fb197810 */ /* 0x000fe40007ffe0ff */
[----:B------:R-:W-:Y:S01]  /*21d0*/  SHF.R.S32.HI R12, RZ, 0x1f, R27 ;  /* 0x0000001fff0c7819 */ /* 0x000fe2000001141b */
[----:B------:R-:W-:Y:S01]  /*21e0*/  STL [R1+0xc], R6 ;  /* 0x00000c0601007387 */ /* 0x000fe20000100800 */
[----:B------:R-:W-:Y:S01]  /*21f0*/  SHF.R.S32.HI R12, RZ, 0x1f, R24 ;  /* 0x0000001fff0c7819 */ /* 0x000fe20000011418 */
[----:B------:R-:W-:Y:S01]  /*2200*/  IMAD.IADD R199, R198, 0x1, R3 ;  /* 0x00000001c6c77824 */ /* 0x000fe200078e0203 */
[----:B------:R-:W-:Y:S01]  /*2210*/  SHF.R.S32.HI R12, RZ, 0x1f, R19 ;  /* 0x0000001fff0c7819 */ /* 0x000fe20000011413 */
[----:B------:R-:W-:Y:S01]  /*2220*/  IMAD.IADD R197, R3, 0x1, R196 ;  /* 0x0000000103c57824 */ /* 0x000fe200078e02c4 */
[----:B------:R-:W-:-:S02]  /*2230*/  SHF.R.S32.HI R25, RZ, 0x1f, R25 ;  /* 0x0000001fff197819 */ /* 0x000fc40000011419 */
[----:B------:R-:W-:Y:S02]  /*2240*/  SHF.R.S32.HI R12, RZ, 0x1f, R15 ;  /* 0x0000001fff0c7819 */ /* 0x000fe4000001140f */
[----:B-1----:R-:W-:-:S05]  /*2250*/  LEA R2, R11, 0x6080, 0x1 ;  /* 0x000060800b027811 */ /* 0x002fca00078e08ff */
[----:B------:R1:W-:Y:S01]  /*2260*/  STL [R1+0xd4], R2 ;  /* 0x0000d40201007387 */ /* 0x0003e20000100800 */
[----:B--2---:R-:W-:-:S03]  /*2270*/  LEA R8, R9, 0x6080, 0x1 ;  /* 0x0000608009087811 */ /* 0x004fc600078e08ff */
[----:B------:R-:W-:Y:S04]  /*2280*/  STL [R1+0xd0], R10 ;  /* 0x0000d00a01007387 */ /* 0x000fe80000100800 */
[----:B------:R-:W-:Y:S01]  /*2290*/  STL [R1+0xcc], R8 ;  /* 0x0000cc0801007387 */ /* 0x000fe20000100800 */
[C---:B-1----:R-:W-:Y:S02]  /*22a0*/  IADD3 R2, R6.reuse, 0x20, RZ ;  /* 0x0000002006027810 */ /* 0x042fe40007ffe0ff */
[----:B------:R-:W-:-:S05]  /*22b0*/  @P2 IADD3 R2, R6, -0x20, RZ ;  /* 0xffffffe006022810 */ /* 0x000fca0007ffe0ff */
[----:B------:R1:W-:Y:S02]  /*22c0*/  STL [R1+0x10], R2 ;  /* 0x0000100201007387 */ /* 0x0003e40000100800 */
[----:B-1----:R-:W-:-:S05]  /*22d0*/  IMAD.IADD R2, R21, 0x1, R5 ;  /* 0x0000000115027824 */ /* 0x002fca00078e0205 */
[----:B------:R1:W-:Y:S04]  /*22e0*/  STL [R1+0xa4], R2 ;  /* 0x0000a40201007387 */ /* 0x0003e80000100800 */
[----:B------:R1:W-:Y:S02]  /*22f0*/  STL [R1+0xa0], R0 ;  /* 0x0000a00001007387 */ /* 0x0003e40000100800 */
.L_x_1169:
[----:B------:R-:W2:Y:S01]  /*2300*/  LDL R19, [R1+0x8c] ;  /* 0x00008c0001137983 */ /* 0x000ea20000100800 */
[----:B------:R-:W-:Y:S01]  /*2310*/  ISETP.NE.U32.AND P0, PT, RZ, c[0x0][0x370], PT ;  /* 0x0000dc00ff007a0c */ /* 0x000fe20003f05070 */
[----:B------:R-:W-:Y:S01]  /*2320*/  IMAD.MOV.U32 R18, RZ, RZ, 0x4 ;  /* 0x00000004ff127424 */ /* 0x000fe200078e00ff */
[----:B------:R-:W-:Y:S01]  /*2330*/  CS2R R16, SRZ ;  /* 0x0000000000107805 */ /* 0x000fe2000001ff00 */
[----:B------:R-:W-:Y:S01]  /*2340*/  ISETP.NE.U32.AND P1, PT, RZ, c[0x0][0x360], PT ;  /* 0x0000d800ff007a0c */ /* 0x000fe20003f25070 */
[----:B------:R-:W-:Y:S01]  /*2350*/  IMAD.MOV.U32 R127, RZ, RZ, RZ ;  /* 0x000000ffff7f7224 */ /* 0x000fe200078e00ff */
[----:B------:R-:W-:Y:S01]  /*2360*/  ISETP.NE.AND.EX P2, PT, RZ, c[0x0][0x374], PT, P0 ;  /* 0x0000dd00ff007a0c */ /* 0x000fe20003f45300 */
[----:B------:R-:W-:Y:S01]  /*2370*/  IMAD.MOV.U32 R15, RZ, RZ, RZ ;  /* 0x000000ffff0f7224 */ /* 0x000fe200078e00ff */
[----:B------:R-:W-:-:S02]  /*2380*/  ISETP.NE.AND.EX P0, PT, RZ, c[0x0][0x364], PT, P1 ;  /* 0x0000d900ff007a0c */ /* 0x000fc40003f05310 */
[----:B------:R-:W-:Y:S02]  /*2390*/  ISETP.NE.U32.AND P1, PT, RZ, c[0x0][0x348], PT ;  /* 0x0000d200ff007a0c */ /* 0x000fe40003f25070 */
[----:B------:R-:W-:Y:S02]  /*23a0*/  ISETP.NE.U32.AND P3, PT, RZ, c[0x0][0x350], PT ;  /* 0x0000d400ff007a0c */ /* 0x000fe40003f65070 */
[----:B------:R-:W-:Y:S02]  /*23b0*/  ISETP.NE.U32.AND P4, PT, RZ, c[0x0][0x358], PT ;  /* 0x0000d600ff007a0c */ /* 0x000fe40003f85070 */
[----:B------:R-:W-:Y:S02]  /*23c0*/  ISETP.NE.AND.EX P1, PT, RZ, c[0x0][0x34c], PT, P1 ;  /* 0x0000d300ff007a0c */ /* 0x000fe40003f25310 */
[----:B------:R-:W-:Y:S02]  /*23d0*/  ISETP.NE.AND.EX P3, PT, RZ, c[0x0][0x354], PT, P3 ;  /* 0x0000d500ff007a0c */ /* 0x000fe40003f65330 */
[----:B------:R-:W-:Y:S01]  /*23e0*/  ISETP.NE.AND.EX P4, PT, RZ, c[0x0][0x35c], PT, P4 ;  /* 0x0000d700ff007a0c */ /* 0x000fe20003f85340 */
[----:B--2---:R-:W-:-:S04]  /*23f0*/  @P2 IMAD.WIDE R12, R19, R18, c[0x0][0x370] ;  /* 0x0000dc00130c2625 */ /* 0x004fc800078e0212 */
[CC--:B------:R-:W-:Y:S01]  /*2400*/  @P0 IMAD.WIDE R10, R19.reuse, R18.reuse, c[0x0][0x360] ;  /* 0x0000d800130a0625 */ /* 0x0c0fe200078e0212 */
[----:B------:R-:W2:Y:S03]  /*2410*/  @P2 LDG.E R16, [R12.64] ;  /* 0x000000080c102981 */ /* 0x000ea6000c1e1900 */
[CC--:B------:R-:W-:Y:S01]  /*2420*/  IMAD.WIDE R8, R19.reuse, R18.reuse, c[0x0][0x348] ;  /* 0x0000d20013087625 */ /* 0x0c0fe200078e0212 */
[----:B------:R3:W5:Y:S03]  /*2430*/  @P0 LDG.E R249, [R10.64] ;  /* 0x000000080af90981 */ /* 0x000766000c1e1900 */
[CC--:B------:R-:W-:Y:S01]  /*2440*/  IMAD.WIDE R4, R19.reuse, R18.reuse, c[0x0][0x350] ;  /* 0x0000d40013047625 */ /* 0x0c0fe200078e0212 */
[----:B------:R3:W5:Y:S03]  /*2450*/  @P1 LDG.E R127, [R8.64] ;  /* 0x00000008087f1981 */ /* 0x000766000c1e1900 */
[----:B-1----:R-:W-:Y:S01]  /*2460*/  IMAD.WIDE R2, R19, R18, c[0x0][0x358] ;  /* 0x0000d60013027625 */ /* 0x002fe200078e0212 */
[----:B------:R3:W5:Y:S04]  /*2470*/  @P3 LDG.E R17, [R4.64] ;  /* 0x0000000804113981 */ /* 0x000768000c1e1900 */
[----:B------:R3:W5:Y:S01]  /*2480*/  @P4 LDG.E R15, [R2.64] ;  /* 0x00000008020f4981 */ /* 0x000762000c1e1900 */
[----:B------:R-:W-:Y:S03]  /*2490*/  YIELD ;  /* 0x0000000000007946 */ /* 0x000fe60003800000 */
[----:B--2---:R3:W-:Y:S01]  /*24a0*/  STL [R1+0x5c], R16 ;  /* 0x00005c1001007387 */ /* 0x0047e20000100800 */
[----:B------:R-:W-:Y:S05]  /*24b0*/  @P0 BRA `(.L_x_871) ;  /* 0x0000005000000947 */ /* 0x000fea0003800000 */
[----:B-----5:R-:W-:Y:S01]  /*24c0*/  MOV R249, c[0x0][0x168] ;  /* 0x00005a0000f97a02 */ /* 0x020fe20000000f00 */
[----:B------:R-:W-:Y:S05]  /*24d0*/  @!P1 BRA `(.L_x_871) ;  /* 0x0000003000009947 */ /* 0x000fea0003800000 */
[----:B------:R-:W2:Y:S04]  /*24e0*/  LDG.E R6, [R8.64] ;  /* 0x0000000808067981 */ /* 0x000ea8000c1e1900 */
[----:B------:R-:W2:Y:S02]  /*24f0*/  LDG.E R0, [R8.64+0x4] ;  /* 0x0000040808007981 */ /* 0x000ea4000c1e1900 */
[----:B--2---:R-:W-:-:S02]  /*2500*/  IADD3 R249, -R6, R0, RZ ;  /* 0x0000000006f97210 */ /* 0x004fc40007ffe1ff */
.L_x_871:
[----:B------:R-:W-:-:S04]  /*2510*/  ISETP.NE.U32.AND P0, PT, RZ, c[0x0][0x368], PT ;  /* 0x0000da00ff007a0c */ /* 0x000fc80003f05070 */
[----:B------:R-:W-:-:S13]  /*2520*/  ISETP.NE.AND.EX P0, PT, RZ, c[0x0][0x36c], PT, P0 ;  /* 0x0000db00ff007a0c */ /* 0x000fda0003f05300 */
[----:B------:R-:W-:Y:S05]  /*2530*/  @!P0 BRA `(.L_x_872) ;  /* 0x0000003000008947 */ /* 0x000fea0003800000 */
[----:B---3--:R-:W-:-:S05]  /*2540*/  IMAD.WIDE R4, R19, R18, c[0x0][0x368] ;  /* 0x0000da0013047625 */ /* 0x008fca00078e0212 */
[----:B------:R1:W5:Y:S01]  /*2550*/  LDG.E R14, [R4.64] ;  /* 0x00000008040e7981 */ /* 0x000362000c1e1900 */
[----:B------:R-:W-:Y:S05]  /*2560*/  BRA `(.L_x_873) ;  /* 0x0000005000007947 */ /* 0x000fea0003800000 */
.L_x_872:
[----:B------:R-:W-:Y:S01]  /*2570*/  MOV R14, UR6 ;  /* 0x00000006000e7c02 */ /* 0x000fe20008000f00 */
[----:B------:R-:W-:Y:S05]  /*2580*/  @!P3 BRA `(.L_x_873) ;  /* 0x000000300000b947 */ /* 0x000fea0003800000 */
[----:B------:R-:W2:Y:S04]  /*2590*/  LDG.E R6, [R4.64] ;  /* 0x0000000804067981 */ /* 0x000ea8000c1e1900 */
[----:B------:R-:W2:Y:S02]  /*25a0*/  LDG.E R0, [R4.64+0x4] ;  /* 0x0000040804007981 */ /* 0x000ea4000c1e1900 */
[----:B--2---:R-:W-:Y:S02]  /*25b0*/  IADD3 R14, -R6, R0, RZ ;  /* 0x00000000060e7210 */ /* 0x004fe40007ffe1ff */
.L_x_873:
[----:B-1-3--:R-:W2:Y:S04]  /*25c0*/  LDL.LU R5, [R1+0x84] ;  /* 0x0000840001057983 */ /* 0x00aea80000300800 */
[----:B------:R1:W3:Y:S04]  /*25d0*/  @P4 LDG.E R4, [R2.64] ;  /* 0x0000000802044981 */ /* 0x0002e8000c1e1900 */
[----:B------:R1:W3:Y:S01]  /*25e0*/  @P4 LDG.E R0, [R2.64+0x4] ;  /* 0x0000040802004981 */ /* 0x0002e2000c1e1900 */
[----:B------:R-:W-:Y:S01]  /*25f0*/  ISETP.NE.U32.AND P0, PT, RZ, c[0x0][0x378], PT ;  /* 0x0000de00ff007a0c */ /* 0x000fe20003f05070 */
[----:B-----5:R-:W-:-:S03]  /*2600*/  IMAD.MOV.U32 R126, RZ, RZ, R14 ;  /* 0x000000ffff7e7224 */ /* 0x020fc600078e000e */
[----:B------:R-:W-:Y:S01]  /*2610*/  ISETP.NE.AND.EX P0, PT, RZ, c[0x0][0x37c], PT, P0 ;  /* 0x0000df00ff007a0c */ /* 0x000fe20003f05300 */
[----:B------:R-:W-:-:S05]  /*2620*/  IMAD.MOV.U32 R6, RZ, RZ, c[0x0][0x2c4] ;  /* 0x0000b100ff067624 */ /* 0x000fca00078e00ff */
[----:B------:R-:W-:Y:S01]  /*2630*/  ISETP.NE.AND P2, PT, R6, 0x1, PT ;  /* 0x000000010600780c */ /* 0x000fe20003f45270 */
[----:B------:R-:W-:Y:S02]  /*2640*/  IMAD.IADD R13, R14, 0x1, -R16 ;  /* 0x000000010e0d7824 */ /* 0x000fe400078e0a10 */
[----:B------:R-:W-:-:S04]  /*2650*/  IMAD.MOV.U32 R6, RZ, RZ, c[0x0][0x32c] ;  /* 0x0000cb00ff067624 */ /* 0x000fc800078e00ff */
[----:B-1----:R-:W-:-:S05]  /*2660*/  @P0 IMAD.WIDE R2, R19, R18, c[0x0][0x378] ;  /* 0x0000de0013020625 */ /* 0x002fca00078e0212 */
[----:B------:R1:W5:Y:S01]  /*2670*/  @P0 LDG.E R126, [R2.64] ;  /* 0x00000008027e0981 */ /* 0x000362000c1e1900 */
[----:B------:R-:W-:Y:S02]  /*2680*/  ISETP.GE.AND P1, PT, R6, 0x1, PT ;  /* 0x000000010600780c */ /* 0x000fe40003f26270 */
[----:B------:R-:W-:-:S04]  /*2690*/  LOP3.LUT R209, R209, 0xfffffdff, RZ, 0xc0, !PT ;  /* 0xfffffdffd1d17812 */ /* 0x000fc800078ec0ff */
[----:B------:R-:W-:-:S04]  /*26a0*/  @P2 LOP3.LUT R209, R209, 0x200, RZ, 0xfc, !PT ;  /* 0x00000200d1d12812 */ /* 0x000fc800078efcff */
[----:B------:R-:W-:-:S04]  /*26b0*/  LOP3.LUT R209, R209, 0xffffff7f, RZ, 0xc0, !PT ;  /* 0xffffff7fd1d17812 */ /* 0x000fc800078ec0ff */
[----:B------:R-:W-:Y:S01]  /*26c0*/  @P1 LOP3.LUT R209, R209, 0x80, RZ, 0xfc, !PT ;  /* 0x00000080d1d11812 */ /* 0x000fe200078efcff */
[----:B-1----:R-:W-:Y:S02]  /*26d0*/  IMAD.MOV.U32 R2, RZ, RZ, c[0x0][0x228] ;  /* 0x00008a00ff027624 */ /* 0x002fe400078e00ff */
[----:B--2---:R-:W-:-:S05]  /*26e0*/  IMAD.SHL.U32 R8, R5, 0x80, RZ ;  /* 0x0000008005087824 */ /* 0x004fca00078e00ff */
[----:B------:R1:W-:Y:S01]  /*26f0*/  STL [R1+0x58], R8 ;  /* 0x0000580801007387 */ /* 0x0003e20000100800 */
[----:B---3--:R-:W-:Y:S01]  /*2700*/  @P4 IMAD.IADD R2, R0, 0x1, -R4 ;  /* 0x0000000100024824 */ /* 0x008fe200078e0a04 */
[----:B------:R-:W-:-:S03]  /*2710*/  IADD3 R0, R8, 0x7f, RZ ;  /* 0x0000007f08007810 */ /* 0x000fc60007ffe0ff */
[----:B------:R-:W-:Y:S02]  /*2720*/  IMAD.IADD R250, R13, 0x1, R2 ;  /* 0x000000010dfa7824 */ /* 0x000fe400078e0202 */
[----:B------:R-:W-:-:S03]  /*2730*/  @P2 IMAD.HI.U32 R4, R0, c[0x0][0x2c8], RZ ;  /* 0x0000b20000042a27 */ /* 0x000fc600078e00ff */
[C---:B------:R-:W-:Y:S02]  /*2740*/  IADD3 R3, R250.reuse, 0x2f, RZ ;  /* 0x0000002ffa037810 */ /* 0x040fe40007ffe0ff */
[----:B------:R-:W-:Y:S02]  /*2750*/  @P2 SHF.R.U32.HI R0, RZ, c[0x0][0x2cc], R4 ;  /* 0x0000b300ff002a19 */ /* 0x000fe40000011604 */
[----:B------:R-:W-:Y:S01]  /*2760*/  IADD3 R4, R250, 0x1, -R249 ;  /* 0x00000001fa047810 */ /* 0x000fe20007ffe8f9 */
[----:B------:R-:W-:-:S04]  /*2770*/  IMAD.HI R3, R3, 0x2aaaaaab, RZ ;  /* 0x2aaaaaab03037827 */ /* 0x000fc800078e02ff */
[----:B------:R-:W-:Y:S01]  /*2780*/  IMAD.IADD R0, R4, 0x1, R0 ;  /* 0x0000000104007824 */ /* 0x000fe200078e0200 */
[----:B------:R-:W-:-:S04]  /*2790*/  SHF.R.U32.HI R5, RZ, 0x1f, R3 ;  /* 0x0000001fff057819 */ /* 0x000fc80000011603 */
[----:B------:R-:W-:Y:S02]  /*27a0*/  LEA.HI.SX32 R140, R3, R5, 0x1d ;  /* 0x00000005038c7211 */ /* 0x000fe400078feaff */
[----:B------:R-:W-:Y:S01]  /*27b0*/  IADD3 R4, R0, c[0x0][0x328], RZ ;  /* 0x0000ca0000047a10 */ /* 0x000fe20007ffe0ff */
[----:B------:R-:W-:Y:S05]  /*27c0*/  @!P1 BRA `(.L_x_874) ;  /* 0x0000010000009947 */ /* 0x000fea0003800000 */
[C---:B-1----:R-:W-:Y:S01]  /*27d0*/  ISETP.GT.AND P0, PT, R0.reuse, RZ, PT ;  /* 0x000000ff0000720c */ /* 0x042fe20003f04270 */
        /* <DEDUP_REMOVED lines=9> */
.L_x_876:
[----:B------:R-:W-:-:S13]  /*2870*/  ISETP.NE.AND P0, PT, R6, 0x1, PT ;  /* 0x000000010600780c */ /* 0x000fda0003f05270 */
[----:B------:R-:W-:-:S05]  /*2880*/  @P0 IMAD.HI.U32 R0, R3, c[0x0][0x330], RZ ;  /* 0x0000cc0003000a27 */ /* 0x000fca00078e00ff */
[----:B------:R-:W-:Y:S02]  /*2890*/  @P0 SHF.R.U32.HI R3, RZ, c[0x0][0x334], R0 ;  /* 0x0000cd00ff030a19 */ /* 0x000fe40000011600 */
.L_x_877:
[----:B------:R-:W-:Y:S05]  /*28a0*/  BSYNC B0 ;  /* 0x0000000000007941 */ /* 0x000fea0003800000 */
.L_x_875:
[----:B------:R-:W-:-:S05]  /*28b0*/  IMAD R3, R3, R6, c[0x0][0x32c] ;  /* 0x0000cb0003037624 */ /* 0x000fca00078e0206 */
[----:B------:R-:W-:-:S04]  /*28c0*/  IMNMX R4, R4, R3, PT ;  /* 0x0000000304047217 */ /* 0x000fc80003800200 */
.L_x_874:
[----:B-1----:R-:W-:Y:S01]  /*28d0*/  IADD3 R4, R4, 0x2f, RZ ;  /* 0x0000002f04047810 */ /* 0x002fe20007ffe0ff */
[----:B------:R-:W-:-:S04]  /*28e0*/  @P2 IMAD.HI.U32 R3, R8, c[0x0][0x2c8], RZ ;  /* 0x0000b20008032a27 */ /* 0x000fc800078e00ff */
[----:B------:R-:W-:-:S04]  /*28f0*/  IMAD.HI R4, R4, 0x2aaaaaab, RZ ;  /* 0x2aaaaaab04047827 */ /* 0x000fc800078e02ff */
[----:B------:R-:W-:Y:S01]  /*2900*/  IMAD.MOV.U32 R0, RZ, RZ, R8 ;  /* 0x000000ffff007224 */ /* 0x000fe200078e0008 */
[----:B------:R-:W-:Y:S01]  /*2910*/  @P2 SHF.R.U32.HI R0, RZ, c[0x0][0x2cc], R3 ;  /* 0x0000b300ff002a19 */ /* 0x000fe20000011603 */
[----:B------:R-:W-:Y:S01]  /*2920*/  IMAD.IADD R211, R250, 0x1, -R249 ;  /* 0x00000001fad37824 */ /* 0x000fe200078e0af9 */
[----:B------:R-:W-:-:S03]  /*2930*/  SHF.R.U32.HI R3, RZ, 0x1f, R4 ;  /* 0x0000001fff037819 */ /* 0x000fc60000011604 */
[----:B------:R-:W-:Y:S01]  /*2940*/  IMAD.IADD R0, R211, 0x1, R0 ;  /* 0x00000001d3007824 */ /* 0x000fe200078e0200 */
[----:B------:R-:W-:-:S04]  /*2950*/  LEA.HI.SX32 R4, R4, R3, 0x1d ;  /* 0x0000000304047211 */ /* 0x000fc800078feaff */
[----:B------:R-:W-:Y:S02]  /*2960*/  IADD3 R3, R0, -c[0x0][0x324], RZ ;  /* 0x8000c90000037a10 */ /* 0x000fe40007ffe0ff */
        /* <DEDUP_REMOVED lines=11> */
.L_x_880:
[----:B------:R-:W-:-:S13]  /*2a20*/  ISETP.NE.AND P0, PT, R6, 0x1, PT ;  /* 0x000000010600780c */ /* 0x000fda0003f05270 */
[----:B------:R-:W-:-:S05]  /*2a30*/  @P0 IMAD.HI.U32 R4, R0, c[0x0][0x330], RZ ;  /* 0x0000cc0000040a27 */ /* 0x000fca00078e00ff */
[----:B------:R-:W-:Y:S02]  /*2a40*/  @P0 SHF.R.U32.HI R0, RZ, c[0x0][0x334], R4 ;  /* 0x0000cd00ff000a19 */ /* 0x000fe40000011604 */
.L_x_881:
[----:B------:R-:W-:Y:S05]  /*2a50*/  BSYNC B0 ;  /* 0x0000000000007941 */ /* 0x000fea0003800000 */
.L_x_879:
[----:B------:R-:W-:-:S05]  /*2a60*/  IMAD R0, R0, c[0x0][0x32c], RZ ;  /* 0x0000cb0000007a24 */ /* 0x000fca00078e02ff */
[----:B------:R-:W-:-:S04]  /*2a70*/  IMNMX R3, R3, R0, !PT ;  /* 0x0000000003037217 */ /* 0x000fc80007800200 */
.L_x_878:
        /* <DEDUP_REMOVED lines=12> */
[----:B------:R-:W-:Y:S02]  /*2b40*/  SHF.R.U32.HI R9, RZ, 0x10, R3 ;  /* 0x00000010ff097819 */ /* 0x000fe40000011603 */
[----:B------:R-:W-:Y:S02]  /*2b50*/  LOP3.LUT R20, R3, 0xff, RZ, 0xc0, !PT ;  /* 0x000000ff03147812 */ /* 0x000fe400078ec0ff */
[C---:B------:R-:W-:Y:S01]  /*2b60*/  ISETP.NE.AND P1, PT, R9.reuse, RZ, PT ;  /* 0x000000ff0900720c */ /* 0x040fe20003f25270 */
[----:B------:R1:W-:Y:S03]  /*2b70*/  STL [R1+0x84], R9 ;  /* 0x0000840901007387 */ /* 0x0003e60000100800 */
[----:B------:R-:W-:Y:S01]  /*2b80*/  SEL R125, R9, c[0x0][0x338], P1 ;  /* 0x0000ce00097d7a07 */ /* 0x000fe20000800000 */
[----:B------:R1:W-:Y:S01]  /*2b90*/  STL [R1+0xa8], R20 ;  /* 0x0000a81401007387 */ /* 0x0003e20000100800 */
[----:B------:R-:W-:Y:S05]  /*2ba0*/  @!P0 BRA `(.L_x_883) ;  /* 0x000001d000008947 */ /* 0x000fea0003800000 */
[----:B------:R-:W-:Y:S02]  /*2bb0*/  IABS R3, R125 ;  /* 0x0000007d00037213 */ /* 0x000fe40000000000 */
[----:B------:R-:W-:-:S02]  /*2bc0*/  IADD3 R4, R125, -0x1, R8 ;  /* 0xffffffff7d047810 */ /* 0x000fc40007ffe008 */
[----:B------:R-:W2:Y:S03]  /*2bd0*/  I2F.RP R0, R3 ;  /* 0x0000000300007306 */ /* 0x000ea60000209400 */
[----:B-1----:R-:W-:Y:S02]  /*2be0*/  IMAD.IADD R9, R4, 0x1, -R6 ;  /* 0x0000000104097824 */ /* 0x002fe400078e0a06 */
[----:B------:R-:W-:-:S03]  /*2bf0*/  IMAD.MOV.U32 R4, RZ, RZ, RZ ;  /* 0x000000ffff047224 */ /* 0x000fc600078e00ff */
[----:B------:R-:W-:Y:S01]  /*2c00*/  IABS R12, R9 ;  /* 0x00000009000c7213 */ /* 0x000fe20000000000 */
[----:B--2---:R-:W1:Y:S02]  /*2c10*/  MUFU.RCP R0, R0 ;  /* 0x0000000000007308 */ /* 0x004e640000001000 */
[----:B-1----:R-:W-:-:S06]  /*2c20*/  IADD3 R0, R0, 0xffffffe, RZ ;  /* 0x0ffffffe00007810 */ /* 0x002fcc0007ffe0ff */
[----:B------:R-:W1:Y:S02]  /*2c30*/  F2I.FTZ.U32.TRUNC.NTZ R5, R0 ;  /* 0x0000000000057305 */ /* 0x000e64000021f000 */
        /* <DEDUP_REMOVED lines=20> */
.L_x_883:
[----:B------:R-:W-:Y:S05]  /*2d80*/  BSYNC B0 ;  /* 0x0000000000007941 */ /* 0x000fea0003800000 */
.L_x_882:
[----:B------:R-:W-:-:S04]  /*2d90*/  IMAD R3, R20, R0, R6 ;  /* 0x0000000014037224 */ /* 0x000fc800078e0206 */
[C---:B------:R-:W-:Y:S02]  /*2da0*/  IMAD.IADD R0, R3.reuse, 0x1, R0 ;  /* 0x0000000103007824 */ /* 0x040fe400078e0200 */
[----:B------:R-:W-:-:S03]  /*2db0*/  IMAD R3, R3, 0x30, -R13 ;  /* 0x0000003003037824 */ /* 0x000fc600078e0a0d */
[----:B------:R-:W-:Y:S02]  /*2dc0*/  IMNMX R0, R8, R0, PT ;  /* 0x0000000008007217 */ /* 0x000fe40003800200 */
[----:B------:R-:W-:-:S03]  /*2dd0*/  IMNMX R3, RZ, R3, !PT ;  /* 0x00000003ff037217 */ /* 0x000fc60007800200 */
[----:B------:R-:W-:Y:S02]  /*2de0*/  IMAD R0, R0, 0x30, -R13 ;  /* 0x0000003000007824 */ /* 0x000fe400078e0a0d */
[----:B------:R-:W-:-:S03]  /*2df0*/  IMAD.WIDE.U32 R4, R3, -0x55555555, RZ ;  /* 0xaaaaaaab03047825 */ /* 0x000fc600078e00ff */
        /* <DEDUP_REMOVED lines=10> */
[----:B-1----:R-:W2:Y:S04]  /*2ea0*/  LDL.64 R20, [R1] ;  /* 0x0000000001147983 */ /* 0x002ea80000100a00 */
[----:B------:R-:W3:Y:S04]  /*2eb0*/  LDL R13, [R1+0x8] ;  /* 0x00000800010d7983 */ /* 0x000ee80000100800 */
[----:B------:R-:W4:Y:S04]  /*2ec0*/  LDL R11, [R1+0x3c] ;  /* 0x00003c00010b7983 */ /* 0x000f280000100800 */
[----:B------:R-:W1:Y:S01]  /*2ed0*/  S2R R10, SR_TID.X ;  /* 0x00000000000a7919 */ /* 0x000e620000002100 */
[----:B------:R-:W-:-:S02]  /*2ee0*/  SHF.R.S32.HI R3, RZ, 0x1f, R15 ;  /* 0x0000001fff037819 */ /* 0x000fc4000001140f */
[----:B-1----:R-:W-:-:S04]  /*2ef0*/  SHF.R.S32.HI R9, RZ, 0x1f, R10 ;  /* 0x0000001fff097819 */ /* 0x002fc8000001140a */
[----:B------:R-:W-:-:S04]  /*2f00*/  LEA.HI R9, R9, R10, RZ, 0x2 ;  /* 0x0000000a09097211 */ /* 0x000fc800078f10ff */
[----:B------:R-:W-:-:S04]  /*2f10*/  SHF.R.S32.HI R9, RZ, 0x2, R9 ;  /* 0x00000002ff097819 */ /* 0x000fc80000011409 */
[----:B------:R-:W-:-:S04]  /*2f20*/  IADD3 R88, P0, R9, R15, RZ ;  /* 0x0000000f09587210 */ /* 0x000fc80007f1e0ff */
[----:B------:R-:W-:-:S05]  /*2f30*/  LEA.HI.X.SX32 R89, R9, R3, 0x1, P0 ;  /* 0x0000000309597211 */ /* 0x000fca00000f0eff */
[----:B------:R-:W-:Y:S01]  /*2f40*/  IMAD R3, R89, c[0x0][0x238], RZ ;  /* 0x00008e0059037a24 */ /* 0x000fe200078e02ff */
[----:B------:R-:W-:Y:S02]  /*2f50*/  IADD3 R31, R0, -0x1, RZ ;  /* 0xffffffff001f7810 */ /* 0x000fe40007ffe0ff */
[----:B------:R-:W-:Y:S01]  /*2f60*/  SHF.R.S32.HI R10, RZ, 0x1f, R19 ;  /* 0x0000001fff0a7819 */ /* 0x000fe20000011413 */
[----:B------:R-:W-:Y:S01]  /*2f70*/  IMAD R3, R88, c[0x0][0x23c], R3 ;  /* 0x00008f0058037a24 */ /* 0x000fe200078e0203 */
[----:B------:R-:W-:Y:S02]  /*2f80*/  LOP3.LUT R26, R16, 0xffff, RZ, 0xc0, !PT ;  /* 0x0000ffff101a7812 */ /* 0x000fe400078ec0ff */
[----:B------:R-:W-:Y:S02]  /*2f90*/  SEL R12, R10, RZ, !P4 ;  /* 0x000000ff0a0c7207 */ /* 0x000fe40006000000 */
[----:B------:R-:W-:Y:S01]  /*2fa0*/  SEL R16, R19, RZ, !P4 ;  /* 0x000000ff13107207 */ /* 0x000fe20006000000 */
[----:B------:R-:W-:-:S02]  /*2fb0*/  IMAD.MOV.U32 R128, RZ, RZ, 0x30 ;  /* 0x00000030ff807424 */ /* 0x000fc400078e00ff */
[----:B------:R-:W-:Y:S02]  /*2fc0*/  IMAD R0, R12, c[0x0][0x248], RZ ;  /* 0x000092000c007a24 */ /* 0x000fe400078e02ff */
[----:B------:R-:W-:Y:S02]  /*2fd0*/  IMAD R142, R128, c[0x0][0x23c], RZ ;  /* 0x00008f00808e7a24 */ /* 0x000fe400078e02ff */
[----:B------:R-:W-:Y:S02]  /*2fe0*/  IMAD R6, R16, c[0x0][0x24c], R0 ;  /* 0x0000930010067a24 */ /* 0x000fe400078e0200 */
[----:B------:R-:W-:-:S04]  /*2ff0*/  IMAD.WIDE.U32 R132, R128, c[0x0][0x238], RZ ;  /* 0x00008e0080847a25 */ /* 0x000fc800078e00ff */
[----:B------:R-:W-:Y:S01]  /*3000*/  IMAD.IADD R142, R133, 0x1, R142 ;  /* 0x00000001858e7824 */ /* 0x000fe200078e028e */
[----:B------:R-:W-:Y:S01]  /*3010*/  ISETP.GE.AND P3, PT, R252, c[0x0][0x1d4], PT ;  /* 0x00007500fc007a0c */ /* 0x000fe20003f66270 */
[----:B------:R-:W-:Y:S02]  /*3020*/  IMAD.MOV.U32 R143, RZ, RZ, c[0x0][0x238] ;  /* 0x00008e00ff8f7624 */ /* 0x000fe400078e00ff */
[----:B------:R-:W-:-:S05]  /*3030*/  IMAD.MOV.U32 R141, RZ, RZ, 0x5 ;  /* 0x00000005ff8d7424 */ /* 0x000fca00078e00ff */
[C---:B------:R-:W-:Y:S01]  /*3040*/  SHF.L.U64.HI R141, R143.reuse, R141, c[0x0][0x23c] ;  /* 0x00008f008f8d7619 */ /* 0x040fe2000001028d */
[----:B------:R-:W-:Y:S02]  /*3050*/  IMAD.SHL.U32 R143, R143, 0x20, RZ ;  /* 0x000000208f8f7824 */ /* 0x000fe400078e00ff */
[----:B--2---:R-:W-:-:S04]  /*3060*/  IMAD.WIDE.U32 R4, R88, c[0x0][0x238], R20 ;  /* 0x00008e0058047a25 */ /* 0x004fc800078e0014 */
[----:B------:R-:W-:Y:S02]  /*3070*/  IMAD.IADD R5, R5, 0x1, R3 ;  /* 0x0000000105057824 */ /* 0x000fe400078e0203 */
[----:B------:R-:W-:Y:S02]  /*3080*/  IMAD R3, R31, -0x30, R2 ;  /* 0xffffffd01f037824 */ /* 0x000fe400078e0202 */
[----:B------:R-:W-:-:S03]  /*3090*/  IMAD.WIDE.U32 R4, R26, c[0x0][0x240], R4 ;  /* 0x000090001a047a25 */ /* 0x000fc600078e0004 */
[----:B------:R-:W-:Y:S01]  /*30a0*/  IMNMX R3, R3, 0x30, PT ;  /* 0x0000003003037817 */ /* 0x000fe20003800200 */
[----:B------:R-:W-:-:S04]  /*30b0*/  IMAD R5, R26, c[0x0][0x244], R5 ;  /* 0x000091001a057a24 */ /* 0x000fc800078e0205 */
[----:B------:R-:W-:Y:S02]  /*30c0*/  IMAD.IADD R0, R3, 0x1, -R9 ;  /* 0x0000000103007824 */ /* 0x000fe400078e0a09 */
[----:B------:R-:W-:-:S03]  /*30d0*/  IMAD.WIDE.U32 R92, R16, c[0x0][0x248], R4 ;  /* 0x00009200105c7a25 */ /* 0x000fc600078e0004 */
[----:B------:R-:W-:Y:S01]  /*30e0*/  ISETP.GE.AND P1, PT, R0, 0x1, PT ;  /* 0x000000010000780c */ /* 0x000fe20003f26270 */
[----:B------:R-:W-:Y:S01]  /*30f0*/  IMAD R3, R142, R31, RZ ;  /* 0x0000001f8e037224 */ /* 0x000fe200078e02ff */
[----:B------:R-:W-:Y:S01]  /*3100*/  SHF.R.S32.HI R4, RZ, 0x1f, R31 ;  /* 0x0000001fff047819 */ /* 0x000fe2000001141f */
[----:B------:R-:W-:Y:S02]  /*3110*/  IMAD.IADD R91, R93, 0x1, R6 ;  /* 0x000000015d5b7824 */ /* 0x000fe400078e0206 */
[----:B------:R-:W-:Y:S02]  /*3120*/  IMAD.MOV.U32 R90, RZ, RZ, R92 ;  /* 0x000000ffff5a7224 */ /* 0x000fe400078e005c */
[-C--:B------:R-:W-:Y:S02]  /*3130*/  IMAD R3, R4, R132.reuse, R3 ;  /* 0x0000008404037224 */ /* 0x080fe400078e0203 */
[----:B------:R-:W-:Y:S01]  /*3140*/  IMAD.WIDE.U32 R8, R31, R132, R90 ;  /* 0x000000841f087225 */ /* 0x000fe200078e005a */
[----:B------:R-:W-:-:S03]  /*3150*/  ISETP.GE.AND P5, PT, R20, c[0x0][0x1d4], PT ;  /* 0x0000750014007a0c */ /* 0x000fc60003fa6270 */
[----:B------:R-:W-:Y:S01]  /*3160*/  IMAD.IADD R3, R9, 0x1, R3 ;  /* 0x0000000109037824 */ /* 0x000fe200078e0203 */
[C---:B------:R-:W-:Y:S02]  /*3170*/  @P1 LEA R4, P0, R8.reuse, c[0x0][0x220], 0x1 ;  /* 0x0000880008041a11 */ /* 0x040fe400078008ff */
[----:B---3--:R-:W-:Y:S02]  /*3180*/  ISETP.GE.AND P2, PT, R13, c[0x0][0x1d4], PT ;  /* 0x000075000d007a0c */ /* 0x008fe40003f46270 */
[----:B------:R-:W-:Y:S02]  /*3190*/  @P1 LEA.HI.X R5, R8, c[0x0][0x224], R3, 0x1, P0 ;  /* 0x0000890008051a11 */ /* 0x000fe400000f0c03 */
[----:B------:R-:W-:Y:S01]  /*31a0*/  ISETP.GT.AND P0, PT, R0, 0x20, PT ;  /* 0x000000200000780c */ /* 0x000fe20003f04270 */
[----:B----4-:R-:W-:-:S05]  /*31b0*/  @P1 IMAD.SHL.U32 R0, R11, 0x2, RZ ;  /* 0x000000020b001824 */ /* 0x010fca00078e00ff */
[----:B------:R-:W-:Y:S01]  /*31c0*/  @!PT LDS RZ, [RZ] ;  /* 0x00000000fffff984 */ /* 0x000fe20000000800 */
[----:B------:R-:W-:Y:S01]  /*31d0*/  @!PT LDS RZ, [RZ] ;  /* 0x00000000fffff984 */ /* 0x000fe20000000800 */
[----:B------:R-:W-:Y:S01]  /*31e0*/  @!PT LDS RZ, [RZ] ;  /* 0x00000000fffff984 */ /* 0x000fe20000000800 */
[----:B------:R1:W-:Y:S04]  /*31f0*/  @P1 LDGSTS.E.BYPASS.LTC128B.128 [R0+0x3c80], [R4.64], !P5 ;  /* 0x03c8000004001fae */ /* 0x0003e8000e901d48 */
[----:B------:R1:W-:Y:S04]  /*3200*/  @P1 LDGSTS.E.BYPASS.LTC128B.128 [R0+0x4880], [R4.64+0x40], !P3 ;  /* 0x0488004004001fae */ /* 0x0003e8000d901d48 */
[----:B------:R1:W-:Y:S02]  /*3210*/  @P1 LDGSTS.E.BYPASS.LTC128B.128 [R0+0x5480], [R4.64+0x80], !P2 ;  /* 0x0548008004001fae */ /* 0x0003e4000d101d48 */
[----:B-1----:R-:W-:-:S05]  /*3220*/  @P0 IADD3 R0, P1, R143, R8, RZ ;  /* 0x000000088f000210 */ /* 0x002fca0007f3e0ff */
[----:B------:R-:W-:Y:S01]  /*3230*/  @P0 IMAD.X R3, R3, 0x1, R141, P1 ;  /* 0x0000000103030824 */ /* 0x000fe200008e068d */
[----:B------:R-:W-:-:S04]  /*3240*/  @P0 LEA R4, P1, R0, c[0x0][0x220], 0x1 ;  /* 0x0000880000040a11 */ /* 0x000fc800078208ff */
[----:B------:R-:W-:Y:S02]  /*3250*/  @P0 LEA.HI.X R5, R0, c[0x0][0x224], R3, 0x1, P1 ;  /* 0x0000890000050a11 */ /* 0x000fe400008f0c03 */
[----:B------:R-:W-:-:S04]  /*3260*/  ISETP.NE.U32.AND P1, PT, RZ, c[0x0][0x340], PT ;  /* 0x0000d000ff007a0c */ /* 0x000fc80003f25070 */
[----:B------:R-:W-:-:S13]  /*3270*/  ISETP.NE.AND.EX P1, PT, RZ, c[0x0][0x344], PT, P1 ;  /* 0x0000d100ff007a0c */ /* 0x000fda0003f25310 */
[----:B------:R-:W-:-:S05]  /*3280*/  @P1 IMAD.WIDE R8, R19, R18, c[0x0][0x340] ;  /* 0x0000d00013081625 */ /* 0x000fca00078e0212 */
[----:B------:R-:W2:Y:S01]  /*3290*/  @P1 LDG.E R3, [R8.64] ;  /* 0x0000000808031981 */ /* 0x000ea2000c1e1900 */
[----:B------:R-:W-:-:S04]  /*32a0*/  LOP3.LUT R209, R209, 0xfffffffb, RZ, 0xc0, !PT ;  /* 0xfffffffbd1d17812 */ /* 0x000fc800078ec0ff */
[----:B------:R-:W-:Y:S01]  /*32b0*/  @P5 LOP3.LUT R209, R209, 0x4, RZ, 0xfc, !PT ;  /* 0x00000004d1d15812 */ /* 0x000fe200078efcff */
[----:B------:R-:W-:-:S03]  /*32c0*/  @P0 IMAD.SHL.U32 R0, R11, 0x2, RZ ;  /* 0x000000020b000824 */ /* 0x000fc600078e00ff */
[----:B------:R-:W-:Y:S02]  /*32d0*/  LOP3.LUT R209, R209, 0xfffffffd, RZ, 0xc0, !PT ;  /* 0xfffffffdd1d17812 */ /* 0x000fe400078ec0ff */
[----:B------:R1:W-:Y:S02]  /*32e0*/  @P0 LDGSTS.E.BYPASS.LTC128B.128 [R0+0x4480], [R4.64], !P5 ;  /* 0x0448000004000fae */ /* 0x0003e4000e901d48 */
[----:B------:R-:W-:Y:S02]  /*32f0*/  @P3 LOP3.LUT R209, R209, 0x2, RZ, 0xfc, !PT ;  /* 0x00000002d1d13812 */ /* 0x000fe400078efcff */
[----:B------:R1:W-:Y:S02]  /*3300*/  @P0 LDGSTS.E.BYPASS.LTC128B.128 [R0+0x5080], [R4.64+0x40], !P3 ;  /* 0x0508004004000fae */ /* 0x0003e4000d901d48 */
[----:B------:R-:W-:Y:S02]  /*3310*/  LOP3.LUT R209, R209, 0xfffffffe, RZ, 0xc0, !PT ;  /* 0xfffffffed1d17812 */ /* 0x000fe400078ec0ff */
[----:B------:R1:W-:Y:S01]  /*3320*/  @P0 LDGSTS.E.BYPASS.LTC128B.128 [R0+0x5c80], [R4.64+0x80], !P2 ;  /* 0x05c8008004000fae */ /* 0x0003e2000d101d48 */
[----:B------:R-:W-:-:S03]  /*3330*/  SHF.R.S32.HI R165, RZ, 0x1f, R164 ;  /* 0x0000001fffa57819 */ /* 0x000fc600000114a4 */
[----:B------:R-:W0:Y:S01]  /*3340*/  LDGDEPBAR ;  /* 0x00000000000079af */ /* 0x000e220000000000 */
[----:B------:R-:W-:Y:S01]  /*3350*/  WARPSYNC 0xffffffff ;  /* 0xffffffff00007948 */ /* 0x000fe20003800000 */
[----:B------:R-:W-:Y:S02]  /*3360*/  @P2 LOP3.LUT R209, R209, 0x1, RZ, 0xfc, !PT ;  /* 0x00000001d1d12812 */ /* 0x000fe400078efcff */
[----:B------:R-:W-:Y:S02]  /*3370*/  ISETP.GE.AND P2, PT, R110, c[0x0][0x27c], PT ;  /* 0x00009f006e007a0c */ /* 0x000fe40003f46270 */
[----:B------:R-:W-:Y:S02]  /*3380*/  SHF.R.S32.HI R13, RZ, 0x1f, R138 ;  /* 0x0000001fff0d7819 */ /* 0x000fe4000001148a */
[----:B-----5:R-:W-:Y:S01]  /*3390*/  SHF.R.S32.HI R24, RZ, 0x1f, R126 ;  /* 0x0000001fff187819 */ /* 0x020fe2000001147e */
[----:B-1----:R-:W-:-:S04]  /*33a0*/  IMAD.MOV.U32 R0, RZ, RZ, c[0x0][0x27c] ;  /* 0x00009f00ff007624 */ /* 0x002fc800078e00ff */
[----:B------:R-:W-:Y:S01]  /*33b0*/  IMAD.SHL.U32 R65, R0, 0x2, RZ ;  /* 0x0000000200417824 */ /* 0x000fe200078e00ff */
[--C-:B--2---:R-:W-:Y:S01]  /*33c0*/  @P1 SHF.R.S32.HI R9, RZ, 0x1f, R3.reuse ;  /* 0x0000001fff091819 */ /* 0x104fe20000011403 */
[----:B------:R-:W-:Y:S02]  /*33d0*/  @P1 IMAD.MOV.U32 R8, RZ, RZ, R3 ;  /* 0x000000ffff081224 */ /* 0x000fe400078e0003 */
[----:B------:R-:W-:Y:S02]  /*33e0*/  @!P1 IMAD.MOV.U32 R8, RZ, RZ, R19 ;  /* 0x000000ffff089224 */ /* 0x000fe400078e0013 */
[----:B------:R-:W-:Y:S02]  /*33f0*/  @!P1 IMAD.MOV.U32 R9, RZ, RZ, R10 ;  /* 0x000000ffff099224 */ /* 0x000fe400078e000a */
[----:B------:R-:W-:Y:S01]  /*3400*/  IMAD.WIDE.U32 R4, R26, c[0x0][0x260], R20 ;  /* 0x000098001a047a25 */ /* 0x000fe200078e0014 */
[----:B------:R-:W2:Y:S04]  /*3410*/  LDL R27, [R1+0x6c] ;  /* 0x00006c00011b7983 */ /* 0x000ea80000100800 */
[----:B------:R-:W3:Y:S01]  /*3420*/  LDL R21, [R1+0x68] ;  /* 0x0000680001157983 */ /* 0x000ee20000100800 */
[----:B------:R-:W-:-:S02]  /*3430*/  IMAD R0, R13, c[0x0][0x280], RZ ;  /* 0x0000a0000d007a24 */ /* 0x000fc400078e02ff */
[----:B------:R-:W-:Y:S02]  /*3440*/  IMAD R6, R12, c[0x0][0x268], RZ ;  /* 0x00009a000c067a24 */ /* 0x000fe400078e02ff */
[----:B------:R-:W-:Y:S02]  /*3450*/  IMAD R3, R13, c[0x0][0x290], RZ ;  /* 0x0000a4000d037a24 */ /* 0x000fe400078e02ff */
[C---:B------:R-:W-:Y:S02]  /*3460*/  IMAD R0, R138.reuse, c[0x0][0x284], R0 ;  /* 0x0000a1008a007a24 */ /* 0x040fe400078e0200 */
[----:B------:R-:W-:-:S04]  /*3470*/  IMAD.WIDE.U32 R12, R138, c[0x0][0x280], R110 ;  /* 0x0000a0008a0c7a25 */ /* 0x000fc800078e006e */
[----:B------:R-:W-:Y:S01]  /*3480*/  IMAD.WIDE.U32 R10, R138, c[0x0][0x280], R164 ;  /* 0x0000a0008a0a7a25 */ /* 0x000fe200078e00a4 */
[----:B------:R-:W-:-:S03]  /*3490*/  IADD3 R13, R0, R13, RZ ;  /* 0x0000000d000d7210 */ /* 0x000fc60007ffe0ff */
[----:B------:R-:W-:Y:S02]  /*34a0*/  IMAD.IADD R124, R14, 0x1, R17 ;  /* 0x000000010e7c7824 */ /* 0x000fe400078e0211 */
[----:B------:R-:W-:Y:S02]  /*34b0*/  IMAD R5, R26, c[0x0][0x264], R5 ;  /* 0x000099001a057a24 */ /* 0x000fe400078e0205 */
[----:B------:R-:W-:Y:S01]  /*34c0*/  IMAD.IADD R17, R11, 0x1, R0 ;  /* 0x000000010b117824 */ /* 0x000fe200078e0200 */
[----:B------:R-:W-:Y:S02]  /*34d0*/  SEL R0, RZ, c[0x0][0x27c], !P2 ;  /* 0x00009f00ff007a07 */ /* 0x000fe40005000000 */
[----:B------:R-:W-:Y:S01]  /*34e0*/  ISETP.GE.AND P1, PT, R137, c[0x0][0x27c], PT ;  /* 0x00009f0089007a0c */ /* 0x000fe20003f26270 */
[----:B------:R-:W-:Y:S01]  /*34f0*/  IMAD R25, R16, c[0x0][0x26c], R6 ;  /* 0x00009b0010197a24 */ /* 0x000fe200078e0206 */
[----:B------:R-:W-:Y:S01]  /*3500*/  ISETP.GE.AND P3, PT, R136, c[0x0][0x27c], PT ;  /* 0x00009f0088007a0c */ /* 0x000fe20003f66270 */
[----:B------:R-:W-:Y:S01]  /*3510*/  IMAD.WIDE.U32 R82, R16, c[0x0][0x268], R4 ;  /* 0x00009a0010527a25 */ /* 0x000fe200078e0004 */
[----:B------:R-:W-:-:S02]  /*3520*/  MOV R16, R10 ;  /* 0x0000000a00107202 */ /* 0x000fc40000000f00 */
[----:B------:R-:W-:Y:S01]  /*3530*/  SEL R10, RZ, c[0x0][0x27c], !P1 ;  /* 0x00009f00ff0a7a07 */ /* 0x000fe20004800000 */
[C---:B------:R-:W-:Y:S02]  /*3540*/  IMAD R3, R138.reuse, c[0x0][0x294], R3 ;  /* 0x0000a5008a037a24 */ /* 0x040fe400078e0203 */
[----:B------:R-:W-:Y:S01]  /*3550*/  IMAD.WIDE.U32 R4, R138, c[0x0][0x290], R110 ;  /* 0x0000a4008a047a25 */ /* 0x000fe200078e006e */
[----:B------:R-:W-:-:S03]  /*3560*/  SEL R6, RZ, c[0x0][0x27c], !P3 ;  /* 0x00009f00ff067a07 */ /* 0x000fc60005800000 */
[----:B------:R-:W-:-:S04]  /*3570*/  IMAD.WIDE.U32 R14, R138, c[0x0][0x290], R164 ;  /* 0x0000a4008a0e7a25 */ /* 0x000fc800078e00a4 */
[----:B------:R-:W-:Y:S01]  /*3580*/  IMAD.IADD R0, R110, 0x1, R0 ;  /* 0x000000016e007824 */ /* 0x000fe200078e0200 */
[----:B------:R-:W-:Y:S01]  /*3590*/  IADD3 R11, R3, R5, RZ ;  /* 0x00000005030b7210 */ /* 0x000fe20007ffe0ff */
[----:B------:R-:W-:Y:S02]  /*35a0*/  IMAD.IADD R15, R15, 0x1, R3 ;  /* 0x000000010f0f7824 */ /* 0x000fe400078e0203 */
[----:B------:R-:W-:Y:S01]  /*35b0*/  IMAD.IADD R3, R137, 0x1, R10 ;  /* 0x0000000189037824 */ /* 0x000fe200078e020a */
[----:B------:R-:W-:Y:S01]  /*35c0*/  SHF.R.S32.HI R5, RZ, 0x1f, R0 ;  /* 0x0000001fff057819 */ /* 0x000fe20000011400 */
[----:B------:R-:W-:Y:S01]  /*35d0*/  IMAD.IADD R6, R136, 0x1, R6 ;  /* 0x0000000188067824 */ /* 0x000fe200078e0206 */
[----:B------:R-:W-:Y:S02]  /*35e0*/  MOV R10, R4 ;  /* 0x00000004000a7202 */ /* 0x000fe40000000f00 */
[----:B------:R-:W-:Y:S02]  /*35f0*/  LEA.HI R4, R5, R0, RZ, 0x5 ;  /* 0x0000000005047211 */ /* 0x000fe400078f28ff */
[----:B------:R-:W-:-:S02]  /*3600*/  SHF.R.S32.HI R18, RZ, 0x1f, R3 ;  /* 0x0000001fff127819 */ /* 0x000fc40000011403 */
[----:B------:R-:W-:Y:S02]  /*3610*/  LEA.HI R5, R5, R0, RZ, 0x3 ;  /* 0x0000000005057211 */ /* 0x000fe400078f18ff */
[----:B------:R-:W-:Y:S02]  /*3620*/  SHF.R.S32.HI R0, RZ, 0x1f, R6 ;  /* 0x0000001fff007819 */ /* 0x000fe40000011406 */
[----:B------:R-:W-:Y:S02]  /*3630*/  SHF.R.S32.HI R20, RZ, 0x5, R4 ;  /* 0x00000005ff147819 */ /* 0x000fe40000011404 */
[CC--:B------:R-:W-:Y:S02]  /*3640*/  LEA.HI R4, R18.reuse, R3.reuse, RZ, 0x3 ;  /* 0x0000000312047211 */ /* 0x0c0fe400078f18ff */
[----:B------:R-:W-:Y:S02]  /*3650*/  LEA.HI R18, R18, R3, RZ, 0x5 ;  /* 0x0000000312127211 */ /* 0x000fe400078f28ff */
[----:B------:R-:W-:-:S02]  /*3660*/  LEA.HI R3, R0, R6, RZ, 0x3 ;  /* 0x0000000600037211 */ /* 0x000fc400078f18ff */
[----:B------:R-:W-:Y:S01]  /*3670*/  LEA.HI R0, R0, R6, RZ, 0x5 ;  /* 0x0000000600007211 */ /* 0x000fe200078f28ff */
[----:B------:R-:W-:Y:S01]  /*3680*/  IMAD.MOV.U32 R145, RZ, RZ, c[0x0][0x2b8] ;  /* 0x0000ae00ff917624 */ /* 0x000fe200078e00ff */
[----:B------:R-:W-:Y:S02]  /*3690*/  SHF.R.S32.HI R18, RZ, 0x5, R18 ;  /* 0x00000005ff127819 */ /* 0x000fe40000011412 */
[----:B------:R-:W-:Y:S01]  /*36a0*/  SHF.R.S32.HI R0, RZ, 0x5, R0 ;  /* 0x00000005ff007819 */ /* 0x000fe20000011400 */
[----:B------:R-:W-:Y:S01]  /*36b0*/  IMAD R23, R20, 0x600, R7 ;  /* 0x0000060014177824 */ /* 0x000fe200078e0207 */
[----:B------:R-:W-:Y:S02]  /*36c0*/  MOV R144, c[0x0][0x27c] ;  /* 0x00009f0000907a02 */ /* 0x000fe40000000f00 */
[----:B------:R-:W-:Y:S02]  /*36d0*/  ISETP.NE.AND P4, PT, R145, 0x1, PT ;  /* 0x000000019100780c */ /* 0x000fe40003f85270 */
[----:B------:R-:W-:-:S02]  /*36e0*/  ISETP.GE.AND P0, PT, R144, 0x1, PT ;  /* 0x000000019000780c */ /* 0x000fc40003f06270 */
[----:B------:R-:W-:Y:S01]  /*36f0*/  LOP3.LUT R209, R209, 0xffffffef, RZ, 0xc0, !PT ;  /* 0xffffffefd1d17812 */ /* 0x000fe200078ec0ff */
[----:B------:R-:W-:-:S03]  /*3700*/  IMAD.WIDE.U32 R106, R8, c[0x0][0x2b0], RZ ;  /* 0x0000ac00086a7a25 */ /* 0x000fc600078e00ff */
[----:B------:R-:W-:Y:S01]  /*3710*/  LOP3.LUT R209, R209, 0xfffffff7, RZ, 0xc0, !PT ;  /* 0xfffffff7d1d17812 */ /* 0x000fe200078ec0ff */
[C---:B------:R-:W-:Y:S01]  /*3720*/  IMAD R134, R128.reuse, c[0x0][0x284], RZ ;  /* 0x0000a10080867a24 */ /* 0x040fe200078e02ff */
[----:B------:R-:W-:Y:S01]  /*3730*/  LOP3.LUT R87, R5, 0xfffffff8, RZ, 0xc0, !PT ;  /* 0xfffffff805577812 */ /* 0x000fe200078ec0ff */
[----:B------:R-:W-:Y:S01]  /*3740*/  IMAD R135, R128, c[0x0][0x294], RZ ;  /* 0x0000a50080877a24 */ /* 0x000fe200078e02ff */
[----:B------:R-:W-:Y:S01]  /*3750*/  LOP3.LUT R86, R4, 0xfffffff8, RZ, 0xc0, !PT ;  /* 0xfffffff804567812 */ /* 0x000fe200078ec0ff */
[----:B------:R-:W-:Y:S01]  /*3760*/  IMAD.WIDE.U32 R130, R128, c[0x0][0x280], RZ ;  /* 0x0000a00080827a25 */ /* 0x000fe200078e00ff */
[----:B------:R-:W-:Y:S02]  /*3770*/  LOP3.LUT R85, R3, 0xfffffff8, RZ, 0xc0, !PT ;  /* 0xfffffff803557812 */ /* 0x000fe400078ec0ff */
[----:B------:R-:W-:Y:S01]  /*3780*/  @P4 LOP3.LUT R209, R209, 0x8, RZ, 0xfc, !PT ;  /* 0x00000008d1d14812 */ /* 0x000fe200078efcff */
[----:B------:R-:W-:-:S04]  /*3790*/  IMAD.WIDE.U32 R100, R126, c[0x0][0x280], R16 ;  /* 0x0000a0007e647a25 */ /* 0x000fc800078e0010 */
[----:B------:R-:W-:-:S04]  /*37a0*/  IMAD.WIDE.U32 R98, R126, c[0x0][0x290], R14 ;  /* 0x0000a4007e627a25 */ /* 0x000fc800078e000e */
[----:B------:R-:W-:-:S04]  /*37b0*/  IMAD.WIDE.U32 R128, R128, c[0x0][0x290], RZ ;  /* 0x0000a40080807a25 */ /* 0x000fc800078e00ff */
[----:B------:R-:W-:-:S04]  /*37c0*/  IMAD.WIDE.U32 R104, R26, c[0x0][0x1e8], RZ ;  /* 0x00007a001a687a25 */ /* 0x000fc800078e00ff */
[----:B------:R-:W-:-:S04]  /*37d0*/  IMAD.WIDE.U32 R102, R26, c[0x0][0x210], RZ ;  /* 0x000084001a667a25 */ /* 0x000fc800078e00ff */
[----:B------:R-:W-:-:S04]  /*37e0*/  IMAD.WIDE.U32 R96, R126, c[0x0][0x280], R12 ;  /* 0x0000a0007e607a25 */ /* 0x000fc800078e000c */
[----:B------:R-:W-:Y:S01]  /*37f0*/  IMAD.WIDE.U32 R94, R126, c[0x0][0x290], R10 ;  /* 0x0000a4007e5e7a25 */ /* 0x000fe200078e000a */
[----:B------:R-:W-:Y:S02]  /*3800*/  IADD3 R134, R131, R134, RZ ;  /* 0x0000008683867210 */ /* 0x000fe40007ffe0ff */
[----:B------:R-:W-:Y:S01]  /*3810*/  SHF.R.S32.HI R63, RZ, 0x3, R5 ;  /* 0x00000003ff3f7819 */ /* 0x000fe20000011405 */
[----:B------:R-:W-:Y:S01]  /*3820*/  IMAD.IADD R135, R129, 0x1, R135 ;  /* 0x0000000181877824 */ /* 0x000fe200078e0287 */
[----:B------:R-:W-:Y:S01]  /*3830*/  SHF.R.S32.HI R62, RZ, 0x3, R4 ;  /* 0x00000003ff3e7819 */ /* 0x000fe20000011404 */
[C---:B------:R-:W-:Y:S01]  /*3840*/  IMAD R123, R26.reuse, c[0x0][0x1ec], R105 ;  /* 0x00007b001a7b7a24 */ /* 0x040fe200078e0269 */
[----:B------:R-:W-:Y:S01]  /*3850*/  SHF.R.S32.HI R61, RZ, 0x3, R3 ;  /* 0x00000003ff3d7819 */ /* 0x000fe20000011403 */
[----:B------:R-:W-:Y:S01]  /*3860*/  IMAD R122, R26, c[0x0][0x214], R103 ;  /* 0x000085001a7a7a24 */ /* 0x000fe200078e0267 */
[----:B------:R-:W-:Y:S01]  /*3870*/  SHF.R.S32.HI R117, RZ, 0x1f, R87 ;  /* 0x0000001fff757819 */ /* 0x000fe20000011457 */
[----:B------:R-:W-:Y:S01]  /*3880*/  IMAD.IADD R84, R83, 0x1, R25 ;  /* 0x0000000153547824 */ /* 0x000fe200078e0219 */
[----:B------:R-:W-:-:S02]  /*3890*/  SHF.R.S32.HI R116, RZ, 0x1f, R86 ;  /* 0x0000001fff747819 */ /* 0x000fc40000011456 */
[----:B------:R-:W-:Y:S02]  /*38a0*/  SHF.R.S32.HI R115, RZ, 0x1f, R85 ;  /* 0x0000001fff737819 */ /* 0x000fe40000011455 */
[----:B------:R-:W-:Y:S01]  /*38b0*/  @P0 LOP3.LUT R209, R209, 0x10, RZ, 0xfc, !PT ;  /* 0x00000010d1d10812 */ /* 0x000fe200078efcff */
[----:B------:R-:W-:Y:S01]  /*38c0*/  ULDC.U8 UR5, c[0x0][0x298] ;  /* 0x0000a60000057ab9 */ /* 0x000fe20000000000 */
[C---:B---3--:R-:W-:Y:S02]  /*38d0*/  LOP3.LUT R19, R21.reuse, 0x18, R5, 0xf8, !PT ;  /* 0x0000001815137812 */ /* 0x048fe400078ef805 */
[----:B------:R-:W-:Y:S02]  /*38e0*/  LOP3.LUT R6, R21, 0x18, R4, 0xf8, !PT ;  /* 0x0000001815067812 */ /* 0x000fe400078ef804 */
[-C--:B--2---:R-:W-:Y:S02]  /*38f0*/  LOP3.LUT R22, R19, R27.reuse, RZ, 0x3c, !PT ;  /* 0x0000001b13167212 */ /* 0x084fe400078e3cff */
[----:B------:R-:W-:Y:S01]  /*3900*/  LOP3.LUT R19, R21, 0x18, R3, 0xf8, !PT ;  /* 0x0000001815137812 */ /* 0x000fe200078ef803 */
[--C-:B------:R-:W-:Y:S01]  /*3910*/  IMAD R21, R18, 0x600, R7.reuse ;  /* 0x0000060012157824 */ /* 0x100fe200078e0207 */
[-C--:B------:R-:W-:Y:S01]  /*3920*/  LOP3.LUT R20, R6, R27.reuse, RZ, 0x3c, !PT ;  /* 0x0000001b06147212 */ /* 0x080fe200078e3cff */
[----:B------:R-:W-:Y:S01]  /*3930*/  IMAD R18, R0, 0x600, R7 ;  /* 0x0000060000127824 */ /* 0x000fe200078e0207 */
[----:B------:R-:W-:Y:S01]  /*3940*/  LOP3.LUT R6, R19, R27, RZ, 0x3c, !PT ;  /* 0x0000001b13067212 */ /* 0x000fe200078e3cff */
[----:B------:R-:W-:-:S03]  /*3950*/  IMAD R0, R9, c[0x0][0x2b0], RZ ;  /* 0x0000ac0009007a24 */ /* 0x000fc600078e02ff */
[----:B------:R-:W-:Y:S01]  /*3960*/  IADD3 R19, R18, R6, RZ ;  /* 0x0000000612137210 */ /* 0x000fe20007ffe0ff */
[C---:B------:R-:W-:Y:S02]  /*3970*/  IMAD R6, R24.reuse, c[0x0][0x280], RZ ;  /* 0x0000a00018067a24 */ /* 0x040fe400078e02ff */
[----:B------:R-:W-:Y:S02]  /*3980*/  IMAD R9, R24, c[0x0][0x290], RZ ;  /* 0x0000a40018097a24 */ /* 0x000fe400078e02ff */
[----:B------:R-:W-:Y:S02]  /*3990*/  IMAD R18, R8, c[0x0][0x2b4], R0 ;  /* 0x0000ad0008127a24 */ /* 0x000fe400078e0200 */
[C---:B------:R-:W-:Y:S01]  /*39a0*/  IMAD R8, R126.reuse, c[0x0][0x284], R6 ;  /* 0x0000a1007e087a24 */ /* 0x040fe200078e0206 */
[----:B------:R-:W-:Y:S01]  /*39b0*/  IADD3 R22, R23, R22, RZ ;  /* 0x0000001617167210 */ /* 0x000fe20007ffe0ff */
[----:B------:R-:W-:Y:S02]  /*39c0*/  IMAD R6, R126, c[0x0][0x294], R9 ;  /* 0x0000a5007e067a24 */ /* 0x000fe400078e0209 */
[----:B------:R-:W-:Y:S01]  /*39d0*/  IMAD.IADD R20, R21, 0x1, R20 ;  /* 0x0000000115147824 */ /* 0x000fe200078e0214 */
[----:B------:R-:W-:Y:S01]  /*39e0*/  IADD3 R121, R107, R18, RZ ;  /* 0x000000126b797210 */ /* 0x000fe20007ffe0ff */
[----:B------:R-:W-:Y:S01]  /*39f0*/  IMAD R0, R170, 0x40, R138 ;  /* 0x00000040aa007824 */ /* 0x000fe200078e028a */
[----:B------:R-:W-:Y:S01]  /*3a00*/  IADD3 R120, R101, R8, RZ ;  /* 0x0000000865787210 */ /* 0x000fe20007ffe0ff */
[----:B------:R-:W-:Y:S01]  /*3a10*/  IMAD.IADD R118, R8, 0x1, R97 ;  /* 0x0000000108767824 */ /* 0x000fe200078e0261 */
[----:B------:R-:W-:Y:S01]  /*3a20*/  IADD3 R119, R99, R6, RZ ;  /* 0x0000000663777210 */ /* 0x000fe20007ffe0ff */
[----:B------:R-:W-:Y:S01]  /*3a30*/  IMAD.IADD R114, R6, 0x1, R95 ;  /* 0x0000000106727824 */ /* 0x000fe200078e025f */
[----:B------:R-:W-:Y:S01]  /*3a40*/  SHF.L.U32 R113, R22, 0x1, RZ ;  /* 0x0000000116717819 */ /* 0x000fe200000006ff */
[----:B------:R-:W-:Y:S01]  /*3a50*/  IMAD.SHL.U32 R112, R20, 0x2, RZ ;  /* 0x0000000214707824 */ /* 0x000fe200078e00ff */
[----:B------:R-:W-:Y:S01]  /*3a60*/  SHF.L.U32 R109, R19, 0x1, RZ ;  /* 0x00000001136d7819 */ /* 0x000fe200000006ff */
[----:B------:R-:W-:Y:S06]  /*3a70*/  BAR.SYNC.DEFER_BLOCKING 0x0 ;  /* 0x0000000000007b1d */ /* 0x000fec0000010000 */
.L_x_911:
        /* <DEDUP_REMOVED lines=27> */
[----:B------:R-:W-:Y:S04]  /*3c30*/  IMAD.WIDE.U32 R4, R78, c[0x0][0x1f0], R4 ;  /* 0x00007c004e047a25 */ /* 0x000fe800078e0004 */
        /* <DEDUP_REMOVED lines=79> */
.L_x_889:
[----:B------:R-:W-:Y:S05]  /*4130*/  BSYNC B0 ;  /* 0x0000000000007941 */ /* 0x000fea0003800000 */
.L_x_888:
        /* <DEDUP_REMOVED lines=9> */
[----:B--2---:R-:W-:Y:S01]  /*41d0*/  PRMT R28, R8, 0x5410, R9 ;  /* 0x00005410081c7816 */ /* 0x004fe20000000009 */
        /* <DEDUP_REMOVED lines=26> */
[C---:B----4-:R-:W-:Y:S01]  /*4380*/  LEA R54, P0, R110.reuse, R52, 0x1 ;  /* 0x000000346e367211 */ /* 0x050fe200078008ff */
[----:B------:R-:W2:Y:S01]  /*4390*/  LDL R10, [R1+0xc] ;  /* 0x00000c00010a7983 */ /* 0x000ea20000100800 */
        /* <DEDUP_REMOVED lines=19> */
[----:B--2---:R-:W1:Y:S02]  /*44d0*/  LDS.128 R8, [R10+0x2400] ;  /* 0x002400000a087984 */ /* 0x004e640000000c00 */
        /* <DEDUP_REMOVED lines=37> */
.L_x_892:
[----:B------:R-:W-:Y:S05]  /*4730*/  BSYNC B0 ;  /* 0x0000000000007941 */ /* 0x000fea0003800000 */
.L_x_891:
[----:B------:R-:W-:Y:S01]  /*4740*/  ISETP.GE.AND P0, PT, R137, c[0x0][0x1d4], PT ;  /* 0x0000750089007a0c */ /* 0x000fe20003f06270 */
[----:B------:R-:W-:Y:S01]  /*4750*/  @!UPT UIADD3 URZ, URZ, URZ, URZ ;  /* 0x0000003f3f3ff290 */ /* 0x000fe2000fffe03f */
[----:B------:R-:W-:Y:S11]  /*4760*/  BSSY B0, `(.L_x_893) ;  /* 0x000003b000007945 */ /* 0x000ff60003800000 */
[----:B------:R-:W-:-:S05]  /*4770*/  @P0 BRA `(.L_x_894) ;  /* 0x0000039000000947 */ /* 0x000fca0003800000 */
[----:B------:R-:W2:Y:S04]  /*4780*/  LDL R4, [R1+0x10] ;  /* 0x0000100001047983 */ /* 0x000ea80000100800 */
[----:B------:R-:W5:Y:S02]  /*4790*/  LDL R3, [R1+0x64] ;  /* 0x0000640001037983 */ /* 0x000f640000100800 */
[----:B-----5:R-:W-:Y:S02]  /*47a0*/  IMAD.SHL.U32 R3, R3, 0x8, RZ ;  /* 0x0000000803037824 */ /* 0x020fe400078e00ff */
[----:B-12---:R1:W2:Y:S03]  /*47b0*/  LDS.128 R8, [R4+0x2400] ;  /* 0x0024000004087984 */ /* 0x0062a60000000c00 */
[C---:B----4-:R-:W-:Y:S04]  /*47c0*/  LEA R34, P0, R3.reuse, R52, 0x1 ;  /* 0x0000003403227211 */ /* 0x050fe800078008ff */
[----:B---3--:R-:W-:Y:S02]  /*47d0*/  LEA.HI.X.SX32 R35, R3, R53, 0x1, P0 ;  /* 0x0000003503237211 */ /* 0x008fe400000f0eff */
[----:B------:R-:W-:Y:S11]  /*47e0*/  ISETP.GE.AND P0, PT, R169, c[0x0][0x27c], PT ;  /* 0x00009f00a9007a0c */ /* 0x000ff60003f06270 */
[----:B------:R-:W-:Y:S02]  /*47f0*/  @!UPT UIADD3 URZ, URZ, URZ, URZ ;  /* 0x0000003f3f3ff290 */ /* 0x000fe4000fffe03f */
[----:B------:R-:W-:Y:S02]  /*4800*/  @!P0 SHF.R.U64 R6, R36, 0x10, R37 ;  /* 0x0000001024068819 */ /* 0x000fe40000001225 */
[--C-:B------:R-:W-:Y:S02]  /*4810*/  @!P0 SHF.R.U64 R3, R12, 0x10, R13.reuse ;  /* 0x000000100c038819 */ /* 0x100fe4000000120d */
[----:B-1----:R-:W-:Y:S02]  /*4820*/  @!P0 SHF.R.U32.HI R4, RZ, 0x10, R13 ;  /* 0x00000010ff048819 */ /* 0x002fe4000001160d */
[----:B------:R-:W-:Y:S02]  /*4830*/  @!P0 PRMT R6, R46, 0x5410, R6 ;  /* 0x000054102e068816 */ /* 0x000fe40000000006 */
[----:B------:R-:W-:Y:S02]  /*4840*/  @!P0 PRMT R3, R24, 0x5432, R3 ;  /* 0x0000543218038816 */ /* 0x000fe40000000003 */
[----:B------:R-:W-:Y:S01]  /*4850*/  @!P0 SHF.R.U32.HI R5, RZ, 0x10, R37 ;  /* 0x00000010ff058819 */ /* 0x000fe20000011625 */
[----:B------:R-:W-:Y:S01]  /*4860*/  @!P0 IMAD.U32 R18, R6, 0x10000, RZ ;  /* 0x0001000006128824 */ /* 0x000fe200078e00ff */
[----:B------:R-:W-:Y:S01]  /*4870*/  @!P0 PRMT R12, R24, 0x5410, R4 ;  /* 0x00005410180c8816 */ /* 0x000fe20000000004 */
[----:B------:R-:W-:Y:S01]  /*4880*/  @!P0 IMAD.U32 R13, R3, 0x10000, RZ ;  /* 0x00010000030d8824 */ /* 0x000fe200078e00ff */
[----:B------:R-:W-:Y:S02]  /*4890*/  @!P0 PRMT R30, R46, 0x5432, R5 ;  /* 0x000054322e1e8816 */ /* 0x000fe40000000005 */
[----:B------:R-:W-:Y:S01]  /*48a0*/  @!P0 LOP3.LUT R24, R6, 0xffff0000, RZ, 0xc0, !PT ;  /* 0xffff000006188812 */ /* 0x000fe200078ec0ff */
[C---:B--2---:R-:W-:Y:S01]  /*48b0*/  @!P0 IMAD.U32 R29, R9.reuse, 0x10000, RZ ;  /* 0x00010000091d8824 */ /* 0x044fe200078e00ff */
[----:B------:R-:W-:Y:S02]  /*48c0*/  @!P0 LOP3.LUT R4, R8, 0xffff0000, RZ, 0xc0, !PT ;  /* 0xffff000008048812 */ /* 0x000fe400078ec0ff */
[----:B------:R-:W-:Y:S02]  /*48d0*/  @!P0 LOP3.LUT R5, R9, 0xffff0000, RZ, 0xc0, !PT ;  /* 0xffff000009058812 */ /* 0x000fe400078ec0ff */
[----:B------:R-:W-:Y:S01]  /*48e0*/  @!P0 LOP3.LUT R6, R3, 0xffff0000, RZ, 0xc0, !PT ;  /* 0xffff000003068812 */ /* 0x000fe200078ec0ff */
[----:B------:R-:W-:Y:S01]  /*48f0*/  @!P0 FMUL.FTZ R32, R4, R18 ;  /* 0x0000001204208220 */ /* 0x000fe20000410000 */
[----:B------:R-:W-:Y:S01]  /*4900*/  @!P0 SHF.L.U32 R19, R8, 0x10, RZ ;  /* 0x0000001008138819 */ /* 0x000fe200000006ff */
[-C--:B------:R-:W-:Y:S02]  /*4910*/  @!P0 FMUL.FTZ R3, R4, R13.reuse ;  /* 0x0000000d04038220 */ /* 0x080fe40000410000 */
        /* <DEDUP_REMOVED lines=31> */
.L_x_894:
[----:B------:R-:W-:Y:S05]  /*4b10*/  BSYNC B0 ;  /* 0x0000000000007941 */ /* 0x000fea0003800000 */
.L_x_893:
[----:B------:R-:W-:Y:S01]  /*4b20*/  ISETP.GE.AND P0, PT, R136, c[0x0][0x1d4], PT ;  /* 0x0000750088007a0c */ /* 0x000fe20003f06270 */
[----:B------:R-:W-:Y:S01]  /*4b30*/  @!UPT UIADD3 URZ, URZ, URZ, URZ ;  /* 0x0000003f3f3ff290 */ /* 0x000fe2000fffe03f */
[----:B------:R-:W-:Y:S11]  /*4b40*/  BSSY B0, `(.L_x_895) ;  /* 0x000003e000007945 */ /* 0x000ff60003800000 */
[----:B------:R-:W-:-:S05]  /*4b50*/  @P0 BRA `(.L_x_896) ;  /* 0x000003c000000947 */ /* 0x000fca0003800000 */
[----:B------:R-:W2:Y:S01]  /*4b60*/  LDL R4, [R1+0xc] ;  /* 0x00000c0001047983 */ /* 0x000ea20000100800 */
[----:B---3--:R-:W-:Y:S03]  /*4b70*/  IMAD.MOV.U32 R5, RZ, RZ, R53 ;  /* 0x000000ffff057224 */ /* 0x008fe600078e0035 */
[----:B------:R-:W3:Y:S02]  /*4b80*/  LDL R3, [R1+0x60] ;  /* 0x0000600001037983 */ /* 0x000ee40000100800 */
[----:B---3--:R-:W-:Y:S02]  /*4b90*/  IMAD.SHL.U32 R3, R3, 0x8, RZ ;  /* 0x0000000803037824 */ /* 0x008fe400078e00ff */
[----:B--2---:R-:W-:Y:S01]  /*4ba0*/  IMAD.MOV.U32 R6, RZ, RZ, R4 ;  /* 0x000000ffff067224 */ /* 0x004fe200078e0004 */
[----:B----4-:R-:W-:Y:S04]  /*4bb0*/  MOV R4, R52 ;  /* 0x0000003400047202 */ /* 0x010fe80000000f00 */
[C---:B------:R-:W-:Y:S01]  /*4bc0*/  LEA R32, P0, R3.reuse, R4, 0x1 ;  /* 0x0000000403207211 */ /* 0x040fe200078008ff */
[----:B-1----:R1:W2:Y:S03]  /*4bd0*/  LDS.128 R8, [R6+0x3000] ;  /* 0x0030000006087984 */ /* 0x0022a60000000c00 */
[----:B------:R-:W-:Y:S02]  /*4be0*/  LEA.HI.X.SX32 R33, R3, R5, 0x1, P0 ;  /* 0x0000000503217211 */ /* 0x000fe400000f0eff */
[----:B------:R-:W-:Y:S11]  /*4bf0*/  ISETP.GE.AND P0, PT, R166, c[0x0][0x27c], PT ;  /* 0x00009f00a6007a0c */ /* 0x000ff60003f06270 */
[----:B------:R-:W-:Y:S02]  /*4c00*/  @!UPT UIADD3 URZ, URZ, URZ, URZ ;  /* 0x0000003f3f3ff290 */ /* 0x000fe4000fffe03f */
[--C-:B------:R-:W-:Y:S02]  /*4c10*/  @!P0 SHF.R.U64 R3, R14, 0x10, R15.reuse ;  /* 0x000000100e038819 */ /* 0x100fe4000000120f */
[----:B------:R-:W-:Y:S02]  /*4c20*/  @!P0 SHF.R.U32.HI R4, RZ, 0x10, R15 ;  /* 0x00000010ff048819 */ /* 0x000fe4000001160f */
[----:B------:R-:W-:Y:S02]  /*4c30*/  @!P0 PRMT R3, R25, 0x5432, R3 ;  /* 0x0000543219038816 */ /* 0x000fe40000000003 */
[--C-:B-1----:R-:W-:Y:S02]  /*4c40*/  @!P0 SHF.R.U64 R6, R38, 0x10, R39.reuse ;  /* 0x0000001026068819 */ /* 0x102fe40000001227 */
[----:B------:R-:W-:Y:S02]  /*4c50*/  @!P0 SHF.R.U32.HI R5, RZ, 0x10, R39 ;  /* 0x00000010ff058819 */ /* 0x000fe40000011627 */
[----:B------:R-:W-:Y:S02]  /*4c60*/  @!P0 PRMT R6, R47, 0x5410, R6 ;  /* 0x000054102f068816 */ /* 0x000fe40000000006 */
[----:B------:R-:W-:Y:S02]  /*4c70*/  @!P0 PRMT R12, R25, 0x5410, R4 ;  /* 0x00005410190c8816 */ /* 0x000fe40000000004 */
[----:B------:R-:W-:Y:S01]  /*4c80*/  @!P0 SHF.L.U32 R13, R3, 0x10, RZ ;  /* 0x00000010030d8819 */ /* 0x000fe200000006ff */
[C---:B------:R-:W-:Y:S01]  /*4c90*/  @!P0 IMAD.U32 R14, R6.reuse, 0x10000, RZ ;  /* 0x00010000060e8824 */ /* 0x040fe200078e00ff */
[----:B------:R-:W-:Y:S02]  /*4ca0*/  @!P0 PRMT R24, R47, 0x5432, R5 ;  /* 0x000054322f188816 */ /* 0x000fe40000000005 */
[----:B------:R-:W-:Y:S02]  /*4cb0*/  @!P0 LOP3.LUT R18, R6, 0xffff0000, RZ, 0xc0, !PT ;  /* 0xffff000006128812 */ /* 0x000fe400078ec0ff */
[----:B------:R-:W-:Y:S01]  /*4cc0*/  @!P0 LOP3.LUT R6, R3, 0xffff0000, RZ, 0xc0, !PT ;  /* 0xffff000003068812 */ /* 0x000fe200078ec0ff */
[C---:B--2---:R-:W-:Y:S01]  /*4cd0*/  @!P0 IMAD.U32 R15, R8.reuse, 0x10000, RZ ;  /* 0x00010000080f8824 */ /* 0x044fe200078e00ff */
[----:B------:R-:W-:Y:S01]  /*4ce0*/  @!P0 LOP3.LUT R4, R8, 0xffff0000, RZ, 0xc0, !PT ;  /* 0xffff000008048812 */ /* 0x000fe200078ec0ff */
[C---:B------:R-:W-:Y:S01]  /*4cf0*/  @!P0 IMAD.U32 R19, R9.reuse, 0x10000, RZ ;  /* 0x0001000009138824 */ /* 0x040fe200078e00ff */
[----:B------:R-:W-:Y:S03]  /*4d00*/  @!P0 LOP3.LUT R5, R9, 0xffff0000, RZ, 0xc0, !PT ;  /* 0xffff000009058812 */ /* 0x000fe600078ec0ff */
[C---:B------:R-:W-:Y:S02]  /*4d10*/  @!P0 FMUL.FTZ R3, R4.reuse, R13 ;  /* 0x0000000d04038220 */ /* 0x040fe40000410000 */
[----:B------:R-:W-:Y:S02]  /*4d20*/  @!P0 FMUL.FTZ R25, R4, R14 ;  /* 0x0000000e04198220 */ /* 0x000fe40000410000 */
[C---:B------:R-:W-:Y:S02]  /*4d30*/  @!P0 FMUL.FTZ R29, R5.reuse, R18 ;  /* 0x00000012051d8220 */ /* 0x040fe40000410000 */
[----:B------:R-:W-:Y:S01]  /*4d40*/  @!P0 FFMA.FTZ R3, R14, R15, R3 ;  /* 0x0000000f0e038223 */ /* 0x000fe20000010003 */
[----:B------:R-:W-:Y:S01]  /*4d50*/  @!P0 SHF.L.U32 R14, R24, 0x10, RZ ;  /* 0x00000010180e8819 */ /* 0x000fe200000006ff */
[-C--:B------:R-:W-:Y:S01]  /*4d60*/  @!P0 FMUL.FTZ R4, R5, R6.reuse ;  /* 0x0000000605048220 */ /* 0x080fe20000410000 */
[----:B------:R-:W-:Y:S01]  /*4d70*/  @!P0 LOP3.LUT R5, R10, 0xffff0000, RZ, 0xc0, !PT ;  /* 0xffff00000a058812 */ /* 0x000fe200078ec0ff */
[----:B------:R-:W-:Y:S01]  /*4d80*/  @!P0 FFMA.FTZ R35, R15, R13, -R25 ;  /* 0x0000000d0f238223 */ /* 0x000fe20000010819 */
[----:B------:R-:W-:Y:S01]  /*4d90*/  @!P0 SHF.L.U32 R25, R11, 0x10, RZ ;  /* 0x000000100b198819 */ /* 0x000fe200000006ff */
[C---:B------:R-:W-:Y:S01]  /*4da0*/  @!P0 IMAD.U32 R13, R12.reuse, 0x10000, RZ ;  /* 0x000100000c0d8824 */ /* 0x040fe200078e00ff */
[----:B------:R-:W-:Y:S01]  /*4db0*/  @!P0 LOP3.LUT R12, R12, 0xffff0000, RZ, 0xc0, !PT ;  /* 0xffff00000c0c8812 */ /* 0x000fe200078ec0ff */
[----:B------:R-:W-:Y:S01]  /*4dc0*/  @!P0 FFMA.FTZ R34, R19, R6, -R29 ;  /* 0x0000000613228223 */ /* 0x000fe2000001081d */
[----:B------:R-:W-:Y:S01]  /*4dd0*/  @!P0 LOP3.LUT R6, R11, 0xffff0000, RZ, 0xc0, !PT ;  /* 0xffff00000b068812 */ /* 0x000fe200078ec0ff */
[----:B------:R-:W-:Y:S01]  /*4de0*/  @!P0 IMAD.U32 R15, R10, 0x10000, RZ ;  /* 0x000100000a0f8824 */ /* 0x000fe200078e00ff */
[----:B------:R-:W-:Y:S01]  /*4df0*/  @!P0 LOP3.LUT R24, R24, 0xffff0000, RZ, 0xc0, !PT ;  /* 0xffff000018188812 */ /* 0x000fe200078ec0ff */
        /* <DEDUP_REMOVED lines=18> */
.L_x_896:
[----:B------:R-:W-:Y:S05]  /*4f20*/  BSYNC B0 ;  /* 0x0000000000007941 */ /* 0x000fea0003800000 */
.L_x_895:
[----:B------:R-:W2:Y:S01]  /*4f30*/  LDL R4, [R1+0x1c] ;  /* 0x00001c0001047983 */ /* 0x000ea20000100800 */
[----:B------:R-:W-:Y:S01]  /*4f40*/  BSSY B0, `(.L_x_897) ;  /* 0x000003c000007945 */ /* 0x000fe20003800000 */
[----:B--2---:R-:W-:Y:S11]  /*4f50*/  ISETP.GE.AND P0, PT, R4, c[0x0][0x1d4], PT ;  /* 0x0000750004007a0c */ /* 0x004ff60003f06270 */
[----:B------:R-:W-:Y:S02]  /*4f60*/  @!UPT UIADD3 URZ, URZ, URZ, URZ ;  /* 0x0000003f3f3ff290 */ /* 0x000fe4000fffe03f */
[----:B------:R-:W-:-:S05]  /*4f70*/  @P0 BRA `(.L_x_898) ;  /* 0x0000038000000947 */ /* 0x000fca0003800000 */
[C---:B----4-:R-:W-:Y:S01]  /*4f80*/  LEA R24, P0, R4.reuse, R52, 0x1 ;  /* 0x0000003404187211 */ /* 0x050fe200078008ff */
[----:B------:R-:W2:Y:S04]  /*4f90*/  LDL R3, [R1+0x10] ;  /* 0x0000100001037983 */ /* 0x000ea80000100800 */
[----:B------:R-:W4:Y:S02]  /*4fa0*/  LDL R5, [R1+0x78] ;  /* 0x0000780001057983 */ /* 0x000f240000100800 */
[----:B---34-:R-:W-:Y:S02]  /*4fb0*/  LEA.HI.X R25, R4, R53, R5, 0x1, P0 ;  /* 0x0000003504197211 */ /* 0x018fe400000f0c05 */
[----:B-12---:R1:W2:Y:S01]  /*4fc0*/  LDS.128 R8, [R3+0x3000] ;  /* 0x0030000003087984 */ /* 0x0062a20000000c00 */
[----:B------:R-:W-:Y:S11]  /*4fd0*/  ISETP.GE.AND P0, PT, R168, c[0x0][0x27c], PT ;  /* 0x00009f00a8007a0c */ /* 0x000ff60003f06270 */
[----:B------:R-:W-:Y:S02]  /*4fe0*/  @!UPT UIADD3 URZ, URZ, URZ, URZ ;  /* 0x0000003f3f3ff290 */ /* 0x000fe4000fffe03f */
[----:B------:R-:W-:Y:S02]  /*4ff0*/  @!P0 SHF.R.U64 R6, R40, 0x10, R41 ;  /* 0x0000001028068819 */ /* 0x000fe40000001229 */
[----:B------:R-:W-:Y:S02]  /*5000*/  @!P0 SHF.R.U32.HI R4, RZ, 0x10, R17 ;  /* 0x00000010ff048819 */ /* 0x000fe40000011611 */
[----:B------:R-:W-:Y:S02]  /*5010*/  @!P0 PRMT R6, R48, 0x5410, R6 ;  /* 0x0000541030068816 */ /* 0x000fe40000000006 */
[----:B------:R-:W-:Y:S02]  /*5020*/  @!P0 SHF.R.U32.HI R5, RZ, 0x10, R41 ;  /* 0x00000010ff058819 */ /* 0x000fe40000011629 */
[----:B------:R-:W-:Y:S01]  /*5030*/  @!P0 PRMT R12, R26, 0x5410, R4 ;  /* 0x000054101a0c8816 */ /* 0x000fe20000000004 */
[----:B------:R-:W-:Y:S01]  /*5040*/  @!P0 IMAD.U32 R14, R6, 0x10000, RZ ;  /* 0x00010000060e8824 */ /* 0x000fe200078e00ff */
[----:B-1----:R-:W-:Y:S02]  /*5050*/  @!P0 SHF.R.U64 R3, R16, 0x10, R17 ;  /* 0x0000001010038819 */ /* 0x002fe40000001211 */
[----:B------:R-:W-:Y:S02]  /*5060*/  @!P0 PRMT R18, R48, 0x5432, R5 ;  /* 0x0000543230128816 */ /* 0x000fe40000000005 */
[----:B------:R-:W-:Y:S02]  /*5070*/  @!P0 PRMT R3, R26, 0x5432, R3 ;  /* 0x000054321a038816 */ /* 0x000fe40000000003 */
[----:B------:R-:W-:Y:S02]  /*5080*/  @!P0 LOP3.LUT R16, R6, 0xffff0000, RZ, 0xc0, !PT ;  /* 0xffff000006108812 */ /* 0x000fe400078ec0ff */
[C---:B------:R-:W-:Y:S01]  /*5090*/  @!P0 LOP3.LUT R6, R3.reuse, 0xffff0000, RZ, 0xc0, !PT ;  /* 0xffff000003068812 */ /* 0x040fe200078ec0ff */
[----:B------:R-:W-:Y:S02]  /*50a0*/  @!P0 IMAD.U32 R13, R3, 0x10000, RZ ;  /* 0x00010000030d8824 */ /* 0x000fe400078e00ff */
[C---:B--2---:R-:W-:Y:S01]  /*50b0*/  @!P0 IMAD.U32 R15, R8.reuse, 0x10000, RZ ;  /* 0x00010000080f8824 */ /* 0x044fe200078e00ff */
[----:B------:R-:W-:Y:S02]  /*50c0*/  @!P0 LOP3.LUT R4, R8, 0xffff0000, RZ, 0xc0, !PT ;  /* 0xffff000008048812 */ /* 0x000fe400078ec0ff */
[C---:B------:R-:W-:Y:S02]  /*50d0*/  @!P0 LOP3.LUT R5, R9.reuse, 0xffff0000, RZ, 0xc0, !PT ;  /* 0xffff000009058812 */ /* 0x040fe400078ec0ff */
[----:B------:R-:W-:Y:S01]  /*50e0*/  @!P0 SHF.L.U32 R17, R9, 0x10, RZ ;  /* 0x0000001009118819 */ /* 0x000fe200000006ff */
[C---:B------:R-:W-:Y:S02]  /*50f0*/  @!P0 FMUL.FTZ R19, R4.reuse, R14 ;  /* 0x0000000e04138220 */ /* 0x040fe40000410000 */
[-C--:B------:R-:W-:Y:S02]  /*5100*/  @!P0 FMUL.FTZ R3, R4, R13.reuse ;  /* 0x0000000d04038220 */ /* 0x080fe40000410000 */
        /* <DEDUP_REMOVED lines=31> */
.L_x_898:
[----:B------:R-:W-:Y:S05]  /*5300*/  BSYNC B0 ;  /* 0x0000000000007941 */ /* 0x000fea0003800000 */
.L_x_897:
[----:B------:R-:W2:Y:S01]  /*5310*/  LDL R4, [R1+0x18] ;  /* 0x0000180001047983 */ /* 0x000ea20000100800 */
[----:B------:R-:W-:Y:S01]  /*5320*/  BSSY B0, `(.L_x_899) ;  /* 0x000003c000007945 */ /* 0x000fe20003800000 */
[----:B--2---:R-:W-:Y:S11]  /*5330*/  ISETP.GE.AND P0, PT, R4, c[0x0][0x1d4], PT ;  /* 0x0000750004007a0c */ /* 0x004ff60003f06270 */
[----:B------:R-:W-:Y:S02]  /*5340*/  @!UPT UIADD3 URZ, URZ, URZ, URZ ;  /* 0x0000003f3f3ff290 */ /* 0x000fe4000fffe03f */
[----:B------:R-:W-:-:S05]  /*5350*/  @P0 BRA `(.L_x_900) ;  /* 0x0000038000000947 */ /* 0x000fca0003800000 */
[C---:B-1--4-:R-:W-:Y:S01]  /*5360*/  LEA R24, P0, R4.reuse, R52, 0x1 ;  /* 0x0000003404187211 */ /* 0x052fe200078008ff */
[----:B------:R-:W2:Y:S04]  /*5370*/  LDL R3, [R1+0xc] ;  /* 0x00000c0001037983 */ /* 0x000ea80000100800 */
[----:B------:R-:W4:Y:S02]  /*5380*/  LDL R5, [R1+0x74] ;  /* 0x0000740001057983 */ /* 0x000f240000100800 */
[----:B---34-:R-:W-:Y:S02]  /*5390*/  LEA.HI.X R25, R4, R53, R5, 0x1, P0 ;  /* 0x0000003504197211 */ /* 0x018fe400000f0c05 */
[----:B--2---:R1:W2:Y:S01]  /*53a0*/  LDS.128 R8, [R3+0x3c00] ;  /* 0x003c000003087984 */ /* 0x0042a20000000c00 */
        /* <DEDUP_REMOVED lines=51> */
.L_x_900:
[----:B------:R-:W-:Y:S05]  /*56e0*/  BSYNC B0 ;  /* 0x0000000000007941 */ /* 0x000fea0003800000 */
.L_x_899:
[----:B------:R-:W2:Y:S02]  /*56f0*/  LDL R4, [R1+0x14] ;  /* 0x0000140001047983 */ /* 0x000ea40000100800 */
        /* <DEDUP_REMOVED lines=60> */
.L_x_887:
        /* <DEDUP_REMOVED lines=47> */
.L_x_902:
[----:B------:R-:W-:Y:S05]  /*5db0*/  BSYNC B0 ;  /* 0x0000000000007941 */ /* 0x000fea0003800000 */
.L_x_901:
        /* <DEDUP_REMOVED lines=12> */
[----:B------:R-:W-:Y:S01]  /*5e80*/  PRMT R30, R5, 0x5410, R6 ;  /* 0x00005410051e7816 */ /* 0x000fe20000000006 */
[----:B------:R-:W-:Y:S01]  /*5e90*/  IMAD.MOV.U32 R5, RZ, RZ, R19 ;  /* 0x000000ffff057224 */ /* 0x000fe200078e0013 */
[----:B------:R-:W-:Y:S02]  /*5ea0*/  MOV R6, R18 ;  /* 0x0000001200067202 */ /* 0x000fe40000000f00 */
        /* <DEDUP_REMOVED lines=19> */
[----:B------:R-:W-:Y:S01]  /*5fe0*/  LDS.128 R48, [R113+0x3c80] ;  /* 0x003c800071307984 */ /* 0x000fe20000000c00 */
[----:B------:R-:W-:Y:S01]  /*5ff0*/  ISETP.GE.AND P0, PT, R110, c[0x0][0x27c], PT ;  /* 0x00009f006e007a0c */ /* 0x000fe20003f06270 */
[----:B------:R-:W-:Y:S01]  /*6000*/  IMAD.MOV.U32 R25, RZ, RZ, R8 ;  /* 0x000000ffff197224 */ /* 0x000fe200078e0008 */
[----:B------:R-:W-:Y:S01]  /*6010*/  SHF.R.S32.HI R4, RZ, 0x1f, R3 ;  /* 0x0000001fff047819 */ /* 0x000fe20000011403 */
[----:B------:R-:W-:Y:S01]  /*6020*/  IMAD.MOV.U32 R40, RZ, RZ, R33 ;  /* 0x000000ffff287224 */ /* 0x000fe200078e0021 */
[----:B------:R-:W-:Y:S01]  /*6030*/  MOV R38, R32 ;  /* 0x0000002000267202 */ /* 0x000fe20000000f00 */
[----:B------:R-:W-:Y:S01]  /*6040*/  IMAD.MOV.U32 R36, RZ, RZ, R35 ;  /* 0x000000ffff247224 */ /* 0x000fe200078e0023 */
[----:B------:R-:W-:Y:S01]  /*6050*/  LEA.HI R3, R4, R3, RZ, 0x4 ;  /* 0x0000000304037211 */ /* 0x000fe200078f20ff */
[----:B------:R-:W-:Y:S02]  /*6060*/  IMAD.MOV.U32 R5, RZ, RZ, R10 ;  /* 0x000000ffff057224 */ /* 0x000fe400078e000a */
[----:B------:R-:W-:Y:S01]  /*6070*/  IMAD.MOV.U32 R24, RZ, RZ, R9 ;  /* 0x000000ffff187224 */ /* 0x000fe200078e0009 */
        /* <DEDUP_REMOVED lines=12> */
[----:B------:R-:W-:Y:S02]  /*6140*/  @!P0 SHF.R.U64 R8, R10, 0x10, R11 ;  /* 0x000000100a088819 */ /* 0x000fe4000000120b */
[----:B------:R-:W-:Y:S01]  /*6150*/  @!P0 SHF.R.U32.HI R6, RZ, 0x10, R9 ;  /* 0x00000010ff068819 */ /* 0x000fe20000011609 */
[----:B------:R-:W-:Y:S01]  /*6160*/  IMAD.IADD R3, R3, 0x1, R4 ;  /* 0x0000000103037824 */ /* 0x000fe200078e0204 */
[----:B------:R-:W-:Y:S01]  /*6170*/  @!P0 PRMT R9, R25, 0x5410, R26 ;  /* 0x0000541019098816 */ /* 0x000fe2000000001a */
[----:B------:R-:W-:Y:S01]  /*6180*/  IMAD.MOV.U32 R4, RZ, RZ, R11 ;  /* 0x000000ffff047224 */ /* 0x000fe200078e000b */
[----:B------:R-:W-:Y:S01]  /*6190*/  @!P0 PRMT R10, R24, 0x5410, R6 ;  /* 0x00005410180a8816 */ /* 0x000fe20000000006 */
[----:B------:R-:W-:Y:S01]  /*61a0*/  IMAD.SHL.U32 R3, R3, 0x2, RZ ;  /* 0x0000000203037824 */ /* 0x000fe200078e00ff */
[----:B------:R-:W-:Y:S02]  /*61b0*/  @!P0 PRMT R43, R36, 0x5410, R32 ;  /* 0x00005410242b8816 */ /* 0x000fe40000000020 */
[----:B------:R-:W-:Y:S02]  /*61c0*/  @!P0 LOP3.LUT R6, R9, 0xffff0000, RZ, 0xc0, !PT ;  /* 0xffff000009068812 */ /* 0x000fe400078ec0ff */
[----:B------:R1:W2:Y:S01]  /*61d0*/  LDS.128 R12, [R3+0x3c80] ;  /* 0x003c8000030c7984 */ /* 0x0002a20000000c00 */
[----:B------:R-:W-:Y:S02]  /*61e0*/  @!P0 PRMT R37, R40, 0x5410, R37 ;  /* 0x0000541028258816 */ /* 0x000fe40000000025 */
[----:B------:R-:W-:Y:S02]  /*61f0*/  MOV R33, R34 ;  /* 0x0000002200217202 */ /* 0x000fe40000000f00 */
[----:B------:R-:W-:Y:S02]  /*6200*/  @!P0 SHF.R.U64 R34, R34, 0x10, R35 ;  /* 0x0000001022228819 */ /* 0x000fe40000001223 */
[----:B------:R-:W-:Y:S02]  /*6210*/  @!P0 PRMT R35, R38, 0x5410, R39 ;  /* 0x0000541026238816 */ /* 0x000fe40000000027 */
[----:B------:R-:W-:Y:S02]  /*6220*/  @!P0 PRMT R39, R33, 0x5410, R34 ;  /* 0x0000541021278816 */ /* 0x000fe40000000022 */
[----:B------:R-:W-:Y:S02]  /*6230*/  @!P0 LOP3.LUT R26, R35, 0xffff0000, RZ, 0xc0, !PT ;  /* 0xffff0000231a8812 */ /* 0x000fe400078ec0ff */
[----:B-1----:R-:W-:Y:S02]  /*6240*/  @!P0 SHF.R.U32.HI R3, RZ, 0x10, R11 ;  /* 0x00000010ff038819 */ /* 0x002fe4000001160b */
[----:B------:R-:W-:Y:S01]  /*6250*/  @!P0 PRMT R11, R5, 0x5410, R8 ;  /* 0x00005410050b8816 */ /* 0x000fe20000000008 */
[----:B------:R-:W-:Y:S01]  /*6260*/  @!P0 IMAD.U32 R8, R35, 0x10000, RZ ;  /* 0x0001000023088824 */ /* 0x000fe200078e00ff */
[----:B------:R-:W-:Y:S01]  /*6270*/  @!P0 PRMT R25, R4, 0x5410, R3 ;  /* 0x0000541004198816 */ /* 0x000fe20000000003 */
[----:B------:R-:W-:Y:S01]  /*6280*/  @!P0 IMAD.U32 R5, R9, 0x10000, RZ ;  /* 0x0001000009058824 */ /* 0x000fe200078e00ff */
[----:B------:R-:W-:Y:S01]  /*6290*/  @!P0 LOP3.LUT R35, R37, 0xffff0000, RZ, 0xc0, !PT ;  /* 0xffff000025238812 */ /* 0x000fe200078ec0ff */
[C---:B--2---:R-:W-:Y:S01]  /*62a0*/  @!P0 IMAD.U32 R3, R12.reuse, 0x10000, RZ ;  /* 0x000100000c038824 */ /* 0x044fe200078e00ff */
[----:B------:R-:W-:Y:S02]  /*62b0*/  @!P0 LOP3.LUT R4, R12, 0xffff0000, RZ, 0xc0, !PT ;  /* 0xffff00000c048812 */ /* 0x000fe400078ec0ff */
[C---:B------:R-:W-:Y:S01]  /*62c0*/  @!P0 LOP3.LUT R32, R48.reuse, 0xffff0000, RZ, 0xc0, !PT ;  /* 0xffff000030208812 */ /* 0x040fe200078ec0ff */
[----:B------:R-:W-:Y:S01]  /*62d0*/  @!P0 FMUL.FTZ R9, R3, R8 ;  /* 0x0000000803098220 */ /* 0x000fe20000410000 */
[----:B------:R-:W-:Y:S01]  /*62e0*/  @!P0 SHF.L.U32 R24, R48, 0x10, RZ ;  /* 0x0000001030188819 */ /* 0x000fe200000006ff */
[C---:B------:R-:W-:Y:S01]  /*62f0*/  @!P0 FMUL.FTZ R33, R4.reuse, R26 ;  /* 0x0000001a04218220 */ /* 0x040fe20000410000 */
[C---:B------:R-:W-:Y:S01]  /*6300*/  @!P0 LOP3.LUT R36, R49.reuse, 0xffff0000, RZ, 0xc0, !PT ;  /* 0xffff000031248812 */ /* 0x040fe200078ec0ff */
[-C--:B------:R-:W-:Y:S01]  /*6310*/  @!P0 FMUL.FTZ R4, R4, R6.reuse ;  /* 0x0000000604048220 */ /* 0x080fe20000410000 */
[----:B------:R-:W-:Y:S01]  /*6320*/  @!P0 SHF.L.U32 R34, R49, 0x10, RZ ;  /* 0x0000001031228819 */ /* 0x000fe200000006ff */
[----:B------:R-:W-:Y:S01]  /*6330*/  @!P0 FFMA.FTZ R75, R32, R6, -R33 ;  /* 0x00000006204b8223 */ /* 0x000fe20000010821 */
[----:B------:R-:W-:Y:S01]  /*6340*/  @!P0 LOP3.LUT R6, R13, 0xffff0000, RZ, 0xc0, !PT ;  /* 0xffff00000d068812 */ /* 0x000fe200078ec0ff */
[-C--:B------:R-:W-:Y:S01]  /*6350*/  @!P0 FMUL.FTZ R3, R3, R5.reuse ;  /* 0x0000000503038220 */ /* 0x080fe20000410000 */
[----:B------:R-:W-:Y:S01]  /*6360*/  @!P0 SHF.L.U32 R38, R50, 0x10, RZ ;  /* 0x0000001032268819 */ /* 0x000fe200000006ff */
[----:B------:R-:W-:Y:S01]  /*6370*/  @!P0 FFMA.FTZ R76, R24, R5, -R9 ;  /* 0x00000005184c8223 */ /* 0x000fe20000010809 */
[----:B------:R-:W-:Y:S01]  /*6380*/  @!P0 LOP3.LUT R9, R10, 0xffff0000, RZ, 0xc0, !PT ;  /* 0xffff00000a098812 */ /* 0x000fe200078ec0ff */
[----:B------:R-:W-:Y:S01]  /*6390*/  @!P0 IMAD.U32 R33, R37, 0x10000, RZ ;  /* 0x0001000025218824 */ /* 0x000fe200078e00ff */
[----:B------:R-:W-:Y:S01]  /*63a0*/  @!P0 LOP3.LUT R40, R50, 0xffff0000, RZ, 0xc0, !PT ;  /* 0xffff000032288812 */ /* 0x000fe200078ec0ff */
[----:B------:R-:W-:Y:S01]  /*63b0*/  @!P0 IMAD.U32 R5, R13, 0x10000, RZ ;  /* 0x000100000d058824 */ /* 0x000fe200078e00ff */
[C---:B------:R-:W-:Y:S01]  /*63c0*/  @!P0 SHF.L.U32 R42, R51.reuse, 0x10, RZ ;  /* 0x00000010332a8819 */ /* 0x040fe200000006ff */
[----:B------:R-:W-:Y:S01]  /*63d0*/  @!P0 FFMA.FTZ R3, R8, R24, R3 ;  /* 0x0000001808038223 */ /* 0x000fe20000010003 */
[----:B------:R-:W-:Y:S01]  /*63e0*/  @!P0 LOP3.LUT R44, R51, 0xffff0000, RZ, 0xc0, !PT ;  /* 0xffff0000332c8812 */ /* 0x000fe200078ec0ff */
[----:B------:R-:W-:Y:S02]  /*63f0*/  @!P0 FMUL.FTZ R24, R6, R35 ;  /* 0x0000002306188220 */ /* 0x000fe40000410000 */
[----:B------:R-:W-:Y:S02]  /*6400*/  @!P0 IMAD.U32 R8, R10, 0x10000, RZ ;  /* 0x000100000a088824 */ /* 0x000fe400078e00ff */
[----:B------:R-:W-:Y:S02]  /*6410*/  @!P0 FMUL.FTZ R10, R5, R33 ;  /* 0x00000021050a8220 */ /* 0x000fe40000410000 */
[-C--:B------:R-:W-:Y:S02]  /*6420*/  @!P0 FMUL.FTZ R6, R6, R9.reuse ;  /* 0x0000000906068220 */ /* 0x080fe40000410000 */
[----:B------:R-:W-:Y:S01]  /*6430*/  @!P0 FFMA.FTZ R73, R36, R9, -R24 ;  /* 0x0000000924498223 */ /* 0x000fe20000010818 */
[----:B------:R-:W-:Y:S01]  /*6440*/  @!P0 LOP3.LUT R9, R14, 0xffff0000, RZ, 0xc0, !PT ;  /* 0xffff00000e098812 */ /* 0x000fe200078ec0ff */
[C---:B------:R-:W-:Y:S01]  /*6450*/  @!P0 IMAD.U32 R37, R39.reuse, 0x10000, RZ ;  /* 0x0001000027258824 */ /* 0x040fe200078e00ff */
[----:B------:R-:W-:Y:S01]  /*6460*/  @!P0 LOP3.LUT R39, R39, 0xffff0000, RZ, 0xc0, !PT ;  /* 0xffff000027278812 */ /* 0x000fe200078ec0ff */
[-C--:B------:R-:W-:Y:S02]  /*6470*/  @!P0 FMUL.FTZ R5, R5, R8.reuse ;  /* 0x0000000805058220 */ /* 0x080fe40000410000 */
[----:B------:R-:W-:Y:S02]  /*6480*/  @!P0 FFMA.FTZ R74, R34, R8, -R10 ;  /* 0x00000008224a8223 */ /* 0x000fe4000001080a */
[----:B------:R-:W-:Y:S02]  /*6490*/  @!P0 IMAD.U32 R8, R14, 0x10000, RZ ;  /* 0x000100000e088824 */ /* 0x000fe400078e00ff */
[C---:B------:R-:W-:Y:S01]  /*64a0*/  @!P0 IMAD.U32 R10, R11.reuse, 0x10000, RZ ;  /* 0x000100000b0a8824 */ /* 0x040fe200078e00ff */
[----:B------:R-:W-:Y:S01]  /*64b0*/  @!P0 LOP3.LUT R11, R11, 0xffff0000, RZ, 0xc0, !PT ;  /* 0xffff00000b0b8812 */ /* 0x000fe200078ec0ff */
[----:B------:R-:W-:Y:S02]  /*64c0*/  @!P0 FMUL.FTZ R24, R8, R37 ;  /* 0x0000002508188220 */ /* 0x000fe40000410000 */
[----:B------:R-:W-:Y:S02]  /*64d0*/  @!P0 FMUL.FTZ R41, R9, R39 ;  /* 0x0000002709298220 */ /* 0x000fe40000410000 */
[----:B------:R-:W-:Y:S01]  /*64e0*/  @!P0 FFMA.FTZ R4, R26, R32, R4 ;  /* 0x000000201a048223 */ /* 0x000fe20000010004 */
[----:B------:R-:W-:Y:S01]  /*64f0*/  @!P0 F2FP.BF16.PACK_AB R32, R75, R76 ;  /* 0x0000004c4b20823e */ /* 0x000fe200000010ff */
[-C--:B------:R-:W-:Y:S02]  /*6500*/  @!P0 FMUL.FTZ R8, R8, R10.reuse ;  /* 0x0000000a08088220 */ /* 0x080fe40000410000 */
[----:B------:R-:W-:Y:S01]  /*6510*/  @!P0 FFMA.FTZ R72, R38, R10, -R24 ;  /* 0x0000000a26488223 */ /* 0x000fe20000010818 */
[----:B------:R-:W-:Y:S01]  /*6520*/  @!P0 MOV R48, R32 ;  /* 0x0000002000308202 */ /* 0x000fe20000000f00 */
[-C--:B------:R-:W-:Y:S02]  /*6530*/  @!P0 FFMA.FTZ R71, R40, R11.reuse, -R41 ;  /* 0x0000000b28478223 */ /* 0x080fe40000010829 */
[C---:B------:R-:W-:Y:S01]  /*6540*/  @!P0 IMAD.U32 R41, R43.reuse, 0x10000, RZ ;  /* 0x000100002b298824 */ /* 0x040fe200078e00ff */
[----:B------:R-:W-:Y:S01]  /*6550*/  @!P0 LOP3.LUT R43, R43, 0xffff0000, RZ, 0xc0, !PT ;  /* 0xffff00002b2b8812 */ /* 0x000fe200078ec0ff */
[----:B------:R-:W-:Y:S01]  /*6560*/  @!P0 IMAD.U32 R10, R15, 0x10000, RZ ;  /* 0x000100000f0a8824 */ /* 0x000fe200078e00ff */
[----:B------:R-:W-:Y:S01]  /*6570*/  @!P0 F2FP.BF16.PACK_AB R26, R71, R72 ;  /* 0x00000048471a823e */ /* 0x000fe200000010ff */
[C---:B------:R-:W-:Y:S01]  /*6580*/  @!P0 IMAD.U32 R24, R25.reuse, 0x10000, RZ ;  /* 0x0001000019188824 */ /* 0x040fe200078e00ff */
[----:B------:R-:W-:Y:S01]  /*6590*/  @!P0 LOP3.LUT R25, R25, 0xffff0000, RZ, 0xc0, !PT ;  /* 0xffff000019198812 */ /* 0x000fe200078ec0ff */
[----:B------:R-:W-:Y:S02]  /*65a0*/  @!P0 FFMA.FTZ R5, R33, R34, R5 ;  /* 0x0000002221058223 */ /* 0x000fe40000010005 */
[----:B------:R-:W-:Y:S01]  /*65b0*/  @!P0 FMUL.FTZ R9, R9, R11 ;  /* 0x0000000b09098220 */ /* 0x000fe20000410000 */
[----:B------:R-:W-:Y:S01]  /*65c0*/  @!P0 LOP3.LUT R11, R15, 0xffff0000, RZ, 0xc0, !PT ;  /* 0xffff00000f0b8812 */ /* 0x000fe200078ec0ff */
[----:B------:R-:W-:Y:S02]  /*65d0*/  @!P0 FFMA.FTZ R6, R35, R36, R6 ;  /* 0x0000002423068223 */ /* 0x000fe40000010006 */
[C---:B------:R-:W-:Y:S02]  /*65e0*/  @!P0 FMUL.FTZ R68, R10.reuse, R41 ;  /* 0x000000290a448220 */ /* 0x040fe40000410000 */
[----:B------:R-:W-:Y:S01]  /*65f0*/  @!P0 FMUL.FTZ R10, R10, R24 ;  /* 0x000000180a0a8220 */ /* 0x000fe20000410000 */
[----:B------:R-:W-:Y:S01]  /*6600*/  @!P0 F2FP.BF16.PACK_AB R5, R6, R5 ;  /* 0x000000050605823e */ /* 0x000fe200000010ff */
[----:B------:R-:W-:Y:S02]  /*6610*/  @!P0 FFMA.FTZ R8, R37, R38, R8 ;  /* 0x0000002625088223 */ /* 0x000fe40000010008 */
[C---:B------:R-:W-:Y:S02]  /*6620*/  @!P0 FMUL.FTZ R70, R11.reuse, R43 ;  /* 0x0000002b0b468220 */ /* 0x040fe40000410000 */
[-C--:B------:R-:W-:Y:S02]  /*6630*/  @!P0 FMUL.FTZ R11, R11, R25.reuse ;  /* 0x000000190b0b8220 */ /* 0x080fe40000410000 */
[----:B------:R-:W-:Y:S02]  /*6640*/  @!P0 FFMA.FTZ R9, R39, R40, R9 ;  /* 0x0000002827098223 */ /* 0x000fe40000010009 */
[----:B------:R-:W-:Y:S02]  /*6650*/  @!P0 FFMA.FTZ R10, R41, R42, R10 ;  /* 0x0000002a290a8223 */ /* 0x000fe4000001000a */
[----:B------:R-:W-:Y:S01]  /*6660*/  @!P0 FFMA.FTZ R24, R42, R24, -R68 ;  /* 0x000000182a188223 */ /* 0x000fe20000010844 */
[----:B------:R-:W-:Y:S01]  /*6670*/  @!P0 F2FP.BF16.PACK_AB R68, R73, R74 ;  /* 0x0000004a4944823e */ /* 0x000fe200000010ff */
[----:B------:R-:W-:Y:S02]  /*6680*/  @!P0 FFMA.FTZ R70, R44, R25, -R70 ;  /* 0x000000192c468223 */ /* 0x000fe40000010846 */
[----:B------:R-:W-:Y:S02]  /*6690*/  @!P0 FFMA.FTZ R11, R43, R44, R11 ;  /* 0x0000002c2b0b8223 */ /* 0x000fe4000001000b */
[----:B------:R-:W-:Y:S01]  /*66a0*/  @!P0 IMAD.MOV.U32 R49, RZ, RZ, R68 ;  /* 0x000000ffff318224 */ /* 0x000fe200078e0044 */
[----:B------:R-:W-:Y:S01]  /*66b0*/  @!P0 F2FP.BF16.PACK_AB R25, R70, R24 ;  /* 0x000000184619823e */ /* 0x000fe200000010ff */
[----:B------:R-:W-:Y:S01]  /*66c0*/  @!P0 IMAD.MOV.U32 R50, RZ, RZ, R26 ;  /* 0x000000ffff328224 */ /* 0x000fe200078e001a */
[----:B------:R-:W-:Y:S01]  /*66d0*/  @!P0 F2FP.BF16.PACK_AB R24, R4, R3 ;  /* 0x000000030418823e */ /* 0x000fe200000010ff */
[----:B------:R-:W-:Y:S01]  /*66e0*/  @!P0 IMAD.MOV.U32 R13, RZ, RZ, R5 ;  /* 0x000000ffff0d8224 */ /* 0x000fe200078e0005 */
[----:B------:R-:W-:Y:S02]  /*66f0*/  @!P0 F2FP.BF16.PACK_AB R3, R11, R10 ;  /* 0x0000000a0b03823e */ /* 0x000fe400000010ff */
[----:B------:R-:W-:Y:S01]  /*6700*/  @!P0 F2FP.BF16.PACK_AB R4, R9, R8 ;  /* 0x000000080904823e */ /* 0x000fe200000010ff */
[----:B------:R-:W-:Y:S01]  /*6710*/  @!P0 IMAD.MOV.U32 R12, RZ, RZ, R24 ;  /* 0x000000ffff0c8224 */ /* 0x000fe200078e0018 */
[----:B------:R-:W-:Y:S01]  /*6720*/  @!P0 MOV R51, R25 ;  /* 0x0000001900338202 */ /* 0x000fe20000000f00 */
[----:B------:R-:W-:Y:S01]  /*6730*/  @!P0 IMAD.MOV.U32 R15, RZ, RZ, R3 ;  /* 0x000000ffff0f8224 */ /* 0x000fe200078e0003 */
[----:B------:R-:W-:Y:S02]  /*6740*/  @!P0 MOV R14, R4 ;  /* 0x00000004000e8202 */ /* 0x000fe40000000f00 */
[C---:B----4-:R-:W-:Y:S04]  /*6750*/  LEA R4, P0, R87.reuse, R66, 0x1 ;  /* 0x0000004257047211 */ /* 0x050fe800078008ff */
[----:B---3--:R-:W-:Y:S02]  /*6760*/  LEA.HI.X R5, R87, R67, R117, 0x1, P0 ;  /* 0x0000004357057211 */ /* 0x008fe400000f0c75 */
[C---:B------:R-:W-:Y:S03]  /*6770*/  ISETP.GE.AND P0, PT, R69.reuse, c[0x0][0x1d4], PT ;  /* 0x0000750045007a0c */ /* 0x040fe60003f06270 */
[----:B------:R1:W-:Y:S10]  /*6780*/  ST.E.128 [R4.64], R48 ;  /* 0x0000003004007985 */ /* 0x0003f4000c101d08 */
[----:B------:R-:W-:Y:S05]  /*6790*/  @!P0 IMAD.WIDE R8, R69, 0x2, R66 ;  /* 0x0000000245088825 */ /* 0x000fea00078e0242 */
[----:B------:R1:W-:Y:S02]  /*67a0*/  @!P0 ST.E.128 [R8.64], R12 ;  /* 0x0000000c08008985 */ /* 0x0003e4000c101d08 */
.L_x_904:
[----:B------:R-:W-:Y:S05]  /*67b0*/  BSYNC B0 ;  /* 0x0000000000007941 */ /* 0x000fea0003800000 */
.L_x_903:
[----:B------:R-:W-:Y:S01]  /*67c0*/  ISETP.GE.AND P0, PT, R137, c[0x0][0x1d4], PT ;  /* 0x0000750089007a0c */ /* 0x000fe20003f06270 */
[----:B------:R-:W-:Y:S01]  /*67d0*/  @!UPT UIADD3 URZ, URZ, URZ, URZ ;  /* 0x0000003f3f3ff290 */ /* 0x000fe2000fffe03f */
[----:B------:R-:W-:Y:S11]  /*67e0*/  BSSY B0, `(.L_x_905) ;  /* 0x0000078000007945 */ /* 0x000ff60003800000 */
[----:B------:R-:W-:-:S05]  /*67f0*/  @P0 BRA `(.L_x_906) ;  /* 0x0000076000000947 */ /* 0x000fca0003800000 */
[----:B------:R-:W-:Y:S01]  /*6800*/  SEL R3, R65, R64, !P1 ;  /* 0x0000004041037207 */ /* 0x000fe20004800000 */
[----:B------:R-:W2:Y:S01]  /*6810*/  LDS.128 R40, [R112+0x3c80] ;  /* 0x003c800070287984 */ /* 0x000ea20000000c00 */
[----:B------:R-:W-:Y:S02]  /*6820*/  ISETP.GE.AND P0, PT, R137, c[0x0][0x27c], PT ;  /* 0x00009f0089007a0c */ /* 0x000fe40003f06270 */
[----:B-1----:R-:W-:Y:S04]  /*6830*/  SHF.R.S32.HI R4, RZ, 0x1f, R3 ;  /* 0x0000001fff047819 */ /* 0x002fe80000011403 */
        /* <DEDUP_REMOVED lines=20> */
[----:B--2---:R-:W-:Y:S01]  /*6980*/  @!P0 IMAD.U32 R11, R40, 0x10000, RZ ;  /* 0x00010000280b8824 */ /* 0x004fe200078e00ff */
[----:B------:R-:W-:Y:S01]  /*6990*/  @!P0 SHF.L.U32 R25, R41, 0x10, RZ ;  /* 0x0000001029198819 */ /* 0x000fe200000006ff */
[C---:B------:R-:W-:Y:S01]  /*69a0*/  @!P0 IMAD.U32 R36, R43.reuse, 0x10000, RZ ;  /* 0x000100002b248824 */ /* 0x040fe200078e00ff */
        /* <DEDUP_REMOVED lines=91> */
.L_x_906:
[----:B------:R-:W-:Y:S05]  /*6f60*/  BSYNC B0 ;  /* 0x0000000000007941 */ /* 0x000fea0003800000 */
.L_x_905:
[----:B------:R-:W-:Y:S11]  /*6f70*/  ISETP.GE.AND P0, PT, R136, c[0x0][0x1d4], PT ;  /* 0x0000750088007a0c */ /* 0x000ff60003f06270 */
[----:B------:R-:W-:Y:S02]  /*6f80*/  @!UPT UIADD3 URZ, URZ, URZ, URZ ;  /* 0x0000003f3f3ff290 */ /* 0x000fe4000fffe03f */
[----:B------:R-:W-:-:S05]  /*6f90*/  @P0 BRA `(.L_x_890) ;  /* 0x00000ad000000947 */ /* 0x000fca0003800000 */
[----:B------:R-:W-:Y:S01]  /*6fa0*/  SEL R3, R65, R64, !P3 ;  /* 0x0000004041037207 */ /* 0x000fe20005800000 */
[----:B------:R-:W2:Y:S01]  /*6fb0*/  LDS.128 R36, [R109+0x3c80] ;  /* 0x003c80006d247984 */ /* 0x000ea20000000c00 */
[C---:B----4-:R-:W-:Y:S02]  /*6fc0*/  LEA R44, P0, R85.reuse, R66, 0x1 ;  /* 0x00000042552c7211 */ /* 0x050fe400078008ff */
[----:B-1----:R-:W-:Y:S02]  /*6fd0*/  SHF.R.S32.HI R4, RZ, 0x1f, R3 ;  /* 0x0000001fff047819 */ /* 0x002fe40000011403 */
[----:B---3--:R-:W-:Y:S02]  /*6fe0*/  LEA.HI.X R45, R85, R67, R115, 0x1, P0 ;  /* 0x00000043552d7211 */ /* 0x008fe400000f0c73 */
[----:B------:R-:W-:Y:S02]  /*6ff0*/  LEA.HI R3, R4, R3, RZ, 0x4 ;  /* 0x0000000304037211 */ /* 0x000fe400078f20ff */
[----:B------:R-:W-:Y:S02]  /*7000*/  ISETP.GE.AND P0, PT, R136, c[0x0][0x27c], PT ;  /* 0x00009f0088007a0c */ /* 0x000fe40003f06270 */
[----:B------:R-:W-:Y:S04]  /*7010*/  LEA.HI.SX32 R3, R3, R61, 0x1c ;  /* 0x0000003d03037211 */ /* 0x000fe800078fe2ff */
[----:B------:R-:W-:Y:S01]  /*7020*/  SHF.R.S32.HI R4, RZ, 0x1f, R3 ;  /* 0x0000001fff047819 */ /* 0x000fe20000011403 */
[----:B------:R-:W-:Y:S03]  /*7030*/  IMAD.SHL.U32 R34, R3, 0x8, RZ ;  /* 0x0000000803227824 */ /* 0x000fe600078e00ff */
[----:B------:R-:W-:Y:S03]  /*7040*/  LEA.HI R4, R4, R3, RZ, 0x2 ;  /* 0x0000000304047211 */ /* 0x000fe600078f10ff */
[----:B------:R-:W-:Y:S02]  /*7050*/  @!P0 SHF.R.U32.HI R11, RZ, 0x10, R59 ;  /* 0x00000010ff0b8819 */ /* 0x000fe4000001163b */
[----:B------:R-:W-:Y:S02]  /*7060*/  SHF.R.S32.HI R3, RZ, 0x2, R4 ;  /* 0x00000002ff037819 */ /* 0x000fe40000011404 */
[----:B------:R-:W-:Y:S02]  /*7070*/  LOP3.LUT R4, R147, 0x18, R34, 0xf8, !PT ;  /* 0x0000001893047812 */ /* 0x000fe400078ef822 */
[----:B------:R-:W-:Y:S01]  /*7080*/  @!P0 PRMT R24, R60, 0x5410, R11 ;  /* 0x000054103c188816 */ /* 0x000fe2000000000b */
[----:B------:R-:W-:Y:S01]  /*7090*/  IMAD R3, R3, 0x600, R7 ;  /* 0x0000060003037824 */ /* 0x000fe200078e0207 */
[----:B-----5:R-:W-:Y:S02]  /*70a0*/  LOP3.LUT R4, R4, R146, RZ, 0x3c, !PT ;  /* 0x0000009204047212 */ /* 0x020fe400078e3cff */
[--C-:B------:R-:W-:Y:S01]  /*70b0*/  @!P0 SHF.R.U64 R8, R56, 0x10, R57.reuse ;  /* 0x0000001038088819 */ /* 0x100fe20000001239 */
[----:B------:R-:W-:Y:S01]  /*70c0*/  @!P0 IMAD.U32 R28, R24, 0x10000, RZ ;  /* 0x00010000181c8824 */ /* 0x000fe200078e00ff */
[----:B------:R-:W-:Y:S01]  /*70d0*/  @!P0 SHF.R.U32.HI R10, RZ, 0x10, R57 ;  /* 0x00000010ff0a8819 */ /* 0x000fe20000011639 */
[----:B------:R-:W-:Y:S01]  /*70e0*/  IMAD.IADD R3, R3, 0x1, R4 ;  /* 0x0000000103037824 */ /* 0x000fe200078e0204 */
[----:B------:R-:W-:Y:S02]  /*70f0*/  @!P0 PRMT R19, R47, 0x5410, R8 ;  /* 0x000054102f138816 */ /* 0x000fe40000000008 */
[----:B------:R-:W-:Y:S01]  /*7100*/  @!P0 SHF.R.U32.HI R4, RZ, 0x10, R21 ;  /* 0x00000010ff048819 */ /* 0x000fe20000011615 */
[----:B------:R-:W-:Y:S01]  /*7110*/  IMAD.SHL.U32 R3, R3, 0x2, RZ ;  /* 0x0000000203037824 */ /* 0x000fe200078e00ff */
[----:B--2---:R-:W-:Y:S01]  /*7120*/  @!P0 LOP3.LUT R32, R39, 0xffff0000, RZ, 0xc0, !PT ;  /* 0xffff000027208812 */ /* 0x004fe200078ec0ff */
[----:B------:R-:W-:Y:S01]  /*7130*/  @!P0 IMAD.U32 R11, R36, 0x10000, RZ ;  /* 0x00010000240b8824 */ /* 0x000fe200078e00ff */
[C---:B------:R-:W-:Y:S02]  /*7140*/  @!P0 SHF.L.U32 R25, R38.reuse, 0x10, RZ ;  /* 0x0000001026198819 */ /* 0x040fe400000006ff */
[----:B------:R1:W2:Y:S01]  /*7150*/  LDS.128 R12, [R3+0x3c80] ;  /* 0x003c8000030c7984 */ /* 0x0002a20000000c00 */
[----:B------:R-:W-:Y:S02]  /*7160*/  @!P0 LOP3.LUT R27, R38, 0xffff0000, RZ, 0xc0, !PT ;  /* 0xffff0000261b8812 */ /* 0x000fe400078ec0ff */
[----:B------:R-:W-:Y:S02]  /*7170*/  @!P0 PRMT R8, R29, 0x5410, R4 ;  /* 0x000054101d088816 */ /* 0x000fe40000000004 */
[----:B------:R-:W-:Y:S01]  /*7180*/  @!P0 PRMT R18, R47, 0x5432, R10 ;  /* 0x000054322f128816 */ /* 0x000fe2000000000a */
[----:B------:R-:W-:Y:S01]  /*7190*/  @!P0 IMAD.U32 R10, R19, 0x10000, RZ ;  /* 0x00010000130a8824 */ /* 0x000fe200078e00ff */
[--C-:B------:R-:W-:Y:S02]  /*71a0*/  @!P0 SHF.R.U64 R5, R22, 0x10, R23.reuse ;  /* 0x0000001016058819 */ /* 0x100fe40000001217 */
[----:B------:R-:W-:Y:S02]  /*71b0*/  @!P0 SHF.R.U32.HI R6, RZ, 0x10, R23 ;  /* 0x00000010ff068819 */ /* 0x000fe40000011617 */
[----:B------:R-:W-:Y:S02]  /*71c0*/  @!P0 SHF.R.U64 R17, R58, 0x10, R59 ;  /* 0x000000103a118819 */ /* 0x000fe4000000123b */
[----:B------:R-:W-:Y:S01]  /*71d0*/  @!P0 PRMT R16, R30, 0x5410, R6 ;  /* 0x000054101e108816 */ /* 0x000fe20000000006 */
[C---:B------:R-:W-:Y:S01]  /*71e0*/  @!P0 IMAD.U32 R6, R8.reuse, 0x10000, RZ ;  /* 0x0001000008068824 */ /* 0x040fe200078e00ff */
[----:B------:R-:W-:Y:S02]  /*71f0*/  @!P0 LOP3.LUT R8, R8, 0xffff0000, RZ, 0xc0, !PT ;  /* 0xffff000008088812 */ /* 0x000fe400078ec0ff */
[----:B------:R-:W-:Y:S02]  /*7200*/  @!P0 PRMT R26, R60, 0x5432, R17 ;  /* 0x000054323c1a8816 */ /* 0x000fe40000000011 */
[----:B------:R-:W-:Y:S02]  /*7210*/  @!P0 PRMT R17, R30, 0x5432, R5 ;  /* 0x000054321e118816 */ /* 0x000fe40000000005 */
[----:B------:R-:W-:Y:S02]  /*7220*/  @!P0 LOP3.LUT R30, R24, 0xffff0000, RZ, 0xc0, !PT ;  /* 0xffff0000181e8812 */ /* 0x000fe400078ec0ff */
[----:B-1----:R-:W-:Y:S01]  /*7230*/  @!P0 SHF.R.U64 R3, R20, 0x10, R21 ;  /* 0x0000001014038819 */ /* 0x002fe20000001215 */
[----:B------:R-:W-:Y:S01]  /*7240*/  @!P0 IMAD.U32 R20, R18, 0x10000, RZ ;  /* 0x0001000012148824 */ /* 0x000fe200078e00ff */
[----:B------:R-:W-:Y:S02]  /*7250*/  @!P0 SHF.L.U32 R21, R37, 0x10, RZ ;  /* 0x0000001025158819 */ /* 0x000fe400000006ff */
[----:B------:R-:W-:Y:S01]  /*7260*/  @!P0 PRMT R9, R29, 0x5432, R3 ;  /* 0x000054321d098816 */ /* 0x000fe20000000003 */
[----:B------:R-:W-:Y:S04]  /*7270*/  @!P0 IMAD.U32 R29, R39, 0x10000, RZ ;  /* 0x00010000271d8824 */ /* 0x000fe800078e00ff */
        /* <DEDUP_REMOVED lines=76> */
.L_x_886:
[----:B------:R1:W2:Y:S01]  /*7740*/  SHFL.IDX PT, R5, R28, RZ, 0x1e1f ;  /* 0x001e1fff1c057589 */ /* 0x0002a200000e0000 */
[----:B------:R-:W-:Y:S03]  /*7750*/  IMAD R3, R31, -0x30, R2 ;  /* 0xffffffd01f037824 */ /* 0x000fe600078e0202 */
[----:B------:R1:W3:Y:S02]  /*7760*/  SHFL.IDX PT, R4, R29, RZ, 0x1e1f ;  /* 0x001e1fff1d047589 */ /* 0x0002e400000e0000 */
[----:B------:R-:W-:Y:S04]  /*7770*/  IMNMX R77, R3, 0x30, PT ;  /* 0x00000030034d7817 */ /* 0x000fe80003800200 */
[----:B------:R-:W-:Y:S11]  /*7780*/  ISETP.GT.AND P0, PT, R77, R138, PT ;  /* 0x0000008a4d00720c */ /* 0x000ff60003f04270 */
[----:B------:R-:W-:Y:S02]  /*7790*/  @!UPT UIADD3 URZ, URZ, URZ, URZ ;  /* 0x0000003f3f3ff290 */ /* 0x000fe4000fffe03f */
[----:B------:R-:W-:-:S05]  /*77a0*/  @!P0 BRA `(.L_x_890) ;  /* 0x000002c000008947 */ /* 0x000fca0003800000 */
[----:B------:R-:W4:Y:S01]  /*77b0*/  LDL R10, [R1+0x1c] ;  /* 0x00001c00010a7983 */ /* 0x000f220000100800 */
[C---:B------:R-:W-:Y:S03]  /*77c0*/  ISETP.GE.AND P0, PT, R110.reuse, c[0x0][0x1d4], PT ;  /* 0x000075006e007a0c */ /* 0x040fe60003f06270 */
[----:B------:R-:W5:Y:S04]  /*77d0*/  LDL R11, [R1+0x78] ;  /* 0x00007800010b7983 */ /* 0x000f680000100800 */
[----:B---3--:R-:W3:Y:S04]  /*77e0*/  LDL R16, [R1+0x18] ;  /* 0x0000180001107983 */ /* 0x008ee80000100800 */
[----:B--2---:R-:W2:Y:S02]  /*77f0*/  LDL R17, [R1+0x74] ;  /* 0x0000740001117983 */ /* 0x004ea40000100800 */
[CC--:B------:R-:W-:Y:S02]  /*7800*/  @!P0 LEA R8, P4, R110.reuse, R4.reuse, 0x1 ;  /* 0x000000046e088211 */ /* 0x0c0fe400078808ff */
[----:B------:R-:W2:Y:S02]  /*7810*/  LDL R14, [R1+0xc] ;  /* 0x00000c00010e7983 */ /* 0x000ea40000100800 */
[-C--:B------:R-:W-:Y:S02]  /*7820*/  @!P0 LEA.HI.X R9, R110, R5.reuse, R111, 0x1, P4 ;  /* 0x000000056e098211 */ /* 0x080fe400020f0c6f */
[----:B------:R-:W2:Y:S04]  /*7830*/  LDL R6, [R1+0x10] ;  /* 0x0000100001067983 */ /* 0x000ea80000100800 */
[----:B------:R-:W2:Y:S04]  /*7840*/  LDL R20, [R1+0x64] ;  /* 0x0000640001147983 */ /* 0x000ea80000100800 */
[----:B------:R-:W2:Y:S04]  /*7850*/  LDL R25, [R1+0x60] ;  /* 0x0000600001197983 */ /* 0x000ea80000100800 */
[----:B------:R-:W2:Y:S04]  /*7860*/  LDL R15, [R1+0x14] ;  /* 0x00001400010f7983 */ /* 0x000ea80000100800 */
[----:B------:R-:W2:Y:S01]  /*7870*/  LDL R24, [R1+0x70] ;  /* 0x0000700001187983 */ /* 0x000ea20000100800 */
[C---:B----4-:R-:W-:Y:S11]  /*7880*/  ISETP.GE.AND P5, PT, R10.reuse, c[0x0][0x1d4], PT ;  /* 0x000075000a007a0c */ /* 0x050ff60003fa6270 */
[----:B------:R-:W-:Y:S02]  /*7890*/  @!UPT UIADD3 URZ, URZ, URZ, URZ ;  /* 0x0000003f3f3ff290 */ /* 0x000fe4000fffe03f */
[CC--:B------:R-:W-:Y:S04]  /*78a0*/  @!P5 LEA R12, P4, R10.reuse, R4.reuse, 0x1 ;  /* 0x000000040a0cd211 */ /* 0x0c0fe800078808ff */
[-C--:B-----5:R-:W-:Y:S02]  /*78b0*/  @!P5 LEA.HI.X R13, R10, R5.reuse, R11, 0x1, P4 ;  /* 0x000000050a0dd211 */ /* 0x0a0fe400020f0c0b */
[C---:B---3--:R-:W-:Y:S11]  /*78c0*/  ISETP.GE.AND P4, PT, R16.reuse, c[0x0][0x1d4], PT ;  /* 0x0000750010007a0c */ /* 0x048ff60003f86270 */
[----:B------:R-:W-:Y:S02]  /*78d0*/  @!UPT UIADD3 URZ, URZ, URZ, URZ ;  /* 0x0000003f3f3ff290 */ /* 0x000fe4000fffe03f */
[CC--:B------:R-:W-:Y:S04]  /*78e0*/  @!P4 LEA R10, P6, R16.reuse, R4.reuse, 0x1 ;  /* 0x00000004100ac211 */ /* 0x0c0fe800078c08ff */
[-C--:B--2---:R-:W-:Y:S02]  /*78f0*/  @!P4 LEA.HI.X R11, R16, R5.reuse, R17, 0x1, P6 ;  /* 0x00000005100bc211 */ /* 0x084fe400030f0c11 */
[----:B------:R-:W2:Y:S04]  /*7900*/  @!P0 LDS.128 R16, [R14+0x2400] ;  /* 0x002400000e108984 */ /* 0x000ea80000000c00 */
[----:B--2---:R2:W-:Y:S01]  /*7910*/  @!P0 ST.E.128 [R8.64], R16 ;  /* 0x0000001008008985 */ /* 0x0045e2000c101d08 */
[----:B------:R-:W-:Y:S11]  /*7920*/  ISETP.GE.AND P0, PT, R137, c[0x0][0x1d4], PT ;  /* 0x0000750089007a0c */ /* 0x000ff60003f06270 */
[----:B------:R-:W-:Y:S02]  /*7930*/  @!UPT UIADD3 URZ, URZ, URZ, URZ ;  /* 0x0000003f3f3ff290 */ /* 0x000fe4000fffe03f */
[----:B------:R-:W3:Y:S01]  /*7940*/  @!P0 LDS.128 R16, [R6+0x2400] ;  /* 0x0024000006108984 */ /* 0x000ee20000000c00 */
[----:B------:R-:W-:Y:S04]  /*7950*/  @!P0 IMAD.SHL.U32 R3, R20, 0x8, RZ ;  /* 0x0000000814038824 */ /* 0x000fe800078e00ff */
[--C-:B--2---:R-:W-:Y:S05]  /*7960*/  @!P0 IMAD.WIDE R8, R3, 0x2, R4.reuse ;  /* 0x0000000203088825 */ /* 0x104fea00078e0204 */
[----:B---3--:R2:W-:Y:S01]  /*7970*/  @!P0 ST.E.128 [R8.64], R16 ;  /* 0x0000001008008985 */ /* 0x0085e2000c101d08 */
[----:B------:R-:W-:Y:S11]  /*7980*/  ISETP.GE.AND P0, PT, R136, c[0x0][0x1d4], PT ;  /* 0x0000750088007a0c */ /* 0x000ff60003f06270 */
[----:B------:R-:W-:Y:S02]  /*7990*/  @!UPT UIADD3 URZ, URZ, URZ, URZ ;  /* 0x0000003f3f3ff290 */ /* 0x000fe4000fffe03f */
[----:B------:R-:W3:Y:S01]  /*79a0*/  @!P0 LDS.128 R20, [R14+0x3000] ;  /* 0x003000000e148984 */ /* 0x000ee20000000c00 */
[----:B------:R-:W-:Y:S04]  /*79b0*/  @!P0 IMAD.SHL.U32 R3, R25, 0x8, RZ ;  /* 0x0000000819038824 */ /* 0x000fe800078e00ff */
[----:B--2---:R-:W-:Y:S05]  /*79c0*/  @!P0 IMAD.WIDE R8, R3, 0x2, R4 ;  /* 0x0000000203088825 */ /* 0x004fea00078e0204 */
[----:B---3--:R-:W-:Y:S01]  /*79d0*/  @!P0 ST.E.128 [R8.64], R20 ;  /* 0x0000001408008985 */ /* 0x008fe2000c101d08 */
[C---:B------:R-:W-:Y:S03]  /*79e0*/  ISETP.GE.AND P0, PT, R15.reuse, c[0x0][0x1d4], PT ;  /* 0x000075000f007a0c */ /* 0x040fe60003f06270 */
[----:B------:R-:W2:Y:S10]  /*79f0*/  @!P5 LDS.128 R16, [R6+0x3000] ;  /* 0x003000000610d984 */ /* 0x000eb40000000c00 */
[C---:B------:R-:W-:Y:S04]  /*7a00*/  @!P0 LEA R4, P6, R15.reuse, R4, 0x1 ;  /* 0x000000040f048211 */ /* 0x040fe800078c08ff */
[----:B------:R-:W-:Y:S01]  /*7a10*/  @!P0 LEA.HI.X R5, R15, R5, R24, 0x1, P6 ;  /* 0x000000050f058211 */ /* 0x000fe200030f0c18 */
[----:B--2---:R-:W-:Y:S04]  /*7a20*/  @!P5 ST.E.128 [R12.64], R16 ;  /* 0x000000100c00d985 */ /* 0x004fe8000c101d08 */
[----:B------:R-:W2:Y:S04]  /*7a30*/  @!P4 LDS.128 R12, [R14+0x3c00] ;  /* 0x003c00000e0cc984 */ /* 0x000ea80000000c00 */
[----:B--2---:R-:W-:Y:S04]  /*7a40*/  @!P4 ST.E.128 [R10.64], R12 ;  /* 0x0000000c0a00c985 */ /* 0x004fe8000c101d08 */
[----:B------:R-:W2:Y:S04]  /*7a50*/  @!P0 LDS.128 R8, [R6+0x3c00] ;  /* 0x003c000006088984 */ /* 0x000ea80000000c00 */
[----:B--2---:R2:W-:Y:S02]  /*7a60*/  @!P0 ST.E.128 [R4.64], R8 ;  /* 0x0000000804008985 */ /* 0x0045e4000c101d08 */
.L_x_890:
[----:B------:R-:W-:Y:S05]  /*7a70*/  BSYNC B1 ;  /* 0x0000000000017941 */ /* 0x000fea0003800000 */
.L_x_885:
[----:B-12--5:R-:W-:Y:S01]  /*7a80*/  IMAD.WIDE R8, R31, 0x30, R88 ;  /* 0x000000301f087825 */ /* 0x026fe200078e0258 */
[----:B------:R-:W2:Y:S01]  /*7a90*/  LDL R24, [R1+0x3c] ;  /* 0x00003c0001187983 */ /* 0x000ea20000100800 */
[----:B------:R-:W-:Y:S01]  /*7aa0*/  P2R R13, PR, RZ, 0x2 ;  /* 0x00000002ff0d7803 */ /* 0x000fe20000000000 */
[----:B------:R-:W-:Y:S01]  /*7ab0*/  BSSY B0, `(.L_x_907) ;  /* 0x000006b000007945 */ /* 0x000fe20003800000 */
[----:B------:R-:W-:Y:S01]  /*7ac0*/  IMAD R10, R81, c[0x0][0x218], RZ ;  /* 0x00008600510a7a24 */ /* 0x000fe200078e02ff */
[C---:B------:R-:W-:Y:S01]  /*7ad0*/  LOP3.LUT P1, RZ, R209.reuse, 0x4, RZ, 0xc0, !PT ;  /* 0x00000004d1ff7812 */ /* 0x040fe2000782c0ff */
[----:B------:R-:W1:Y:S01]  /*7ae0*/  S2R R3, SR_TID.X ;  /* 0x0000000000037919 */ /* 0x000e620000002100 */
[----:B------:R-:W-:Y:S01]  /*7af0*/  LOP3.LUT P6, RZ, R209, 0x1, RZ, 0xc0, !PT ;  /* 0x00000001d1ff7812 */ /* 0x000fe200078cc0ff */
[----:B------:R-:W-:Y:S01]  /*7b00*/  IMAD R10, R78, c[0x0][0x21c], R10 ;  /* 0x000087004e0a7a24 */ /* 0x000fe200078e020a */
[----:B-1----:R-:W-:Y:S04]  /*7b10*/  SHF.R.S32.HI R25, RZ, 0x1f, R3 ;  /* 0x0000001fff197819 */ /* 0x002fe80000011403 */
[----:B------:R-:W-:Y:S04]  /*7b20*/  LEA.HI R25, R25, R3, RZ, 0x2 ;  /* 0x0000000319197211 */ /* 0x000fe800078f10ff */
[----:B------:R-:W-:Y:S05]  /*7b30*/  SHF.R.S32.HI R25, RZ, 0x2, R25 ;  /* 0x00000002ff197819 */ /* 0x000fea0000011419 */
[----:B------:R-:W-:Y:S05]  /*7b40*/  IMAD.IADD R3, R77, 0x1, -R25 ;  /* 0x000000014d037824 */ /* 0x000fea00078e0a19 */
[C---:B------:R-:W-:Y:S11]  /*7b50*/  ISETP.GE.AND P0, PT, R3.reuse, 0x21, PT ;  /* 0x000000210300780c */ /* 0x040ff60003f06270 */
[----:B------:R-:W-:Y:S02]  /*7b60*/  @!UPT UIADD3 URZ, URZ, URZ, URZ ;  /* 0x0000003f3f3ff290 */ /* 0x000fe4000fffe03f */
[C---:B------:R-:W-:Y:S05]  /*7b70*/  @P0 IADD3 R6, P4, R8.reuse, 0x20, RZ ;  /* 0x0000002008060810 */ /* 0x040fea0007f9e0ff */
[----:B------:R-:W-:Y:S01]  /*7b80*/  @P0 IMAD.X R11, RZ, RZ, R9, P4 ;  /* 0x000000ffff0b0224 */ /* 0x000fe200020e0609 */
[----:B------:R-:W-:Y:S11]  /*7b90*/  ISETP.GE.AND P4, PT, R3, 0x1, PT ;  /* 0x000000010300780c */ /* 0x000ff60003f86270 */
[----:B------:R-:W-:Y:S02]  /*7ba0*/  @!UPT UIADD3 URZ, URZ, URZ, URZ ;  /* 0x0000003f3f3ff290 */ /* 0x000fe4000fffe03f */
[----:B------:R-:W-:Y:S01]  /*7bb0*/  @P4 MOV R5, R84 ;  /* 0x0000005400054202 */ /* 0x000fe20000000f00 */
[----:B------:R-:W-:Y:S02]  /*7bc0*/  @P4 IMAD R3, R9, c[0x0][0x258], RZ ;  /* 0x0000960009034a24 */ /* 0x000fe400078e02ff */
[----:B---3--:R-:W-:Y:S02]  /*7bd0*/  @P4 IMAD.MOV.U32 R4, RZ, RZ, R82 ;  /* 0x000000ffff044224 */ /* 0x008fe400078e0052 */
[C---:B------:R-:W-:Y:S02]  /*7be0*/  @P4 IMAD R3, R8.reuse, c[0x0][0x25c], R3 ;  /* 0x0000970008034a24 */ /* 0x040fe400078e0203 */
[----:B------:R-:W-:Y:S04]  /*7bf0*/  @P4 IMAD.WIDE.U32 R4, R8, c[0x0][0x258], R4 ;  /* 0x0000960008044a25 */ /* 0x000fe800078e0004 */
[----:B------:R-:W-:Y:S01]  /*7c00*/  @P4 IMAD.IADD R3, R5, 0x1, R3 ;  /* 0x0000000105034824 */ /* 0x000fe200078e0203 */
[C---:B------:R-:W-:Y:S04]  /*7c10*/  @P4 LEA R8, P5, R4.reuse, c[0x0][0x250], 0x1 ;  /* 0x0000940004084a11 */ /* 0x040fe800078a08ff */
[----:B------:R-:W-:Y:S01]  /*7c20*/  @P4 LEA.HI.X R9, R4, c[0x0][0x254], R3, 0x1, P5 ;  /* 0x0000950004094a11 */ /* 0x000fe200028f0c03 */
[----:B------:R-:W-:Y:S02]  /*7c30*/  IMAD R3, R80, c[0x0][0x208], RZ ;  /* 0x0000820050037a24 */ /* 0x000fe400078e02ff */
[C---:B------:R-:W-:Y:S04]  /*7c40*/  IMAD.WIDE.U32 R4, R79.reuse, c[0x0][0x208], RZ ;  /* 0x000082004f047a25 */ /* 0x040fe800078e00ff */
[----:B------:R-:W-:Y:S04]  /*7c50*/  IMAD R3, R79, c[0x0][0x20c], R3 ;  /* 0x000083004f037a24 */ /* 0x000fe800078e0203 */
[----:B------:R-:W-:Y:S04]  /*7c60*/  IMAD.IADD R5, R5, 0x1, R3 ;  /* 0x0000000105057824 */ /* 0x000fe800078e0203 */
[----:B------:R-:W-:Y:S05]  /*7c70*/  IMAD.WIDE.U32 R4, R78, c[0x0][0x218], R4 ;  /* 0x000086004e047a25 */ /* 0x000fea00078e0004 */
[----:B------:R-:W-:Y:S01]  /*7c80*/  IADD3 R3, P5, R102, R4, RZ ;  /* 0x0000000466037210 */ /* 0x000fe20007fbe0ff */
[----:B------:R-:W-:Y:S02]  /*7c90*/  @P0 IMAD R4, R11, c[0x0][0x258], RZ ;  /* 0x000096000b040a24 */ /* 0x000fe400078e02ff */
[----:B------:R-:W-:Y:S01]  /*7ca0*/  @P0 IMAD.MOV.U32 R11, RZ, RZ, R84 ;  /* 0x000000ffff0b0224 */ /* 0x000fe200078e0054 */
[----:B------:R-:W-:Y:S02]  /*7cb0*/  IADD3.X R12, R122, R5, R10, P5, !PT ;  /* 0x000000057a0c7210 */ /* 0x000fe40002ffe40a */
[----:B------:R-:W-:Y:S05]  /*7cc0*/  @P0 MOV R10, R82 ;  /* 0x00000052000a0202 */ /* 0x000fea0000000f00 */
[C---:B------:R-:W-:Y:S04]  /*7cd0*/  @P0 IMAD.WIDE.U32 R10, R6.reuse, c[0x0][0x258], R10 ;  /* 0x00009600060a0a25 */ /* 0x040fe800078e000a */
[----:B------:R-:W-:Y:S01]  /*7ce0*/  @P0 IMAD R6, R6, c[0x0][0x25c], R4 ;  /* 0x0000970006060a24 */ /* 0x000fe200078e0204 */
[C---:B------:R-:W-:Y:S03]  /*7cf0*/  @P0 LEA R4, P5, R10.reuse, c[0x0][0x250], 0x1 ;  /* 0x000094000a040a11 */ /* 0x040fe600078a08ff */
[----:B------:R-:W-:Y:S05]  /*7d00*/  @P0 IMAD.IADD R6, R11, 0x1, R6 ;  /* 0x000000010b060824 */ /* 0x000fea00078e0206 */
[----:B------:R-:W-:Y:S02]  /*7d10*/  @P0 LEA.HI.X R5, R10, c[0x0][0x254], R6, 0x1, P5 ;  /* 0x000095000a050a11 */ /* 0x000fe400028f0c06 */
[C---:B------:R-:W-:Y:S04]  /*7d20*/  LEA R6, P5, R3.reuse, c[0x0][0x1f8], 0x1 ;  /* 0x00007e0003067a11 */ /* 0x040fe800078a08ff */
[----:B------:R-:W-:Y:S02]  /*7d30*/  LEA.HI.X R10, R3, c[0x0][0x1fc], R12, 0x1, P5 ;  /* 0x00007f00030a7a11 */ /* 0x000fe400028f0c0c */
[----:B------:R-:W-:Y:S02]  /*7d40*/  LOP3.LUT P5, RZ, R209, 0x2, RZ, 0xc0, !PT ;  /* 0x00000002d1ff7812 */ /* 0x000fe400078ac0ff */
[C---:B--2---:R-:W-:Y:S05]  /*7d50*/  @P4 SHF.L.U32 R3, R24.reuse, 0x1, RZ ;  /* 0x0000000118034819 */ /* 0x044fea00000006ff */
[----:B------:R-:W-:Y:S01]  /*7d60*/  @!PT LDS RZ, [RZ] ;  /* 0x00000000fffff984 */ /* 0x000fe20000000800 */
[----:B------:R-:W-:Y:S01]  /*7d70*/  @!PT LDS RZ, [RZ] ;  /* 0x00000000fffff984 */ /* 0x000fe20000000800 */
[----:B------:R-:W-:Y:S01]  /*7d80*/  @!PT LDS RZ, [RZ] ;  /* 0x00000000fffff984 */ /* 0x000fe20000000800 */
[----:B------:R1:W-:Y:S01]  /*7d90*/  @P4 LDGSTS.E.BYPASS.LTC128B.128 [R3+0x1880], [R8.64], !P1 ;  /* 0x0188000008034fae */ /* 0x0003e2000c901d48 */
[----:B------:R-:W-:Y:S05]  /*7da0*/  ISETP.NE.AND P1, PT, R13, RZ, PT ;  /* 0x000000ff0d00720c */ /* 0x000fea0003f25270 */
[----:B------:R1:W-:Y:S04]  /*7db0*/  @P4 LDGSTS.E.BYPASS.LTC128B.128 [R3+0x2480], [R8.64+0x40], !P5 ;  /* 0x0248004008034fae */ /* 0x0003e8000e901d48 */
[----:B------:R1:W-:Y:S01]  /*7dc0*/  @P4 LDGSTS.E.BYPASS.LTC128B.128 [R3+0x3080], [R8.64+0x80], !P6 ;  /* 0x0308008008034fae */ /* 0x0003e2000f101d48 */
[----:B------:R-:W-:Y:S01]  /*7dd0*/  LOP3.LUT P4, RZ, R209, 0x4, RZ, 0xc0, !PT ;  /* 0x00000004d1ff7812 */ /* 0x000fe2000788c0ff */
[----:B-1----:R-:W-:Y:S11]  /*7de0*/  @P0 IMAD.SHL.U32 R3, R24, 0x2, RZ ;  /* 0x0000000218030824 */ /* 0x002ff600078e00ff */
[----:B------:R-:W-:Y:S01]  /*7df0*/  @!UPT UIADD3 URZ, URZ, URZ, URZ ;  /* 0x0000003f3f3ff290 */ /* 0x000fe2000fffe03f */
        /* <DEDUP_REMOVED lines=11> */
[C---:B------:R-:W-:Y:S03]  /*7eb0*/  ISETP.GE.AND P0, PT, R110.reuse, c[0x0][0x1d4], PT ;  /* 0x000075006e007a0c */ /* 0x040fe60003f06270 */
[----:B----4-:R-:W4:Y:S04]  /*7ec0*/  LDL R19, [R1+0x78] ;  /* 0x0000780001137983 */ /* 0x010f280000100800 */
        /* <DEDUP_REMOVED lines=10> */
[C---:B-----5:R-:W-:Y:S11]  /*7f70*/  ISETP.GE.AND P5, PT, R18.reuse, c[0x0][0x1d4], PT ;  /* 0x0000750012007a0c */ /* 0x060ff60003fa6270 */
[----:B------:R-:W-:Y:S02]  /*7f80*/  @!UPT UIADD3 URZ, URZ, URZ, URZ ;  /* 0x0000003f3f3ff290 */ /* 0x000fe4000fffe03f */
[CC--:B------:R-:W-:Y:S04]  /*7f90*/  @!P5 LEA R12, P4, R18.reuse, R4.reuse, 0x1 ;  /* 0x00000004120cd211 */ /* 0x0c0fe800078808ff */
[-C--:B----4-:R-:W-:Y:S02]  /*7fa0*/  @!P5 LEA.HI.X R13, R18, R5.reuse, R19, 0x1, P4 ;  /* 0x00000005120dd211 */ /* 0x090fe400020f0c13 */
[C---:B---3--:R-:W-:Y:S11]  /*7fb0*/  ISETP.GE.AND P4, PT, R16.reuse, c[0x0][0x1d4], PT ;  /* 0x0000750010007a0c */ /* 0x048ff60003f86270 */
[----:B------:R-:W-:Y:S02]  /*7fc0*/  @!UPT UIADD3 URZ, URZ, URZ, URZ ;  /* 0x0000003f3f3ff290 */ /* 0x000fe4000fffe03f */
[CC--:B-1----:R-:W-:Y:S04]  /*7fd0*/  @!P4 LEA R10, P6, R16.reuse, R4.reuse, 0x1 ;  /* 0x00000004100ac211 */ /* 0x0c2fe800078c08ff */
[-C--:B--2---:R-:W-:Y:S02]  /*7fe0*/  @!P4 LEA.HI.X R11, R16, R5.reuse, R17, 0x1, P6 ;  /* 0x00000005100bc211 */ /* 0x084fe400030f0c11 */
[----:B------:R-:W1:Y:S04]  /*7ff0*/  @!P0 LDS.128 R16, [R14] ;  /* 0x000000000e108984 */ /* 0x000e680000000c00 */
[----:B-1----:R1:W-:Y:S01]  /*8000*/  @!P0 ST.E.128 [R8.64], R16 ;  /* 0x0000001008008985 */ /* 0x0023e2000c101d08 */
[----:B------:R-:W-:Y:S11]  /*8010*/  ISETP.GE.AND P0, PT, R137, c[0x0][0x1d4], PT ;  /* 0x0000750089007a0c */ /* 0x000ff60003f06270 */
[----:B------:R-:W-:Y:S02]  /*8020*/  @!UPT UIADD3 URZ, URZ, URZ, URZ ;  /* 0x0000003f3f3ff290 */ /* 0x000fe4000fffe03f */
[----:B------:R-:W2:Y:S01]  /*8030*/  @!P0 LDS.128 R16, [R26] ;  /* 0x000000001a108984 */ /* 0x000ea20000000c00 */
[----:B------:R-:W-:Y:S04]  /*8040*/  @!P0 IMAD.SHL.U32 R3, R20, 0x8, RZ ;  /* 0x0000000814038824 */ /* 0x000fe800078e00ff */
[--C-:B-1----:R-:W-:Y:S05]  /*8050*/  @!P0 IMAD.WIDE R8, R3, 0x2, R4.reuse ;  /* 0x0000000203088825 */ /* 0x102fea00078e0204 */
[----:B--2---:R1:W-:Y:S01]  /*8060*/  @!P0 ST.E.128 [R8.64], R16 ;  /* 0x0000001008008985 */ /* 0x0043e2000c101d08 */
[----:B------:R-:W-:Y:S11]  /*8070*/  ISETP.GE.AND P0, PT, R136, c[0x0][0x1d4], PT ;  /* 0x0000750088007a0c */ /* 0x000ff60003f06270 */
[----:B------:R-:W-:Y:S02]  /*8080*/  @!UPT UIADD3 URZ, URZ, URZ, URZ ;  /* 0x0000003f3f3ff290 */ /* 0x000fe4000fffe03f */
[----:B------:R-:W2:Y:S01]  /*8090*/  @!P0 LDS.128 R20, [R14+0xc00] ;  /* 0x000c00000e148984 */ /* 0x000ea20000000c00 */
[----:B------:R-:W-:Y:S04]  /*80a0*/  @!P0 IMAD.SHL.U32 R3, R28, 0x8, RZ ;  /* 0x000000081c038824 */ /* 0x000fe800078e00ff */
[----:B-1----:R-:W-:Y:S05]  /*80b0*/  @!P0 IMAD.WIDE R8, R3, 0x2, R4 ;  /* 0x0000000203088825 */ /* 0x002fea00078e0204 */
[----:B--2---:R-:W-:Y:S01]  /*80c0*/  @!P0 ST.E.128 [R8.64], R20 ;  /* 0x0000001408008985 */ /* 0x004fe2000c101d08 */
[C---:B------:R-:W-:Y:S03]  /*80d0*/  ISETP.GE.AND P0, PT, R15.reuse, c[0x0][0x1d4], PT ;  /* 0x000075000f007a0c */ /* 0x040fe60003f06270 */
[----:B------:R-:W1:Y:S10]  /*80e0*/  @!P5 LDS.128 R16, [R26+0xc00] ;  /* 0x000c00001a10d984 */ /* 0x000e740000000c00 */
[C---:B------:R-:W-:Y:S04]  /*80f0*/  @!P0 LEA R4, P6, R15.reuse, R4, 0x1 ;  /* 0x000000040f048211 */ /* 0x040fe800078c08ff */
[----:B------:R-:W-:Y:S01]  /*8100*/  @!P0 LEA.HI.X R5, R15, R5, R27, 0x1, P6 ;  /* 0x000000050f058211 */ /* 0x000fe200030f0c1b */
[----:B-1----:R-:W-:Y:S04]  /*8110*/  @!P5 ST.E.128 [R12.64], R16 ;  /* 0x000000100c00d985 */ /* 0x002fe8000c101d08 */
[----:B------:R-:W1:Y:S04]  /*8120*/  @!P4 LDS.128 R12, [R14+0x1800] ;  /* 0x001800000e0cc984 */ /* 0x000e680000000c00 */
[----:B-1----:R-:W-:Y:S04]  /*8130*/  @!P4 ST.E.128 [R10.64], R12 ;  /* 0x0000000c0a00c985 */ /* 0x002fe8000c101d08 */
[----:B------:R-:W1:Y:S04]  /*8140*/  @!P0 LDS.128 R8, [R26+0x1800] ;  /* 0x001800001a088984 */ /* 0x000e680000000c00 */
[----:B-1----:R1:W-:Y:S02]  /*8150*/  @!P0 ST.E.128 [R4.64], R8 ;  /* 0x0000000804008985 */ /* 0x0023e4000c101d08 */
.L_x_908:
[----:B------:R-:W-:Y:S05]  /*8160*/  BSYNC B0 ;  /* 0x0000000000007941 */ /* 0x000fea0003800000 */
.L_x_907:
        /* <DEDUP_REMOVED lines=43> */
.L_x_910:
[----:B------:R-:W-:Y:S05]  /*8420*/  BSYNC B0 ;  /* 0x0000000000007941 */ /* 0x000fea0003800000 */
.L_x_909:
[----:B------:R-:W0:Y:S01]  /*8430*/  LDGDEPBAR ;  /* 0x00000000000079af */ /* 0x000e220000000000 */
[----:B------:R-:W-:Y:S01]  /*8440*/  IADD3 R31, R31, -0x1, RZ ;  /* 0xffffffff1f1f7810 */ /* 0x000fe20007ffe0ff */
[----:B------:R-:W-:-:S05]  /*8450*/  @P5 BRA `(.L_x_911) ;  /* 0xffffb62000005947 */ /* 0x000fca000383ffff */
[----:B------:R-:W-:Y:S01]  /*8460*/  WARPSYNC 0xffffffff ;  /* 0xffffffff00007948 */ /* 0x000fe20003800000 */
[----:B------:R-:W-:Y:S06]  /*8470*/  BAR.SYNC.DEFER_BLOCKING 0x0 ;  /* 0x0000000000007b1d */ /* 0x000fec0000010000 */
.L_x_884:
[----:B----4-:R-:W4:Y:S01]  /*8480*/  LDL R14, [R1+0x58] ;  /* 0x00005800010e7983 */ /* 0x010f220000100800 */
[----:B------:R-:W-:-:S05]  /*8490*/  IMAD.MOV.U32 R0, RZ, RZ, c[0x0][0x2c4] ;  /* 0x0000b100ff007624 */ /* 0x000fca00078e00ff */
[----:B------:R-:W-:Y:S01]  /*84a0*/  ISETP.NE.AND P3, PT, R0, 0x1, PT ;  /* 0x000000010000780c */ /* 0x000fe20003f65270 */
[----:B-12---:R-:W-:-:S05]  /*84b0*/  IMAD.MOV.U32 R4, RZ, RZ, c[0x0][0x32c] ;  /* 0x0000cb00ff047624 */ /* 0x006fca00078e00ff */
[----:B------:R-:W-:Y:S02]  /*84c0*/  ISETP.GE.AND P1, PT, R4, 0x1, PT ;  /* 0x000000010400780c */ /* 0x000fe40003f26270 */
[----:B------:R-:W-:Y:S02]  /*84d0*/  IADD3 R2, R250, 0x1, -R249 ;  /* 0x00000001fa027810 */ /* 0x000fe40007ffe8f9 */
[----:B----4-:R-:W-:-:S05]  /*84e0*/  IADD3 R0, R14, 0x7f, RZ ;  /* 0x0000007f0e007810 */ /* 0x010fca0007ffe0ff */
[----:B------:R-:W-:-:S05]  /*84f0*/  @P3 IMAD.HI.U32 R3, R0, c[0x0][0x2c8], RZ ;  /* 0x0000b20000033a27 */ /* 0x000fca00078e00ff */
[----:B------:R-:W-:-:S05]  /*8500*/  @P3 SHF.R.U32.HI R0, RZ, c[0x0][0x2cc], R3 ;  /* 0x0000b300ff003a19 */ /* 0x000fca0000011603 */
[----:B------:R-:W-:-:S05]  /*8510*/  IMAD.IADD R0, R2, 0x1, R0 ;  /* 0x0000000102007824 */ /* 0x000fca00078e0200 */
[----:B------:R-:W-:Y:S01]  /*8520*/  IADD3 R3, R0, c[0x0][0x328], RZ ;  /* 0x0000ca0000037a10 */ /* 0x000fe20007ffe0ff */
[----:B------:R-:W-:Y:S05]  /*8530*/  @!P1 BRA `(.L_x_912) ;  /* 0x0000011000009947 */ /* 0x000fea0003800000 */
[C---:B------:R-:W-:Y:S01]  /*8540*/  ISETP.GT.AND P0, PT, R0.reuse, RZ, PT ;  /* 0x000000ff0000720c */ /* 0x040fe20003f04270 */
[----:B------:R-:W-:Y:S01]  /*8550*/  BSSY B0, `(.L_x_913) ;  /* 0x000000d000007945 */ /* 0x000fe20003800000 */
[----:B------:R-:W-:Y:S01]  /*8560*/  IADD3 R2, R0, -0x1, RZ ;  /* 0xffffffff00027810 */ /* 0x000fe20007ffe0ff */
[----:B------:R-:W-:-:S10]  /*8570*/  IMAD.MOV.U32 R4, RZ, RZ, c[0x0][0x32c] ;  /* 0x0000cb00ff047624 */ /* 0x000fd400078e00ff */
[----:B------:R-:W-:Y:S05]  /*8580*/  @P0 BRA `(.L_x_914) ;  /* 0x0000006000000947 */ /* 0x000fea0003800000 */
[----:B------:R-:W-:Y:S01]  /*8590*/  ISETP.NE.AND P0, PT, R4, 0x1, PT ;  /* 0x000000010400780c */ /* 0x000fe20003f05270 */
[----:B------:R-:W-:-:S12]  /*85a0*/  IMAD.MOV R0, RZ, RZ, -R0 ;  /* 0x000000ffff007224 */ /* 0x000fd800078e0a00 */
[----:B------:R-:W-:-:S05]  /*85b0*/  @P0 IMAD.HI.U32 R2, R0, c[0x0][0x330], RZ ;  /* 0x0000cc0000020a27 */ /* 0x000fca00078e00ff */
[----:B------:R-:W-:-:S04]  /*85c0*/  @P0 SHF.R.U32.HI R0, RZ, c[0x0][0x334], R2 ;  /* 0x0000cd00ff000a19 */ /* 0x000fc80000011602 */
[----:B------:R-:W-:Y:S01]  /*85d0*/  LOP3.LUT R2, RZ, R0, RZ, 0x33, !PT ;  /* 0x00000000ff027212 */ /* 0x000fe200078e33ff */
[----:B------:R-:W-:Y:S05]  /*85e0*/  BRA `(.L_x_915) ;  /* 0x0000003000007947 */ /* 0x000fea0003800000 */
.L_x_914:
[----:B------:R-:W-:-:S13]  /*85f0*/  ISETP.NE.AND P0, PT, R4, 0x1, PT ;  /* 0x000000010400780c */ /* 0x000fda0003f05270 */
[----:B------:R-:W-:-:S05]  /*8600*/  @P0 IMAD.HI.U32 R0, R2, c[0x0][0x330], RZ ;  /* 0x0000cc0002000a27 */ /* 0x000fca00078e00ff */
[----:B------:R-:W-:Y:S02]  /*8610*/  @P0 SHF.R.U32.HI R2, RZ, c[0x0][0x334], R0 ;  /* 0x0000cd00ff020a19 */ /* 0x000fe40000011600 */
.L_x_915:
[----:B------:R-:W-:Y:S05]  /*8620*/  BSYNC B0 ;  /* 0x0000000000007941 */ /* 0x000fea0003800000 */
.L_x_913:
[----:B------:R-:W-:-:S05]  /*8630*/  IMAD R2, R2, R4, c[0x0][0x32c] ;  /* 0x0000cb0002027624 */ /* 0x000fca00078e0204 */
[----:B------:R-:W-:-:S04]  /*8640*/  IMNMX R3, R3, R2, PT ;  /* 0x0000000203037217 */ /* 0x000fc80003800200 */
.L_x_912:
[----:B------:R-:W-:Y:S01]  /*8650*/  IADD3 R3, R3, 0x2f, RZ ;  /* 0x0000002f03037810 */ /* 0x000fe20007ffe0ff */
[----:B------:R-:W-:-:S04]  /*8660*/  @P3 IMAD.HI.U32 R2, R14, c[0x0][0x2c8], RZ ;  /* 0x0000b2000e023a27 */ /* 0x000fc800078e00ff */
[----:B------:R-:W-:-:S04]  /*8670*/  IMAD.HI R3, R3, 0x2aaaaaab, RZ ;  /* 0x2aaaaaab03037827 */ /* 0x000fc800078e02ff */
[----:B------:R-:W-:Y:S01]  /*8680*/  IMAD.MOV.U32 R0, RZ, RZ, R14 ;  /* 0x000000ffff007224 */ /* 0x000fe200078e000e */
[----:B------:R-:W-:Y:S02]  /*8690*/  @P3 SHF.R.U32.HI R0, RZ, c[0x0][0x2cc], R2 ;  /* 0x0000b300ff003a19 */ /* 0x000fe40000011602 */
        /* <DEDUP_REMOVED lines=16> */
.L_x_918:
[----:B------:R-:W-:-:S04]  /*87a0*/  MOV R3, c[0x0][0x32c] ;  /* 0x0000cb0000037a02 */ /* 0x000fc80000000f00 */
[----:B------:R-:W-:-:S13]  /*87b0*/  ISETP.NE.AND P0, PT, R3, 0x1, PT ;  /* 0x000000010300780c */ /* 0x000fda0003f05270 */
[----:B------:R-:W-:-:S05]  /*87c0*/  @P0 IMAD.HI.U32 R3, R0, c[0x0][0x330], RZ ;  /* 0x0000cc0000030a27 */ /* 0x000fca00078e00ff */
[----:B------:R-:W-:Y:S02]  /*87d0*/  @P0 SHF.R.U32.HI R0, RZ, c[0x0][0x334], R3 ;  /* 0x0000cd00ff000a19 */ /* 0x000fe40000011603 */
.L_x_919:
[----:B------:R-:W-:Y:S05]  /*87e0*/  BSYNC B0 ;  /* 0x0000000000007941 */ /* 0x000fea0003800000 */
.L_x_917:
[----:B------:R-:W-:-:S05]  /*87f0*/  IMAD R0, R0, c[0x0][0x32c], RZ ;  /* 0x0000cb0000007a24 */ /* 0x000fca00078e02ff */
[----:B------:R-:W-:-:S05]  /*8800*/  IMNMX R2, R2, R0, !PT ;  /* 0x0000000002027217 */ /* 0x000fca0007800200 */
.L_x_916:
[----:B------:R-:W-:Y:S01]  /*8810*/  IMAD.HI R2, R2, 0x2aaaaaab, RZ ;  /* 0x2aaaaaab02027827 */ /* 0x000fe200078e02ff */
[----:B------:R-:W-:Y:S04]  /*8820*/  BSSY B0, `(.L_x_920) ;  /* 0x0000024000007945 */ /* 0x000fe80003800000 */
[----:B------:R-:W-:-:S04]  /*8830*/  SHF.R.U32.HI R0, RZ, 0x1f, R2 ;  /* 0x0000001fff007819 */ /* 0x000fc80000011602 */
[----:B------:R-:W-:Y:S01]  /*8840*/  LEA.HI.SX32 R2, R2, R0, 0x1d ;  /* 0x0000000002027211 */ /* 0x000fe200078feaff */
[----:B------:R-:W-:-:S03]  /*8850*/  IMAD.MOV.U32 R0, RZ, RZ, RZ ;  /* 0x000000ffff007224 */ /* 0x000fc600078e00ff */
[----:B------:R-:W-:-:S04]  /*8860*/  IMNMX R6, RZ, R2, !PT ;  /* 0x00000002ff067217 */ /* 0x000fc80007800200 */
[----:B------:R-:W-:-:S13]  /*8870*/  ISETP.GT.AND P0, PT, R8, R6, PT ;  /* 0x000000060800720c */ /* 0x000fda0003f04270 */
[----:B------:R-:W-:Y:S05]  /*8880*/  @!P0 BRA `(.L_x_921) ;  /* 0x000001d000008947 */ /* 0x000fea0003800000 */
[----:B------:R-:W-:Y:S02]  /*8890*/  IABS R2, R125 ;  /* 0x0000007d00027213 */ /* 0x000fe40000000000 */
[----:B------:R-:W-:Y:S02]  /*88a0*/  IADD3 R3, R125, -0x1, R8 ;  /* 0xffffffff7d037810 */ /* 0x000fe40007ffe008 */
[----:B------:R-:W1:Y:S03]  /*88b0*/  I2F.RP R0, R2 ;  /* 0x0000000200007306 */ /* 0x000e660000209400 */
[----:B------:R-:W-:-:S05]  /*88c0*/  IMAD.IADD R9, R3, 0x1, -R6 ;  /* 0x0000000103097824 */ /* 0x000fca00078e0a06 */
[----:B------:R-:W-:Y:S01]  /*88d0*/  IABS R11, R9 ;  /* 0x00000009000b7213 */ /* 0x000fe20000000000 */
[----:B-1----:R-:W1:Y:S02]  /*88e0*/  MUFU.RCP R0, R0 ;  /* 0x0000000000007308 */ /* 0x002e640000001000 */
[----:B-1----:R-:W-:-:S06]  /*88f0*/  IADD3 R0, R0, 0xffffffe, RZ ;  /* 0x0ffffffe00007810 */ /* 0x002fcc0007ffe0ff */
[----:B---3--:R-:W1:Y:S02]  /*8900*/  F2I.FTZ.U32.TRUNC.NTZ R5, R0 ;  /* 0x0000000000057305 */ /* 0x008e64000021f000 */
        /* <DEDUP_REMOVED lines=21> */
.L_x_921:
[----:B------:R-:W-:Y:S05]  /*8a60*/  BSYNC B0 ;  /* 0x0000000000007941 */ /* 0x000fea0003800000 */
.L_x_920:
[----:B------:R-:W2:Y:S01]  /*8a70*/  LDL R2, [R1+0xa8] ;  /* 0x0000a80001027983 */ /* 0x000ea20000100800 */
        /* <DEDUP_REMOVED lines=50> */
[----:B--2---:R-:W-:-:S04]  /*8da0*/  IMAD R3, R2, R0, R6 ;  /* 0x0000000002037224 */ /* 0x004fc800078e0206 */
[--C-:B------:R-:W-:Y:S01]  /*8db0*/  IMAD.IADD R2, R3, 0x1, R0.reuse ;  /* 0x0000000103027824 */ /* 0x100fe200078e0200 */
[----:B------:R1:W-:Y:S01]  /*8dc0*/  STL [R1+0x20], R3 ;  /* 0x0000200301007387 */ /* 0x0003e20000100800 */
[----:B------:R-:W-:-:S03]  /*8dd0*/  PRMT R0, RZ, 0x7610, R0 ;  /* 0x00007610ff007816 */ /* 0x000fc60000000000 */
[----:B------:R-:W-:-:S04]  /*8de0*/  IMNMX R221, R8, R2, PT ;  /* 0x0000000208dd7217 */ /* 0x000fc80003800200 */
[----:B------:R-:W-:-:S13]  /*8df0*/  ISETP.GT.AND P0, PT, R221, R3, PT ;  /* 0x00000003dd00720c */ /* 0x000fda0003f04270 */
[----:B------:R-:W-:Y:S05]  /*8e00*/  @!P0 BRA `(.L_x_922) ;  /* 0x00018d6000008947 */ /* 0x000fea0003800000 */
[----:B------:R-:W2:Y:S04]  /*8e10*/  LDL R9, [R1+0x8c] ;  /* 0x00008c0001097983 */ /* 0x000ea80000100800 */
[----:B------:R-:W4:Y:S04]  /*8e20*/  LDL R4, [R1+0x28] ;  /* 0x0000280001047983 */ /* 0x000f280000100800 */
[----:B---3--:R-:W3:Y:S01]  /*8e30*/  LDL R5, [R1+0x88] ;  /* 0x0000880001057983 */ /* 0x008ee20000100800 */
[----:B------:R-:W-:-:S03]  /*8e40*/  ISETP.NE.U32.AND P0, PT, RZ, c[0x0][0x340], PT ;  /* 0x0000d000ff007a0c */ /* 0x000fc60003f05070 */
[----:B------:R-:W3:Y:S01]  /*8e50*/  LDL.64 R16, [R1] ;  /* 0x0000000001107983 */ /* 0x000ee20000100a00 */
[----:B------:R-:W-:-:S03]  /*8e60*/  ISETP.NE.AND.EX P1, PT, RZ, c[0x0][0x344], PT, P0 ;  /* 0x0000d100ff007a0c */ /* 0x000fc60003f25300 */
[----:B------:R-:W3:Y:S10]  /*8e70*/  LDL R11, [R1+0x8] ;  /* 0x00000800010b7983 */ /* 0x000ef40000100800 */
[----:B------:R-:W-:Y:S01]  /*8e80*/  @P1 IMAD.MOV.U32 R2, RZ, RZ, 0x4 ;  /* 0x00000004ff021424 */ /* 0x000fe200078e00ff */
[----:B------:R-:W-:-:S05]  /*8e90*/  SHF.R.S32.HI R0, RZ, 0x1f, R127 ;  /* 0x0000001fff007819 */ /* 0x000fca000001147f */
[----:B------:R-:W-:Y:S01]  /*8ea0*/  IMAD R0, R0, c[0x0][0x178], RZ ;  /* 0x00005e0000007a24 */ /* 0x000fe200078e02ff */
[----:B------:R-:W-:-:S03]  /*8eb0*/  ISETP.NE.U32.AND P0, PT, RZ, c[0x0][0x348], PT ;  /* 0x0000d200ff007a0c */ /* 0x000fc60003f05070 */
[----:B------:R-:W-:Y:S01]  /*8ec0*/  IMAD R0, R127, c[0x0][0x17c], R0 ;  /* 0x00005f007f007a24 */ /* 0x000fe200078e0200 */
[----:B------:R-:W-:Y:S01]  /*8ed0*/  ISETP.NE.AND.EX P0, PT, RZ, c[0x0][0x34c], PT, P0 ;  /* 0x0000d300ff007a0c */ /* 0x000fe20003f05300 */
[----:B-12---:R-:W-:-:S05]  /*8ee0*/  @P1 IMAD.WIDE R2, R9, R2, c[0x0][0x340] ;  /* 0x0000d00009021625 */ /* 0x006fca00078e0202 */
[----:B------:R1:W5:Y:S01]  /*8ef0*/  @P1 LDG.E R13, [R2.64] ;  /* 0x00000008020d1981 */ /* 0x000362000c1e1900 */
[----:B----4-:R-:W-:Y:S02]  /*8f00*/  IADD3 R4, R4, R14, RZ ;  /* 0x0000000e04047210 */ /* 0x010fe40007ffe0ff */
[----:B---3--:R-:W-:Y:S01]  /*8f10*/  LOP3.LUT R88, R5, 0xffff, RZ, 0xc0, !PT ;  /* 0x0000ffff05587812 */ /* 0x008fe200078ec0ff */
[----:B------:R-:W2:Y:S02]  /*8f20*/  S2R R15, SR_TID.X ;  /* 0x00000000000f7919 */ /* 0x000ea40000002100 */
[----:B------:R-:W-:Y:S01]  /*8f30*/  @P3 IMAD.HI.U32 R8, R4, c[0x0][0x2c8], RZ ;  /* 0x0000b20004083a27 */ /* 0x000fe200078e00ff */
[----:B------:R-:W-:-:S03]  /*8f40*/  SEL R5, R9, RZ, !P0 ;  /* 0x000000ff09057207 */ /* 0x000fc60004000000 */
[----:B-1----:R-:W-:-:S04]  /*8f50*/  IMAD.WIDE.U32 R2, R127, c[0x0][0x178], RZ ;  /* 0x00005e007f027a25 */ /* 0x002fc800078e00ff */
[----:B------:R-:W-:Y:S01]  /*8f60*/  IMAD.IADD R3, R3, 0x1, R0 ;  /* 0x0000000103037824 */ /* 0x000fe200078e0200 */
[----:B------:R-:W-:-:S03]  /*8f70*/  SHF.R.S32.HI R0, RZ, 0x1f, R9 ;  /* 0x0000001fff007819 */ /* 0x000fc60000011409 */
[----:B------:R-:W-:Y:S01]  /*8f80*/  IMAD.WIDE.U32 R2, R88, c[0x0][0x1b8], R2 ;  /* 0x00006e0058027a25 */ /* 0x000fe200078e0002 */
[----:B------:R-:W-:-:S03]  /*8f90*/  SEL R6, R0, RZ, !P0 ;  /* 0x000000ff00067207 */ /* 0x000fc60004000000 */
[----:B------:R-:W-:Y:S01]  /*8fa0*/  IMAD.MOV.U32 R0, RZ, RZ, R4 ;  /* 0x000000ffff007224 */ /* 0x000fe200078e0004 */
[----:B------:R-:W-:Y:S01]  /*8fb0*/  @P3 SHF.R.U32.HI R0, RZ, c[0x0][0x2cc], R8 ;  /* 0x0000b300ff003a19 */ /* 0x000fe20000011608 */
[----:B------:R-:W-:Y:S02]  /*8fc0*/  IMAD R3, R88, c[0x0][0x1bc], R3 ;  /* 0x00006f0058037a24 */ /* 0x000fe400078e0203 */
[----:B------:R-:W-:Y:S01]  /*8fd0*/  IMAD R6, R6, c[0x0][0x1c0], RZ ;  /* 0x0000700006067a24 */ /* 0x000fe200078e02ff */
[----:B------:R-:W-:Y:S01]  /*8fe0*/  SHF.R.S32.HI R8, RZ, 0x1f, R0 ;  /* 0x0000001fff087819 */ /* 0x000fe20000011400 */
[----:B------:R-:W-:-:S04]  /*8ff0*/  IMAD.WIDE.U32 R2, R5, c[0x0][0x1c0], R2 ;  /* 0x0000700005027a25 */ /* 0x000fc800078e0002 */
[----:B------:R-:W-:Y:S02]  /*9000*/  IMAD R6, R5, c[0x0][0x1c4], R6 ;  /* 0x0000710005067a24 */ /* 0x000fe400078e0206 */
[----:B------:R-:W-:-:S04]  /*9010*/  IMAD.MOV R5, RZ, RZ, -R0 ;  /* 0x000000ffff057224 */ /* 0x000fc800078e0a00 */
[----:B------:R-:W-:Y:S01]  /*9020*/  IMAD R4, R5, c[0x0][0x2c4], R4 ;  /* 0x0000b10005047a24 */ /* 0x000fe200078e0204 */
[----:B------:R-:W-:Y:S01]  /*9030*/  IADD3 R3, R3, R6, RZ ;  /* 0x0000000603037210 */ /* 0x000fe20007ffe0ff */
[----:B------:R-:W-:-:S04]  /*9040*/  IMAD R5, R8, c[0x0][0x1b0], RZ ;  /* 0x00006c0008057a24 */ /* 0x000fc800078e02ff */
[C---:B------:R-:W-:Y:S01]  /*9050*/  IMAD R6, R0.reuse, c[0x0][0x1b4], R5 ;  /* 0x00006d0000067a24 */ /* 0x040fe200078e0205 */
[----:B------:R-:W-:Y:S01]  /*9060*/  SHF.R.S32.HI R5, RZ, 0x1f, R4 ;  /* 0x0000001fff057819 */ /* 0x000fe20000011404 */
[----:B------:R-:W-:Y:S01]  /*9070*/  IMAD.WIDE.U32 R2, R0, c[0x0][0x1b0], R2 ;  /* 0x00006c0000027a25 */ /* 0x000fe200078e0002 */
[----:B--2---:R-:W-:-:S03]  /*9080*/  SHF.R.S32.HI R10, RZ, 0x1f, R15 ;  /* 0x0000001fff0a7819 */ /* 0x004fc6000001140f */
[----:B------:R-:W-:Y:S02]  /*9090*/  IMAD R0, R5, c[0x0][0x1a8], RZ ;  /* 0x00006a0005007a24 */ /* 0x000fe400078e02ff */
[----:B------:R-:W-:Y:S01]  /*90a0*/  IMAD.IADD R3, R3, 0x1, R6 ;  /* 0x0000000103037824 */ /* 0x000fe200078e0206 */
[----:B------:R-:W-:Y:S01]  /*90b0*/  LEA.HI R10, R10, R15, RZ, 0x2 ;  /* 0x0000000f0a0a7211 */ /* 0x000fe200078f10ff */
[C---:B------:R-:W-:Y:S02]  /*90c0*/  IMAD R0, R4.reuse, c[0x0][0x1ac], R0 ;  /* 0x00006b0004007a24 */ /* 0x040fe400078e0200 */
[----:B------:R-:W-:Y:S01]  /*90d0*/  IMAD.WIDE.U32 R2, R4, c[0x0][0x1a8], R2 ;  /* 0x00006a0004027a25 */ /* 0x000fe200078e0002 */
[----:B------:R-:W-:-:S04]  /*90e0*/  SHF.R.S32.HI R10, RZ, 0x2, R10 ;  /* 0x00000002ff0a7819 */ /* 0x000fc8000001140a */
[----:B------:R-:W-:Y:S02]  /*90f0*/  IADD3 R0, R3, R0, RZ ;  /* 0x0000000003007210 */ /* 0x000fe40007ffe0ff */
[----:B------:R-:W-:Y:S01]  /*9100*/  LEA R12, P0, R2, c[0x0][0x160], 0x1 ;  /* 0x00005800020c7a11 */ /* 0x000fe200078008ff */
[----:B------:R-:W-:Y:S01]  /*9110*/  IMAD.IADD R5, R10, 0x1, R14 ;  /* 0x000000010a057824 */ /* 0x000fe200078e020e */
[----:B------:R-:W-:Y:S02]  /*9120*/  ISETP.GE.AND P4, PT, R16, c[0x0][0x198], PT ;  /* 0x0000660010007a0c */ /* 0x000fe40003f86270 */
[----:B------:R-:W-:Y:S02]  /*9130*/  ISETP.GE.AND P3, PT, R252, c[0x0][0x198], PT ;  /* 0x00006600fc007a0c */ /* 0x000fe40003f66270 */
[----:B------:R-:W-:Y:S02]  /*9140*/  ISETP.GE.AND P2, PT, R11, c[0x0][0x198], PT ;  /* 0x000066000b007a0c */ /* 0x000fe40003f46270 */
[----:B------:R-:W-:-:S02]  /*9150*/  LEA.HI.X R6, R2, c[0x0][0x164], R0, 0x1, P0 ;  /* 0x0000590002067a11 */ /* 0x000fc400000f0c00 */
[----:B------:R-:W-:Y:S02]  /*9160*/  IADD3 R134, R221, -0x1, RZ ;  /* 0xffffffffdd867810 */ /* 0x000fe40007ffe0ff */
[----:B------:R-:W-:Y:S01]  /*9170*/  @!P1 MOV R13, R9 ;  /* 0x00000009000d9202 */ /* 0x000fe20000000f00 */
[----:B------:R-:W-:Y:S05]  /*9180*/  BRA.DIV ~URZ, `(.L_x_923) ;  /* 0x0001dcf27f007947 */ /* 0x000fea000b800000 */
[----:B------:R1:W2:Y:S02]  /*9190*/  SHFL.IDX PT, R4, R6, RZ, 0x1c1f ;  /* 0x001c1fff06047589 */ /* 0x0002a400000e0000 */
.L_x_1174:
[----:B------:R-:W-:Y:S05]  /*91a0*/  BRA.DIV ~URZ, `(.L_x_924) ;  /* 0x0001dd427f007947 */ /* 0x000fea000b800000 */
[----:B------:R3:W4:Y:S02]  /*91b0*/  SHFL.IDX PT, R0, R12, RZ, 0x1c1f ;  /* 0x001c1fff0c007589 */ /* 0x00072400000e0000 */
.L_x_1175:
[----:B------:R-:W-:Y:S01]  /*91c0*/  IMAD R34, R249, c[0x0][0x2c4], RZ ;  /* 0x0000b100f9227a24 */ /* 0x000fe200078e02ff */
[----:B------:R-:W-:Y:S04]  /*91d0*/  BSSY B0, `(.L_x_925) ;  /* 0x0000015000007945 */ /* 0x000fe80003800000 */
[----:B------:R-:W-:-:S13]  /*91e0*/  ISETP.GE.AND P0, PT, R5, R34, PT ;  /* 0x000000220500720c */ /* 0x000fda0003f06270 */
[----:B------:R-:W-:Y:S05]  /*91f0*/  @P0 BRA `(.L_x_926) ;  /* 0x0000012000000947 */ /* 0x000fea0003800000 */
[----:B---3--:R-:W3:Y:S04]  /*9200*/  LDL.64 R2, [R1] ;  /* 0x0000000001027983 */ /* 0x008ee80000100a00 */
[----:B----4-:R-:W4:Y:S04]  /*9210*/  LDL R15, [R1+0x8] ;  /* 0x00000800010f7983 */ /* 0x010f280000100800 */
[----:B--2---:R-:W2:Y:S04]  /*9220*/  LDL R14, [R1+0x3c] ;  /* 0x00003c00010e7983 */ /* 0x004ea80000100800 */
[----:B------:R-:W2:Y:S04]  /*9230*/  LDL R17, [R1+0x94] ;  /* 0x0000940001117983 */ /* 0x000ea80000100800 */
[----:B------:R-:W2:Y:S01]  /*9240*/  LDL R16, [R1+0x90] ;  /* 0x0000900001107983 */ /* 0x000ea20000100800 */
[----:B------:R-:W-:-:S02]  /*9250*/  LEA R8, P1, R252, R0, 0x1 ;  /* 0x00000000fc087211 */ /* 0x000fc400078208ff */
[----:B---3--:R-:W-:-:S04]  /*9260*/  LEA R10, P0, R2, R0, 0x1 ;  /* 0x00000000020a7211 */ /* 0x008fc800078008ff */
[----:B------:R-:W-:Y:S02]  /*9270*/  LEA.HI.X R11, R2, R4, R3, 0x1, P0 ;  /* 0x00000004020b7211 */ /* 0x000fe400000f0c03 */
[----:B----4-:R-:W-:Y:S01]  /*9280*/  LEA R2, P0, R15, R0, 0x1 ;  /* 0x000000000f027211 */ /* 0x010fe200078008ff */
[----:B--2---:R-:W-:Y:S01]  /*9290*/  IMAD.SHL.U32 R0, R14, 0x2, RZ ;  /* 0x000000020e007824 */ /* 0x004fe200078e00ff */
[----:B------:R-:W-:-:S04]  /*92a0*/  LEA.HI.X R9, R252, R4, R17, 0x1, P1 ;  /* 0x00000004fc097211 */ /* 0x000fc800008f0c11 */
[----:B------:R-:W-:Y:S01]  /*92b0*/  @!PT LDS RZ, [RZ] ;  /* 0x00000000fffff984 */ /* 0x000fe20000000800 */
[----:B------:R-:W-:Y:S01]  /*92c0*/  @!PT LDS RZ, [RZ] ;  /* 0x00000000fffff984 */ /* 0x000fe20000000800 */
[----:B------:R-:W-:Y:S01]  /*92d0*/  @!PT LDS RZ, [RZ] ;  /* 0x00000000fffff984 */ /* 0x000fe20000000800 */
[----:B------:R2:W-:Y:S01]  /*92e0*/  LDGSTS.E.BYPASS.LTC128B.128 [R0+0x6080], [R10.64], !P4 ;  /* 0x060800000a007fae */ /* 0x0005e2000e101d48 */
[----:B------:R-:W-:-:S03]  /*92f0*/  LEA.HI.X R3, R15, R4, R16, 0x1, P0 ;  /* 0x000000040f037211 */ /* 0x000fc600000f0c10 */
[----:B------:R2:W-:Y:S04]  /*9300*/  LDGSTS.E.BYPASS.LTC128B.128 [R0+0x8080], [R8.64], !P3 ;  /* 0x0808000008007fae */ /* 0x0005e8000d901d48 */
[----:B------:R2:W-:Y:S02]  /*9310*/  LDGSTS.E.BYPASS.LTC128B.128 [R0+0xa080], [R2.64], !P2 ;  /* 0x0a08000002007fae */ /* 0x0005e4000d101d48 */
.L_x_926:
[----:B------:R-:W-:Y:S05]  /*9320*/  BSYNC B0 ;  /* 0x0000000000007941 */ /* 0x000fea0003800000 */
.L_x_925:
[----:B------:R-:W-:Y:S05]  /*9330*/  BRA.DIV ~URZ, `(.L_x_927) ;  /* 0x0001dc227f007947 */ /* 0x000fea000b800000 */
[----:B--2---:R2:W1:Y:S04]  /*9340*/  SHFL.IDX PT, R4, R6, 0x1, 0x1c1f ;  /* 0x003c1f0006047f89 */ /* 0x00446800000e0000 */
[----:B----4-:R2:W4:Y:S02]  /*9350*/  SHFL.IDX PT, R0, R12, 0x1, 0x1c1f ;  /* 0x003c1f000c007f89 */ /* 0x01052400000e0000 */
.L_x_1176:
[----:B------:R-:W-:Y:S01]  /*9360*/  IADD3 R2, R5, 0x20, RZ ;  /* 0x0000002005027810 */ /* 0x000fe20007ffe0ff */
[----:B------:R-:W-:Y:S03]  /*9370*/  BSSY B0, `(.L_x_928) ;  /* 0x0000015000007945 */ /* 0x000fe60003800000 */
[----:B------:R-:W-:-:S13]  /*9380*/  ISETP.GE.AND P0, PT, R2, R34, PT ;  /* 0x000000220200720c */ /* 0x000fda0003f06270 */
[----:B------:R-:W-:Y:S05]  /*9390*/  @P0 BRA `(.L_x_929) ;  /* 0x0000012000000947 */ /* 0x000fea0003800000 */
[----:B--2---:R-:W2:Y:S04]  /*93a0*/  LDL.64 R18, [R1] ;  /* 0x0000000001127983 */ /* 0x004ea80000100a00 */
[----:B---3--:R-:W3:Y:S04]  /*93b0*/  LDL R15, [R1+0x8] ;  /* 0x00000800010f7983 */ /* 0x008ee80000100800 */
[----:B----4-:R-:W4:Y:S04]  /*93c0*/  LDL R14, [R1+0x3c] ;  /* 0x00003c00010e7983 */ /* 0x010f280000100800 */
[----:B------:R-:W4:Y:S04]  /*93d0*/  LDL R17, [R1+0x94] ;  /* 0x0000940001117983 */ /* 0x000f280000100800 */
[----:B------:R-:W4:Y:S01]  /*93e0*/  LDL R16, [R1+0x90] ;  /* 0x0000900001107983 */ /* 0x000f220000100800 */
[----:B------:R-:W-:-:S02]  /*93f0*/  LEA R8, P1, R252, R0, 0x1 ;  /* 0x00000000fc087211 */ /* 0x000fc400078208ff */
[----:B--2---:R-:W-:-:S04]  /*9400*/  LEA R10, P0, R18, R0, 0x1 ;  /* 0x00000000120a7211 */ /* 0x004fc800078008ff */
[----:B-1----:R-:W-:Y:S02]  /*9410*/  LEA.HI.X R11, R18, R4, R19, 0x1, P0 ;  /* 0x00000004120b7211 */ /* 0x002fe400000f0c13 */
[----:B---3--:R-:W-:Y:S01]  /*9420*/  LEA R2, P0, R15, R0, 0x1 ;  /* 0x000000000f027211 */ /* 0x008fe200078008ff */
[----:B----4-:R-:W-:Y:S01]  /*9430*/  IMAD.SHL.U32 R0, R14, 0x2, RZ ;  /* 0x000000020e007824 */ /* 0x010fe200078e00ff */
        /* <DEDUP_REMOVED lines=8> */
.L_x_929:
[----:B------:R-:W-:Y:S05]  /*94c0*/  BSYNC B0 ;  /* 0x0000000000007941 */ /* 0x000fea0003800000 */
.L_x_928:
[----:B------:R-:W-:Y:S05]  /*94d0*/  BRA.DIV ~URZ, `(.L_x_930) ;  /* 0x0001db527f007947 */ /* 0x000fea000b800000 */
[----:B-1----:R1:W2:Y:S02]  /*94e0*/  SHFL.IDX PT, R4, R6, 0x2, 0x1c1f ;  /* 0x005c1f0006047f89 */ /* 0x0022a400000e0000 */
.L_x_1177:
[----:B------:R-:W-:Y:S05]  /*94f0*/  BRA.DIV ~URZ, `(.L_x_931) ;  /* 0x0001dba27f007947 */ /* 0x000fea000b800000 */
[----:B----4-:R4:W1:Y:S02]  /*9500*/  SHFL.IDX PT, R0, R12, 0x2, 0x1c1f ;  /* 0x005c1f000c007f89 */ /* 0x01086400000e0000 */
.L_x_1178:
[----:B------:R-:W-:Y:S01]  /*9510*/  IADD3 R2, R5, 0x40, RZ ;  /* 0x0000004005027810 */ /* 0x000fe20007ffe0ff */
[----:B------:R-:W-:Y:S03]  /*9520*/  BSSY B0, `(.L_x_932) ;  /* 0x0000015000007945 */ /* 0x000fe60003800000 */
[----:B------:R-:W-:-:S13]  /*9530*/  ISETP.GE.AND P0, PT, R2, R34, PT ;  /* 0x000000220200720c */ /* 0x000fda0003f06270 */
[----:B------:R-:W-:Y:S05]  /*9540*/  @P0 BRA `(.L_x_933) ;  /* 0x0000012000000947 */ /* 0x000fea0003800000 */
[----:B---3--:R-:W3:Y:S04]  /*9550*/  LDL.64 R18, [R1] ;  /* 0x0000000001127983 */ /* 0x008ee80000100a00 */
[----:B----4-:R-:W4:Y:S04]  /*9560*/  LDL R15, [R1+0x8] ;  /* 0x00000800010f7983 */ /* 0x010f280000100800 */
[----:B--2---:R-:W2:Y:S04]  /*9570*/  LDL R14, [R1+0x3c] ;  /* 0x00003c00010e7983 */ /* 0x004ea80000100800 */
[----:B------:R-:W2:Y:S04]  /*9580*/  LDL R17, [R1+0x94] ;  /* 0x0000940001117983 */ /* 0x000ea80000100800 */
[----:B------:R-:W2:Y:S01]  /*9590*/  LDL R16, [R1+0x90] ;  /* 0x0000900001107983 */ /* 0x000ea20000100800 */
[----:B-1----:R-:W-:-:S02]  /*95a0*/  LEA R8, P1, R252, R0, 0x1 ;  /* 0x00000000fc087211 */ /* 0x002fc400078208ff */
        /* <DEDUP_REMOVED lines=12> */
.L_x_933:
[----:B------:R-:W-:Y:S05]  /*9670*/  BSYNC B0 ;  /* 0x0000000000007941 */ /* 0x000fea0003800000 */
.L_x_932:
[----:B------:R-:W-:Y:S05]  /*9680*/  BRA.DIV ~URZ, `(.L_x_934) ;  /* 0x0001da827f007947 */ /* 0x000fea000b800000 */
[----:B--2---:R2:W3:Y:S04]  /*9690*/  SHFL.IDX PT, R4, R6, 0x3, 0x1c1f ;  /* 0x007c1f0006047f89 */ /* 0x0044e800000e0000 */
[----:B-1----:R2:W1:Y:S02]  /*96a0*/  SHFL.IDX PT, R0, R12, 0x3, 0x1c1f ;  /* 0x007c1f000c007f89 */ /* 0x00246400000e0000 */
.L_x_1179:
[----:B--2---:R-:W2:Y:S04]  /*96b0*/  LDL.64 R104, [R1] ;  /* 0x0000000001687983 */ /* 0x004ea80000100a00 */
[----:B----4-:R-:W4:Y:S04]  /*96c0*/  LDL R101, [R1+0x94] ;  /* 0x0000940001657983 */ /* 0x010f280000100800 */
[----:B---3--:R-:W3:Y:S04]  /*96d0*/  LDL R99, [R1+0x8] ;  /* 0x0000080001637983 */ /* 0x008ee80000100800 */
[----:B------:R-:W3:Y:S04]  /*96e0*/  LDL R103, [R1+0x3c] ;  /* 0x00003c0001677983 */ /* 0x000ee80000100800 */
[----:B------:R-:W3:Y:S01]  /*96f0*/  LDL R100, [R1+0x90] ;  /* 0x0000900001647983 */ /* 0x000ee20000100800 */
[----:B------:R-:W-:-:S04]  /*9700*/  IADD3 R2, R5, 0x60, RZ ;  /* 0x0000006005027810 */ /* 0x000fc80007ffe0ff */
[----:B------:R-:W-:Y:S01]  /*9710*/  ISETP.GE.AND P0, PT, R2, R34, PT ;  /* 0x000000220200720c */ /* 0x000fe20003f06270 */
[----:B-----5:R-:W-:-:S05]  /*9720*/  IMAD.WIDE.U32 R16, R13, c[0x0][0x2b0], RZ ;  /* 0x0000ac000d107a25 */ /* 0x020fca00078e00ff */
[----:B------:R1:W-:Y:S07]  /*9730*/  STL.64 [R1+0x48], R16 ;  /* 0x0000481001007387 */ /* 0x0003ee0000100a00 */
[----:B-12---:R-:W-:-:S04]  /*9740*/  @!P0 LEA R10, P1, R104, R0, 0x1 ;  /* 0x00000000680a8211 */ /* 0x006fc800078208ff */
[----:B------:R-:W-:Y:S02]  /*9750*/  @!P0 LEA.HI.X R11, R104, R4, R105, 0x1, P1 ;  /* 0x00000004680b8211 */ /* 0x000fe400008f0c69 */
[----:B------:R-:W-:-:S04]  /*9760*/  @!P0 LEA R8, P1, R252, R0, 0x1 ;  /* 0x00000000fc088211 */ /* 0x000fc800078208ff */
[----:B----4-:R-:W-:Y:S02]  /*9770*/  @!P0 LEA.HI.X R9, R252, R4, R101, 0x1, P1 ;  /* 0x00000004fc098211 */ /* 0x010fe400008f0c65 */
[----:B---3--:R-:W-:Y:S01]  /*9780*/  @!P0 LEA R2, P1, R99, R0, 0x1 ;  /* 0x0000000063028211 */ /* 0x008fe200078208ff */
[----:B------:R-:W-:-:S03]  /*9790*/  @!P0 IMAD.SHL.U32 R0, R103, 0x2, RZ ;  /* 0x0000000267008824 */ /* 0x000fc600078e00ff */
[----:B------:R-:W-:Y:S02]  /*97a0*/  @!P0 LEA.HI.X R3, R99, R4, R100, 0x1, P1 ;  /* 0x0000000463038211 */ /* 0x000fe400008f0c64 */
[----:B------:R-:W-:Y:S01]  /*97b0*/  @!PT LDS RZ, [RZ] ;  /* 0x00000000fffff984 */ /* 0x000fe20000000800 */
[----:B------:R-:W-:Y:S01]  /*97c0*/  @!PT LDS RZ, [RZ] ;  /* 0x00000000fffff984 */ /* 0x000fe20000000800 */
[----:B------:R-:W-:Y:S01]  /*97d0*/  @!PT LDS RZ, [RZ] ;  /* 0x00000000fffff984 */ /* 0x000fe20000000800 */
[----:B------:R1:W-:Y:S04]  /*97e0*/  @!P0 LDGSTS.E.BYPASS.LTC128B.128 [R0+0x7880], [R10.64], !P4 ;  /* 0x078800000a008fae */ /* 0x0003e8000e101d48 */
[----:B------:R1:W-:Y:S04]  /*97f0*/  @!P0 LDGSTS.E.BYPASS.LTC128B.128 [R0+0x9880], [R8.64], !P3 ;  /* 0x0988000008008fae */ /* 0x0003e8000d901d48 */
[----:B------:R1:W-:Y:S04]  /*9800*/  @!P0 LDGSTS.E.BYPASS.LTC128B.128 [R0+0xb880], [R2.64], !P2 ;  /* 0x0b88000002008fae */ /* 0x0003e8000d101d48 */
[----:B------:R-:W0:Y:S01]  /*9810*/  LDGDEPBAR ;  /* 0x00000000000079af */ /* 0x000e220000000000 */
[----:B-1----:R-:W-:-:S05]  /*9820*/  SHF.R.S32.HI R0, RZ, 0x1f, R13 ;  /* 0x0000001fff007819 */ /* 0x002fca000001140d */
[----:B------:R-:W-:-:S04]  /*9830*/  IMAD R0, R0, c[0x0][0x2b0], RZ ;  /* 0x0000ac0000007a24 */ /* 0x000fc800078e02ff */
[----:B------:R-:W-:-:S04]  /*9840*/  IMAD R0, R13, c[0x0][0x2b4], R0 ;  /* 0x0000ad000d007a24 */ /* 0x000fc800078e0200 */
[----:B------:R-:W-:-:S05]  /*9850*/  IMAD.IADD R6, R17, 0x1, R0 ;  /* 0x0000000111067824 */ /* 0x000fca00078e0200 */
[----:B------:R1:W-:Y:S01]  /*9860*/  STL [R1+0x54], R6 ;  /* 0x0000540601007387 */ /* 0x0003e20000100800 */
[----:B------:R-:W-:Y:S02]  /*9870*/  WARPSYNC 0xffffffff ;  /* 0xffffffff00007948 */ /* 0x000fe40003800000 */
[----:B------:R-:W2:Y:S04]  /*9880*/  LDL R14, [R1+0x28] ;  /* 0x00002800010e7983 */ /* 0x000ea80000100800 */
[----:B------:R-:W3:Y:S01]  /*9890*/  LDL R12, [R1+0x5c] ;  /* 0x00005c00010c7983 */ /* 0x000ee20000100800 */
[----:B------:R-:W-:Y:S02]  /*98a0*/  IMAD.MOV.U32 R108, RZ, RZ, 0x30 ;  /* 0x00000030ff6c7424 */ /* 0x000fe400078e00ff */
[----:B------:R-:W-:Y:S02]  /*98b0*/  IMAD.MOV.U32 R0, RZ, RZ, c[0x0][0x2b8] ;  /* 0x0000ae00ff007624 */ /* 0x000fe400078e00ff */
[----:B------:R-:W-:Y:S01]  /*98c0*/  IMAD R133, R221, R108, -0x30 ;  /* 0xffffffd0dd857424 */ /* 0x000fe200078e026c */
[----:B------:R-:W-:Y:S02]  /*98d0*/  BAR.SYNC.DEFER_BLOCKING 0x0 ;  /* 0x0000000000007b1d */ /* 0x000fe40000010000 */
[----:B------:R-:W-:-:S02]  /*98e0*/  ISETP.NE.AND P1, PT, R0, 0x1, PT ;  /* 0x000000010000780c */ /* 0x000fc40003f25270 */
[----:B------:R-:W-:Y:S01]  /*98f0*/  LOP3.LUT R209, R209, 0xfffffeff, RZ, 0xc0, !PT ;  /* 0xfffffeffd1d17812 */ /* 0x000fe200078ec0ff */
[----:B------:R-:W-:-:S10]  /*9900*/  IMAD.MOV.U32 R220, RZ, RZ, RZ ;  /* 0x000000ffffdc7224 */ /* 0x000fd400078e00ff */
[----:B------:R-:W-:Y:S01]  /*9910*/  @P1 LOP3.LUT R209, R209, 0x100, RZ, 0xfc, !PT ;  /* 0x00000100d1d11812 */ /* 0x000fe200078efcff */
[----:B--2---:R-:W-:-:S05]  /*9920*/  IMAD.IADD R2, R14, 0x1, R133 ;  /* 0x000000010e027824 */ /* 0x004fca00078e0285 */
[C---:B------:R-:W-:Y:S01]  /*9930*/  ISETP.GE.AND P0, PT, R2.reuse, R250, PT ;  /* 0x000000fa0200720c */ /* 0x040fe20003f06270 */
[----:B---3--:R-:W-:-:S03]  /*9940*/  IMAD.IADD R2, R2, 0x1, R12 ;  /* 0x0000000102027824 */ /* 0x008fc600078e020c */
[----:B------:R-:W-:Y:S01]  /*9950*/  ISETP.GT.OR P0, PT, R14, 0x2f, P0 ;  /* 0x0000002f0e00780c */ /* 0x000fe20000704670 */
[----:B------:R-:W-:-:S04]  /*9960*/  @P1 IMAD.HI.U32 R3, R2, c[0x0][0x2bc], RZ ;  /* 0x0000af0002031a27 */ /* 0x000fc800078e00ff */
[----:B------:R-:W-:Y:S01]  /*9970*/  IMAD.MOV.U32 R0, RZ, RZ, R2 ;  /* 0x000000ffff007224 */ /* 0x000fe200078e0002 */
[----:B------:R-:W-:-:S07]  /*9980*/  @P1 SHF.R.U32.HI R0, RZ, c[0x0][0x2c0], R3 ;  /* 0x0000b000ff001a19 */ /* 0x000fce0000011603 */
[----:B------:R-:W-:-:S04]  /*9990*/  @!P0 IADD3 R3, P1, R0, R16, RZ ;  /* 0x0000001000038210 */ /* 0x000fc80007f3e0ff */
[----:B------:R-:W-:Y:S02]  /*99a0*/  @!P0 LEA.HI.X.SX32 R5, R0, R6, 0x1, P1 ;  /* 0x0000000600058211 */ /* 0x000fe400008f0eff */
[----:B------:R-:W-:-:S04]  /*99b0*/  @!P0 LEA R4, P1, R3, c[0x0][0x2a0], 0x2 ;  /* 0x0000a80003048a11 */ /* 0x000fc800078210ff */
[----:B------:R-:W-:-:S05]  /*99c0*/  @!P0 LEA.HI.X R5, R3, c[0x0][0x2a4], R5, 0x2, P1 ;  /* 0x0000a90003058a11 */ /* 0x000fca00008f1405 */
[----:B------:R-:W2:Y:S01]  /*99d0*/  @!P0 LDG.E R220, [R4.64] ;  /* 0x0000000804dc8981 */ /* 0x000ea2000c1e1900 */
[----:B------:R-:W-:-:S04]  /*99e0*/  IMAD.MOV R0, RZ, RZ, -R0 ;  /* 0x000000ffff007224 */ /* 0x000fc800078e0a00 */
[----:B------:R-:W-:Y:S01]  /*99f0*/  IMAD R222, R0, c[0x0][0x2b8], R2 ;  /* 0x0000ae0000de7a24 */ /* 0x000fe200078e0202 */
[----:B-1----:R-:W1:Y:S04]  /*9a00*/  S2R R6, SR_TID.X ;  /* 0x0000000000067919 */ /* 0x002e680000002100 */
[----:B------:R-:W-:Y:S01]  /*9a10*/  SHF.R.S32.HI R97, RZ, 0x1f, R222 ;  /* 0x0000001fff617819 */ /* 0x000fe200000114de */
[----:B------:R-:W-:-:S04]  /*9a20*/  IMAD.WIDE.U32 R2, R222, c[0x0][0x1e0], RZ ;  /* 0x00007800de027a25 */ /* 0x000fc800078e00ff */
[----:B------:R-:W-:-:S04]  /*9a30*/  IMAD R0, R97, c[0x0][0x1e0], RZ ;  /* 0x0000780061007a24 */ /* 0x000fc800078e02ff */
[----:B------:R-:W-:-:S04]  /*9a40*/  IMAD R0, R222, c[0x0][0x1e4], R0 ;  /* 0x00007900de007a24 */ /* 0x000fc800078e0200 */
[----:B------:R-:W-:Y:S02]  /*9a50*/  IMAD.IADD R3, R3, 0x1, R0 ;  /* 0x0000000103037824 */ /* 0x000fe400078e0200 */
[----:B------:R-:W-:-:S04]  /*9a60*/  IMAD.WIDE.U32 R10, R88, c[0x0][0x1e8], RZ ;  /* 0x00007a00580a7a25 */ /* 0x000fc800078e00ff */
[----:B------:R-:W-:Y:S01]  /*9a70*/  IMAD R108, R221, -0x30, R108 ;  /* 0xffffffd0dd6c7824 */ /* 0x000fe200078e026c */
[----:B-1----:R-:W-:Y:S01]  /*9a80*/  SHF.R.S32.HI R102, RZ, 0x1f, R6 ;  /* 0x0000001fff667819 */ /* 0x002fe20000011406 */
[----:B------:R-:W-:Y:S02]  /*9a90*/  IMAD R8, R88, c[0x0][0x1ec], R11 ;  /* 0x00007b0058087a24 */ /* 0x000fe400078e020b */
[----:B------:R-:W-:Y:S01]  /*9aa0*/  IMAD.IADD R132, R250, 0x1, R108 ;  /* 0x00000001fa847824 */ /* 0x000fe200078e026c */
[----:B------:R-:W-:-:S04]  /*9ab0*/  LEA.HI R102, R102, R6, RZ, 0x2 ;  /* 0x0000000666667211 */ /* 0x000fc800078f10ff */
[----:B------:R-:W-:Y:S02]  /*9ac0*/  SHF.R.S32.HI R102, RZ, 0x2, R102 ;  /* 0x00000002ff667819 */ /* 0x000fe40000011466 */
[----:B------:R-:W-:-:S05]  /*9ad0*/  IMNMX R6, R132, 0x30, PT ;  /* 0x0000003084067817 */ /* 0x000fca0003800200 */
[----:B------:R-:W-:-:S05]  /*9ae0*/  IMAD.IADD R6, R6, 0x1, -R102 ;  /* 0x0000000106067824 */ /* 0x000fca00078e0a66 */
[----:B------:R-:W-:Y:S01]  /*9af0*/  ISETP.GE.AND P1, PT, R6, 0x1, PT ;  /* 0x000000010600780c */ /* 0x000fe20003f26270 */
[----:B------:R-:W-:Y:S04]  /*9b00*/  STL.64 [R1+0x40], R10 ;  /* 0x0000400a01007387 */ /* 0x000fe80000100a00 */
[----:B------:R-:W-:Y:S08]  /*9b10*/  STL [R1+0x50], R8 ;  /* 0x0000500801007387 */ /* 0x000ff00000100800 */
[----:B------:R-:W-:-:S02]  /*9b20*/  @P1 ISETP.GE.AND P2, PT, R104, c[0x0][0x1d4], PT ;  /* 0x0000750068001a0c */ /* 0x000fc40003f46270 */
[----:B------:R-:W-:Y:S02]  /*9b30*/  @P1 ISETP.GE.AND P3, PT, R252, c[0x0][0x1d4], PT ;  /* 0x00007500fc001a0c */ /* 0x000fe40003f66270 */
[----:B------:R-:W-:Y:S02]  /*9b40*/  LOP3.LUT R209, R209, 0xffffffbf, RZ, 0xc0, !PT ;  /* 0xffffffbfd1d17812 */ /* 0x000fe400078ec0ff */
[----:B--2---:R-:W-:Y:S01]  /*9b50*/  SHF.R.S32.HI R98, RZ, 0x1f, R220 ;  /* 0x0000001fff627819 */ /* 0x004fe200000114dc */
[----:B------:R-:W-:-:S04]  /*9b60*/  IMAD.WIDE.U32 R2, R220, c[0x0][0x1f0], R2 ;  /* 0x00007c00dc027a25 */ /* 0x000fc800078e0002 */
[----:B------:R-:W-:-:S04]  /*9b70*/  IMAD R0, R98, c[0x0][0x1f0], RZ ;  /* 0x00007c0062007a24 */ /* 0x000fc800078e02ff */
[----:B------:R-:W-:Y:S01]  /*9b80*/  IMAD R4, R220, c[0x0][0x1f4], R0 ;  /* 0x00007d00dc047a24 */ /* 0x000fe200078e0200 */
[----:B------:R-:W-:-:S04]  /*9b90*/  IADD3 R0, P0, R2, R10, RZ ;  /* 0x0000000a02007210 */ /* 0x000fc80007f1e0ff */
[----:B------:R-:W-:Y:S02]  /*9ba0*/  IADD3.X R2, R8, R3, R4, P0, !PT ;  /* 0x0000000308027210 */ /* 0x000fe400007fe404 */
[----:B------:R-:W-:-:S04]  /*9bb0*/  LEA R3, P0, R0, c[0x0][0x1c8], 0x1 ;  /* 0x0000720000037a11 */ /* 0x000fc800078008ff */
[----:B------:R-:W-:Y:S02]  /*9bc0*/  LEA.HI.X R5, R0, c[0x0][0x1cc], R2, 0x1, P0 ;  /* 0x0000730000057a11 */ /* 0x000fe400000f0c02 */
[----:B------:R-:W1:Y:S04]  /*9bd0*/  SHFL.IDX PT, R0, R3, RZ, 0x1c1f ;  /* 0x001c1fff03007589 */ /* 0x000e6800000e0000 */
[----:B------:R-:W2:Y:S04]  /*9be0*/  SHFL.IDX PT, R2, R5, RZ, 0x1c1f ;  /* 0x001c1fff05027589 */ /* 0x000ea800000e0000 */
[----:B------:R3:W4:Y:S04]  /*9bf0*/  SHFL.IDX PT, R4, R3, 0x1, 0x1c1f ;  /* 0x003c1f0003047f89 */ /* 0x00072800000e0000 */
[----:B------:R-:W5:Y:S01]  /*9c00*/  SHFL.IDX PT, R5, R5, 0x1, 0x1c1f ;  /* 0x003c1f0005057f89 */ /* 0x000f6200000e0000 */
[----:B-1----:R-:W-:-:S04]  /*9c10*/  @P1 LEA R8, P0, R104, R0, 0x1 ;  /* 0x0000000068081211 */ /* 0x002fc800078008ff */
[----:B--2---:R-:W-:Y:S01]  /*9c20*/  @P1 LEA.HI.X R9, R104, R2, R105, 0x1, P0 ;  /* 0x0000000268091211 */ /* 0x004fe200000f0c69 */
[----:B---3--:R-:W-:-:S05]  /*9c30*/  @P1 IMAD.SHL.U32 R3, R103, 0x2, RZ ;  /* 0x0000000267031824 */ /* 0x008fca00078e00ff */
[----:B------:R1:W-:Y:S01]  /*9c40*/  @P1 LDGSTS.E.BYPASS.LTC128B.128 [R3+0x3c80], [R8.64], !P2 ;  /* 0x03c8000008031fae */ /* 0x0003e2000d101d48 */
[----:B------:R-:W-:Y:S02]  /*9c50*/  ISETP.GE.AND P0, PT, R6, 0x21, PT ;  /* 0x000000210600780c */ /* 0x000fe40003f06270 */
[----:B-1----:R-:W-:-:S04]  /*9c60*/  @P1 LEA R8, P2, R252, R0, 0x1 ;  /* 0x00000000fc081211 */ /* 0x002fc800078408ff */
[----:B------:R-:W-:Y:S02]  /*9c70*/  @P1 LEA.HI.X R9, R252, R2, R101, 0x1, P2 ;  /* 0x00000002fc091211 */ /* 0x000fe400010f0c65 */
[----:B------:R-:W-:-:S03]  /*9c80*/  @P1 LEA R12, P2, R99, R0, 0x1 ;  /* 0x00000000630c1211 */ /* 0x000fc600078408ff */
[----:B------:R1:W-:Y:S01]  /*9c90*/  @P1 LDGSTS.E.BYPASS.LTC128B.128 [R3+0x4880], [R8.64], !P3 ;  /* 0x0488000008031fae */ /* 0x0003e2000d901d48 */
[C---:B------:R-:W-:Y:S02]  /*9ca0*/  @P1 LEA.HI.X R13, R99.reuse, R2, R100, 0x1, P2 ;  /* 0x00000002630d1211 */ /* 0x040fe400010f0c64 */
[----:B------:R-:W-:Y:S02]  /*9cb0*/  @P1 ISETP.GE.AND P2, PT, R99, c[0x0][0x1d4], PT ;  /* 0x0000750063001a0c */ /* 0x000fe40003f46270 */
[C---:B----4-:R-:W-:Y:S02]  /*9cc0*/  @P0 LEA R10, P3, R104.reuse, R4, 0x1 ;  /* 0x00000004680a0211 */ /* 0x050fe400078608ff */
[C---:B------:R-:W-:Y:S02]  /*9cd0*/  @P0 ISETP.GE.AND P4, PT, R104.reuse, c[0x0][0x1d4], PT ;  /* 0x0000750068000a0c */ /* 0x040fe40003f86270 */
[----:B-----5:R-:W-:Y:S02]  /*9ce0*/  @P0 LEA.HI.X R11, R104, R5, R105, 0x1, P3 ;  /* 0x00000005680b0211 */ /* 0x020fe400018f0c69 */
[----:B------:R-:W-:-:S05]  /*9cf0*/  @P0 ISETP.GE.AND P3, PT, R252, c[0x0][0x1d4], PT ;  /* 0x00007500fc000a0c */ /* 0x000fca0003f66270 */
[----:B------:R2:W-:Y:S01]  /*9d00*/  @P1 LDGSTS.E.BYPASS.LTC128B.128 [R3+0x5480], [R12.64], !P2 ;  /* 0x054800000c031fae */ /* 0x0005e2000d101d48 */
[----:B------:R-:W-:Y:S01]  /*9d10*/  @P0 ISETP.GE.AND P2, PT, R99, c[0x0][0x1d4], PT ;  /* 0x0000750063000a0c */ /* 0x000fe20003f46270 */
[----:B------:R-:W-:-:S05]  /*9d20*/  @P0 IMAD.SHL.U32 R0, R103, 0x2, RZ ;  /* 0x0000000267000824 */ /* 0x000fca00078e00ff */
[----:B------:R3:W-:Y:S01]  /*9d30*/  @P0 LDGSTS.E.BYPASS.LTC128B.128 [R0+0x4480], [R10.64], !P4 ;  /* 0x044800000a000fae */ /* 0x0007e2000e101d48 */
[----:B-1----:R-:W-:-:S04]  /*9d40*/  @P0 LEA R8, P1, R252, R4, 0x1 ;  /* 0x00000004fc080211 */ /* 0x002fc800078208ff */
[----:B------:R-:W-:Y:S02]  /*9d50*/  @P0 LEA.HI.X R9, R252, R5, R101, 0x1, P1 ;  /* 0x00000005fc090211 */ /* 0x000fe400008f0c65 */
[----:B------:R-:W-:-:S03]  /*9d60*/  @P0 LEA R2, P1, R99, R4, 0x1 ;  /* 0x0000000463020211 */ /* 0x000fc600078208ff */
[----:B------:R3:W-:Y:S01]  /*9d70*/  @P0 LDGSTS.E.BYPASS.LTC128B.128 [R0+0x5080], [R8.64], !P3 ;  /* 0x0508000008000fae */ /* 0x0007e2000d901d48 */
[----:B--2---:R-:W-:Y:S02]  /*9d80*/  @P0 LEA.HI.X R3, R99, R5, R100, 0x1, P1 ;  /* 0x0000000563030211 */ /* 0x004fe400008f0c64 */
[----:B------:R-:W-:-:S03]  /*9d90*/  ISETP.GT.AND P1, PT, R14, 0x2f, PT ;  /* 0x0000002f0e00780c */ /* 0x000fc60003f24270 */
[----:B------:R3:W-:Y:S01]  /*9da0*/  @P0 LDGSTS.E.BYPASS.LTC128B.128 [R0+0x5c80], [R2.64], !P2 ;  /* 0x05c8000002000fae */ /* 0x0007e2000d101d48 */
[----:B------:R-:W-:-:S03]  /*9db0*/  ISETP.LT.AND P0, PT, RZ, c[0x0][0x27c], PT ;  /* 0x00009f00ff007a0c */ /* 0x000fc60003f01270 */
[----:B------:R-:W0:Y:S06]  /*9dc0*/  LDGDEPBAR ;  /* 0x00000000000079af */ /* 0x000e2c0000000000 */
[----:B------:R-:W-:-:S04]  /*9dd0*/  @P1 LOP3.LUT R209, R209, 0x40, RZ, 0xfc, !PT ;  /* 0x00000040d1d11812 */ /* 0x000fc800078efcff */
[----:B------:R-:W-:Y:S05]  /*9de0*/  @P0 BRA `(.L_x_935) ;  /* 0x0000002000000947 */ /* 0x000fea0003800000 */
[----:B------:R-:W-:-:S04]  /*9df0*/  DEPBAR.LE SB0, 0x1 ;  /* 0x000080400000791a */ /* 0x000fc80000000000 */
[----:B------:R-:W-:Y:S05]  /*9e00*/  BRA `(.L_x_936) ;  /* 0x00006ee000007947 */ /* 0x000fea0003800000 */
.L_x_935:
[----:B------:R-:W2:Y:S01]  /*9e10*/  LDL R106, [R1+0x58] ;  /* 0x00005800016a7983 */ /* 0x000ea20000100800 */
[----:B------:R-:W-:Y:S01]  /*9e20*/  ULDC.U8 UR4, c[0x0][0x298] ;  /* 0x0000a60000047ab9 */ /* 0x000fe20000000000 */
[----:B---3--:R-:W-:Y:S01]  /*9e30*/  SHF.R.S32.HI R0, RZ, 0x1f, R126 ;  /* 0x0000001fff007819 */ /* 0x008fe2000001147e */
[----:B------:R-:W-:Y:S01]  /*9e40*/  IMAD.WIDE.U32 R4, R126, c[0x0][0x280], RZ ;  /* 0x0000a0007e047a25 */ /* 0x000fe200078e00ff */
[----:B------:R-:W-:Y:S01]  /*9e50*/  ISETP.NE.AND P0, PT, RZ, UR4, PT ;  /* 0x00000004ff007c0c */ /* 0x000fe2000bf05270 */
[----:B------:R-:W-:Y:S02]  /*9e60*/  BSSY B2, `(.L_x_936) ;  /* 0x00006e8000027945 */ /* 0x000fe40003800000 */
[C---:B------:R-:W-:Y:S02]  /*9e70*/  IMAD R2, R0.reuse, c[0x0][0x280], RZ ;  /* 0x0000a00000027a24 */ /* 0x040fe400078e02ff */
[----:B------:R-:W-:Y:S02]  /*9e80*/  IMAD R0, R0, c[0x0][0x290], RZ ;  /* 0x0000a40000007a24 */ /* 0x000fe400078e02ff */
[----:B------:R-:W-:-:S02]  /*9e90*/  IMAD R8, R126, c[0x0][0x284], R2 ;  /* 0x0000a1007e087a24 */ /* 0x000fc400078e0202 */
[C---:B------:R-:W-:Y:S02]  /*9ea0*/  IMAD R6, R126.reuse, c[0x0][0x294], R0 ;  /* 0x0000a5007e067a24 */ /* 0x040fe400078e0200 */
[----:B------:R-:W-:Y:S01]  /*9eb0*/  IMAD.WIDE.U32 R2, R126, c[0x0][0x290], RZ ;  /* 0x0000a4007e027a25 */ /* 0x000fe200078e00ff */
[----:B------:R-:W-:-:S04]  /*9ec0*/  IADD3 R8, R8, R5, RZ ;  /* 0x0000000508087210 */ /* 0x000fc80007ffe0ff */
[----:B------:R-:W-:Y:S02]  /*9ed0*/  IADD3 R6, R6, R3, RZ ;  /* 0x0000000306067210 */ /* 0x000fe40007ffe0ff */
[----:B--2---:R-:W-:-:S04]  /*9ee0*/  IADD3 R28, R138, R106, RZ ;  /* 0x0000006a8a1c7210 */ /* 0x004fc80007ffe0ff */
[----:B------:R-:W-:Y:S01]  /*9ef0*/  LEA R0, R170, R28, 0x6 ;  /* 0x0000001caa007211 */ /* 0x000fe200078e30ff */
[----:B------:R-:W-:Y:S05]  /*9f00*/  @!P0 BRA `(.L_x_937) ;  /* 0x0000376000008947 */ /* 0x000fea0003800000 */
[----:B------:R1:W5:Y:S01]  /*9f10*/  LDL R81, [R1+0xc8] ;  /* 0x0000c80001517983 */ /* 0x0003620000100800 */
[----:B------:R-:W-:-:S03]  /*9f20*/  IMAD.MOV.U32 R9, RZ, RZ, c[0x0][0x2c4] ;  /* 0x0000b100ff097624 */ /* 0x000fc600078e00ff */
[----:B------:R1:W5:Y:S02]  /*9f30*/  LDL R80, [R1+0xc4] ;  /* 0x0000c40001507983 */ /* 0x0003640000100800 */
[----:B------:R-:W-:Y:S02]  /*9f40*/  ISETP.NE.AND P1, PT, R9, 0x1, PT ;  /* 0x000000010900780c */ /* 0x000fe40003f25270 */
[----:B------:R1:W5:Y:S04]  /*9f50*/  LDL R79, [R1+0xc0] ;  /* 0x0000c000014f7983 */ /* 0x0003680000100800 */
[----:B------:R1:W5:Y:S04]  /*9f60*/  LDL R78, [R1+0xbc] ;  /* 0x0000bc00014e7983 */ /* 0x0003680000100800 */
[----:B------:R1:W5:Y:S03]  /*9f70*/  LDL R75, [R1+0xb8] ;  /* 0x0000b800014b7983 */ /* 0x0003660000100800 */
[----:B------:R-:W-:-:S05]  /*9f80*/  @P1 IMAD.HI.U32 R3, R0, c[0x0][0x2c8], RZ ;  /* 0x0000b20000031a27 */ /* 0x000fca00078e00ff */
[----:B------:R-:W-:Y:S01]  /*9f90*/  @P1 SHF.R.U32.HI R0, RZ, c[0x0][0x2cc], R3 ;  /* 0x0000b300ff001a19 */ /* 0x000fe20000011603 */
[----:B------:R-:W-:-:S03]  /*9fa0*/  IMAD.MOV.U32 R5, RZ, RZ, R8 ;  /* 0x000000ffff057224 */ /* 0x000fc600078e0008 */
[----:B------:R-:W-:Y:S01]  /*9fb0*/  SHF.R.S32.HI R3, RZ, 0x1f, R0 ;  /* 0x0000001fff037819 */ /* 0x000fe20000011400 */
[----:B------:R-:W-:Y:S01]  /*9fc0*/  IMAD.MOV.U32 R9, RZ, RZ, R6 ;  /* 0x000000ffff097224 */ /* 0x000fe200078e0006 */
[----:B------:R-:W-:-:S03]  /*9fd0*/  MOV R8, R2 ;  /* 0x0000000200087202 */ /* 0x000fc60000000f00 */
[C---:B------:R-:W-:Y:S02]  /*9fe0*/  IMAD R6, R3.reuse, c[0x0][0x280], RZ ;  /* 0x0000a00003067a24 */ /* 0x040fe400078e02ff */
[----:B------:R-:W-:Y:S02]  /*9ff0*/  IMAD R10, R3, c[0x0][0x290], RZ ;  /* 0x0000a400030a7a24 */ /* 0x000fe400078e02ff */
[----:B------:R-:W-:-:S04]  /*a000*/  IMAD.WIDE.U32 R4, R0, c[0x0][0x280], R4 ;  /* 0x0000a00000047a25 */ /* 0x000fc800078e0004 */
[----:B------:R-:W-:-:S04]  /*a010*/  IMAD.WIDE.U32 R2, R0, c[0x0][0x290], R8 ;  /* 0x0000a40000027a25 */ /* 0x000fc800078e0008 */
[C---:B------:R-:W-:Y:S02]  /*a020*/  IMAD R6, R0.reuse, c[0x0][0x284], R6 ;  /* 0x0000a10000067a24 */ /* 0x040fe400078e0206 */
[----:B------:R-:W-:Y:S01]  /*a030*/  IMAD R0, R0, c[0x0][0x294], R10 ;  /* 0x0000a50000007a24 */ /* 0x000fe200078e020a */
[----:B------:R-:W-:-:S04]  /*a040*/  LEA R41, P0, R2, c[0x0][0x288], 0x1 ;  /* 0x0000a20002297a11 */ /* 0x000fc800078008ff */
[----:B------:R-:W-:-:S04]  /*a050*/  IADD3 R0, R3, R0, RZ ;  /* 0x0000000003007210 */ /* 0x000fc80007ffe0ff */
[----:B------:R-:W-:Y:S02]  /*a060*/  LEA.HI.X R29, R2, c[0x0][0x28c], R0, 0x1, P0 ;  /* 0x0000a300021d7a11 */ /* 0x000fe400000f0c00 */
[----:B------:R-:W-:Y:S02]  /*a070*/  ISETP.GE.AND P0, PT, R28, R34, PT ;  /* 0x000000221c00720c */ /* 0x000fe40003f06270 */
[----:B------:R-:W-:Y:S02]  /*a080*/  LEA R40, P1, R4, c[0x0][0x270], 0x1 ;  /* 0x00009c0004287a11 */ /* 0x000fe400078208ff */
[----:B------:R-:W-:-:S04]  /*a090*/  IADD3 R6, R5, R6, RZ ;  /* 0x0000000605067210 */ /* 0x000fc80007ffe0ff */
[----:B------:R-:W-:Y:S01]  /*a0a0*/  LEA.HI.X R35, R4, c[0x0][0x274], R6, 0x1, P1 ;  /* 0x00009d0004237a11 */ /* 0x000fe200008f0c06 */
[----:B------:R1:W2:Y:S01]  /*a0b0*/  SHFL.IDX PT, R2, R41, RZ, 0x1e1f ;  /* 0x001e1fff29027589 */ /* 0x0002a200000e0000 */
[----:B------:R-:W-:Y:S03]  /*a0c0*/  BSSY B0, `(.L_x_938) ;  /* 0x0000050000007945 */ /* 0x000fe60003800000 */
[----:B------:R1:W3:Y:S01]  /*a0d0*/  SHFL.IDX PT, R4, R40, RZ, 0x1e1f ;  /* 0x001e1fff28047589 */ /* 0x0002e200000e0000 */
[----:B------:R-:W-:-:S03]  /*a0e0*/  CS2R R64, SRZ ;  /* 0x0000000000407805 */ /* 0x000fc6000001ff00 */
[----:B------:R1:W4:Y:S01]  /*a0f0*/  SHFL.IDX PT, R5, R35, RZ, 0x1e1f ;  /* 0x001e1fff23057589 */ /* 0x00032200000e0000 */
[----:B------:R-:W-:-:S03]  /*a100*/  CS2R R42, SRZ ;  /* 0x00000000002a7805 */ /* 0x000fc6000001ff00 */
[----:B------:R1:W1:Y:S01]  /*a110*/  SHFL.IDX PT, R3, R29, RZ, 0x1e1f ;  /* 0x001e1fff1d037589 */ /* 0x00026200000e0000 */
        /* <DEDUP_REMOVED lines=11> */
[----:B------:R-:W-:Y:S05]  /*a1d0*/  @P0 BRA `(.L_x_939) ;  /* 0x000003e000000947 */ /* 0x000fea0003800000 */
[----:B--2---:R-:W-:Y:S01]  /*a1e0*/  ISETP.GE.AND P0, PT, R169, c[0x0][0x27c], PT ;  /* 0x00009f00a9007a0c */ /* 0x004fe20003f06270 */
[----:B------:R-:W-:Y:S01]  /*a1f0*/  CS2R R20, SRZ ;  /* 0x0000000000147805 */ /* 0x000fe2000001ff00 */
[----:B------:R-:W-:Y:S01]  /*a200*/  ISETP.GE.AND P1, PT, R166, c[0x0][0x27c], PT ;  /* 0x00009f00a6007a0c */ /* 0x000fe20003f26270 */
[----:B------:R-:W-:-:S10]  /*a210*/  CS2R R22, SRZ ;  /* 0x0000000000167805 */ /* 0x000fd4000001ff00 */
[C---:B------:R-:W-:Y:S01]  /*a220*/  @!P0 IMAD.SHL.U32 R0, R169.reuse, 0x2, RZ ;  /* 0x00000002a9008824 */ /* 0x040fe200078e00ff */
[----:B-----5:R-:W-:-:S04]  /*a230*/  @!P0 SHF.L.U64.HI R6, R169, 0x1, R81 ;  /* 0x00000001a9068819 */ /* 0x020fc80000010251 */
[----:B---3--:R-:W-:-:S05]  /*a240*/  @!P0 IADD3 R10, P2, R4, R0, RZ ;  /* 0x00000000040a8210 */ /* 0x008fca0007f5e0ff */
[----:B----4-:R-:W-:Y:S01]  /*a250*/  @!P0 IMAD.X R11, R5, 0x1, R6, P2 ;  /* 0x00000001050b8824 */ /* 0x010fe200010e0606 */
[----:B------:R-:W-:-:S04]  /*a260*/  @!P0 IADD3 R8, P2, R2, R0, RZ ;  /* 0x0000000002088210 */ /* 0x000fc80007f5e0ff */
[----:B------:R2:W5:Y:S01]  /*a270*/  @!P0 LD.E.64 R20, [R10.64] ;  /* 0x000000080a148980 */ /* 0x000562000c101b00 */
[----:B-1----:R-:W-:Y:S02]  /*a280*/  @!P0 IMAD.X R9, R3, 0x1, R6, P2 ;  /* 0x0000000103098824 */ /* 0x002fe400010e0606 */
[C---:B------:R-:W-:Y:S01]  /*a290*/  @!P1 IMAD.SHL.U32 R6, R166.reuse, 0x2, RZ ;  /* 0x00000002a6069824 */ /* 0x040fe200078e00ff */
[----:B------:R-:W-:Y:S02]  /*a2a0*/  @!P1 SHF.L.U64.HI R0, R166, 0x1, R80 ;  /* 0x00000001a6009819 */ /* 0x000fe40000010250 */
[----:B------:R1:W5:Y:S01]  /*a2b0*/  @!P0 LD.E.64 R22, [R8.64] ;  /* 0x0000000808168980 */ /* 0x000362000c101b00 */
[----:B------:R-:W-:Y:S01]  /*a2c0*/  ISETP.GE.AND P0, PT, R168, c[0x0][0x27c], PT ;  /* 0x00009f00a8007a0c */ /* 0x000fe20003f06270 */
[----:B------:R-:W-:Y:S01]  /*a2d0*/  CS2R R24, SRZ ;  /* 0x0000000000187805 */ /* 0x000fe2000001ff00 */
[----:B------:R-:W-:Y:S01]  /*a2e0*/  CS2R R26, SRZ ;  /* 0x00000000001a7805 */ /* 0x000fe2000001ff00 */
[----:B--2---:R-:W-:-:S05]  /*a2f0*/  @!P1 IADD3 R10, P2, R4, R6, RZ ;  /* 0x00000006040a9210 */ /* 0x004fca0007f5e0ff */
[----:B------:R-:W-:Y:S01]  /*a300*/  @!P1 IMAD.X R11, R5, 0x1, R0, P2 ;  /* 0x00000001050b9824 */ /* 0x000fe200010e0600 */
[----:B-1----:R-:W-:-:S04]  /*a310*/  @!P1 IADD3 R8, P2, R2, R6, RZ ;  /* 0x0000000602089210 */ /* 0x002fc80007f5e0ff */
[C---:B------:R-:W-:Y:S01]  /*a320*/  @!P0 IMAD.SHL.U32 R6, R168.reuse, 0x2, RZ ;  /* 0x00000002a8068824 */ /* 0x040fe200078e00ff */
[----:B------:R-:W-:Y:S01]  /*a330*/  ISETP.GE.AND P3, PT, R139, c[0x0][0x27c], PT ;  /* 0x00009f008b007a0c */ /* 0x000fe20003f66270 */
[----:B------:R1:W5:Y:S01]  /*a340*/  @!P1 LD.E.64 R24, [R10.64] ;  /* 0x000000080a189980 */ /* 0x000362000c101b00 */
[----:B------:R-:W-:Y:S01]  /*a350*/  @!P1 IMAD.X R9, R3, 0x1, R0, P2 ;  /* 0x0000000103099824 */ /* 0x000fe200010e0600 */
[----:B------:R-:W-:-:S04]  /*a360*/  @!P0 SHF.L.U64.HI R0, R168, 0x1, R79 ;  /* 0x00000001a8008819 */ /* 0x000fc8000001024f */
[----:B------:R2:W5:Y:S01]  /*a370*/  @!P1 LD.E.64 R26, [R8.64] ;  /* 0x00000008081a9980 */ /* 0x000562000c101b00 */
[----:B------:R-:W-:Y:S01]  /*a380*/  CS2R R30, SRZ ;  /* 0x00000000001e7805 */ /* 0x000fe2000001ff00 */
[----:B------:R-:W-:Y:S01]  /*a390*/  CS2R R32, SRZ ;  /* 0x0000000000207805 */ /* 0x000fe2000001ff00 */
[----:B-1----:R-:W-:-:S05]  /*a3a0*/  @!P0 IADD3 R10, P1, R4, R6, RZ ;  /* 0x00000006040a8210 */ /* 0x002fca0007f3e0ff */
[----:B------:R-:W-:Y:S01]  /*a3b0*/  @!P0 IMAD.X R11, R5, 0x1, R0, P1 ;  /* 0x00000001050b8824 */ /* 0x000fe200008e0600 */
[----:B--2---:R-:W-:Y:S01]  /*a3c0*/  @!P0 IADD3 R8, P1, R2, R6, RZ ;  /* 0x0000000602088210 */ /* 0x004fe20007f3e0ff */
[----:B------:R-:W-:-:S03]  /*a3d0*/  @!P3 IMAD.SHL.U32 R6, R139, 0x2, RZ ;  /* 0x000000028b06b824 */ /* 0x000fc600078e00ff */
[----:B------:R1:W5:Y:S01]  /*a3e0*/  @!P0 LD.E.64 R30, [R10.64] ;  /* 0x000000080a1e8980 */ /* 0x000362000c101b00 */
[----:B------:R-:W-:Y:S01]  /*a3f0*/  @!P0 IMAD.X R9, R3, 0x1, R0, P1 ;  /* 0x0000000103098824 */ /* 0x000fe200008e0600 */
[----:B------:R-:W-:-:S04]  /*a400*/  @!P3 SHF.L.U64.HI R0, R139, 0x1, R78 ;  /* 0x000000018b00b819 */ /* 0x000fc8000001024e */
[----:B------:R2:W5:Y:S01]  /*a410*/  @!P0 LD.E.64 R32, [R8.64] ;  /* 0x0000000808208980 */ /* 0x000562000c101b00 */
[----:B------:R-:W-:Y:S02]  /*a420*/  @!P3 IADD3 R12, P0, R2, R6, RZ ;  /* 0x00000006020cb210 */ /* 0x000fe40007f1e0ff */
[----:B------:R-:W-:-:S03]  /*a430*/  ISETP.GE.AND P1, PT, R164, c[0x0][0x27c], PT ;  /* 0x00009f00a4007a0c */ /* 0x000fc60003f26270 */
[----:B------:R-:W-:Y:S01]  /*a440*/  @!P3 IMAD.X R13, R3, 0x1, R0, P0 ;  /* 0x00000001030db824 */ /* 0x000fe200000e0600 */
[----:B------:R-:W-:Y:S02]  /*a450*/  ISETP.GE.AND P0, PT, R167, c[0x0][0x27c], PT ;  /* 0x00009f00a7007a0c */ /* 0x000fe40003f06270 */
[----:B------:R-:W-:-:S05]  /*a460*/  @!P3 IADD3 R14, P2, R4, R6, RZ ;  /* 0x00000006040eb210 */ /* 0x000fca0007f5e0ff */
[----:B------:R-:W-:Y:S02]  /*a470*/  @!P3 IMAD.X R15, R5, 0x1, R0, P2 ;  /* 0x00000001050fb824 */ /* 0x000fe400010e0600 */
[----:B------:R-:W-:Y:S01]  /*a480*/  @!P1 IMAD.WIDE R18, R164, 0x2, R4 ;  /* 0x00000002a4129825 */ /* 0x000fe200078e0204 */
[----:B-1----:R-:W-:-:S03]  /*a490*/  CS2R R10, SRZ ;  /* 0x00000000000a7805 */ /* 0x002fc6000001ff00 */
[----:B------:R-:W-:Y:S01]  /*a4a0*/  @!P1 IMAD.WIDE R16, R164, 0x2, R2 ;  /* 0x00000002a4109825 */ /* 0x000fe200078e0202 */
[----:B--2---:R-:W-:-:S03]  /*a4b0*/  CS2R R8, SRZ ;  /* 0x0000000000087805 */ /* 0x004fc6000001ff00 */
[C---:B------:R-:W-:Y:S01]  /*a4c0*/  @!P0 IMAD.SHL.U32 R0, R167.reuse, 0x2, RZ ;  /* 0x00000002a7008824 */ /* 0x040fe200078e00ff */
[----:B------:R1:W5:Y:S01]  /*a4d0*/  @!P1 LD.E.64 R10, [R18.64] ;  /* 0x00000008120a9980 */ /* 0x000362000c101b00 */
[----:B------:R-:W-:-:S03]  /*a4e0*/  @!P0 SHF.L.U64.HI R6, R167, 0x1, R75 ;  /* 0x00000001a7068819 */ /* 0x000fc6000001024b */
[----:B------:R1:W5:Y:S01]  /*a4f0*/  @!P1 LD.E.64 R8, [R16.64] ;  /* 0x0000000810089980 */ /* 0x000362000c101b00 */
[----:B------:R-:W-:-:S05]  /*a500*/  @!P0 IADD3 R4, P1, R4, R0, RZ ;  /* 0x0000000004048210 */ /* 0x000fca0007f3e0ff */
[--C-:B------:R-:W-:Y:S01]  /*a510*/  @!P0 IMAD.X R5, R5, 0x1, R6.reuse, P1 ;  /* 0x0000000105058824 */ /* 0x100fe200008e0606 */
[----:B------:R-:W-:Y:S01]  /*a520*/  @!P0 IADD3 R2, P1, R2, R0, RZ ;  /* 0x0000000002028210 */ /* 0x000fe20007f3e0ff */
[----:B------:R-:W-:Y:S01]  /*a530*/  CS2R R36, SRZ ;  /* 0x0000000000247805 */ /* 0x000fe2000001ff00 */
[----:B------:R-:W-:Y:S01]  /*a540*/  CS2R R38, SRZ ;  /* 0x0000000000267805 */ /* 0x000fe2000001ff00 */
[----:B------:R-:W-:Y:S01]  /*a550*/  CS2R R42, SRZ ;  /* 0x00000000002a7805 */ /* 0x000fe2000001ff00 */
[----:B------:R-:W-:Y:S01]  /*a560*/  CS2R R44, SRZ ;  /* 0x00000000002c7805 */ /* 0x000fe2000001ff00 */
[----:B------:R-:W-:Y:S02]  /*a570*/  @!P0 IMAD.X R3, R3, 0x1, R6, P1 ;  /* 0x0000000103038824 */ /* 0x000fe400008e0606 */
[----:B------:R1:W5:Y:S04]  /*a580*/  @!P3 LD.E.64 R36, [R14.64] ;  /* 0x000000080e24b980 */ /* 0x000368000c101b00 */
[----:B------:R1:W5:Y:S04]  /*a590*/  @!P3 LD.E.64 R38, [R12.64] ;  /* 0x000000080c26b980 */ /* 0x000368000c101b00 */
[----:B------:R1:W5:Y:S04]  /*a5a0*/  @!P0 LD.E.64 R42, [R4.64] ;  /* 0x00000008042a8980 */ /* 0x000368000c101b00 */
[----:B------:R1:W5:Y:S02]  /*a5b0*/  @!P0 LD.E.64 R44, [R2.64] ;  /* 0x00000008022c8980 */ /* 0x000364000c101b00 */
.L_x_939:
[----:B--2---:R-:W-:Y:S05]  /*a5c0*/  BSYNC B0 ;  /* 0x0000000000007941 */ /* 0x004fea0003800000 */
.L_x_938:
[----:B------:R-:W-:Y:S01]  /*a5d0*/  IADD3 R0, R28, 0x40, RZ ;  /* 0x000000401c007810 */ /* 0x000fe20007ffe0ff */
[----:B-1---5:R-:W-:Y:S01]  /*a5e0*/  IMAD.MOV.U32 R2, RZ, RZ, R36 ;  /* 0x000000ffff027224 */ /* 0x022fe200078e0024 */
[----:B------:R-:W-:Y:S01]  /*a5f0*/  MOV R6, R8 ;  /* 0x0000000800067202 */ /* 0x000fe20000000f00 */
[----:B---3--:R-:W-:Y:S01]  /*a600*/  IMAD.MOV.U32 R4, RZ, RZ, R42 ;  /* 0x000000ffff047224 */ /* 0x008fe200078e002a */
[----:B------:R-:W-:Y:S01]  /*a610*/  ISETP.GE.AND P0, PT, R0, R34, PT ;  /* 0x000000220000720c */ /* 0x000fe20003f06270 */
[----:B------:R-:W-:Y:S01]  /*a620*/  IMAD.MOV.U32 R0, RZ, RZ, R37 ;  /* 0x000000ffff007224 */ /* 0x000fe200078e0025 */
[----:B----4-:R1:W2:Y:S01]  /*a630*/  SHFL.IDX PT, R5, R35, 0x1, 0x1e1f ;  /* 0x003e1f0023057f89 */ /* 0x0102a200000e0000 */
[----:B------:R-:W-:Y:S01]  /*a640*/  IMAD.MOV.U32 R3, RZ, RZ, R43 ;  /* 0x000000ffff037224 */ /* 0x000fe200078e002b */
[----:B------:R-:W-:Y:S01]  /*a650*/  BSSY B0, `(.L_x_940) ;  /* 0x000006d000007945 */ /* 0x000fe20003800000 */
[----:B------:R-:W-:Y:S01]  /*a660*/  IMAD.MOV.U32 R13, RZ, RZ, R22 ;  /* 0x000000ffff0d7224 */ /* 0x000fe200078e0016 */
[----:B------:R-:W-:Y:S01]  /*a670*/  PRMT R74, R0, 0x5410, R2 ;  /* 0x00005410004a7816 */ /* 0x000fe20000000002 */
[----:B------:R-:W-:Y:S01]  /*a680*/  IMAD.MOV.U32 R2, RZ, RZ, R24 ;  /* 0x000000ffff027224 */ /* 0x000fe200078e0018 */
[----:B------:R-:W-:Y:S01]  /*a690*/  PRMT R77, R3, 0x5410, R4 ;  /* 0x00005410034d7816 */ /* 0x000fe20000000004 */
[----:B------:R-:W-:Y:S01]  /*a6a0*/  IMAD.MOV.U32 R0, RZ, RZ, R25 ;  /* 0x000000ffff007224 */ /* 0x000fe200078e0019 */
[----:B------:R-:W-:Y:S01]  /*a6b0*/  MOV R4, R30 ;  /* 0x0000001e00047202 */ /* 0x000fe20000000f00 */
[----:B------:R-:W-:Y:S01]  /*a6c0*/  IMAD.MOV.U32 R3, RZ, RZ, R31 ;  /* 0x000000ffff037224 */ /* 0x000fe200078e001f */
[----:B------:R-:W-:Y:S01]  /*a6d0*/  CS2R R58, SRZ ;  /* 0x00000000003a7805 */ /* 0x000fe2000001ff00 */
[----:B------:R-:W-:Y:S01]  /*a6e0*/  IMAD.MOV.U32 R12, RZ, RZ, R23 ;  /* 0x000000ffff0c7224 */ /* 0x000fe200078e0017 */
[----:B------:R-:W-:Y:S01]  /*a6f0*/  PRMT R70, R0, 0x5410, R2 ;  /* 0x0000541000467816 */ /* 0x000fe20000000002 */
[----:B------:R-:W-:Y:S01]  /*a700*/  IMAD.MOV.U32 R2, RZ, RZ, R10 ;  /* 0x000000ffff027224 */ /* 0x000fe200078e000a */
[----:B------:R-:W-:Y:S01]  /*a710*/  PRMT R72, R3, 0x5410, R4 ;  /* 0x0000541003487816 */ /* 0x000fe20000000004 */
[----:B------:R-:W-:Y:S01]  /*a720*/  IMAD.MOV.U32 R0, RZ, RZ, R11 ;  /* 0x000000ffff007224 */ /* 0x000fe200078e000b */
[----:B------:R-:W-:Y:S01]  /*a730*/  MOV R4, R20 ;  /* 0x0000001400047202 */ /* 0x000fe20000000f00 */
[----:B------:R-:W-:Y:S01]  /*a740*/  IMAD.MOV.U32 R3, RZ, RZ, R21 ;  /* 0x000000ffff037224 */ /* 0x000fe200078e0015 */
[----:B------:R-:W-:Y:S01]  /*a750*/  PRMT R67, R12, 0x5410, R13 ;  /* 0x000054100c437816 */ /* 0x000fe2000000000d */
[----:B------:R-:W-:Y:S01]  /*a760*/  CS2R R54, SRZ ;  /* 0x0000000000367805 */ /* 0x000fe2000001ff00 */
[----:B------:R-:W-:Y:S01]  /*a770*/  PRMT R66, R0, 0x5410, R2 ;  /* 0x0000541000427816 */ /* 0x000fe20000000002 */
[----:B------:R-:W-:Y:S01]  /*a780*/  IMAD.MOV.U32 R2, RZ, RZ, R38 ;  /* 0x000000ffff027224 */ /* 0x000fe200078e0026 */
[----:B------:R-:W-:Y:S01]  /*a790*/  PRMT R68, R3, 0x5410, R4 ;  /* 0x0000541003447816 */ /* 0x000fe20000000004 */
[----:B------:R-:W-:Y:S01]  /*a7a0*/  IMAD.MOV.U32 R0, RZ, RZ, R39 ;  /* 0x000000ffff007224 */ /* 0x000fe200078e0027 */
[----:B------:R-:W-:Y:S01]  /*a7b0*/  MOV R4, R44 ;  /* 0x0000002c00047202 */ /* 0x000fe20000000f00 */
[----:B------:R-:W-:Y:S01]  /*a7c0*/  IMAD.MOV.U32 R3, RZ, RZ, R45 ;  /* 0x000000ffff037224 */ /* 0x000fe200078e002d */
[----:B------:R-:W-:Y:S01]  /*a7d0*/  CS2R R50, SRZ ;  /* 0x0000000000327805 */ /* 0x000fe2000001ff00 */
[----:B------:R-:W-:Y:S01]  /*a7e0*/  CS2R R46, SRZ ;  /* 0x00000000002e7805 */ /* 0x000fe2000001ff00 */
[----:B------:R-:W-:Y:S01]  /*a7f0*/  PRMT R73, R0, 0x5410, R2 ;  /* 0x0000541000497816 */ /* 0x000fe20000000002 */
[----:B------:R-:W-:Y:S01]  /*a800*/  IMAD.MOV.U32 R2, RZ, RZ, R26 ;  /* 0x000000ffff027224 */ /* 0x000fe200078e001a */
[----:B------:R-:W-:Y:S01]  /*a810*/  PRMT R76, R3, 0x5410, R4 ;  /* 0x00005410034c7816 */ /* 0x000fe20000000004 */
[----:B------:R-:W-:Y:S01]  /*a820*/  IMAD.MOV.U32 R3, RZ, RZ, R33 ;  /* 0x000000ffff037224 */ /* 0x000fe200078e0021 */
[----:B------:R-:W-:Y:S01]  /*a830*/  MOV R0, R27 ;  /* 0x0000001b00007202 */ /* 0x000fe20000000f00 */
[----:B------:R-:W-:Y:S01]  /*a840*/  CS2R R62, SRZ ;  /* 0x00000000003e7805 */ /* 0x000fe2000001ff00 */
[----:B------:R-:W-:Y:S01]  /*a850*/  MOV R4, R32 ;  /* 0x0000002000047202 */ /* 0x000fe20000000f00 */
[----:B------:R-:W-:Y:S01]  /*a860*/  CS2R R60, SRZ ;  /* 0x00000000003c7805 */ /* 0x000fe2000001ff00 */
[----:B------:R-:W-:Y:S01]  /*a870*/  PRMT R69, R0, 0x5410, R2 ;  /* 0x0000541000457816 */ /* 0x000fe20000000002 */
[----:B------:R-:W-:Y:S01]  /*a880*/  IMAD.MOV.U32 R0, RZ, RZ, R9 ;  /* 0x000000ffff007224 */ /* 0x000fe200078e0009 */
[----:B------:R-:W-:Y:S01]  /*a890*/  PRMT R71, R3, 0x5410, R4 ;  /* 0x0000541003477816 */ /* 0x000fe20000000004 */
[----:B------:R-:W3:Y:S01]  /*a8a0*/  SHFL.IDX PT, R2, R41, 0x1, 0x1e1f ;  /* 0x003e1f0029027f89 */ /* 0x000ee200000e0000 */
[----:B------:R-:W-:Y:S01]  /*a8b0*/  CS2R R56, SRZ ;  /* 0x0000000000387805 */ /* 0x000fe2000001ff00 */
[----:B------:R-:W-:Y:S01]  /*a8c0*/  CS2R R52, SRZ ;  /* 0x0000000000347805 */ /* 0x000fe2000001ff00 */
[----:B-1----:R-:W-:Y:S01]  /*a8d0*/  PRMT R35, R0, 0x5410, R6 ;  /* 0x0000541000237816 */ /* 0x002fe20000000006 */
[----:B------:R1:W4:Y:S01]  /*a8e0*/  SHFL.IDX PT, R4, R40, 0x1, 0x1e1f ;  /* 0x003e1f0028047f89 */ /* 0x00032200000e0000 */
[----:B------:R-:W-:-:S03]  /*a8f0*/  CS2R R48, SRZ ;  /* 0x0000000000307805 */ /* 0x000fc6000001ff00 */
[----:B------:R2:W3:Y:S01]  /*a900*/  SHFL.IDX PT, R3, R29, 0x1, 0x1e1f ;  /* 0x003e1f001d037f89 */ /* 0x0004e200000e0000 */
[----:B-1----:R-:W-:Y:S01]  /*a910*/  CS2R R40, SRZ ;  /* 0x0000000000287805 */ /* 0x002fe2000001ff00 */
[----:B--2---:R-:W-:Y:S01]  /*a920*/  CS2R R28, SRZ ;  /* 0x00000000001c7805 */ /* 0x004fe2000001ff00 */
[----:B------:R-:W-:Y:S05]  /*a930*/  @P0 BRA `(.L_x_941) ;  /* 0x000003e000000947 */ /* 0x000fea0003800000 */
[----:B---34-:R-:W-:Y:S01]  /*a940*/  ISETP.GE.AND P0, PT, R169, c[0x0][0x27c], PT ;  /* 0x00009f00a9007a0c */ /* 0x018fe20003f06270 */
[----:B------:R-:W-:Y:S01]  /*a950*/  CS2R R46, SRZ ;  /* 0x00000000002e7805 */ /* 0x000fe2000001ff00 */
[----:B------:R-:W-:Y:S01]  /*a960*/  ISETP.GE.AND P1, PT, R166, c[0x0][0x27c], PT ;  /* 0x00009f00a6007a0c */ /* 0x000fe20003f26270 */
[----:B------:R-:W-:-:S10]  /*a970*/  CS2R R48, SRZ ;  /* 0x0000000000307805 */ /* 0x000fd4000001ff00 */
[C---:B------:R-:W-:Y:S01]  /*a980*/  @!P0 IMAD.SHL.U32 R0, R169.reuse, 0x2, RZ ;  /* 0x00000002a9008824 */ /* 0x040fe200078e00ff */
[----:B------:R-:W-:-:S04]  /*a990*/  @!P0 SHF.L.U64.HI R6, R169, 0x1, R81 ;  /* 0x00000001a9068819 */ /* 0x000fc80000010251 */
[----:B------:R-:W-:-:S05]  /*a9a0*/  @!P0 IADD3 R14, P2, R4, R0, RZ ;  /* 0x00000000040e8210 */ /* 0x000fca0007f5e0ff */
[----:B------:R-:W-:Y:S01]  /*a9b0*/  @!P0 IMAD.X R15, R5, 0x1, R6, P2 ;  /* 0x00000001050f8824 */ /* 0x000fe200010e0606 */
[----:B------:R-:W-:Y:S01]  /*a9c0*/  @!P0 IADD3 R12, P2, R2, R0, RZ ;  /* 0x00000000020c8210 */ /* 0x000fe20007f5e0ff */
[----:B------:R-:W-:-:S03]  /*a9d0*/  @!P1 IMAD.SHL.U32 R0, R166, 0x2, RZ ;  /* 0x00000002a6009824 */ /* 0x000fc600078e00ff */
[----:B------:R1:W5:Y:S01]  /*a9e0*/  @!P0 LD.E.64 R46, [R14.64] ;  /* 0x000000080e2e8980 */ /* 0x000362000c101b00 */
[----:B------:R-:W-:Y:S01]  /*a9f0*/  @!P0 IMAD.X R13, R3, 0x1, R6, P2 ;  /* 0x00000001030d8824 */ /* 0x000fe200010e0606 */
[----:B------:R-:W-:-:S04]  /*aa00*/  @!P1 SHF.L.U64.HI R6, R166, 0x1, R80 ;  /* 0x00000001a6069819 */ /* 0x000fc80000010250 */
[----:B------:R2:W5:Y:S01]  /*aa10*/  @!P0 LD.E.64 R48, [R12.64] ;  /* 0x000000080c308980 */ /* 0x000562000c101b00 */
[----:B------:R-:W-:Y:S01]  /*aa20*/  ISETP.GE.AND P0, PT, R168, c[0x0][0x27c], PT ;  /* 0x00009f00a8007a0c */ /* 0x000fe20003f06270 */
[----:B------:R-:W-:Y:S01]  /*aa30*/  CS2R R50, SRZ ;  /* 0x0000000000327805 */ /* 0x000fe2000001ff00 */
[----:B------:R-:W-:Y:S01]  /*aa40*/  CS2R R52, SRZ ;  /* 0x0000000000347805 */ /* 0x000fe2000001ff00 */
[----:B-1----:R-:W-:-:S05]  /*aa50*/  @!P1 IADD3 R14, P2, R4, R0, RZ ;  /* 0x00000000040e9210 */ /* 0x002fca0007f5e0ff */
[----:B------:R-:W-:Y:S01]  /*aa60*/  @!P1 IMAD.X R15, R5, 0x1, R6, P2 ;  /* 0x00000001050f9824 */ /* 0x000fe200010e0606 */
[----:B--2---:R-:W-:-:S04]  /*aa70*/  @!P1 IADD3 R12, P2, R2, R0, RZ ;  /* 0x00000000020c9210 */ /* 0x004fc80007f5e0ff */
[C---:B------:R-:W-:Y:S01]  /*aa80*/  @!P0 IMAD.SHL.U32 R0, R168.reuse, 0x2, RZ ;  /* 0x00000002a8008824 */ /* 0x040fe200078e00ff */
[----:B------:R-:W-:Y:S01]  /*aa90*/  ISETP.GE.AND P3, PT, R139, c[0x0][0x27c], PT ;  /* 0x00009f008b007a0c */ /* 0x000fe20003f66270 */
[----:B------:R1:W5:Y:S01]  /*aaa0*/  @!P1 LD.E.64 R50, [R14.64] ;  /* 0x000000080e329980 */ /* 0x000362000c101b00 */
[----:B------:R-:W-:Y:S01]  /*aab0*/  @!P1 IMAD.X R13, R3, 0x1, R6, P2 ;  /* 0x00000001030d9824 */ /* 0x000fe200010e0606 */
[----:B------:R-:W-:-:S04]  /*aac0*/  @!P0 SHF.L.U64.HI R6, R168, 0x1, R79 ;  /* 0x00000001a8068819 */ /* 0x000fc8000001024f */
[----:B------:R2:W5:Y:S01]  /*aad0*/  @!P1 LD.E.64 R52, [R12.64] ;  /* 0x000000080c349980 */ /* 0x000562000c101b00 */
[----:B------:R-:W-:Y:S01]  /*aae0*/  CS2R R54, SRZ ;  /* 0x0000000000367805 */ /* 0x000fe2000001ff00 */
[----:B------:R-:W-:-:S04]  /*aaf0*/  CS2R R56, SRZ ;  /* 0x0000000000387805 */ /* 0x000fc8000001ff00 */
[----:B------:R-:W-:Y:S01]  /*ab00*/  @!P3 IMAD.SHL.U32 R16, R139, 0x2, RZ ;  /* 0x000000028b10b824 */ /* 0x000fe200078e00ff */
[----:B-1----:R-:W-:-:S05]  /*ab10*/  @!P0 IADD3 R14, P1, R4, R0, RZ ;  /* 0x00000000040e8210 */ /* 0x002fca0007f3e0ff */
[----:B------:R-:W-:Y:S01]  /*ab20*/  @!P0 IMAD.X R15, R5, 0x1, R6, P1 ;  /* 0x00000001050f8824 */ /* 0x000fe200008e0606 */
[----:B--2---:R-:W-:-:S04]  /*ab30*/  @!P0 IADD3 R12, P1, R2, R0, RZ ;  /* 0x00000000020c8210 */ /* 0x004fc80007f3e0ff */
[----:B------:R1:W5:Y:S01]  /*ab40*/  @!P0 LD.E.64 R54, [R14.64] ;  /* 0x000000080e368980 */ /* 0x000362000c101b00 */
[----:B------:R-:W-:Y:S01]  /*ab50*/  @!P0 IMAD.X R13, R3, 0x1, R6, P1 ;  /* 0x00000001030d8824 */ /* 0x000fe200008e0606 */
[----:B------:R-:W-:-:S04]  /*ab60*/  @!P3 SHF.L.U64.HI R0, R139, 0x1, R78 ;  /* 0x000000018b00b819 */ /* 0x000fc8000001024e */
[----:B------:R2:W5:Y:S01]  /*ab70*/  @!P0 LD.E.64 R56, [R12.64] ;  /* 0x000000080c388980 */ /* 0x000562000c101b00 */
[----:B------:R-:W-:Y:S01]  /*ab80*/  ISETP.GE.AND P1, PT, R164, c[0x0][0x27c], PT ;  /* 0x00009f00a4007a0c */ /* 0x000fe20003f26270 */
[----:B------:R-:W-:Y:S01]  /*ab90*/  CS2R R28, SRZ ;  /* 0x00000000001c7805 */ /* 0x000fe2000001ff00 */
[----:B------:R-:W-:Y:S01]  /*aba0*/  CS2R R40, SRZ ;  /* 0x0000000000287805 */ /* 0x000fe2000001ff00 */
[----:B--2---:R-:W-:-:S05]  /*abb0*/  @!P3 IADD3 R12, P0, R2, R16, RZ ;  /* 0x00000010020cb210 */ /* 0x004fca0007f1e0ff */
[----:B------:R-:W-:Y:S01]  /*abc0*/  @!P3 IMAD.X R13, R3, 0x1, R0, P0 ;  /* 0x00000001030db824 */ /* 0x000fe200000e0600 */
[----:B------:R-:W-:Y:S02]  /*abd0*/  ISETP.GE.AND P0, PT, R167, c[0x0][0x27c], PT ;  /* 0x00009f00a7007a0c */ /* 0x000fe40003f06270 */
[----:B-1----:R-:W-:Y:S02]  /*abe0*/  @!P3 IADD3 R14, P2, R4, R16, RZ ;  /* 0x00000010040eb210 */ /* 0x002fe40007f5e0ff */
[----:B------:R-:W-:-:S04]  /*abf0*/  @!P1 IMAD.WIDE R18, R164, 0x2, R4 ;  /* 0x00000002a4129825 */ /* 0x000fc800078e0204 */
[----:B------:R-:W-:Y:S01]  /*ac00*/  @!P3 IMAD.X R15, R5, 0x1, R0, P2 ;  /* 0x00000001050fb824 */ /* 0x000fe200010e0600 */
[----:B------:R1:W5:Y:S01]  /*ac10*/  @!P1 LD.E.64 R28, [R18.64] ;  /* 0x00000008121c9980 */ /* 0x000362000c101b00 */
[----:B------:R-:W-:-:S04]  /*ac20*/  @!P1 IMAD.WIDE R16, R164, 0x2, R2 ;  /* 0x00000002a4109825 */ /* 0x000fc800078e0202 */
[C---:B------:R-:W-:Y:S01]  /*ac30*/  @!P0 IMAD.SHL.U32 R0, R167.reuse, 0x2, RZ ;  /* 0x00000002a7008824 */ /* 0x040fe200078e00ff */
[----:B------:R1:W5:Y:S01]  /*ac40*/  @!P1 LD.E.64 R40, [R16.64] ;  /* 0x0000000810289980 */ /* 0x000362000c101b00 */
[----:B------:R-:W-:-:S03]  /*ac50*/  @!P0 SHF.L.U64.HI R6, R167, 0x1, R75 ;  /* 0x00000001a7068819 */ /* 0x000fc6000001024b */
        /* <DEDUP_REMOVED lines=12> */
.L_x_941:
[----:B---34-:R-:W-:Y:S05]  /*ad20*/  BSYNC B0 ;  /* 0x0000000000007941 */ /* 0x018fea0003800000 */
.L_x_940:
[----:B-----5:R-:W-:Y:S01]  /*ad30*/  IMAD.MOV.U32 R0, RZ, RZ, R64 ;  /* 0x000000ffff007224 */ /* 0x020fe200078e0040 */
[----:B------:R-:W-:-:S04]  /*ad40*/  DEPBAR.LE SB0, 0x1 ;  /* 0x000080400000791a */ /* 0x000fc80000000000 */
[----:B-1----:R-:W-:Y:S01]  /*ad50*/  IMAD.MOV.U32 R4, RZ, RZ, R65 ;  /* 0x000000ffff047224 */ /* 0x002fe200078e0041 */
[----:B------:R-:W-:Y:S01]  /*ad60*/  BSSY B1, `(.L_x_942) ;  /* 0x000015c000017945 */ /* 0x000fe20003800000 */
[----:B------:R-:W-:Y:S02]  /*ad70*/  IMAD.MOV.U32 R3, RZ, RZ, R58 ;  /* 0x000000ffff037224 */ /* 0x000fe400078e003a */
[----:B------:R-:W-:Y:S01]  /*ad80*/  IMAD.MOV.U32 R2, RZ, RZ, R59 ;  /* 0x000000ffff027224 */ /* 0x000fe200078e003b */
[----:B------:R-:W-:Y:S01]  /*ad90*/  PRMT R87, R4, 0x5410, R0 ;  /* 0x0000541004577816 */ /* 0x000fe20000000000 */
[----:B------:R-:W-:Y:S01]  /*ada0*/  IMAD.MOV.U32 R0, RZ, RZ, R54 ;  /* 0x000000ffff007224 */ /* 0x000fe200078e0036 */
[----:B------:R-:W-:Y:S02]  /*adb0*/  MOV R4, R55 ;  /* 0x0000003700047202 */ /* 0x000fe40000000f00 */
[----:B------:R-:W-:Y:S01]  /*adc0*/  PRMT R85, R2, 0x5410, R3 ;  /* 0x0000541002557816 */ /* 0x000fe20000000003 */
[----:B------:R-:W-:Y:S01]  /*add0*/  IMAD.MOV.U32 R3, RZ, RZ, R50 ;  /* 0x000000ffff037224 */ /* 0x000fe200078e0032 */
[----:B------:R-:W-:Y:S01]  /*ade0*/  PRMT R83, R83, 0x5410, R0 ;  /* 0x0000541053537816 */ /* 0x000fe20000000000 */
[----:B------:R-:W-:-:S02]  /*adf0*/  IMAD.MOV.U32 R0, RZ, RZ, R46 ;  /* 0x000000ffff007224 */ /* 0x000fc400078e002e */
[----:B------:R-:W-:Y:S01]  /*ae00*/  IMAD.MOV.U32 R2, RZ, RZ, R51 ;  /* 0x000000ffff027224 */ /* 0x000fe200078e0033 */
[----:B------:R-:W-:Y:S01]  /*ae10*/  PRMT R83, R4, 0x7610, R83 ;  /* 0x0000761004537816 */ /* 0x000fe20000000053 */
        /* <DEDUP_REMOVED lines=9> */
[----:B------:R-:W-:-:S02]  /*aeb0*/  MOV R3, R28 ;  /* 0x0000001c00037202 */ /* 0x000fc40000000f00 */
[----:B------:R-:W-:Y:S01]  /*aec0*/  PRMT R86, R4, 0x7610, R86 ;  /* 0x0000761004567816 */ /* 0x000fe20000000056 */
[----:B------:R-:W-:Y:S01]  /*aed0*/  IMAD.IADD R4, R34, 0x1, -R106 ;  /* 0x0000000122047824 */ /* 0x000fe200078e0a6a */
[----:B------:R-:W-:Y:S01]  /*aee0*/  PRMT R75, R2, 0x5410, R3 ;  /* 0x00005410024b7816 */ /* 0x000fe20000000003 */
[----:B------:R-:W-:Y:S01]  /*aef0*/  IMAD.MOV.U32 R2, RZ, RZ, R61 ;  /* 0x000000ffff027224 */ /* 0x000fe200078e003d */
[----:B------:R-:W-:Y:S02]  /*af00*/  MOV R3, R60 ;  /* 0x0000003c00037202 */ /* 0x000fe40000000f00 */
[----:B------:R-:W-:Y:S01]  /*af10*/  IMNMX R19, R4, 0x80, PT ;  /* 0x0000008004137817 */ /* 0x000fe20003800200 */
[----:B------:R-:W-:Y:S01]  /*af20*/  IMAD.MOV.U32 R4, RZ, RZ, R48 ;  /* 0x000000ffff047224 */ /* 0x000fe200078e0030 */
[----:B------:R-:W-:Y:S01]  /*af30*/  PRMT R82, R82, 0x5410, R0 ;  /* 0x0000541052527816 */ /* 0x000fe20000000000 */
[----:B------:R-:W-:Y:S01]  /*af40*/  IMAD.MOV.U32 R0, RZ, RZ, R53 ;  /* 0x000000ffff007224 */ /* 0x000fe200078e0035 */
[----:B------:R-:W-:Y:S01]  /*af50*/  BAR.SYNC.DEFER_BLOCKING 0x0 ;  /* 0x0000000000007b1d */ /* 0x000fe20000010000 */
[----:B------:R-:W-:-:S02]  /*af60*/  ISETP.GE.AND P0, PT, R138, R19, PT ;  /* 0x000000138a00720c */ /* 0x000fc40003f06270 */
[----:B------:R-:W-:Y:S01]  /*af70*/  PRMT R84, R2, 0x5410, R3 ;  /* 0x0000541002547816 */ /* 0x000fe20000000003 */
[----:B------:R-:W-:Y:S01]  /*af80*/  IMAD.MOV.U32 R3, RZ, RZ, R57 ;  /* 0x000000ffff037224 */ /* 0x000fe200078e0039 */
[----:B------:R-:W-:-:S04]  /*af90*/  MOV R2, R52 ;  /* 0x0000003400027202 */ /* 0x000fc80000000f00 */
[----:B------:R-:W-:Y:S01]  /*afa0*/  PRMT R80, R0, 0x5410, R2 ;  /* 0x0000541000507816 */ /* 0x000fe20000000002 */
[----:B------:R-:W-:Y:S01]  /*afb0*/  IMAD.MOV.U32 R2, RZ, RZ, R40 ;  /* 0x000000ffff027224 */ /* 0x000fe200078e0028 */
[----:B------:R-:W-:Y:S01]  /*afc0*/  PRMT R82, R3, 0x7610, R82 ;  /* 0x0000761003527816 */ /* 0x000fe20000000052 */
[----:B------:R-:W-:Y:S01]  /*afd0*/  IMAD.MOV.U32 R0, RZ, RZ, R41 ;  /* 0x000000ffff007224 */ /* 0x000fe200078e0029 */
[----:B------:R-:W-:-:S04]  /*afe0*/  MOV R3, R49 ;  /* 0x0000003100037202 */ /* 0x000fc80000000f00 */
[----:B------:R-:W-:Y:S02]  /*aff0*/  PRMT R78, R3, 0x5410, R4 ;  /* 0x00005410034e7816 */ /* 0x000fe40000000004 */
[----:B------:R-:W-:Y:S01]  /*b000*/  PRMT R34, R0, 0x5410, R2 ;  /* 0x0000541000227816 */ /* 0x000fe20000000002 */
[----:B------:R-:W-:Y:S05]  /*b010*/  @P0 BRA `(.L_x_943) ;  /* 0x0000130000000947 */ /* 0x000fea0003800000 */
[----:B------:R-:W-:Y:S01]  /*b020*/  ISETP.GE.AND P0, PT, R164, c[0x0][0x27c], PT ;  /* 0x00009f00a4007a0c */ /* 0x000fe20003f06270 */
[----:B------:R-:W-:-:S12]  /*b030*/  BSSY B0, `(.L_x_944) ;  /* 0x0000031000007945 */ /* 0x000fd80003800000 */
[----:B------:R-:W-:Y:S05]  /*b040*/  @P0 BRA `(.L_x_945) ;  /* 0x000002f000000947 */ /* 0x000fea0003800000 */
[----:B------:R-:W2:Y:S01]  /*b050*/  LDL R89, [R1+0xc] ;  /* 0x00000c0001597983 */ /* 0x000ea20000100800 */
[----:B------:R-:W-:Y:S02]  /*b060*/  SHF.R.U32.HI R0, RZ, 0x10, R11 ;  /* 0x00000010ff007819 */ /* 0x000fe4000001160b */
[----:B------:R-:W-:Y:S02]  /*b070*/  SHF.R.U32.HI R2, RZ, 0x10, R9 ;  /* 0x00000010ff027819 */ /* 0x000fe40000011609 */
[----:B------:R-:W-:Y:S02]  /*b080*/  PRMT R6, R66, 0x5410, R0 ;  /* 0x0000541042067816 */ /* 0x000fe40000000000 */
[----:B------:R-:W-:Y:S02]  /*b090*/  PRMT R0, R35, 0x5410, R2 ;  /* 0x0000541023007816 */ /* 0x000fe40000000002 */
[----:B------:R-:W-:Y:S02]  /*b0a0*/  SHF.R.U64 R3, R10, 0x10, R11 ;  /* 0x000000100a037819 */ /* 0x000fe4000000120b */
[----:B------:R-:W-:-:S02]  /*b0b0*/  SHF.R.U64 R4, R8, 0x10, R9 ;  /* 0x0000001008047819 */ /* 0x000fc40000001209 */
[----:B------:R-:W-:Y:S02]  /*b0c0*/  LOP3.LUT R18, R0, 0xffff0000, RZ, 0xc0, !PT ;  /* 0xffff000000127812 */ /* 0x000fe400078ec0ff */
[----:B------:R-:W-:Y:S02]  /*b0d0*/  PRMT R9, R35, 0x5432, R4 ;  /* 0x0000543223097816 */ /* 0x000fe40000000004 */
[----:B------:R-:W-:Y:S02]  /*b0e0*/  PRMT R10, R66, 0x5432, R3 ;  /* 0x00005432420a7816 */ /* 0x000fe40000000003 */
[----:B------:R-:W-:Y:S01]  /*b0f0*/  LOP3.LUT R17, R6, 0xffff0000, RZ, 0xc0, !PT ;  /* 0xffff000006117812 */ /* 0x000fe200078ec0ff */
[----:B--2---:R-:W1:Y:S02]  /*b100*/  LDS.128 R12, [R89+0x4800] ;  /* 0x00480000590c7984 */ /* 0x004e640000000c00 */
[C---:B-1----:R-:W-:Y:S01]  /*b110*/  LOP3.LUT R8, R14.reuse, 0xffff0000, RZ, 0xc0, !PT ;  /* 0xffff00000e087812 */ /* 0x042fe200078ec0ff */
[C---:B------:R-:W-:Y:S01]  /*b120*/  IMAD.U32 R11, R15.reuse, 0x10000, RZ ;  /* 0x000100000f0b7824 */ /* 0x040fe200078e00ff */
[----:B------:R-:W-:Y:S01]  /*b130*/  LOP3.LUT R2, R15, 0xffff0000, RZ, 0xc0, !PT ;  /* 0xffff00000f027812 */ /* 0x000fe200078ec0ff */
[----:B------:R-:W-:Y:S01]  /*b140*/  IMAD.U32 R16, R14, 0x10000, RZ ;  /* 0x000100000e107824 */ /* 0x000fe200078e00ff */
[----:B------:R-:W-:Y:S01]  /*b150*/  SHF.L.U32 R5, R12, 0x10, RZ ;  /* 0x000000100c057819 */ /* 0x000fe200000006ff */
[----:B------:R-:W-:Y:S01]  /*b160*/  IMAD.U32 R15, R0, 0x10000, RZ ;  /* 0x00010000000f7824 */ /* 0x000fe200078e00ff */
[----:B------:R-:W-:Y:S01]  /*b170*/  LOP3.LUT R4, R12, 0xffff0000, RZ, 0xc0, !PT ;  /* 0xffff00000c047812 */ /* 0x000fe200078ec0ff */
[----:B------:R-:W-:Y:S01]  /*b180*/  IMAD.U32 R14, R6, 0x10000, RZ ;  /* 0x00010000060e7824 */ /* 0x000fe200078e00ff */
[C---:B------:R-:W-:Y:S01]  /*b190*/  SHF.L.U32 R3, R13.reuse, 0x10, RZ ;  /* 0x000000100d037819 */ /* 0x040fe200000006ff */
[C---:B------:R-:W-:Y:S01]  /*b1a0*/  FMUL.FTZ R12, R8.reuse, R15 ;  /* 0x0000000f080c7220 */ /* 0x040fe20000410000 */
[----:B------:R-:W-:Y:S01]  /*b1b0*/  LOP3.LUT R0, R13, 0xffff0000, RZ, 0xc0, !PT ;  /* 0xffff00000d007812 */ /* 0x000fe200078ec0ff */
[----:B------:R-:W-:-:S02]  /*b1c0*/  FMUL.FTZ R8, R8, R14 ;  /* 0x0000000e08087220 */ /* 0x000fc40000410000 */
[----:B------:R-:W-:Y:S01]  /*b1d0*/  FFMA.FTZ R13, R16, R14, -R12 ;  /* 0x0000000e100d7223 */ /* 0x000fe2000001080c */
[----:B------:R-:W-:Y:S01]  /*b1e0*/  SHF.L.U32 R14, R10, 0x10, RZ ;  /* 0x000000100a0e7819 */ /* 0x000fe200000006ff */
[----:B------:R-:W-:Y:S01]  /*b1f0*/  FFMA.FTZ R12, R16, R15, R8 ;  /* 0x0000000f100c7223 */ /* 0x000fe20000010008 */
[----:B------:R-:W-:Y:S01]  /*b200*/  LOP3.LUT R10, R10, 0xffff0000, RZ, 0xc0, !PT ;  /* 0xffff00000a0a7812 */ /* 0x000fe200078ec0ff */
[C---:B------:R-:W-:Y:S02]  /*b210*/  FMUL.FTZ R6, R2.reuse, R18 ;  /* 0x0000001202067220 */ /* 0x040fe40000410000 */
[C---:B------:R-:W-:Y:S01]  /*b220*/  IMAD.U32 R15, R9.reuse, 0x10000, RZ ;  /* 0x00010000090f7824 */ /* 0x040fe200078e00ff */
[----:B------:R-:W-:Y:S01]  /*b230*/  LOP3.LUT R9, R9, 0xffff0000, RZ, 0xc0, !PT ;  /* 0xffff000009097812 */ /* 0x000fe200078ec0ff */
[-C--:B------:R-:W-:Y:S02]  /*b240*/  FMUL.FTZ R2, R2, R17.reuse ;  /* 0x0000001102027220 */ /* 0x080fe40000410000 */
[----:B------:R-:W-:-:S02]  /*b250*/  FFMA.FTZ R8, R11, R17, -R6 ;  /* 0x000000110b087223 */ /* 0x000fc40000010806 */
[----:B------:R-:W-:Y:S02]  /*b260*/  FFMA.FTZ R11, R11, R18, R2 ;  /* 0x000000120b0b7223 */ /* 0x000fe40000010002 */
[----:B------:R-:W-:Y:S02]  /*b270*/  FMUL.FTZ R6, R4, R15 ;  /* 0x0000000f04067220 */ /* 0x000fe40000410000 */
[----:B------:R-:W-:Y:S01]  /*b280*/  FMUL.FTZ R2, R0, R9 ;  /* 0x0000000900027220 */ /* 0x000fe20000410000 */
[----:B------:R-:W-:Y:S01]  /*b290*/  F2FP.BF16.PACK_AB R11, R11, R8 ;  /* 0x000000080b0b723e */ /* 0x000fe200000010ff */
[----:B------:R-:W-:Y:S02]  /*b2a0*/  FMUL.FTZ R4, R4, R14 ;  /* 0x0000000e04047220 */ /* 0x000fe40000410000 */
[----:B------:R-:W-:Y:S02]  /*b2b0*/  FMUL.FTZ R0, R0, R10 ;  /* 0x0000000a00007220 */ /* 0x000fe40000410000 */
[----:B------:R-:W-:-:S02]  /*b2c0*/  FFMA.FTZ R6, R5, R14, -R6 ;  /* 0x0000000e05067223 */ /* 0x000fc40000010806 */
[----:B------:R-:W-:Y:S02]  /*b2d0*/  FFMA.FTZ R4, R5, R15, R4 ;  /* 0x0000000f05047223 */ /* 0x000fe40000010004 */
[C---:B------:R-:W-:Y:S01]  /*b2e0*/  FFMA.FTZ R2, R3.reuse, R10, -R2 ;  /* 0x0000000a03027223 */ /* 0x040fe20000010802 */
[----:B------:R-:W-:Y:S01]  /*b2f0*/  F2FP.BF16.PACK_AB R10, R12, R13 ;  /* 0x0000000d0c0a723e */ /* 0x000fe200000010ff */
[----:B------:R-:W-:Y:S01]  /*b300*/  FFMA.FTZ R0, R3, R9, R0 ;  /* 0x0000000903007223 */ /* 0x000fe20000010000 */
[----:B------:R-:W-:-:S04]  /*b310*/  F2FP.BF16.PACK_AB R8, R4, R6 ;  /* 0x000000060408723e */ /* 0x000fc800000010ff */
[----:B------:R-:W-:-:S05]  /*b320*/  F2FP.BF16.PACK_AB R9, R0, R2 ;  /* 0x000000020009723e */ /* 0x000fca00000010ff */
[----:B------:R1:W-:Y:S02]  /*b330*/  STS.128 [R89+0x4800], R8 ;  /* 0x0048000859007388 */ /* 0x0003e40000000c00 */
.L_x_945:
[----:B------:R-:W-:Y:S05]  /*b340*/  BSYNC B0 ;  /* 0x0000000000007941 */ /* 0x000fea0003800000 */
.L_x_944:
[----:B------:R-:W-:Y:S01]  /*b350*/  ISETP.GE.AND P0, PT, R169, c[0x0][0x27c], PT ;  /* 0x00009f00a9007a0c */ /* 0x000fe20003f06270 */
[----:B------:R-:W-:-:S12]  /*b360*/  BSSY B0, `(.L_x_946) ;  /* 0x0000031000007945 */ /* 0x000fd80003800000 */
[----:B------:R-:W-:Y:S05]  /*b370*/  @P0 BRA `(.L_x_947) ;  /* 0x000002f000000947 */ /* 0x000fea0003800000 */
[----:B------:R-:W2:Y:S01]  /*b380*/  LDL R35, [R1+0x10] ;  /* 0x0000100001237983 */ /* 0x000ea20000100800 */
[----:B------:R-:W-:Y:S02]  /*b390*/  SHF.R.U64 R0, R20, 0x10, R21 ;  /* 0x0000001014007819 */ /* 0x000fe40000001215 */
[----:B------:R-:W-:Y:S02]  /*b3a0*/  SHF.R.U32.HI R4, RZ, 0x10, R23 ;  /* 0x00000010ff047819 */ /* 0x000fe40000011617 */
[----:B------:R-:W-:Y:S02]  /*b3b0*/  SHF.R.U32.HI R2, RZ, 0x10, R21 ;  /* 0x00000010ff027819 */ /* 0x000fe40000011615 */
[C---:B------:R-:W-:Y:S02]  /*b3c0*/  PRMT R13, R68.reuse, 0x5432, R0 ;  /* 0x00005432440d7816 */ /* 0x040fe40000000000 */
[----:B------:R-:W-:Y:S02]  /*b3d0*/  PRMT R0, R67, 0x5410, R4 ;  /* 0x0000541043007816 */ /* 0x000fe40000000004 */
[----:B------:R-:W-:-:S02]  /*b3e0*/  PRMT R6, R68, 0x5410, R2 ;  /* 0x0000541044067816 */ /* 0x000fc40000000002 */
[----:B------:R-:W-:Y:S01]  /*b3f0*/  SHF.R.U64 R3, R22, 0x10, R23 ;  /* 0x0000001016037819 */ /* 0x000fe20000001217 */
[C---:B------:R-:W-:Y:S01]  /*b400*/  IMAD.U32 R16, R0.reuse, 0x10000, RZ ;  /* 0x0001000000107824 */ /* 0x040fe200078e00ff */
[----:B------:R-:W-:Y:S02]  /*b410*/  LOP3.LUT R18, R0, 0xffff0000, RZ, 0xc0, !PT ;  /* 0xffff000000127812 */ /* 0x000fe400078ec0ff */
[----:B------:R-:W-:Y:S02]  /*b420*/  PRMT R12, R67, 0x5432, R3 ;  /* 0x00005432430c7816 */ /* 0x000fe40000000003 */
[----:B------:R-:W-:Y:S01]  /*b430*/  LOP3.LUT R17, R6, 0xffff0000, RZ, 0xc0, !PT ;  /* 0xffff000006117812 */ /* 0x000fe200078ec0ff */
[----:B-12---:R-:W1:Y:S02]  /*b440*/  LDS.128 R8, [R35+0x4800] ;  /* 0x0048000023087984 */ /* 0x006e640000000c00 */
[C---:B-1----:R-:W-:Y:S01]  /*b450*/  IMAD.U32 R15, R10.reuse, 0x10000, RZ ;  /* 0x000100000a0f7824 */ /* 0x042fe200078e00ff */
[----:B------:R-:W-:Y:S01]  /*b460*/  LOP3.LUT R10, R10, 0xffff0000, RZ, 0xc0, !PT ;  /* 0xffff00000a0a7812 */ /* 0x000fe200078ec0ff */
[C---:B------:R-:W-:Y:S01]  /*b470*/  IMAD.U32 R14, R11.reuse, 0x10000, RZ ;  /* 0x000100000b0e7824 */ /* 0x040fe200078e00ff */
[----:B------:R-:W-:Y:S01]  /*b480*/  LOP3.LUT R2, R11, 0xffff0000, RZ, 0xc0, !PT ;  /* 0xffff00000b027812 */ /* 0x000fe200078ec0ff */
[----:B------:R-:W-:Y:S01]  /*b490*/  IMAD.U32 R11, R6, 0x10000, RZ ;  /* 0x00010000060b7824 */ /* 0x000fe200078e00ff */
[----:B------:R-:W-:-:S02]  /*b4a0*/  SHF.L.U32 R5, R8, 0x10, RZ ;  /* 0x0000001008057819 */ /* 0x000fc400000006ff */
[----:B------:R-:W-:Y:S01]  /*b4b0*/  LOP3.LUT R4, R8, 0xffff0000, RZ, 0xc0, !PT ;  /* 0xffff000008047812 */ /* 0x000fe200078ec0ff */
[C---:B------:R-:W-:Y:S01]  /*b4c0*/  FMUL.FTZ R8, R10.reuse, R16 ;  /* 0x000000100a087220 */ /* 0x040fe20000410000 */
[C---:B------:R-:W-:Y:S01]  /*b4d0*/  SHF.L.U32 R3, R9.reuse, 0x10, RZ ;  /* 0x0000001009037819 */ /* 0x040fe200000006ff */
[-C--:B------:R-:W-:Y:S01]  /*b4e0*/  FMUL.FTZ R10, R10, R11.reuse ;  /* 0x0000000b0a0a7220 */ /* 0x080fe20000410000 */
[----:B------:R-:W-:Y:S01]  /*b4f0*/  LOP3.LUT R0, R9, 0xffff0000, RZ, 0xc0, !PT ;  /* 0xffff000009007812 */ /* 0x000fe200078ec0ff */
[----:B------:R-:W-:Y:S02]  /*b500*/  FMUL.FTZ R6, R2, R18 ;  /* 0x0000001202067220 */ /* 0x000fe40000410000 */
[C---:B------:R-:W-:Y:S02]  /*b510*/  FFMA.FTZ R10, R15.reuse, R16, R10 ;  /* 0x000000100f0a7223 */ /* 0x040fe4000001000a */
[----:B------:R-:W-:Y:S01]  /*b520*/  FFMA.FTZ R9, R15, R11, -R8 ;  /* 0x0000000b0f097223 */ /* 0x000fe20000010808 */
[C---:B------:R-:W-:Y:S01]  /*b530*/  SHF.L.U32 R15, R13.reuse, 0x10, RZ ;  /* 0x000000100d0f7819 */ /* 0x040fe200000006ff */
[C---:B------:R-:W-:Y:S01]  /*b540*/  IMAD.U32 R16, R12.reuse, 0x10000, RZ ;  /* 0x000100000c107824 */ /* 0x040fe200078e00ff */
[----:B------:R-:W-:Y:S01]  /*b550*/  LOP3.LUT R12, R12, 0xffff0000, RZ, 0xc0, !PT ;  /* 0xffff00000c0c7812 */ /* 0x000fe200078ec0ff */
[-C--:B------:R-:W-:Y:S01]  /*b560*/  FMUL.FTZ R2, R2, R17.reuse ;  /* 0x0000001102027220 */ /* 0x080fe20000410000 */
[----:B------:R-:W-:Y:S01]  /*b570*/  LOP3.LUT R13, R13, 0xffff0000, RZ, 0xc0, !PT ;  /* 0xffff00000d0d7812 */ /* 0x000fe200078ec0ff */
[----:B------:R-:W-:Y:S01]  /*b580*/  FFMA.FTZ R8, R14, R17, -R6 ;  /* 0x000000110e087223 */ /* 0x000fe20000010806 */
[----:B------:R-:W-:Y:S01]  /*b590*/  F2FP.BF16.PACK_AB R10, R10, R9 ;  /* 0x000000090a0a723e */ /* 0x000fe200000010ff */
[----:B------:R-:W-:-:S02]  /*b5a0*/  FFMA.FTZ R11, R14, R18, R2 ;  /* 0x000000120e0b7223 */ /* 0x000fc40000010002 */
[----:B------:R-:W-:Y:S02]  /*b5b0*/  FMUL.FTZ R6, R4, R16 ;  /* 0x0000001004067220 */ /* 0x000fe40000410000 */
[----:B------:R-:W-:Y:S01]  /*b5c0*/  FMUL.FTZ R2, R0, R12 ;  /* 0x0000000c00027220 */ /* 0x000fe20000410000 */
[----:B------:R-:W-:Y:S01]  /*b5d0*/  F2FP.BF16.PACK_AB R11, R11, R8 ;  /* 0x000000080b0b723e */ /* 0x000fe200000010ff */
[----:B------:R-:W-:Y:S02]  /*b5e0*/  FMUL.FTZ R4, R4, R15 ;  /* 0x0000000f04047220 */ /* 0x000fe40000410000 */
[----:B------:R-:W-:Y:S02]  /*b5f0*/  FMUL.FTZ R0, R0, R13 ;  /* 0x0000000d00007220 */ /* 0x000fe40000410000 */
[C---:B------:R-:W-:Y:S02]  /*b600*/  FFMA.FTZ R6, R5.reuse, R15, -R6 ;  /* 0x0000000f05067223 */ /* 0x040fe40000010806 */
[----:B------:R-:W-:-:S02]  /*b610*/  FFMA.FTZ R4, R5, R16, R4 ;  /* 0x0000001005047223 */ /* 0x000fc40000010004 */
[C---:B------:R-:W-:Y:S02]  /*b620*/  FFMA.FTZ R2, R3.reuse, R13, -R2 ;  /* 0x0000000d03027223 */ /* 0x040fe40000010802 */
[----:B------:R-:W-:Y:S01]  /*b630*/  FFMA.FTZ R0, R3, R12, R0 ;  /* 0x0000000c03007223 */ /* 0x000fe20000010000 */
[----:B------:R-:W-:-:S04]  /*b640*/  F2FP.BF16.PACK_AB R8, R4, R6 ;  /* 0x000000060408723e */ /* 0x000fc800000010ff */
[----:B------:R-:W-:-:S05]  /*b650*/  F2FP.BF16.PACK_AB R9, R0, R2 ;  /* 0x000000020009723e */ /* 0x000fca00000010ff */
[----:B------:R1:W-:Y:S02]  /*b660*/  STS.128 [R35+0x4800], R8 ;  /* 0x0048000823007388 */ /* 0x0003e40000000c00 */
.L_x_947:
[----:B------:R-:W-:Y:S05]  /*b670*/  BSYNC B0 ;  /* 0x0000000000007941 */ /* 0x000fea0003800000 */
.L_x_946:
        /* <DEDUP_REMOVED lines=50> */
.L_x_949:
[----:B------:R-:W-:Y:S05]  /*b9a0*/  BSYNC B0 ;  /* 0x0000000000007941 */ /* 0x000fea0003800000 */
.L_x_948:
[----:B------:R-:W-:Y:S01]  /*b9b0*/  ISETP.GE.AND P0, PT, R168, c[0x0][0x27c], PT ;  /* 0x00009f00a8007a0c */ /* 0x000fe20003f06270 */
[----:B------:R-:W-:-:S12]  /*b9c0*/  BSSY B0, `(.L_x_950) ;  /* 0x0000031000007945 */ /* 0x000fd80003800000 */
[----:B------:R-:W-:Y:S05]  /*b9d0*/  @P0 BRA `(.L_x_951) ;  /* 0x000002f000000947 */ /* 0x000fea0003800000 */
[----:B-1----:R-:W2:Y:S01]  /*b9e0*/  LDL R20, [R1+0x10] ;  /* 0x0000100001147983 */ /* 0x002ea20000100800 */
        /* <DEDUP_REMOVED lines=11> */
[----:B--2---:R-:W1:Y:S02]  /*baa0*/  LDS.128 R8, [R20+0x6800] ;  /* 0x0068000014087984 */ /* 0x004e640000000c00 */
        /* <DEDUP_REMOVED lines=34> */
.L_x_951:
[----:B------:R-:W-:Y:S05]  /*bcd0*/  BSYNC B0 ;  /* 0x0000000000007941 */ /* 0x000fea0003800000 */
.L_x_950:
        /* <DEDUP_REMOVED lines=50> */
.L_x_953:
[----:B------:R-:W-:Y:S05]  /*c000*/  BSYNC B0 ;  /* 0x0000000000007941 */ /* 0x000fea0003800000 */
.L_x_952:
[----:B------:R-:W-:-:S13]  /*c010*/  ISETP.GE.AND P0, PT, R167, c[0x0][0x27c], PT ;  /* 0x00009f00a7007a0c */ /* 0x000fda0003f06270 */
        /* <DEDUP_REMOVED lines=48> */
.L_x_943:
[----:B------:R-:W-:Y:S05]  /*c320*/  BSYNC B1 ;  /* 0x0000000000017941 */ /* 0x000fea0003800000 */
.L_x_942:
[----:B------:R-:W-:-:S04]  /*c330*/  IADD3 R0, R138, 0x40, RZ ;  /* 0x000000408a007810 */ /* 0x000fc80007ffe0ff */
[----:B------:R-:W-:-:S13]  /*c340*/  ISETP.GE.AND P0, PT, R0, R19, PT ;  /* 0x000000130000720c */ /* 0x000fda0003f06270 */
[----:B------:R-:W-:Y:S05]  /*c350*/  @P0 BRA `(.L_x_954) ;  /* 0x0000498000000947 */ /* 0x000fea0003800000 */
        /* <DEDUP_REMOVED lines=50> */
.L_x_956:
[----:B------:R-:W-:Y:S05]  /*c680*/  BSYNC B0 ;  /* 0x0000000000007941 */ /* 0x000fea0003800000 */
.L_x_955:
        /* <DEDUP_REMOVED lines=50> */
.L_x_958:
[----:B------:R-:W-:Y:S05]  /*c9b0*/  BSYNC B0 ;  /* 0x0000000000007941 */ /* 0x000fea0003800000 */
.L_x_957:
        /* <DEDUP_REMOVED lines=50> */
.L_x_960:
[----:B------:R-:W-:Y:S05]  /*cce0*/  BSYNC B0 ;  /* 0x0000000000007941 */ /* 0x000fea0003800000 */
.L_x_959:
        /* <DEDUP_REMOVED lines=50> */
.L_x_962:
[----:B------:R-:W-:Y:S05]  /*d010*/  BSYNC B0 ;  /* 0x0000000000007941 */ /* 0x000fea0003800000 */
.L_x_961:
        /* <DEDUP_REMOVED lines=50> */
.L_x_964:
[----:B------:R-:W-:Y:S05]  /*d340*/  BSYNC B0 ;  /* 0x0000000000007941 */ /* 0x000fea0003800000 */
.L_x_963:
        /* <DEDUP_REMOVED lines=48> */
[----:B------:R1:W-:Y:S01]  /*d650*/  STS.128 [R19+0x9800], R8 ;  /* 0x0098000813007388 */ /* 0x0003e20000000c00 */
[----:B------:R-:W-:Y:S05]  /*d660*/  BRA `(.L_x_954) ;  /* 0x0000367000007947 */ /* 0x000fea0003800000 */
.L_x_937:
[----:B------:R1:W5:Y:S01]  /*d670*/  LDL R37, [R1+0x64] ;  /* 0x0000640001257983 */ /* 0x0003620000100800 */
[----:B------:R-:W-:-:S03]  /*d680*/  IMAD.MOV.U32 R3, RZ, RZ, c[0x0][0x2c4] ;  /* 0x0000b100ff037624 */ /* 0x000fc600078e00ff */
[----:B------:R1:W5:Y:S02]  /*d690*/  LDL R36, [R1+0x60] ;  /* 0x0000600001247983 */ /* 0x0003640000100800 */
[----:B------:R-:W-:Y:S01]  /*d6a0*/  ISETP.NE.AND P0, PT, R3, 0x1, PT ;  /* 0x000000010300780c */ /* 0x000fe20003f05270 */
[----:B------:R-:W-:-:S12]  /*d6b0*/  IMAD.MOV.U32 R5, RZ, RZ, R8 ;  /* 0x000000ffff057224 */ /* 0x000fd800078e0008 */
[----:B------:R-:W-:-:S05]  /*d6c0*/  @P0 IMAD.HI.U32 R3, R0, c[0x0][0x2c8], RZ ;  /* 0x0000b20000030a27 */ /* 0x000fca00078e00ff */
[----:B------:R-:W-:-:S04]  /*d6d0*/  @P0 SHF.R.U32.HI R0, RZ, c[0x0][0x2cc], R3 ;  /* 0x0000b300ff000a19 */ /* 0x000fc80000011603 */
        /* <DEDUP_REMOVED lines=38> */
[----:B------:R-:W-:Y:S01]  /*d940*/  CS2R R20, SRZ ;  /* 0x0000000000147805 */ /* 0x000fe2000001ff00 */
[----:B------:R-:W-:Y:S01]  /*d950*/  CS2R R14, SRZ ;  /* 0x00000000000e7805 */ /* 0x000fe2000001ff00 */
[----:B------:R-:W-:Y:S01]  /*d960*/  CS2R R12, SRZ ;  /* 0x00000000000c7805 */ /* 0x000fe2000001ff00 */
[----:B------:R-:W-:Y:S01]  /*d970*/  CS2R R46, SRZ ;  /* 0x00000000002e7805 */ /* 0x000fe2000001ff00 */
[----:B------:R-:W-:-:S06]  /*d980*/  CS2R R44, SRZ ;  /* 0x00000000002c7805 */ /* 0x000fcc000001ff00 */
[C---:B------:R-:W-:Y:S01]  /*d990*/  @!P0 IMAD.SHL.U32 R6, R110.reuse, 0x2, RZ ;  /* 0x000000026e068824 */ /* 0x040fe200078e00ff */
[----:B------:R-:W-:-:S04]  /*d9a0*/  @!P0 SHF.L.U64.HI R0, R110, 0x1, R111 ;  /* 0x000000016e008819 */ /* 0x000fc8000001026f */
[-C--:B---3--:R-:W-:Y:S02]  /*d9b0*/  @!P0 IADD3 R26, P1, R4, R6.reuse, RZ ;  /* 0x00000006041a8210 */ /* 0x088fe40007f3e0ff */
[----:B------:R-:W-:Y:S02]  /*d9c0*/  @!P0 IADD3 R24, P3, R2, R6, RZ ;  /* 0x0000000602188210 */ /* 0x000fe40007f7e0ff */
[----:B----4-:R-:W-:Y:S02]  /*d9d0*/  @!P0 IADD3.X R27, R5, R0, RZ, P1, !PT ;  /* 0x00000000051b8210 */ /* 0x010fe40000ffe4ff */
[----:B------:R-:W-:Y:S01]  /*d9e0*/  ISETP.GE.AND P1, PT, R136, c[0x0][0x27c], PT ;  /* 0x00009f0088007a0c */ /* 0x000fe20003f26270 */
[----:B-1----:R-:W-:Y:S01]  /*d9f0*/  @!P0 IMAD.X R25, R3, 0x1, R0, P3 ;  /* 0x0000000103198824 */ /* 0x002fe200018e0600 */
[----:B-----5:R-:W-:-:S05]  /*da00*/  @!P2 SHF.L.U32 R6, R37, 0x3, RZ ;  /* 0x000000032506a819 */ /* 0x020fca00000006ff */
[----:B------:R-:W-:-:S04]  /*da10*/  @!P2 IMAD.WIDE R10, R6, 0x2, R4 ;  /* 0x00000002060aa825 */ /* 0x000fc800078e0204 */
[----:B------:R-:W-:Y:S01]  /*da20*/  @!P2 IMAD.WIDE R8, R6, 0x2, R2 ;  /* 0x000000020608a825 */ /* 0x000fe200078e0202 */
[----:B------:R1:W5:Y:S03]  /*da30*/  @!P2 LD.E.128 R20, [R10.64] ;  /* 0x000000080a14a980 */ /* 0x000366000c101d00 */
[----:B------:R-:W-:Y:S01]  /*da40*/  @!P1 IMAD.SHL.U32 R0, R36, 0x8, RZ ;  /* 0x0000000824009824 */ /* 0x000fe200078e00ff */
[----:B------:R2:W5:Y:S01]  /*da50*/  @!P2 LD.E.128 R12, [R8.64] ;  /* 0x00000008080ca980 */ /* 0x000562000c101d00 */
[----:B------:R-:W-:Y:S01]  /*da60*/  CS2R R42, SRZ ;  /* 0x00000000002a7805 */ /* 0x000fe2000001ff00 */
[----:B------:R-:W-:Y:S01]  /*da70*/  CS2R R40, SRZ ;  /* 0x0000000000287805 */ /* 0x000fe2000001ff00 */
[----:B------:R-:W-:Y:S01]  /*da80*/  CS2R R18, SRZ ;  /* 0x0000000000127805 */ /* 0x000fe2000001ff00 */
[----:B------:R-:W-:Y:S01]  /*da90*/  CS2R R16, SRZ ;  /* 0x0000000000107805 */ /* 0x000fe2000001ff00 */
[----:B------:R-:W-:-:S04]  /*daa0*/  @!P1 IMAD.WIDE R4, R0, 0x2, R4 ;  /* 0x0000000200049825 */ /* 0x000fc800078e0204 */
[----:B------:R-:W-:Y:S01]  /*dab0*/  @!P1 IMAD.WIDE R2, R0, 0x2, R2 ;  /* 0x0000000200029825 */ /* 0x000fe200078e0202 */
[----:B------:R3:W5:Y:S04]  /*dac0*/  @!P1 LD.E.128 R44, [R4.64] ;  /* 0x00000008042c9980 */ /* 0x000768000c101d00 */
[----:B------:R3:W5:Y:S04]  /*dad0*/  @!P1 LD.E.128 R40, [R2.64] ;  /* 0x0000000802289980 */ /* 0x000768000c101d00 */
[----:B------:R3:W5:Y:S01]  /*dae0*/  @!P0 LD.E.128 R16, [R26.64] ;  /* 0x000000081a108980 */ /* 0x000762000c101d00 */
[----:B-1----:R-:W-:Y:S01]  /*daf0*/  CS2R R10, SRZ ;  /* 0x00000000000a7805 */ /* 0x002fe2000001ff00 */
[----:B--2---:R-:W-:-:S06]  /*db00*/  CS2R R8, SRZ ;  /* 0x0000000000087805 */ /* 0x004fcc000001ff00 */
[----:B------:R3:W5:Y:S02]  /*db10*/  @!P0 LD.E.128 R8, [R24.64] ;  /* 0x0000000818088980 */ /* 0x000764000c101d00 */
.L_x_966:
[----:B--2---:R-:W-:Y:S05]  /*db20*/  BSYNC B0 ;  /* 0x0000000000007941 */ /* 0x004fea0003800000 */
.L_x_965:
[----:B------:R-:W-:Y:S01]  /*db30*/  IADD3 R0, R28, 0x40, RZ ;  /* 0x000000401c007810 */ /* 0x000fe20007ffe0ff */
[----:B---3-5:R-:W-:Y:S01]  /*db40*/  IMAD.MOV.U32 R4, RZ, RZ, R46 ;  /* 0x000000ffff047224 */ /* 0x028fe200078e002e */
[----:B------:R-:W-:Y:S01]  /*db50*/  MOV R24, R11 ;  /* 0x0000000b00187202 */ /* 0x000fe20000000f00 */
[----:B-1----:R-:W-:Y:S01]  /*db60*/  IMAD.MOV.U32 R3, RZ, RZ, R47 ;  /* 0x000000ffff037224 */ /* 0x002fe200078e002f */
[----:B------:R-:W-:Y:S01]  /*db70*/  ISETP.GE.AND P0, PT, R0, R34, PT ;  /* 0x000000220000720c */ /* 0x000fe20003f06270 */
[----:B------:R-:W-:Y:S01]  /*db80*/  IMAD.MOV.U32 R2, RZ, RZ, R44 ;  /* 0x000000ffff027224 */ /* 0x000fe200078e002c */
[----:B----4-:R-:W1:Y:S01]  /*db90*/  SHFL.IDX PT, R5, R30, 0x1, 0x1e1f ;  /* 0x003e1f001e057f89 */ /* 0x010e6200000e0000 */
[----:B------:R-:W-:Y:S01]  /*dba0*/  IMAD.MOV.U32 R0, RZ, RZ, R45 ;  /* 0x000000ffff007224 */ /* 0x000fe200078e002d */
[----:B------:R-:W-:Y:S01]  /*dbb0*/  PRMT R83, R3, 0x5410, R4 ;  /* 0x0000541003537816 */ /* 0x000fe20000000004 */
[----:B------:R-:W-:Y:S01]  /*dbc0*/  IMAD.MOV.U32 R3, RZ, RZ, R23 ;  /* 0x000000ffff037224 */ /* 0x000fe200078e0017 */
[----:B------:R-:W-:Y:S01]  /*dbd0*/  MOV R4, R22 ;  /* 0x0000001600047202 */ /* 0x000fe20000000f00 */
[----:B------:R-:W-:Y:S01]  /*dbe0*/  IMAD.MOV.U32 R25, RZ, RZ, R10 ;  /* 0x000000ffff197224 */ /* 0x000fe200078e000a */
[----:B------:R-:W-:Y:S01]  /*dbf0*/  PRMT R82, R0, 0x5410, R2 ;  /* 0x0000541000527816 */ /* 0x000fe20000000002 */
[----:B------:R-:W-:Y:S01]  /*dc00*/  IMAD.MOV.U32 R2, RZ, RZ, R20 ;  /* 0x000000ffff027224 */ /* 0x000fe200078e0014 */
[----:B------:R-:W-:Y:S01]  /*dc10*/  PRMT R79, R3, 0x5410, R4 ;  /* 0x00005410034f7816 */ /* 0x000fe20000000004 */
[----:B------:R-:W-:Y:S01]  /*dc20*/  IMAD.MOV.U32 R0, RZ, RZ, R21 ;  /* 0x000000ffff007224 */ /* 0x000fe200078e0015 */
[----:B------:R-:W-:Y:S01]  /*dc30*/  MOV R3, R19 ;  /* 0x0000001300037202 */ /* 0x000fe20000000f00 */
        /* <DEDUP_REMOVED lines=8> */
[----:B------:R-:W-:Y:S01]  /*dcc0*/  CS2R R72, SRZ ;  /* 0x0000000000487805 */ /* 0x000fe2000001ff00 */
[----:B------:R-:W-:Y:S01]  /*dcd0*/  PRMT R35, R2, 0x5410, R4 ;  /* 0x0000541002237816 */ /* 0x000fe20000000004 */
[----:B------:R-:W-:Y:S01]  /*dce0*/  IMAD.MOV.U32 R2, RZ, RZ, R40 ;  /* 0x000000ffff027224 */ /* 0x000fe200078e0028 */
[----:B------:R-:W-:Y:S01]  /*dcf0*/  PRMT R33, R33, 0x5410, R0 ;  /* 0x0000541021217816 */ /* 0x000fe20000000000 */
[----:B------:R-:W-:Y:S01]  /*dd00*/  IMAD.MOV.U32 R0, RZ, RZ, R41 ;  /* 0x000000ffff007224 */ /* 0x000fe200078e0029 */
[----:B------:R-:W-:Y:S01]  /*dd10*/  PRMT R38, R24, 0x5410, R25 ;  /* 0x0000541018267816 */ /* 0x000fe20000000019 */
        /* <DEDUP_REMOVED lines=14> */
[----:B------:R2:W3:Y:S01]  /*de00*/  SHFL.IDX PT, R2, R32, 0x1, 0x1e1f ;  /* 0x003e1f0020027f89 */ /* 0x0004e200000e0000 */
[----:B------:R-:W-:Y:S01]  /*de10*/  CS2R R52, SRZ ;  /* 0x0000000000347805 */ /* 0x000fe2000001ff00 */
[----:B------:R-:W-:Y:S01]  /*de20*/  CS2R R70, SRZ ;  /* 0x0000000000467805 */ /* 0x000fe2000001ff00 */
[----:B------:R-:W-:Y:S01]  /*de30*/  CS2R R68, SRZ ;  /* 0x0000000000447805 */ /* 0x000fe2000001ff00 */
[----:B------:R4:W1:Y:S01]  /*de40*/  SHFL.IDX PT, R4, R31, 0x1, 0x1e1f ;  /* 0x003e1f001f047f89 */ /* 0x00086200000e0000 */
[----:B------:R-:W-:Y:S01]  /*de50*/  CS2R R66, SRZ ;  /* 0x0000000000427805 */ /* 0x000fe2000001ff00 */
[----:B------:R-:W-:Y:S01]  /*de60*/  CS2R R64, SRZ ;  /* 0x0000000000407805 */ /* 0x000fe2000001ff00 */
[----:B------:R-:W-:Y:S01]  /*de70*/  CS2R R58, SRZ ;  /* 0x00000000003a7805 */ /* 0x000fe2000001ff00 */
[----:B------:R4:W1:Y:S01]  /*de80*/  SHFL.IDX PT, R3, R29, 0x1, 0x1e1f ;  /* 0x003e1f001d037f89 */ /* 0x00086200000e0000 */
[----:B------:R-:W-:Y:S01]  /*de90*/  CS2R R56, SRZ ;  /* 0x0000000000387805 */ /* 0x000fe2000001ff00 */
[----:B--2---:R-:W-:Y:S01]  /*dea0*/  PRMT R32, R0, 0x7610, R32 ;  /* 0x0000761000207816 */ /* 0x004fe20000000020 */
[----:B------:R-:W-:Y:S05]  /*deb0*/  @P0 BRA `(.L_x_968) ;  /* 0x0000021000000947 */ /* 0x000fea0003800000 */
[----:B---3--:R-:W-:Y:S01]  /*dec0*/  ISETP.GE.AND P0, PT, R110, c[0x0][0x27c], PT ;  /* 0x00009f006e007a0c */ /* 0x008fe20003f06270 */
        /* <DEDUP_REMOVED lines=9> */
[-C--:B-1----:R-:W-:Y:S02]  /*df60*/  @!P0 IADD3 R26, P1, R4, R0.reuse, RZ ;  /* 0x00000000041a8210 */ /* 0x082fe40007f3e0ff */
[----:B------:R-:W-:Y:S02]  /*df70*/  @!P0 IADD3 R24, P3, R2, R0, RZ ;  /* 0x0000000002188210 */ /* 0x000fe40007f7e0ff */
[----:B------:R-:W-:Y:S02]  /*df80*/  @!P0 IADD3.X R27, R5, R6, RZ, P1, !PT ;  /* 0x00000006051b8210 */ /* 0x000fe40000ffe4ff */
[----:B------:R-:W-:Y:S01]  /*df90*/  ISETP.GE.AND P1, PT, R136, c[0x0][0x27c], PT ;  /* 0x00009f0088007a0c */ /* 0x000fe20003f26270 */
[----:B------:R-:W-:Y:S01]  /*dfa0*/  @!P0 IMAD.X R25, R3, 0x1, R6, P3 ;  /* 0x0000000103198824 */ /* 0x000fe200018e0606 */
[----:B------:R-:W-:Y:S01]  /*dfb0*/  @!P2 SHF.L.U32 R6, R37, 0x3, RZ ;  /* 0x000000032506a819 */ /* 0x000fe200000006ff */
[----:B------:R-:W-:Y:S01]  /*dfc0*/  CS2R R70, SRZ ;  /* 0x0000000000467805 */ /* 0x000fe2000001ff00 */
[----:B------:R-:W-:Y:S01]  /*dfd0*/  CS2R R68, SRZ ;  /* 0x0000000000447805 */ /* 0x000fe2000001ff00 */
[----:B------:R-:W-:Y:S01]  /*dfe0*/  CS2R R54, SRZ ;  /* 0x0000000000367805 */ /* 0x000fe2000001ff00 */
[----:B------:R-:W-:Y:S01]  /*dff0*/  CS2R R52, SRZ ;  /* 0x0000000000347805 */ /* 0x000fe2000001ff00 */
[----:B----4-:R-:W-:Y:S01]  /*e000*/  @!P2 IMAD.WIDE R30, R6, 0x2, R4 ;  /* 0x00000002061ea825 */ /* 0x010fe200078e0204 */
[----:B------:R-:W-:Y:S01]  /*e010*/  CS2R R58, SRZ ;  /* 0x00000000003a7805 */ /* 0x000fe2000001ff00 */
[----:B------:R-:W-:-:S02]  /*e020*/  CS2R R56, SRZ ;  /* 0x0000000000387805 */ /* 0x000fc4000001ff00 */
[----:B------:R-:W-:Y:S01]  /*e030*/  @!P2 IMAD.WIDE R28, R6, 0x2, R2 ;  /* 0x00000002061ca825 */ /* 0x000fe200078e0202 */
[----:B------:R1:W5:Y:S03]  /*e040*/  @!P2 LD.E.128 R60, [R30.64] ;  /* 0x000000081e3ca980 */ /* 0x000366000c101d00 */
[----:B------:R-:W-:Y:S01]  /*e050*/  @!P1 IMAD.SHL.U32 R0, R36, 0x8, RZ ;  /* 0x0000000824009824 */ /* 0x000fe200078e00ff */
[----:B------:R1:W5:Y:S03]  /*e060*/  @!P2 LD.E.128 R64, [R28.64] ;  /* 0x000000081c40a980 */ /* 0x000366000c101d00 */
[C---:B------:R-:W-:Y:S01]  /*e070*/  @!P1 IMAD.WIDE R4, R0.reuse, 0x2, R4 ;  /* 0x0000000200049825 */ /* 0x040fe200078e0204 */
[----:B------:R1:W5:Y:S03]  /*e080*/  @!P0 LD.E.128 R52, [R26.64] ;  /* 0x000000081a348980 */ /* 0x000366000c101d00 */
[----:B------:R-:W-:Y:S01]  /*e090*/  @!P1 IMAD.WIDE R2, R0, 0x2, R2 ;  /* 0x0000000200029825 */ /* 0x000fe200078e0202 */
[----:B------:R1:W5:Y:S04]  /*e0a0*/  @!P1 LD.E.128 R72, [R4.64] ;  /* 0x0000000804489980 */ /* 0x000368000c101d00 */
[----:B------:R1:W5:Y:S04]  /*e0b0*/  @!P1 LD.E.128 R68, [R2.64] ;  /* 0x0000000802449980 */ /* 0x000368000c101d00 */
[----:B------:R1:W5:Y:S02]  /*e0c0*/  @!P0 LD.E.128 R56, [R24.64] ;  /* 0x0000000818388980 */ /* 0x000364000c101d00 */
.L_x_968:
[----:B---3--:R-:W-:Y:S05]  /*e0d0*/  BSYNC B0 ;  /* 0x0000000000007941 */ /* 0x008fea0003800000 */
.L_x_967:
        /* <DEDUP_REMOVED lines=47> */
[----:B------:R1:W5:Y:S04]  /*e3d0*/  LDL R107, [R1+0x68] ;  /* 0x00006800016b7983 */ /* 0x0003680000100800 */
[----:B------:R1:W5:Y:S01]  /*e3e0*/  LDL R106, [R1+0x6c] ;  /* 0x00006c00016a7983 */ /* 0x0003620000100800 */
[----:B------:R-:W-:Y:S01]  /*e3f0*/  ISETP.GE.AND P0, PT, R110, c[0x0][0x27c], PT ;  /* 0x00009f006e007a0c */ /* 0x000fe20003f06270 */
[----:B------:R-:W-:-:S12]  /*e400*/  BSSY B0, `(.L_x_971) ;  /* 0x000006a000007945 */ /* 0x000fd80003800000 */
[----:B------:R-:W-:Y:S05]  /*e410*/  @P0 BRA `(.L_x_972) ;  /* 0x0000068000000947 */ /* 0x000fea0003800000 */
[----:B------:R-:W2:Y:S01]  /*e420*/  LDL R109, [R1+0xcc] ;  /* 0x0000cc00016d7983 */ /* 0x000ea20000100800 */
[----:B------:R-:W-:Y:S01]  /*e430*/  IMAD.MOV.U32 R0, RZ, RZ, c[0x0][0x27c] ;  /* 0x00009f00ff007624 */ /* 0x000fe200078e00ff */
[----:B------:R-:W-:Y:S02]  /*e440*/  SHF.R.U64 R8, R8, 0x10, R9 ;  /* 0x0000001008087819 */ /* 0x000fe40000001209 */
[----:B------:R-:W-:Y:S02]  /*e450*/  SHF.R.U32.HI R4, RZ, 0x10, R11 ;  /* 0x00000010ff047819 */ /* 0x000fe4000001160b */
[----:B------:R-:W-:Y:S02]  /*e460*/  LEA.HI R0, R0, R170, RZ, 0x1d ;  /* 0x000000aa00007211 */ /* 0x000fe400078fe8ff */
[----:B------:R-:W-:Y:S02]  /*e470*/  SHF.R.U64 R5, R16, 0x10, R17 ;  /* 0x0000001010057819 */ /* 0x000fe40000001211 */
[----:B------:R-:W-:Y:S01]  /*e480*/  SHF.R.S32.HI R3, RZ, 0x1f, R0 ;  /* 0x0000001fff037819 */ /* 0x000fe20000011400 */
[----:B------:R-:W-:Y:S01]  /*e490*/  IMAD.SHL.U32 R2, R0, 0x8, RZ ;  /* 0x0000000800027824 */ /* 0x000fe200078e00ff */
[----:B------:R-:W-:-:S02]  /*e4a0*/  SHF.R.U64 R6, R18, 0x10, R19 ;  /* 0x0000001012067819 */ /* 0x000fc40000001213 */
[----:B------:R-:W-:Y:S02]  /*e4b0*/  LEA.HI R0, R3, R0, RZ, 0x2 ;  /* 0x0000000003007211 */ /* 0x000fe400078f10ff */
[----:B-----5:R-:W-:Y:S02]  /*e4c0*/  LOP3.LUT R2, R107, 0x18, R2, 0xf8, !PT ;  /* 0x000000186b027812 */ /* 0x020fe400078ef802 */
[----:B------:R-:W-:Y:S01]  /*e4d0*/  SHF.R.U32.HI R3, RZ, 0x10, R9 ;  /* 0x00000010ff037819 */ /* 0x000fe20000011609 */
[----:B------:R-:W-:Y:S01]  /*e4e0*/  IMAD.SHL.U32 R0, R0, 0x400, RZ ;  /* 0x0000040000007824 */ /* 0x000fe200078e00ff */
[----:B------:R-:W-:Y:S02]  /*e4f0*/  LOP3.LUT R2, R2, R106, RZ, 0x3c, !PT ;  /* 0x0000006a02027212 */ /* 0x000fe400078e3cff */
[----:B------:R-:W-:Y:S02]  /*e500*/  SHF.R.U64 R9, R10, 0x10, R11 ;  /* 0x000000100a097819 */ /* 0x000fe4000000120b */
[----:B------:R-:W-:-:S02]  /*e510*/  LOP3.LUT R0, R0, 0x7ffff000, RZ, 0xc0, !PT ;  /* 0x7ffff00000007812 */ /* 0x000fc400078ec0ff */
[----:B------:R-:W-:Y:S02]  /*e520*/  PRMT R18, R38, 0x5410, R4 ;  /* 0x0000541026127816 */ /* 0x000fe40000000004 */
[----:B------:R-:W-:Y:S02]  /*e530*/  IADD3 R0, R2, R0, R7 ;  /* 0x0000000002007210 */ /* 0x000fe40007ffe007 */
[----:B------:R-:W-:Y:S01]  /*e540*/  SHF.R.U32.HI R2, RZ, 0x10, R19 ;  /* 0x00000010ff027819 */ /* 0x000fe20000011613 */
[----:B------:R-:W-:Y:S01]  /*e550*/  IMAD.U32 R50, R18, 0x10000, RZ ;  /* 0x0001000012327824 */ /* 0x000fe200078e00ff */
[----:B------:R-:W-:Y:S01]  /*e560*/  PRMT R19, R38, 0x5432, R9 ;  /* 0x0000543226137816 */ /* 0x000fe20000000009 */
[----:B------:R-:W-:Y:S01]  /*e570*/  IMAD.SHL.U32 R48, R0, 0x2, RZ ;  /* 0x0000000200307824 */ /* 0x000fe200078e00ff */
[----:B------:R-:W-:Y:S02]  /*e580*/  SHF.R.U32.HI R0, RZ, 0x10, R17 ;  /* 0x00000010ff007819 */ /* 0x000fe40000011611 */
[----:B------:R-:W-:-:S02]  /*e590*/  PRMT R37, R35, 0x5410, R5 ;  /* 0x0000541023257816 */ /* 0x000fc40000000005 */
[----:B------:R-:W3:Y:S01]  /*e5a0*/  LDS.128 R24, [R48+0x6080] ;  /* 0x0060800030187984 */ /* 0x000ee20000000c00 */
[C---:B------:R-:W-:Y:S02]  /*e5b0*/  PRMT R36, R33.reuse, 0x5432, R0 ;  /* 0x0000543221247816 */ /* 0x040fe40000000000 */
[----:B------:R-:W-:Y:S02]  /*e5c0*/  PRMT R33, R33, 0x5410, R8 ;  /* 0x0000541021217816 */ /* 0x000fe40000000008 */
[----:B------:R-:W-:Y:S02]  /*e5d0*/  PRMT R32, R32, 0x5410, R3 ;  /* 0x0000541020207816 */ /* 0x000fe40000000003 */
[----:B------:R-:W-:Y:S02]  /*e5e0*/  PRMT R35, R35, 0x5432, R6 ;  /* 0x0000543223237816 */ /* 0x000fe40000000006 */
[----:B------:R-:W-:Y:S02]  /*e5f0*/  PRMT R34, R39, 0x5410, R2 ;  /* 0x0000541027227816 */ /* 0x000fe40000000002 */
[----:B------:R-:W-:Y:S01]  /*e600*/  LOP3.LUT R18, R18, 0xffff0000, RZ, 0xc0, !PT ;  /* 0xffff000012127812 */ /* 0x000fe200078ec0ff */
[C---:B---3--:R-:W-:Y:S01]  /*e610*/  IMAD.U32 R9, R24.reuse, 0x10000, RZ ;  /* 0x0001000018097824 */ /* 0x048fe200078e00ff */
[----:B------:R-:W-:Y:S01]  /*e620*/  SHF.L.U32 R6, R25, 0x10, RZ ;  /* 0x0000001019067819 */ /* 0x000fe200000006ff */
[----:B------:R-:W-:Y:S01]  /*e630*/  IMAD.U32 R2, R27, 0x10000, RZ ;  /* 0x000100001b027824 */ /* 0x000fe200078e00ff */
[----:B------:R-:W-:-:S02]  /*e640*/  LOP3.LUT R8, R24, 0xffff0000, RZ, 0xc0, !PT ;  /* 0xffff000018087812 */ /* 0x000fc400078ec0ff */
[----:B------:R-:W-:Y:S01]  /*e650*/  LOP3.LUT R5, R25, 0xffff0000, RZ, 0xc0, !PT ;  /* 0xffff000019057812 */ /* 0x000fe200078ec0ff */
[----:B------:R-:W-:Y:S01]  /*e660*/  IMAD.U32 R25, R37, 0x10000, RZ ;  /* 0x0001000025197824 */ /* 0x000fe200078e00ff */
[----:B------:R-:W-:Y:S01]  /*e670*/  LOP3.LUT R0, R27, 0xffff0000, RZ, 0xc0, !PT ;  /* 0xffff00001b007812 */ /* 0x000fe200078ec0ff */
[----:B------:R-:W-:Y:S01]  /*e680*/  IMAD.U32 R27, R32, 0x10000, RZ ;  /* 0x00010000201b7824 */ /* 0x000fe200078e00ff */
[C---:B------:R-:W-:Y:S02]  /*e690*/  SHF.L.U32 R4, R26.reuse, 0x10, RZ ;  /* 0x000000101a047819 */ /* 0x040fe400000006ff */
[----:B------:R-:W-:Y:S02]  /*e6a0*/  LOP3.LUT R3, R26, 0xffff0000, RZ, 0xc0, !PT ;  /* 0xffff00001a037812 */ /* 0x000fe400078ec0ff */
[----:B------:R-:W-:Y:S01]  /*e6b0*/  SHF.L.U32 R26, R34, 0x10, RZ ;  /* 0x00000010221a7819 */ /* 0x000fe200000006ff */
[----:B--2-4-:R-:W2:Y:S02]  /*e6c0*/  LDS.128 R28, [R109] ;  /* 0x000000006d1c7984 */ /* 0x014ea40000000c00 */
[C---:B--2---:R-:W-:Y:S01]  /*e6d0*/  SHF.L.U32 R38, R29.reuse, 0x10, RZ ;  /* 0x000000101d267819 */ /* 0x044fe200000006ff */
[----:B------:R-:W-:Y:S01]  /*e6e0*/  IMAD.U32 R16, R30, 0x10000, RZ ;  /* 0x000100001e107824 */ /* 0x000fe200078e00ff */
[----:B------:R-:W-:Y:S01]  /*e6f0*/  LOP3.LUT R17, R29, 0xffff0000, RZ, 0xc0, !PT ;  /* 0xffff00001d117812 */ /* 0x000fe200078ec0ff */
[----:B------:R-:W-:Y:S01]  /*e700*/  IMAD.U32 R39, R28, 0x10000, RZ ;  /* 0x000100001c277824 */ /* 0x000fe200078e00ff */
[----:B------:R-:W-:Y:S01]  /*e710*/  LOP3.LUT R29, R30, 0xffff0000, RZ, 0xc0, !PT ;  /* 0xffff00001e1d7812 */ /* 0x000fe200078ec0ff */
[----:B------:R-:W-:Y:S01]  /*e720*/  IMAD.U32 R30, R33, 0x10000, RZ ;  /* 0x00010000211e7824 */ /* 0x000fe200078e00ff */
[C---:B------:R-:W-:Y:S01]  /*e730*/  LOP3.LUT R10, R31.reuse, 0xffff0000, RZ, 0xc0, !PT ;  /* 0xffff00001f0a7812 */ /* 0x040fe200078ec0ff */
[----:B------:R-:W-:Y:S01]  /*e740*/  IMAD.U32 R11, R31, 0x10000, RZ ;  /* 0x000100001f0b7824 */ /* 0x000fe200078e00ff */
[----:B------:R-:W-:Y:S01]  /*e750*/  LOP3.LUT R28, R28, 0xffff0000, RZ, 0xc0, !PT ;  /* 0xffff00001c1c7812 */ /* 0x000fe200078ec0ff */
[----:B------:R-:W-:-:S02]  /*e760*/  FMUL.FTZ R24, R9, R30 ;  /* 0x0000001e09187220 */ /* 0x000fc40000410000 */
[-C--:B------:R-:W-:Y:S02]  /*e770*/  FMUL.FTZ R9, R9, R25.reuse ;  /* 0x0000001909097220 */ /* 0x080fe40000410000 */
[C---:B------:R-:W-:Y:S02]  /*e780*/  FFMA.FTZ R49, R39.reuse, R25, -R24 ;  /* 0x0000001927317223 */ /* 0x040fe40000010818 */
[----:B------:R-:W-:Y:S02]  /*e790*/  IMAD.U32 R25, R36, 0x10000, RZ ;  /* 0x0001000024197824 */ /* 0x000fe400078e00ff */
[C---:B------:R-:W-:Y:S02]  /*e7a0*/  FMUL.FTZ R24, R6.reuse, R27 ;  /* 0x0000001b06187220 */ /* 0x040fe40000410000 */
[----:B------:R-:W-:Y:S02]  /*e7b0*/  FFMA.FTZ R39, R39, R30, R9 ;  /* 0x0000001e27277223 */ /* 0x000fe40000010009 */
[----:B------:R-:W-:-:S02]  /*e7c0*/  FMUL.FTZ R9, R6, R25 ;  /* 0x0000001906097220 */ /* 0x000fc40000410000 */
[----:B------:R-:W-:Y:S01]  /*e7d0*/  FFMA.FTZ R31, R38, R25, -R24 ;  /* 0x00000019261f7223 */ /* 0x000fe20000010818 */
[----:B------:R-:W-:Y:S01]  /*e7e0*/  LOP3.LUT R24, R33, 0xffff0000, RZ, 0xc0, !PT ;  /* 0xffff000021187812 */ /* 0x000fe200078ec0ff */
[----:B------:R-:W-:Y:S01]  /*e7f0*/  FMUL.FTZ R6, R2, R50 ;  /* 0x0000003202067220 */ /* 0x000fe20000410000 */
[----:B------:R-:W-:Y:S01]  /*e800*/  LOP3.LUT R33, R32, 0xffff0000, RZ, 0xc0, !PT ;  /* 0xffff000020217812 */ /* 0x000fe200078ec0ff */
[-C--:B------:R-:W-:Y:S02]  /*e810*/  FMUL.FTZ R2, R2, R26.reuse ;  /* 0x0000001a02027220 */ /* 0x080fe40000410000 */
[----:B------:R-:W-:Y:S01]  /*e820*/  FFMA.FTZ R27, R38, R27, R9 ;  /* 0x0000001b261b7223 */ /* 0x000fe20000010009 */
[----:B------:R-:W-:Y:S01]  /*e830*/  LOP3.LUT R9, R37, 0xffff0000, RZ, 0xc0, !PT ;  /* 0xffff000025097812 */ /* 0x000fe200078ec0ff */
[C---:B------:R-:W-:Y:S02]  /*e840*/  FFMA.FTZ R30, R11.reuse, R26, -R6 ;  /* 0x0000001a0b1e7223 */ /* 0x040fe40000010806 */
[----:B------:R-:W-:Y:S01]  /*e850*/  FFMA.FTZ R26, R11, R50, R2 ;  /* 0x000000320b1a7223 */ /* 0x000fe20000010002 */
[----:B------:R-:W-:Y:S01]  /*e860*/  LOP3.LUT R11, R36, 0xffff0000, RZ, 0xc0, !PT ;  /* 0xffff0000240b7812 */ /* 0x000fe200078ec0ff */
[----:B------:R-:W-:-:S02]  /*e870*/  FMUL.FTZ R2, R8, R24 ;  /* 0x0000001808027220 */ /* 0x000fc40000410000 */
[-C--:B------:R-:W-:Y:S02]  /*e880*/  FMUL.FTZ R6, R8, R9.reuse ;  /* 0x0000000908067220 */ /* 0x080fe40000410000 */
[----:B------:R-:W-:Y:S02]  /*e890*/  FFMA.FTZ R25, R28, R9, -R2 ;  /* 0x000000091c197223 */ /* 0x000fe40000010802 */
[C---:B------:R-:W-:Y:S01]  /*e8a0*/  IMAD.U32 R36, R19.reuse, 0x10000, RZ ;  /* 0x0001000013247824 */ /* 0x040fe200078e00ff */
[----:B------:R-:W-:Y:S01]  /*e8b0*/  LOP3.LUT R19, R19, 0xffff0000, RZ, 0xc0, !PT ;  /* 0xffff000013137812 */ /* 0x000fe200078ec0ff */
[----:B------:R-:W-:Y:S02]  /*e8c0*/  FMUL.FTZ R2, R5, R11 ;  /* 0x0000000b05027220 */ /* 0x000fe40000410000 */
[----:B------:R-:W-:Y:S02]  /*e8d0*/  IMAD.U32 R32, R35, 0x10000, RZ ;  /* 0x0001000023207824 */ /* 0x000fe400078e00ff */
[----:B------:R-:W-:-:S02]  /*e8e0*/  FMUL.FTZ R8, R5, R33 ;  /* 0x0000002105087220 */ /* 0x000fc40000410000 */
[C---:B------:R-:W-:Y:S02]  /*e8f0*/  FMUL.FTZ R5, R4.reuse, R36 ;  /* 0x0000002404057220 */ /* 0x040fe40000410000 */
[C---:B------:R-:W-:Y:S02]  /*e900*/  FFMA.FTZ R9, R17.reuse, R33, R2 ;  /* 0x0000002111097223 */ /* 0x040fe40000010002 */
[----:B------:R-:W-:Y:S01]  /*e910*/  FFMA.FTZ R11, R17, R11, -R8 ;  /* 0x0000000b110b7223 */ /* 0x000fe20000010808 */
[----:B------:R-:W-:Y:S01]  /*e920*/  LOP3.LUT R17, R35, 0xffff0000, RZ, 0xc0, !PT ;  /* 0xffff000023117812 */ /* 0x000fe200078ec0ff */
[----:B------:R-:W-:Y:S01]  /*e930*/  FMUL.FTZ R2, R4, R32 ;  /* 0x0000002004027220 */ /* 0x000fe20000410000 */
[----:B------:R-:W-:Y:S01]  /*e940*/  LOP3.LUT R8, R34, 0xffff0000, RZ, 0xc0, !PT ;  /* 0xffff000022087812 */ /* 0x000fe200078ec0ff */
[----:B------:R-:W-:Y:S01]  /*e950*/  FFMA.FTZ R24, R28, R24, R6 ;  /* 0x000000181c187223 */ /* 0x000fe20000010006 */
[----:B------:R-:W-:Y:S01]  /*e960*/  F2FP.BF16.PACK_AB R9, R9, R27 ;  /* 0x0000001b0909723e */ /* 0x000fe200000010ff */
[----:B------:R-:W-:-:S02]  /*e970*/  FFMA.FTZ R6, R16, R32, -R5 ;  /* 0x0000002010067223 */ /* 0x000fc40000010805 */
[----:B------:R-:W-:Y:S01]  /*e980*/  FFMA.FTZ R5, R16, R36, R2 ;  /* 0x0000002410057223 */ /* 0x000fe20000010002 */
[----:B------:R-:W-:Y:S01]  /*e990*/  F2FP.BF16.PACK_AB R16, R25, R49 ;  /* 0x000000311910723e */ /* 0x000fe200000010ff */
[C---:B------:R-:W-:Y:S02]  /*e9a0*/  FMUL.FTZ R4, R3.reuse, R19 ;  /* 0x0000001303047220 */ /* 0x040fe40000410000 */
[C---:B------:R-:W-:Y:S02]  /*e9b0*/  FMUL.FTZ R2, R0.reuse, R18 ;  /* 0x0000001200027220 */ /* 0x040fe40000410000 */
[-C--:B------:R-:W-:Y:S02]  /*e9c0*/  FMUL.FTZ R3, R3, R17.reuse ;  /* 0x0000001103037220 */ /* 0x080fe40000410000 */
[-C--:B------:R-:W-:Y:S02]  /*e9d0*/  FMUL.FTZ R0, R0, R8.reuse ;  /* 0x0000000800007220 */ /* 0x080fe40000410000 */
[----:B------:R-:W-:Y:S01]  /*e9e0*/  FFMA.FTZ R4, R29, R17, -R4 ;  /* 0x000000111d047223 */ /* 0x000fe20000010804 */
[----:B------:R-:W-:Y:S01]  /*e9f0*/  F2FP.BF16.PACK_AB R17, R11, R31 ;  /* 0x0000001f0b11723e */ /* 0x000fe200000010ff */
[----:B------:R-:W-:Y:S01]  /*ea00*/  FFMA.FTZ R2, R10, R8, -R2 ;  /* 0x000000080a027223 */ /* 0x000fe20000010802 */
[----:B------:R-:W-:Y:S01]  /*ea10*/  F2FP.BF16.PACK_AB R8, R24, R39 ;  /* 0x000000271808723e */ /* 0x000fe200000010ff */
[----:B------:R-:W-:-:S02]  /*ea20*/  FFMA.FTZ R3, R29, R19, R3 ;  /* 0x000000131d037223 */ /* 0x000fc40000010003 */
[----:B------:R-:W-:Y:S01]  /*ea30*/  FFMA.FTZ R0, R10, R18, R0 ;  /* 0x000000120a007223 */ /* 0x000fe20000010000 */
[----:B------:R-:W-:Y:S02]  /*ea40*/  F2FP.BF16.PACK_AB R18, R4, R6 ;  /* 0x000000060412723e */ /* 0x000fe400000010ff */
[----:B------:R-:W-:Y:S02]  /*ea50*/  F2FP.BF16.PACK_AB R19, R2, R30 ;  /* 0x0000001e0213723e */ /* 0x000fe400000010ff */
[----:B------:R-:W-:Y:S02]  /*ea60*/  F2FP.BF16.PACK_AB R10, R3, R5 ;  /* 0x00000005030a723e */ /* 0x000fe400000010ff */
[----:B------:R-:W-:Y:S01]  /*ea70*/  F2FP.BF16.PACK_AB R11, R0, R26 ;  /* 0x0000001a000b723e */ /* 0x000fe200000010ff */
[----:B------:R2:W-:Y:S04]  /*ea80*/  STS.128 [R109], R16 ;  /* 0x000000106d007388 */ /* 0x0005e80000000c00 */
[----:B------:R2:W-:Y:S02]  /*ea90*/  STS.128 [R48+0x6080], R8 ;  /* 0x0060800830007388 */ /* 0x0005e40000000c00 */
.L_x_972:
[----:B------:R-:W-:Y:S05]  /*eaa0*/  BSYNC B0 ;  /* 0x0000000000007941 */ /* 0x000fea0003800000 */
.L_x_971:
[----:B------:R-:W-:Y:S01]  /*eab0*/  ISETP.GE.AND P0, PT, R137, c[0x0][0x27c], PT ;  /* 0x00009f0089007a0c */ /* 0x000fe20003f06270 */
[----:B------:R-:W-:-:S12]  /*eac0*/  BSSY B0, `(.L_x_973) ;  /* 0x000006b000007945 */ /* 0x000fd80003800000 */
[----:B------:R-:W-:Y:S05]  /*ead0*/  @P0 BRA `(.L_x_974) ;  /* 0x0000069000000947 */ /* 0x000fea0003800000 */
[----:B------:R-:W3:Y:S04]  /*eae0*/  LDL R2, [R1+0x64] ;  /* 0x0000640001027983 */ /* 0x000ee80000100800 */
[----:B--2---:R-:W2:Y:S01]  /*eaf0*/  LDL R34, [R1+0xdc] ;  /* 0x0000dc0001227983 */ /* 0x004ea20000100800 */
[----:B------:R-:W-:Y:S01]  /*eb00*/  IMAD.MOV.U32 R0, RZ, RZ, c[0x0][0x27c] ;  /* 0x00009f00ff007624 */ /* 0x000fe200078e00ff */
[----:B------:R-:W-:Y:S02]  /*eb10*/  SHF.R.U64 R12, R12, 0x10, R13 ;  /* 0x000000100c0c7819 */ /* 0x000fe4000000120d */
[----:B------:R-:W-:Y:S02]  /*eb20*/  SHF.R.U64 R5, R20, 0x10, R21 ;  /* 0x0000001014057819 */ /* 0x000fe40000001215 */
[----:B------:R-:W-:-:S02]  /*eb30*/  SHF.R.U64 R6, R22, 0x10, R23 ;  /* 0x0000001016067819 */ /* 0x000fc40000001217 */
[----:B------:R-:W-:Y:S02]  /*eb40*/  SHF.R.U32.HI R4, RZ, 0x10, R15 ;  /* 0x00000010ff047819 */ /* 0x000fe4000001160f */
[----:B----4-:R-:W-:Y:S02]  /*eb50*/  PRMT R29, R79, 0x5432, R6 ;  /* 0x000054324f1d7816 */ /* 0x010fe40000000006 */
[----:B------:R-:W-:Y:S02]  /*eb60*/  PRMT R26, R77, 0x5410, R4 ;  /* 0x000054104d1a7816 */ /* 0x000fe40000000004 */
[----:B---3--:R-:W-:-:S04]  /*eb70*/  LEA.HI R0, R0, R2, RZ, 0x1d ;  /* 0x0000000200007211 */ /* 0x008fc800078fe8ff */
[----:B------:R-:W-:Y:S01]  /*eb80*/  SHF.R.S32.HI R2, RZ, 0x1f, R0 ;  /* 0x0000001fff027819 */ /* 0x000fe20000011400 */
[----:B------:R-:W-:Y:S01]  /*eb90*/  IMAD.SHL.U32 R3, R0, 0x8, RZ ;  /* 0x0000000800037824 */ /* 0x000fe200078e00ff */
[----:B--2---:R-:W2:Y:S02]  /*eba0*/  LDS.128 R16, [R34] ;  /* 0x0000000022107984 */ /* 0x004ea40000000c00 */
[----:B------:R-:W-:Y:S02]  /*ebb0*/  LEA.HI R0, R2, R0, RZ, 0x2 ;  /* 0x0000000002007211 */ /* 0x000fe400078f10ff */
[----:B-----5:R-:W-:Y:S02]  /*ebc0*/  LOP3.LUT R2, R107, 0x18, R3, 0xf8, !PT ;  /* 0x000000186b027812 */ /* 0x020fe400078ef803 */
[----:B------:R-:W-:Y:S01]  /*ebd0*/  SHF.R.U32.HI R3, RZ, 0x10, R13 ;  /* 0x00000010ff037819 */ /* 0x000fe2000001160d */
[----:B------:R-:W-:Y:S01]  /*ebe0*/  IMAD.SHL.U32 R0, R0, 0x400, RZ ;  /* 0x0000040000007824 */ /* 0x000fe200078e00ff */
[----:B------:R-:W-:-:S02]  /*ebf0*/  LOP3.LUT R2, R2, R106, RZ, 0x3c, !PT ;  /* 0x0000006a02027212 */ /* 0x000fc400078e3cff */
[----:B------:R-:W-:Y:S02]  /*ec00*/  SHF.R.U64 R13, R14, 0x10, R15 ;  /* 0x000000100e0d7819 */ /* 0x000fe4000000120f */
[----:B------:R-:W-:Y:S02]  /*ec10*/  LOP3.LUT R0, R0, 0x7ffff000, RZ, 0xc0, !PT ;  /* 0x7ffff00000007812 */ /* 0x000fe400078ec0ff */
[----:B------:R-:W-:Y:S02]  /*ec20*/  PRMT R20, R76, 0x5410, R3 ;  /* 0x000054104c147816 */ /* 0x000fe40000000003 */
[----:B------:R-:W-:Y:S02]  /*ec30*/  IADD3 R0, R2, R0, R7 ;  /* 0x0000000002007210 */ /* 0x000fe40007ffe007 */
[----:B------:R-:W-:Y:S01]  /*ec40*/  SHF.R.U32.HI R2, RZ, 0x10, R23 ;  /* 0x00000010ff027819 */ /* 0x000fe20000011617 */
[----:B------:R-:W-:Y:S01]  /*ec50*/  IMAD.U32 R33, R20, 0x10000, RZ ;  /* 0x0001000014217824 */ /* 0x000fe200078e00ff */
[----:B------:R-:W-:Y:S01]  /*ec60*/  PRMT R23, R78, 0x5432, R5 ;  /* 0x000054324e177816 */ /* 0x000fe20000000005 */
[----:B------:R-:W-:Y:S01]  /*ec70*/  IMAD.SHL.U32 R30, R0, 0x2, RZ ;  /* 0x00000002001e7824 */ /* 0x000fe200078e00ff */
[----:B------:R-:W-:-:S02]  /*ec80*/  SHF.R.U32.HI R0, RZ, 0x10, R21 ;  /* 0x00000010ff007819 */ /* 0x000fc40000011615 */
[----:B------:R-:W-:Y:S02]  /*ec90*/  PRMT R21, R76, 0x5432, R12 ;  /* 0x000054324c157816 */ /* 0x000fe4000000000c */
[----:B------:R-:W3:Y:S01]  /*eca0*/  LDS.128 R8, [R30+0x6080] ;  /* 0x006080001e087984 */ /* 0x000ee20000000c00 */
[----:B------:R-:W-:Y:S02]  /*ecb0*/  PRMT R27, R77, 0x5432, R13 ;  /* 0x000054324d1b7816 */ /* 0x000fe4000000000d */
[----:B------:R-:W-:Y:S01]  /*ecc0*/  IMAD.U32 R31, R21, 0x10000, RZ ;  /* 0x00010000151f7824 */ /* 0x000fe200078e00ff */
[----:B------:R-:W-:Y:S02]  /*ecd0*/  PRMT R22, R78, 0x5410, R0 ;  /* 0x000054104e167816 */ /* 0x000fe40000000000 */
[----:B------:R-:W-:Y:S02]  /*ece0*/  PRMT R28, R79, 0x5410, R2 ;  /* 0x000054104f1c7816 */ /* 0x000fe40000000002 */
[----:B------:R-:W-:-:S02]  /*ecf0*/  LOP3.LUT R20, R20, 0xffff0000, RZ, 0xc0, !PT ;  /* 0xffff000014147812 */ /* 0x000fc400078ec0ff */
[C---:B--2---:R-:W-:Y:S01]  /*ed00*/  SHF.L.U32 R24, R17.reuse, 0x10, RZ ;  /* 0x0000001011187819 */ /* 0x044fe200000006ff */
[C---:B------:R-:W-:Y:S01]  /*ed10*/  IMAD.U32 R14, R18.reuse, 0x10000, RZ ;  /* 0x00010000120e7824 */ /* 0x040fe200078e00ff */
[----:B------:R-:W-:Y:S01]  /*ed20*/  LOP3.LUT R15, R17, 0xffff0000, RZ, 0xc0, !PT ;  /* 0xffff0000110f7812 */ /* 0x000fe200078ec0ff */
[C---:B------:R-:W-:Y:S01]  /*ed30*/  IMAD.U32 R13, R19.reuse, 0x10000, RZ ;  /* 0x00010000130d7824 */ /* 0x040fe200078e00ff */
[----:B------:R-:W-:Y:S01]  /*ed40*/  LOP3.LUT R17, R18, 0xffff0000, RZ, 0xc0, !PT ;  /* 0xffff000012117812 */ /* 0x000fe200078ec0ff */
[C---:B------:R-:W-:Y:S01]  /*ed50*/  IMAD.U32 R25, R16.reuse, 0x10000, RZ ;  /* 0x0001000010197824 */ /* 0x040fe200078e00ff */
[----:B------:R-:W-:Y:S01]  /*ed60*/  LOP3.LUT R18, R19, 0xffff0000, RZ, 0xc0, !PT ;  /* 0xffff000013127812 */ /* 0x000fe200078ec0ff */
[----:B------:R-:W-:Y:S01]  /*ed70*/  IMAD.U32 R19, R23, 0x10000, RZ ;  /* 0x0001000017137824 */ /* 0x000fe200078e00ff */
[----:B------:R-:W-:Y:S01]  /*ed80*/  LOP3.LUT R16, R16, 0xffff0000, RZ, 0xc0, !PT ;  /* 0xffff000010107812 */ /* 0x000fe200078ec0ff */
[----:B---3--:R-:W-:Y:S01]  /*ed90*/  IMAD.U32 R12, R8, 0x10000, RZ ;  /* 0x00010000080c7824 */ /* 0x008fe200078e00ff */
[C---:B------:R-:W-:Y:S01]  /*eda0*/  SHF.L.U32 R4, R10.reuse, 0x10, RZ ;  /* 0x000000100a047819 */ /* 0x040fe200000006ff */
[----:B------:R-:W-:Y:S01]  /*edb0*/  IMAD.U32 R2, R11, 0x10000, RZ ;  /* 0x000100000b027824 */ /* 0x000fe200078e00ff */
[----:B------:R-:W-:Y:S01]  /*edc0*/  LOP3.LUT R3, R10, 0xffff0000, RZ, 0xc0, !PT ;  /* 0xffff00000a037812 */ /* 0x000fe200078ec0ff */
[----:B------:R-:W-:Y:S01]  /*edd0*/  FMUL.FTZ R10, R12, R31 ;  /* 0x0000001f0c0a7220 */ /* 0x000fe20000410000 */
[----:B------:R-:W-:-:S02]  /*ede0*/  SHF.L.U32 R6, R9, 0x10, RZ ;  /* 0x0000001009067819 */ /* 0x000fc400000006ff */
[----:B------:R-:W-:Y:S01]  /*edf0*/  LOP3.LUT R5, R9, 0xffff0000, RZ, 0xc0, !PT ;  /* 0xffff000009057812 */ /* 0x000fe200078ec0ff */
[-C--:B------:R-:W-:Y:S01]  /*ee00*/  FMUL.FTZ R9, R12, R19.reuse ;  /* 0x000000130c097220 */ /* 0x080fe20000410000 */
[----:B------:R-:W-:Y:S01]  /*ee10*/  LOP3.LUT R0, R11, 0xffff0000, RZ, 0xc0, !PT ;  /* 0xffff00000b007812 */ /* 0x000fe200078ec0ff */
[C---:B------:R-:W-:Y:S01]  /*ee20*/  FFMA.FTZ R32, R25.reuse, R19, -R10 ;  /* 0x0000001319207223 */ /* 0x040fe2000001080a */
[----:B------:R-:W-:Y:S01]  /*ee30*/  SHF.L.U32 R12, R28, 0x10, RZ ;  /* 0x000000101c0c7819 */ /* 0x000fe200000006ff */
[----:B------:R-:W-:Y:S01]  /*ee40*/  IMAD.U32 R11, R22, 0x10000, RZ ;  /* 0x00010000160b7824 */ /* 0x000fe200078e00ff */
[----:B------:R-:W-:Y:S01]  /*ee50*/  LOP3.LUT R8, R8, 0xffff0000, RZ, 0xc0, !PT ;  /* 0xffff000008087812 */ /* 0x000fe200078ec0ff */
[----:B------:R-:W-:Y:S02]  /*ee60*/  IMAD.U32 R19, R26, 0x10000, RZ ;  /* 0x000100001a137824 */ /* 0x000fe400078e00ff */
[----:B------:R-:W-:Y:S02]  /*ee70*/  FMUL.FTZ R10, R6, R33 ;  /* 0x00000021060a7220 */ /* 0x000fe40000410000 */
[----:B------:R-:W-:-:S02]  /*ee80*/  FFMA.FTZ R31, R25, R31, R9 ;  /* 0x0000001f191f7223 */ /* 0x000fc40000010009 */
[-C--:B------:R-:W-:Y:S02]  /*ee90*/  FMUL.FTZ R9, R6, R11.reuse ;  /* 0x0000000b06097220 */ /* 0x080fe40000410000 */
[----:B------:R-:W-:Y:S01]  /*eea0*/  FFMA.FTZ R25, R24, R11, -R10 ;  /* 0x0000000b18197223 */ /* 0x000fe2000001080a */
[----:B------:R-:W-:Y:S01]  /*eeb0*/  LOP3.LUT R11, R21, 0xffff0000, RZ, 0xc0, !PT ;  /* 0xffff0000150b7812 */ /* 0x000fe200078ec0ff */
[----:B------:R-:W-:Y:S01]  /*eec0*/  FMUL.FTZ R6, R2, R19 ;  /* 0x0000001302067220 */ /* 0x000fe20000410000 */
[----:B------:R-:W-:Y:S01]  /*eed0*/  LOP3.LUT R10, R22, 0xffff0000, RZ, 0xc0, !PT ;  /* 0xffff0000160a7812 */ /* 0x000fe200078ec0ff */
[----:B------:R-:W-:Y:S02]  /*eee0*/  FMUL.FTZ R2, R2, R12 ;  /* 0x0000000c02027220 */ /* 0x000fe40000410000 */
[----:B------:R-:W-:Y:S01]  /*eef0*/  FFMA.FTZ R21, R24, R33, R9 ;  /* 0x0000002118157223 */ /* 0x000fe20000010009 */
[----:B------:R-:W-:Y:S01]  /*ef00*/  LOP3.LUT R9, R23, 0xffff0000, RZ, 0xc0, !PT ;  /* 0xffff000017097812 */ /* 0x000fe200078ec0ff */
[----:B------:R-:W-:-:S02]  /*ef10*/  FFMA.FTZ R19, R13, R19, R2 ;  /* 0x000000130d137223 */ /* 0x000fc40000010002 */
[C---:B------:R-:W-:Y:S02]  /*ef20*/  FMUL.FTZ R2, R8.reuse, R11 ;  /* 0x0000000b08027220 */ /* 0x040fe40000410000 */
[----:B------:R-:W-:Y:S02]  /*ef30*/  IMAD.U32 R22, R27, 0x10000, RZ ;  /* 0x000100001b167824 */ /* 0x000fe400078e00ff */
[----:B------:R-:W-:Y:S02]  /*ef40*/  FFMA.FTZ R24, R13, R12, -R6 ;  /* 0x0000000c0d187223 */ /* 0x000fe40000010806 */
[-C--:B------:R-:W-:Y:S02]  /*ef50*/  FMUL.FTZ R6, R8, R9.reuse ;  /* 0x0000000908067220 */ /* 0x080fe40000410000 */
[----:B------:R-:W-:Y:S02]  /*ef60*/  FFMA.FTZ R12, R16, R9, -R2 ;  /* 0x00000009100c7223 */ /* 0x000fe40000010802 */
[----:B------:R-:W-:-:S02]  /*ef70*/  FMUL.FTZ R8, R5, R20 ;  /* 0x0000001405087220 */ /* 0x000fc40000410000 */
[----:B------:R-:W-:Y:S01]  /*ef80*/  FMUL.FTZ R2, R5, R10 ;  /* 0x0000000a05027220 */ /* 0x000fe20000410000 */
[----:B------:R-:W-:Y:S01]  /*ef90*/  F2FP.BF16.PACK_AB R12, R12, R32 ;  /* 0x000000200c0c723e */ /* 0x000fe200000010ff */
[----:B------:R-:W-:Y:S02]  /*efa0*/  IMAD.U32 R13, R29, 0x10000, RZ ;  /* 0x000100001d0d7824 */ /* 0x000fe400078e00ff */
[----:B------:R-:W-:Y:S02]  /*efb0*/  FMUL.FTZ R5, R4, R22 ;  /* 0x0000001604057220 */ /* 0x000fe40000410000 */
[----:B------:R-:W-:Y:S01]  /*efc0*/  FFMA.FTZ R11, R16, R11, R6 ;  /* 0x0000000b100b7223 */ /* 0x000fe20000010006 */
[----:B------:R-:W-:Y:S01]  /*efd0*/  LOP3.LUT R16, R27, 0xffff0000, RZ, 0xc0, !PT ;  /* 0xffff00001b107812 */ /* 0x000fe200078ec0ff */
[C---:B------:R-:W-:Y:S01]  /*efe0*/  FFMA.FTZ R10, R15.reuse, R10, -R8 ;  /* 0x0000000a0f0a7223 */ /* 0x040fe20000010808 */
[----:B------:R-:W-:Y:S01]  /*eff0*/  LOP3.LUT R8, R28, 0xffff0000, RZ, 0xc0, !PT ;  /* 0xffff00001c087812 */ /* 0x000fe200078ec0ff */
[----:B------:R-:W-:Y:S01]  /*f000*/  FFMA.FTZ R9, R15, R20, R2 ;  /* 0x000000140f097223 */ /* 0x000fe20000010002 */
[----:B------:R-:W-:Y:S01]  /*f010*/  LOP3.LUT R15, R26, 0xffff0000, RZ, 0xc0, !PT ;  /* 0xffff00001a0f7812 */ /* 0x000fe200078ec0ff */
[----:B------:R-:W-:-:S02]  /*f020*/  FMUL.FTZ R2, R4, R13 ;  /* 0x0000000d04027220 */ /* 0x000fc40000410000 */
[C---:B------:R-:W-:Y:S01]  /*f030*/  FFMA.FTZ R6, R14.reuse, R13, -R5 ;  /* 0x0000000d0e067223 */ /* 0x040fe20000010805 */
[----:B------:R-:W-:Y:S01]  /*f040*/  LOP3.LUT R13, R29, 0xffff0000, RZ, 0xc0, !PT ;  /* 0xffff00001d0d7812 */ /* 0x000fe200078ec0ff */
[----:B------:R-:W-:Y:S01]  /*f050*/  FFMA.FTZ R5, R14, R22, R2 ;  /* 0x000000160e057223 */ /* 0x000fe20000010002 */
[----:B------:R-:W-:Y:S01]  /*f060*/  F2FP.BF16.PACK_AB R9, R9, R21 ;  /* 0x000000150909723e */ /* 0x000fe200000010ff */
[C---:B------:R-:W-:Y:S02]  /*f070*/  FMUL.FTZ R4, R3.reuse, R16 ;  /* 0x0000001003047220 */ /* 0x040fe40000410000 */
[C---:B------:R-:W-:Y:S02]  /*f080*/  FMUL.FTZ R2, R0.reuse, R15 ;  /* 0x0000000f00027220 */ /* 0x040fe40000410000 */
[----:B------:R-:W-:Y:S02]  /*f090*/  FMUL.FTZ R3, R3, R13 ;  /* 0x0000000d03037220 */ /* 0x000fe40000410000 */
[----:B------:R-:W-:-:S02]  /*f0a0*/  FMUL.FTZ R0, R0, R8 ;  /* 0x0000000800007220 */ /* 0x000fc40000410000 */
[----:B------:R-:W-:Y:S01]  /*f0b0*/  FFMA.FTZ R4, R17, R13, -R4 ;  /* 0x0000000d11047223 */ /* 0x000fe20000010804 */
[----:B------:R-:W-:Y:S01]  /*f0c0*/  F2FP.BF16.PACK_AB R13, R10, R25 ;  /* 0x000000190a0d723e */ /* 0x000fe200000010ff */
[----:B------:R-:W-:Y:S01]  /*f0d0*/  FFMA.FTZ R2, R18, R8, -R2 ;  /* 0x0000000812027223 */ /* 0x000fe20000010802 */
[----:B------:R-:W-:Y:S01]  /*f0e0*/  F2FP.BF16.PACK_AB R8, R11, R31 ;  /* 0x0000001f0b08723e */ /* 0x000fe200000010ff */
[----:B------:R-:W-:Y:S01]  /*f0f0*/  FFMA.FTZ R3, R17, R16, R3 ;  /* 0x0000001011037223 */ /* 0x000fe20000010003 */
[----:B------:R-:W-:Y:S01]  /*f100*/  F2FP.BF16.PACK_AB R14, R4, R6 ;  /* 0x00000006040e723e */ /* 0x000fe200000010ff */
[----:B------:R-:W-:Y:S01]  /*f110*/  FFMA.FTZ R0, R18, R15, R0 ;  /* 0x0000000f12007223 */ /* 0x000fe20000010000 */
[----:B------:R-:W-:Y:S02]  /*f120*/  F2FP.BF16.PACK_AB R15, R2, R24 ;  /* 0x00000018020f723e */ /* 0x000fe400000010ff */
[----:B------:R-:W-:Y:S02]  /*f130*/  F2FP.BF16.PACK_AB R10, R3, R5 ;  /* 0x00000005030a723e */ /* 0x000fe400000010ff */
[----:B------:R-:W-:Y:S01]  /*f140*/  F2FP.BF16.PACK_AB R11, R0, R19 ;  /* 0x00000013000b723e */ /* 0x000fe200000010ff */
[----:B------:R2:W-:Y:S04]  /*f150*/  STS.128 [R34], R12 ;  /* 0x0000000c22007388 */ /* 0x0005e80000000c00 */
[----:B------:R2:W-:Y:S02]  /*f160*/  STS.128 [R30+0x6080], R8 ;  /* 0x006080081e007388 */ /* 0x0005e40000000c00 */
.L_x_974:
[----:B------:R-:W-:Y:S05]  /*f170*/  BSYNC B0 ;  /* 0x0000000000007941 */ /* 0x000fea0003800000 */
.L_x_973:
[----:B------:R-:W-:-:S13]  /*f180*/  ISETP.GE.AND P0, PT, R136, c[0x0][0x27c], PT ;  /* 0x00009f0088007a0c */ /* 0x000fda0003f06270 */
[----:B------:R-:W-:Y:S05]  /*f190*/  @P0 BRA `(.L_x_970) ;  /* 0x0000069000000947 */ /* 0x000fea0003800000 */
[----:B------:R-:W3:Y:S04]  /*f1a0*/  LDL R2, [R1+0x60] ;  /* 0x0000600001027983 */ /* 0x000ee80000100800 */
[----:B--2---:R-:W2:Y:S01]  /*f1b0*/  LDL R35, [R1+0xd4] ;  /* 0x0000d40001237983 */ /* 0x004ea20000100800 */
[----:B------:R-:W-:Y:S01]  /*f1c0*/  IMAD.MOV.U32 R0, RZ, RZ, c[0x0][0x27c] ;  /* 0x00009f00ff007624 */ /* 0x000fe200078e00ff */
[--C-:B------:R-:W-:Y:S02]  /*f1d0*/  SHF.R.U64 R5, R40, 0x10, R41.reuse ;  /* 0x0000001028057819 */ /* 0x100fe40000001229 */
[----:B------:R-:W-:Y:S02]  /*f1e0*/  SHF.R.U32.HI R6, RZ, 0x10, R41 ;  /* 0x00000010ff067819 */ /* 0x000fe40000011629 */
[----:B------:R-:W-:-:S02]  /*f1f0*/  PRMT R19, R80, 0x5432, R5 ;  /* 0x0000543250137816 */ /* 0x000fc40000000005 */
[--C-:B------:R-:W-:Y:S02]  /*f200*/  SHF.R.U64 R16, R42, 0x10, R43.reuse ;  /* 0x000000102a107819 */ /* 0x100fe4000000122b */
[----:B------:R-:W-:Y:S01]  /*f210*/  SHF.R.U32.HI R17, RZ, 0x10, R43 ;  /* 0x00000010ff117819 */ /* 0x000fe2000001162b */
[----:B----4-:R-:W-:Y:S01]  /*f220*/  IMAD.U32 R31, R19, 0x10000, RZ ;  /* 0x00010000131f7824 */ /* 0x010fe200078e00ff */
[----:B------:R-:W-:Y:S02]  /*f230*/  SHF.R.U32.HI R4, RZ, 0x10, R47 ;  /* 0x00000010ff047819 */ /* 0x000fe4000001162f */
[----:B------:R-:W-:Y:S02]  /*f240*/  PRMT R18, R80, 0x5410, R6 ;  /* 0x0000541050127816 */ /* 0x000fe40000000006 */
[C---:B------:R-:W-:Y:S02]  /*f250*/  PRMT R26, R81.reuse, 0x5432, R16 ;  /* 0x00005432511a7816 */ /* 0x040fe40000000010 */
[----:B------:R-:W-:Y:S01]  /*f260*/  PRMT R25, R81, 0x5410, R17 ;  /* 0x0000541051197816 */ /* 0x000fe20000000011 */
[----:B------:R-:W-:Y:S01]  /*f270*/  IMAD.U32 R34, R18, 0x10000, RZ ;  /* 0x0001000012227824 */ /* 0x000fe200078e00ff */
[----:B------:R-:W-:-:S02]  /*f280*/  PRMT R27, R83, 0x5410, R4 ;  /* 0x00005410531b7816 */ /* 0x000fc40000000004 */
[----:B------:R-:W-:Y:S01]  /*f290*/  LOP3.LUT R18, R18, 0xffff0000, RZ, 0xc0, !PT ;  /* 0xffff000012127812 */ /* 0x000fe200078ec0ff */
[----:B------:R-:W-:Y:S01]  /*f2a0*/  IMAD.U32 R33, R25, 0x10000, RZ ;  /* 0x0001000019217824 */ /* 0x000fe200078e00ff */
[----:B---3--:R-:W-:-:S04]  /*f2b0*/  LEA.HI R0, R0, R2, RZ, 0x1d ;  /* 0x0000000200007211 */ /* 0x008fc800078fe8ff */
[----:B------:R-:W-:Y:S01]  /*f2c0*/  SHF.R.S32.HI R2, RZ, 0x1f, R0 ;  /* 0x0000001fff027819 */ /* 0x000fe20000011400 */
[----:B------:R-:W-:Y:S01]  /*f2d0*/  IMAD.SHL.U32 R3, R0, 0x8, RZ ;  /* 0x0000000800037824 */ /* 0x000fe200078e00ff */
[----:B--2---:R-:W2:Y:S02]  /*f2e0*/  LDS.128 R12, [R35] ;  /* 0x00000000230c7984 */ /* 0x004ea40000000c00 */
[----:B------:R-:W-:Y:S02]  /*f2f0*/  LEA.HI R0, R2, R0, RZ, 0x2 ;  /* 0x0000000002007211 */ /* 0x000fe400078f10ff */
[----:B-----5:R-:W-:Y:S02]  /*f300*/  LOP3.LUT R2, R107, 0x18, R3, 0xf8, !PT ;  /* 0x000000186b027812 */ /* 0x020fe400078ef803 */
[----:B------:R-:W-:Y:S01]  /*f310*/  SHF.R.U64 R3, R46, 0x10, R47 ;  /* 0x000000102e037819 */ /* 0x000fe2000000122f */
[----:B------:R-:W-:Y:S01]  /*f320*/  IMAD.SHL.U32 R0, R0, 0x400, RZ ;  /* 0x0000040000007824 */ /* 0x000fe200078e00ff */
[----:B------:R-:W-:-:S02]  /*f330*/  LOP3.LUT R2, R2, R106, RZ, 0x3c, !PT ;  /* 0x0000006a02027212 */ /* 0x000fc400078e3cff */
[----:B------:R-:W-:Y:S02]  /*f340*/  PRMT R28, R83, 0x5432, R3 ;  /* 0x00005432531c7816 */ /* 0x000fe40000000003 */
[----:B------:R-:W-:-:S04]  /*f350*/  LOP3.LUT R0, R0, 0x7ffff000, RZ, 0xc0, !PT ;  /* 0x7ffff00000007812 */ /* 0x000fc800078ec0ff */
[----:B------:R-:W-:Y:S02]  /*f360*/  IADD3 R0, R2, R0, R7 ;  /* 0x0000000002007210 */ /* 0x000fe40007ffe007 */
[----:B------:R-:W-:-:S03]  /*f370*/  SHF.R.U32.HI R2, RZ, 0x10, R45 ;  /* 0x00000010ff027819 */ /* 0x000fc6000001162d */
[----:B------:R-:W-:Y:S01]  /*f380*/  IMAD.SHL.U32 R30, R0, 0x2, RZ ;  /* 0x00000002001e7824 */ /* 0x000fe200078e00ff */
[----:B------:R-:W-:Y:S02]  /*f390*/  SHF.R.U64 R0, R44, 0x10, R45 ;  /* 0x000000102c007819 */ /* 0x000fe4000000122d */
[C---:B------:R-:W-:Y:S02]  /*f3a0*/  PRMT R20, R82.reuse, 0x5410, R2 ;  /* 0x0000541052147816 */ /* 0x040fe40000000002 */
[----:B------:R-:W3:Y:S01]  /*f3b0*/  LDS.128 R8, [R30+0x6080] ;  /* 0x006080001e087984 */ /* 0x000ee20000000c00 */
[----:B------:R-:W-:Y:S01]  /*f3c0*/  PRMT R21, R82, 0x5432, R0 ;  /* 0x0000543252157816 */ /* 0x000fe20000000000 */
[C---:B--2---:R-:W-:Y:S01]  /*f3d0*/  IMAD.U32 R24, R12.reuse, 0x10000, RZ ;  /* 0x000100000c187824 */ /* 0x044fe200078e00ff */
[----:B------:R-:W-:Y:S01]  /*f3e0*/  LOP3.LUT R23, R12, 0xffff0000, RZ, 0xc0, !PT ;  /* 0xffff00000c177812 */ /* 0x000fe200078ec0ff */
[----:B------:R-:W-:Y:S01]  /*f3f0*/  IMAD.U32 R16, R14, 0x10000, RZ ;  /* 0x000100000e107824 */ /* 0x000fe200078e00ff */
[----:B------:R-:W-:-:S02]  /*f400*/  SHF.L.U32 R22, R13, 0x10, RZ ;  /* 0x000000100d167819 */ /* 0x000fc400000006ff */
[----:B------:R-:W-:Y:S01]  /*f410*/  LOP3.LUT R17, R13, 0xffff0000, RZ, 0xc0, !PT ;  /* 0xffff00000d117812 */ /* 0x000fe200078ec0ff */
[C---:B------:R-:W-:Y:S01]  /*f420*/  IMAD.U32 R13, R15.reuse, 0x10000, RZ ;  /* 0x000100000f0d7824 */ /* 0x040fe200078e00ff */
[----:B------:R-:W-:Y:S02]  /*f430*/  LOP3.LUT R29, R14, 0xffff0000, RZ, 0xc0, !PT ;  /* 0xffff00000e1d7812 */ /* 0x000fe400078ec0ff */
[----:B------:R-:W-:Y:S01]  /*f440*/  LOP3.LUT R14, R15, 0xffff0000, RZ, 0xc0, !PT ;  /* 0xffff00000f0e7812 */ /* 0x000fe200078ec0ff */
[----:B------:R-:W-:Y:S02]  /*f450*/  IMAD.U32 R15, R21, 0x10000, RZ ;  /* 0x00010000150f7824 */ /* 0x000fe400078e00ff */
        /* <DEDUP_REMOVED lines=9> */
[----:B------:R-:W-:Y:S01]  /*f4f0*/  FFMA.FTZ R32, R24, R15, -R10 ;  /* 0x0000000f18207223 */ /* 0x000fe2000001080a */
[----:B------:R-:W-:Y:S01]  /*f500*/  SHF.L.U32 R12, R27, 0x10, RZ ;  /* 0x000000101b0c7819 */ /* 0x000fe200000006ff */
[----:B------:R-:W-:Y:S01]  /*f510*/  IMAD.U32 R11, R20, 0x10000, RZ ;  /* 0x00010000140b7824 */ /* 0x000fe200078e00ff */
[----:B------:R-:W-:Y:S01]  /*f520*/  LOP3.LUT R8, R8, 0xffff0000, RZ, 0xc0, !PT ;  /* 0xffff000008087812 */ /* 0x000fe200078ec0ff */
[----:B------:R-:W-:Y:S02]  /*f530*/  FMUL.FTZ R10, R6, R34 ;  /* 0x00000022060a7220 */ /* 0x000fe40000410000 */
[----:B------:R-:W-:Y:S02]  /*f540*/  FFMA.FTZ R31, R24, R31, R9 ;  /* 0x0000001f181f7223 */ /* 0x000fe40000010009 */
[----:B------:R-:W-:-:S02]  /*f550*/  FMUL.FTZ R9, R6, R11 ;  /* 0x0000000b06097220 */ /* 0x000fc40000410000 */
[----:B------:R-:W-:Y:S01]  /*f560*/  FFMA.FTZ R24, R22, R11, -R10 ;  /* 0x0000000b16187223 */ /* 0x000fe2000001080a */
[----:B------:R-:W-:Y:S01]  /*f570*/  LOP3.LUT R11, R19, 0xffff0000, RZ, 0xc0, !PT ;  /* 0xffff0000130b7812 */ /* 0x000fe200078ec0ff */
[-C--:B------:R-:W-:Y:S01]  /*f580*/  FMUL.FTZ R6, R2, R33.reuse ;  /* 0x0000002102067220 */ /* 0x080fe20000410000 */
[----:B------:R-:W-:Y:S01]  /*f590*/  LOP3.LUT R10, R20, 0xffff0000, RZ, 0xc0, !PT ;  /* 0xffff0000140a7812 */ /* 0x000fe200078ec0ff */
[----:B------:R-:W-:Y:S02]  /*f5a0*/  FMUL.FTZ R2, R2, R12 ;  /* 0x0000000c02027220 */ /* 0x000fe40000410000 */
[----:B------:R-:W-:Y:S01]  /*f5b0*/  FFMA.FTZ R15, R22, R34, R9 ;  /* 0x00000022160f7223 */ /* 0x000fe20000010009 */
[----:B------:R-:W-:Y:S01]  /*f5c0*/  LOP3.LUT R9, R21, 0xffff0000, RZ, 0xc0, !PT ;  /* 0xffff000015097812 */ /* 0x000fe200078ec0ff */
[----:B------:R-:W-:Y:S02]  /*f5d0*/  FFMA.FTZ R19, R13, R33, R2 ;  /* 0x000000210d137223 */ /* 0x000fe40000010002 */
[----:B------:R-:W-:-:S02]  /*f5e0*/  FMUL.FTZ R2, R8, R11 ;  /* 0x0000000b08027220 */ /* 0x000fc40000410000 */
[----:B------:R-:W-:Y:S02]  /*f5f0*/  IMAD.U32 R20, R26, 0x10000, RZ ;  /* 0x000100001a147824 */ /* 0x000fe400078e00ff */
[----:B------:R-:W-:Y:S02]  /*f600*/  FFMA.FTZ R22, R13, R12, -R6 ;  /* 0x0000000c0d167223 */ /* 0x000fe40000010806 */
[-C--:B------:R-:W-:Y:S02]  /*f610*/  FMUL.FTZ R6, R8, R9.reuse ;  /* 0x0000000908067220 */ /* 0x080fe40000410000 */
[----:B------:R-:W-:Y:S02]  /*f620*/  FFMA.FTZ R12, R23, R9, -R2 ;  /* 0x00000009170c7223 */ /* 0x000fe40000010802 */
[C---:B------:R-:W-:Y:S02]  /*f630*/  FMUL.FTZ R8, R5.reuse, R18 ;  /* 0x0000001205087220 */ /* 0x040fe40000410000 */
[----:B------:R-:W-:Y:S01]  /*f640*/  FMUL.FTZ R2, R5, R10 ;  /* 0x0000000a05027220 */ /* 0x000fe20000410000 */
[----:B------:R-:W-:Y:S01]  /*f650*/  F2FP.BF16.PACK_AB R12, R12, R32 ;  /* 0x000000200c0c723e */ /* 0x000fe200000010ff */
[----:B------:R-:W-:-:S02]  /*f660*/  IMAD.U32 R13, R28, 0x10000, RZ ;  /* 0x000100001c0d7824 */ /* 0x000fc400078e00ff */
[----:B------:R-:W-:Y:S02]  /*f670*/  FMUL.FTZ R5, R4, R20 ;  /* 0x0000001404057220 */ /* 0x000fe40000410000 */
[----:B------:R-:W-:Y:S02]  /*f680*/  FFMA.FTZ R11, R23, R11, R6 ;  /* 0x0000000b170b7223 */ /* 0x000fe40000010006 */
[----:B------:R-:W-:Y:S01]  /*f690*/  FFMA.FTZ R10, R17, R10, -R8 ;  /* 0x0000000a110a7223 */ /* 0x000fe20000010808 */
[----:B------:R-:W-:Y:S01]  /*f6a0*/  LOP3.LUT R8, R27, 0xffff0000, RZ, 0xc0, !PT ;  /* 0xffff00001b087812 */ /* 0x000fe200078ec0ff */
[----:B------:R-:W-:Y:S01]  /*f6b0*/  FFMA.FTZ R9, R17, R18, R2 ;  /* 0x0000001211097223 */ /* 0x000fe20000010002 */
[----:B------:R-:W-:Y:S01]  /*f6c0*/  LOP3.LUT R18, R26, 0xffff0000, RZ, 0xc0, !PT ;  /* 0xffff00001a127812 */ /* 0x000fe200078ec0ff */
[-C--:B------:R-:W-:Y:S01]  /*f6d0*/  FMUL.FTZ R2, R4, R13.reuse ;  /* 0x0000000d04027220 */ /* 0x080fe20000410000 */
[----:B------:R-:W-:Y:S01]  /*f6e0*/  LOP3.LUT R17, R25, 0xffff0000, RZ, 0xc0, !PT ;  /* 0xffff000019117812 */ /* 0x000fe200078ec0ff */
[----:B------:R-:W-:Y:S01]  /*f6f0*/  FFMA.FTZ R6, R16, R13, -R5 ;  /* 0x0000000d10067223 */ /* 0x000fe20000010805 */
[----:B------:R-:W-:Y:S01]  /*f700*/  LOP3.LUT R13, R28, 0xffff0000, RZ, 0xc0, !PT ;  /* 0xffff00001c0d7812 */ /* 0x000fe200078ec0ff */
[----:B------:R-:W-:Y:S01]  /*f710*/  FFMA.FTZ R5, R16, R20, R2 ;  /* 0x0000001410057223 */ /* 0x000fe20000010002 */
[----:B------:R-:W-:Y:S01]  /*f720*/  F2FP.BF16.PACK_AB R9, R9, R15 ;  /* 0x0000000f0909723e */ /* 0x000fe200000010ff */
[----:B------:R-:W-:-:S02]  /*f730*/  FMUL.FTZ R4, R3, R18 ;  /* 0x0000001203047220 */ /* 0x000fc40000410000 */
[C---:B------:R-:W-:Y:S02]  /*f740*/  FMUL.FTZ R2, R0.reuse, R17 ;  /* 0x0000001100027220 */ /* 0x040fe40000410000 */
[-C--:B------:R-:W-:Y:S02]  /*f750*/  FMUL.FTZ R3, R3, R13.reuse ;  /* 0x0000000d03037220 */ /* 0x080fe40000410000 */
[----:B------:R-:W-:Y:S02]  /*f760*/  FMUL.FTZ R0, R0, R8 ;  /* 0x0000000800007220 */ /* 0x000fe40000410000 */
        /* <DEDUP_REMOVED lines=12> */
.L_x_970:
[----:B------:R-:W-:Y:S05]  /*f830*/  BSYNC B1 ;  /* 0x0000000000017941 */ /* 0x000fea0003800000 */
.L_x_969:
[----:B------:R-:W-:-:S04]  /*f840*/  IADD3 R0, R138, 0x40, RZ ;  /* 0x000000408a007810 */ /* 0x000fc80007ffe0ff */
[----:B------:R-:W-:-:S13]  /*f850*/  ISETP.GE.AND P0, PT, R0, R51, PT ;  /* 0x000000330000720c */ /* 0x000fda0003f06270 */
[----:B------:R-:W-:Y:S05]  /*f860*/  @P0 BRA `(.L_x_954) ;  /* 0x0000147000000947 */ /* 0x000fea0003800000 */
[----:B------:R3:W5:Y:S04]  /*f870*/  LDL R38, [R1+0xac] ;  /* 0x0000ac0001267983 */ /* 0x0007680000100800 */
[----:B------:R3:W5:Y:S04]  /*f880*/  LDL R37, [R1+0xb0] ;  /* 0x0000b00001257983 */ /* 0x0007680000100800 */
[----:B------:R3:W5:Y:S01]  /*f890*/  LDL R36, [R1+0xb4] ;  /* 0x0000b40001247983 */ /* 0x0007620000100800 */
[----:B------:R-:W-:Y:S01]  /*f8a0*/  ISETP.GE.AND P0, PT, R110, c[0x0][0x27c], PT ;  /* 0x00009f006e007a0c */ /* 0x000fe20003f06270 */
[----:B------:R-:W-:-:S12]  /*f8b0*/  BSSY B0, `(.L_x_975) ;  /* 0x000006a000007945 */ /* 0x000fd80003800000 */
[----:B------:R-:W-:Y:S05]  /*f8c0*/  @P0 BRA `(.L_x_976) ;  /* 0x0000068000000947 */ /* 0x000fea0003800000 */
[----:B--2---:R-:W2:Y:S01]  /*f8d0*/  LDL R35, [R1+0xe0] ;  /* 0x0000e00001237983 */ /* 0x004ea20000100800 */
[----:B------:R-:W-:Y:S01]  /*f8e0*/  IMAD.MOV.U32 R0, RZ, RZ, c[0x0][0x27c] ;  /* 0x00009f00ff007624 */ /* 0x000fe200078e00ff */
[--C-:B------:R-:W-:Y:S02]  /*f8f0*/  SHF.R.U64 R5, R56, 0x10, R57.reuse ;  /* 0x0000001038057819 */ /* 0x100fe40000001239 */
[----:B------:R-:W-:Y:S02]  /*f900*/  SHF.R.U32.HI R6, RZ, 0x10, R57 ;  /* 0x00000010ff067819 */ /* 0x000fe40000011639 */
[----:B------:R-:W-:Y:S02]  /*f910*/  LEA.HI R0, R0, R170, RZ, 0x1d ;  /* 0x000000aa00007211 */ /* 0x000fe400078fe8ff */
[----:B------:R-:W-:Y:S02]  /*f920*/  PRMT R19, R84, 0x5432, R5 ;  /* 0x0000543254137816 */ /* 0x000fe40000000005 */
[----:B------:R-:W-:Y:S01]  /*f930*/  SHF.R.S32.HI R3, RZ, 0x1f, R0 ;  /* 0x0000001fff037819 */ /* 0x000fe20000011400 */
[----:B------:R-:W-:Y:S01]  /*f940*/  IMAD.SHL.U32 R2, R0, 0x8, RZ ;  /* 0x0000000800027824 */ /* 0x000fe200078e00ff */
[----:B------:R-:W-:Y:S01]  /*f950*/  SHF.R.U64 R16, R58, 0x10, R59 ;  /* 0x000000103a107819 */ /* 0x000fe2000000123b */
[----:B----4-:R-:W-:Y:S01]  /*f960*/  IMAD.U32 R31, R19, 0x10000, RZ ;  /* 0x00010000131f7824 */ /* 0x010fe200078e00ff */
[----:B------:R-:W-:-:S02]  /*f970*/  LEA.HI R0, R3, R0, RZ, 0x2 ;  /* 0x0000000003007211 */ /* 0x000fc400078f10ff */
[----:B-----5:R-:W-:Y:S02]  /*f980*/  LOP3.LUT R2, R38, 0x18, R2, 0xf8, !PT ;  /* 0x0000001826027812 */ /* 0x020fe400078ef802 */
[----:B------:R-:W-:Y:S01]  /*f990*/  SHF.R.U32.HI R17, RZ, 0x10, R59 ;  /* 0x00000010ff117819 */ /* 0x000fe2000001163b */
[----:B------:R-:W-:Y:S01]  /*f9a0*/  IMAD.SHL.U32 R0, R0, 0x400, RZ ;  /* 0x0000040000007824 */ /* 0x000fe200078e00ff */
[----:B------:R-:W-:Y:S02]  /*f9b0*/  LOP3.LUT R2, R2, R37, RZ, 0x3c, !PT ;  /* 0x0000002502027212 */ /* 0x000fe400078e3cff */
[--C-:B------:R-:W-:Y:S02]  /*f9c0*/  SHF.R.U64 R3, R54, 0x10, R55.reuse ;  /* 0x0000001036037819 */ /* 0x100fe40000001237 */
[----:B------:R-:W-:Y:S02]  /*f9d0*/  LOP3.LUT R0, R0, 0x7ffff000, RZ, 0xc0, !PT ;  /* 0x7ffff00000007812 */ /* 0x000fe400078ec0ff */
[----:B------:R-:W-:-:S02]  /*f9e0*/  SHF.R.U32.HI R4, RZ, 0x10, R55 ;  /* 0x00000010ff047819 */ /* 0x000fc40000011637 */
[----:B------:R-:W-:Y:S02]  /*f9f0*/  IADD3 R0, R2, R0, R36 ;  /* 0x0000000002007210 */ /* 0x000fe40007ffe024 */
[--C-:B------:R-:W-:Y:S02]  /*fa00*/  SHF.R.U32.HI R2, RZ, 0x10, R53.reuse ;  /* 0x00000010ff027819 */ /* 0x100fe40000011635 */
[----:B------:R-:W-:Y:S01]  /*fa10*/  PRMT R18, R84, 0x5410, R6 ;  /* 0x0000541054127816 */ /* 0x000fe20000000006 */
[----:B------:R-:W-:Y:S01]  /*fa20*/  IMAD.SHL.U32 R30, R0, 0x2, RZ ;  /* 0x00000002001e7824 */ /* 0x000fe200078e00ff */
[----:B------:R-:W-:Y:S02]  /*fa30*/  SHF.R.U64 R0, R52, 0x10, R53 ;  /* 0x0000001034007819 */ /* 0x000fe40000001235 */
[----:B------:R-:W-:Y:S01]  /*fa40*/  PRMT R26, R85, 0x5432, R16 ;  /* 0x00005432551a7816 */ /* 0x000fe20000000010 */
[----:B------:R-:W-:Y:S01]  /*fa50*/  IMAD.U32 R34, R18, 0x10000, RZ ;  /* 0x0001000012227824 */ /* 0x000fe200078e00ff */
[----:B------:R-:W4:Y:S01]  /*fa60*/  LDS.128 R8, [R30+0x6080] ;  /* 0x006080001e087984 */ /* 0x000f220000000c00 */
[----:B------:R-:W-:-:S02]  /*fa70*/  PRMT R21, R86, 0x5432, R0 ;  /* 0x0000543256157816 */ /* 0x000fc40000000000 */
[----:B------:R-:W-:Y:S02]  /*fa80*/  PRMT R25, R85, 0x5410, R17 ;  /* 0x0000541055197816 */ /* 0x000fe40000000011 */
[C---:B------:R-:W-:Y:S02]  /*fa90*/  PRMT R28, R87.reuse, 0x5432, R3 ;  /* 0x00005432571c7816 */ /* 0x040fe40000000003 */
[----:B------:R-:W-:Y:S01]  /*faa0*/  PRMT R27, R87, 0x5410, R4 ;  /* 0x00005410571b7816 */ /* 0x000fe20000000004 */
[----:B------:R-:W-:Y:S01]  /*fab0*/  IMAD.U32 R33, R25, 0x10000, RZ ;  /* 0x0001000019217824 */ /* 0x000fe200078e00ff */
[----:B------:R-:W-:Y:S02]  /*fac0*/  PRMT R20, R86, 0x5410, R2 ;  /* 0x0000541056147816 */ /* 0x000fe40000000002 */
[----:B------:R-:W-:Y:S02]  /*fad0*/  LOP3.LUT R18, R18, 0xffff0000, RZ, 0xc0, !PT ;  /* 0xffff000012127812 */ /* 0x000fe400078ec0ff */
[C---:B----4-:R-:W-:Y:S01]  /*fae0*/  SHF.L.U32 R4, R10.reuse, 0x10, RZ ;  /* 0x000000100a047819 */ /* 0x050fe200000006ff */
[----:B------:R-:W-:Y:S01]  /*faf0*/  IMAD.U32 R2, R11, 0x10000, RZ ;  /* 0x000100000b027824 */ /* 0x000fe200078e00ff */
[----:B------:R-:W-:-:S02]  /*fb00*/  LOP3.LUT R3, R10, 0xffff0000, RZ, 0xc0, !PT ;  /* 0xffff00000a037812 */ /* 0x000fc400078ec0ff */
[C---:B------:R-:W-:Y:S02]  /*fb10*/  SHF.L.U32 R6, R9.reuse, 0x10, RZ ;  /* 0x0000001009067819 */ /* 0x040fe400000006ff */
[----:B------:R-:W-:Y:S02]  /*fb20*/  LOP3.LUT R5, R9, 0xffff0000, RZ, 0xc0, !PT ;  /* 0xffff000009057812 */ /* 0x000fe400078ec0ff */
[----:B------:R-:W-:Y:S01]  /*fb30*/  LOP3.LUT R0, R11, 0xffff0000, RZ, 0xc0, !PT ;  /* 0xffff00000b007812 */ /* 0x000fe200078ec0ff */
[----:B------:R-:W-:Y:S01]  /*fb40*/  IMAD.U32 R11, R20, 0x10000, RZ ;  /* 0x00010000140b7824 */ /* 0x000fe200078e00ff */
[----:B--2---:R-:W2:Y:S02]  /*fb50*/  LDS.128 R12, [R35] ;  /* 0x00000000230c7984 */ /* 0x004ea40000000c00 */
[C---:B--2---:R-:W-:Y:S01]  /*fb60*/  IMAD.U32 R24, R12.reuse, 0x10000, RZ ;  /* 0x000100000c187824 */ /* 0x044fe200078e00ff */
[----:B------:R-:W-:Y:S01]  /*fb70*/  LOP3.LUT R23, R12, 0xffff0000, RZ, 0xc0, !PT ;  /* 0xffff00000c177812 */ /* 0x000fe200078ec0ff */
[----:B------:R-:W-:Y:S01]  /*fb80*/  IMAD.U32 R12, R8, 0x10000, RZ ;  /* 0x00010000080c7824 */ /* 0x000fe200078e00ff */
[C---:B------:R-:W-:Y:S01]  /*fb90*/  SHF.L.U32 R22, R13.reuse, 0x10, RZ ;  /* 0x000000100d167819 */ /* 0x040fe200000006ff */
[C---:B------:R-:W-:Y:S01]  /*fba0*/  IMAD.U32 R16, R14.reuse, 0x10000, RZ ;  /* 0x000100000e107824 */ /* 0x040fe200078e00ff */
[----:B------:R-:W-:Y:S01]  /*fbb0*/  LOP3.LUT R17, R13, 0xffff0000, RZ, 0xc0, !PT ;  /* 0xffff00000d117812 */ /* 0x000fe200078ec0ff */
[C---:B------:R-:W-:Y:S01]  /*fbc0*/  IMAD.U32 R13, R15.reuse, 0x10000, RZ ;  /* 0x000100000f0d7824 */ /* 0x040fe200078e00ff */
[----:B------:R-:W-:Y:S01]  /*fbd0*/  LOP3.LUT R29, R14, 0xffff0000, RZ, 0xc0, !PT ;  /* 0xffff00000e1d7812 */ /* 0x000fe200078ec0ff */
[----:B------:R-:W-:Y:S01]  /*fbe0*/  FMUL.FTZ R10, R12, R31 ;  /* 0x0000001f0c0a7220 */ /* 0x000fe20000410000 */
[----:B------:R-:W-:Y:S01]  /*fbf0*/  LOP3.LUT R14, R15, 0xffff0000, RZ, 0xc0, !PT ;  /* 0xffff00000f0e7812 */ /* 0x000fe200078ec0ff */
[----:B------:R-:W-:Y:S01]  /*fc00*/  IMAD.U32 R15, R21, 0x10000, RZ ;  /* 0x00010000150f7824 */ /* 0x000fe200078e00ff */
[----:B------:R-:W-:-:S03]  /*fc10*/  LOP3.LUT R8, R8, 0xffff0000, RZ, 0xc0, !PT ;  /* 0xffff000008087812 */ /* 0x000fc600078ec0ff */
[-C--:B------:R-:W-:Y:S01]  /*fc20*/  FMUL.FTZ R9, R12, R15.reuse ;  /* 0x0000000f0c097220 */ /* 0x080fe20000410000 */
[----:B------:R-:W-:Y:S01]  /*fc30*/  SHF.L.U32 R12, R27, 0x10, RZ ;  /* 0x000000101b0c7819 */ /* 0x000fe200000006ff */
[----:B------:R-:W-:Y:S02]  /*fc40*/  FFMA.FTZ R32, R24, R15, -R10 ;  /* 0x0000000f18207223 */ /* 0x000fe4000001080a */
[----:B------:R-:W-:Y:S02]  /*fc50*/  FMUL.FTZ R10, R6, R34 ;  /* 0x00000022060a7220 */ /* 0x000fe40000410000 */
[----:B------:R-:W-:Y:S02]  /*fc60*/  FFMA.FTZ R31, R24, R31, R9 ;  /* 0x0000001f181f7223 */ /* 0x000fe40000010009 */
[-C--:B------:R-:W-:Y:S02]  /*fc70*/  FMUL.FTZ R9, R6, R11.reuse ;  /* 0x0000000b06097220 */ /* 0x080fe40000410000 */
[----:B------:R-:W-:Y:S01]  /*fc80*/  FFMA.FTZ R24, R22, R11, -R10 ;  /* 0x0000000b16187223 */ /* 0x000fe2000001080a */
[----:B------:R-:W-:Y:S01]  /*fc90*/  LOP3.LUT R11, R19, 0xffff0000, RZ, 0xc0, !PT ;  /* 0xffff0000130b7812 */ /* 0x000fe200078ec0ff */
[----:B------:R-:W-:Y:S01]  /*fca0*/  FMUL.FTZ R6, R2, R33 ;  /* 0x0000002102067220 */ /* 0x000fe20000410000 */
[----:B------:R-:W-:Y:S01]  /*fcb0*/  LOP3.LUT R10, R20, 0xffff0000, RZ, 0xc0, !PT ;  /* 0xffff0000140a7812 */ /* 0x000fe200078ec0ff */
[----:B------:R-:W-:-:S02]  /*fcc0*/  FMUL.FTZ R2, R2, R12 ;  /* 0x0000000c02027220 */ /* 0x000fc40000410000 */
[----:B------:R-:W-:Y:S01]  /*fcd0*/  FFMA.FTZ R15, R22, R34, R9 ;  /* 0x00000022160f7223 */ /* 0x000fe20000010009 */
[----:B------:R-:W-:Y:S01]  /*fce0*/  LOP3.LUT R9, R21, 0xffff0000, RZ, 0xc0, !PT ;  /* 0xffff000015097812 */ /* 0x000fe200078ec0ff */
[C---:B------:R-:W-:Y:S02]  /*fcf0*/  FFMA.FTZ R19, R13.reuse, R33, R2 ;  /* 0x000000210d137223 */ /* 0x040fe40000010002 */
[----:B------:R-:W-:Y:S02]  /*fd00*/  FMUL.FTZ R2, R8, R11 ;  /* 0x0000000b08027220 */ /* 0x000fe40000410000 */
[----:B------:R-:W-:Y:S02]  /*fd10*/  IMAD.U32 R20, R26, 0x10000, RZ ;  /* 0x000100001a147824 */ /* 0x000fe400078e00ff */
[----:B------:R-:W-:Y:S02]  /*fd20*/  FFMA.FTZ R22, R13, R12, -R6 ;  /* 0x0000000c0d167223 */ /* 0x000fe40000010806 */
[----:B------:R-:W-:-:S02]  /*fd30*/  FMUL.FTZ R6, R8, R9 ;  /* 0x0000000908067220 */ /* 0x000fc40000410000 */
[----:B------:R-:W-:Y:S02]  /*fd40*/  FFMA.FTZ R12, R23, R9, -R2 ;  /* 0x00000009170c7223 */ /* 0x000fe40000010802 */
[C---:B------:R-:W-:Y:S02]  /*fd50*/  FMUL.FTZ R8, R5.reuse, R18 ;  /* 0x0000001205087220 */ /* 0x040fe40000410000 */
[----:B------:R-:W-:Y:S01]  /*fd60*/  FMUL.FTZ R2, R5, R10 ;  /* 0x0000000a05027220 */ /* 0x000fe20000410000 */
[----:B------:R-:W-:Y:S01]  /*fd70*/  F2FP.BF16.PACK_AB R12, R12, R32 ;  /* 0x000000200c0c723e */ /* 0x000fe200000010ff */
[----:B------:R-:W-:Y:S02]  /*fd80*/  IMAD.U32 R13, R28, 0x10000, RZ ;  /* 0x000100001c0d7824 */ /* 0x000fe400078e00ff */
[----:B------:R-:W-:Y:S02]  /*fd90*/  FMUL.FTZ R5, R4, R20 ;  /* 0x0000001404057220 */ /* 0x000fe40000410000 */
[----:B------:R-:W-:-:S02]  /*fda0*/  FFMA.FTZ R11, R23, R11, R6 ;  /* 0x0000000b170b7223 */ /* 0x000fc40000010006 */
        /* <DEDUP_REMOVED lines=26> */
.L_x_976:
[----:B------:R-:W-:Y:S05]  /*ff50*/  BSYNC B0 ;  /* 0x0000000000007941 */ /* 0x000fea0003800000 */
.L_x_975:
[----:B------:R-:W-:Y:S01]  /*ff60*/  ISETP.GE.AND P0, PT, R137, c[0x0][0x27c], PT ;  /* 0x00009f0089007a0c */ /* 0x000fe20003f06270 */
[----:B------:R-:W-:-:S12]  /*ff70*/  BSSY B0, `(.L_x_977) ;  /* 0x000006b000007945 */ /* 0x000fd80003800000 */
[----:B------:R-:W-:Y:S05]  /*ff80*/  @P0 BRA `(.L_x_978) ;  /* 0x0000069000000947 */ /* 0x000fea0003800000 */
[----:B--2---:R-:W2:Y:S04]  /*ff90*/  LDL R2, [R1+0x64] ;  /* 0x0000640001027983 */ /* 0x004ea80000100800 */
[----:B---3--:R-:W3:Y:S01]  /*ffa0*/  LDL R35, [R1+0xd8] ;  /* 0x0000d80001237983 */ /* 0x008ee20000100800 */
        /* <DEDUP_REMOVED lines=15> */
[----:B--2---:R-:W-:-:S04]  /*100a0*/  LEA.HI R0, R0, R2, RZ, 0x1d ;  /* 0x0000000200007211 */ /* 0x004fc800078fe8ff */
[----:B------:R-:W-:Y:S01]  /*100b0*/  SHF.R.S32.HI R2, RZ, 0x1f, R0 ;  /* 0x0000001fff027819 */ /* 0x000fe20000011400 */
[----:B------:R-:W-:Y:S01]  /*100c0*/  IMAD.SHL.U32 R3, R0, 0x8, RZ ;  /* 0x0000000800037824 */ /* 0x000fe200078e00ff */
[----:B---3--:R-:W2:Y:S02]  /*100d0*/  LDS.128 R12, [R35] ;  /* 0x00000000230c7984 */ /* 0x008ea40000000c00 */
        /* <DEDUP_REMOVED lines=84> */
.L_x_978:
[----:B------:R-:W-:Y:S05]  /*10620*/  BSYNC B0 ;  /* 0x0000000000007941 */ /* 0x000fea0003800000 */
.L_x_977:
[----:B------:R-:W-:-:S13]  /*10630*/  ISETP.GE.AND P0, PT, R136, c[0x0][0x27c], PT ;  /* 0x00009f0088007a0c */ /* 0x000fda0003f06270 */
        /* <DEDUP_REMOVED lines=106> */
.L_x_954:
[----:B------:R-:W-:Y:S05]  /*10ce0*/  BSYNC B2 ;  /* 0x0000000000027941 */ /* 0x000fea0003800000 */
.L_x_936:
[----:B---3--:R-:W-:Y:S01]  /*10cf0*/  IMAD R0, R97, c[0x0][0x208], RZ ;  /* 0x0000820061007a24 */ /* 0x008fe200078e02ff */
[----:B------:R-:W-:-:S04]  /*10d00*/  DEPBAR.LE SB0, 0x0 ;  /* 0x000080000000791a */ /* 0x000fc80000000000 */
[----:B------:R-:W-:Y:S01]  /*10d10*/  IMAD.WIDE.U32 R2, R222, c[0x0][0x208], RZ ;  /* 0x00008200de027a25 */ /* 0x000fe200078e00ff */
[----:B------:R-:W-:Y:S01]  /*10d20*/  BAR.SYNC.DEFER_BLOCKING 0x0 ;  /* 0x0000000000007b1d */ /* 0x000fe20000010000 */
[----:B------:R-:W-:Y:S02]  /*10d30*/  ISETP.GE.AND P3, PT, R104, c[0x0][0x1d4], PT ;  /* 0x0000750068007a0c */ /* 0x000fe40003f66270 */
[----:B------:R-:W-:Y:S01]  /*10d40*/  IMAD R0, R222, c[0x0][0x20c], R0 ;  /* 0x00008300de007a24 */ /* 0x000fe200078e0200 */
[----:B------:R-:W-:Y:S01]  /*10d50*/  SHF.L.U64.HI R233, R104, 0x1, R105 ;  /* 0x0000000168e97819 */ /* 0x000fe20000010269 */
[----:B-12---:R-:W-:Y:S01]  /*10d60*/  IMAD.WIDE.U32 R8, R88, c[0x0][0x210], RZ ;  /* 0x0000840058087a25 */ /* 0x006fe200078e00ff */
[----:B------:R-:W-:Y:S01]  /*10d70*/  SHF.L.U64.HI R235, R252, 0x1, R101 ;  /* 0x00000001fceb7819 */ /* 0x000fe20000010265 */
[----:B------:R-:W1:Y:S01]  /*10d80*/  S2R R23, SR_TID.X ;  /* 0x0000000000177919 */ /* 0x000e620000002100 */
[----:B------:R-:W-:Y:S01]  /*10d90*/  SHF.L.U64.HI R231, R99, 0x1, R100 ;  /* 0x0000000163e77819 */ /* 0x000fe20000010264 */
[----:B------:R-:W-:Y:S01]  /*10da0*/  IMAD.IADD R3, R3, 0x1, R0 ;  /* 0x0000000103037824 */ /* 0x000fe200078e0200 */
[----:B------:R-:W-:Y:S01]  /*10db0*/  ISETP.GE.AND P2, PT, R99, c[0x0][0x1d4], PT ;  /* 0x0000750063007a0c */ /* 0x000fe20003f46270 */
[----:B------:R-:W-:Y:S01]  /*10dc0*/  IMAD R0, R98, c[0x0][0x218], RZ ;  /* 0x0000860062007a24 */ /* 0x000fe200078e02ff */
[----:B------:R-:W-:Y:S01]  /*10dd0*/  STL.64 [R1+0x30], R8 ;  /* 0x0000300801007387 */ /* 0x000fe20000100a00 */
[C---:B------:R-:W-:Y:S01]  /*10de0*/  IMAD.WIDE.U32 R2, R220.reuse, c[0x0][0x218], R2 ;  /* 0x00008600dc027a25 */ /* 0x040fe200078e0002 */
[----:B------:R-:W-:Y:S01]  /*10df0*/  LOP3.LUT R209, R209, 0xfffffbff, RZ, 0xc0, !PT ;  /* 0xfffffbffd1d17812 */ /* 0x000fe200078ec0ff */
[----:B------:R-:W-:Y:S02]  /*10e00*/  BSSY B0, `(.L_x_979) ;  /* 0x000003e000007945 */ /* 0x000fe40003800000 */
[----:B------:R-:W-:Y:S01]  /*10e10*/  IMAD R4, R220, c[0x0][0x21c], R0 ;  /* 0x00008700dc047a24 */ /* 0x000fe200078e0200 */
[----:B------:R-:W-:Y:S01]  /*10e20*/  IADD3 R0, P0, R2, R8, RZ ;  /* 0x0000000802007210 */ /* 0x000fe20007f1e0ff */
[----:B------:R-:W-:-:S02]  /*10e30*/  IMAD R5, R88, c[0x0][0x214], R9 ;  /* 0x0000850058057a24 */ /* 0x000fc400078e0209 */
[----:B------:R-:W-:Y:S02]  /*10e40*/  IMAD.SHL.U32 R234, R104, 0x2, RZ ;  /* 0x0000000268ea7824 */ /* 0x000fe400078e00ff */
[----:B------:R-:W-:Y:S01]  /*10e50*/  IMAD.SHL.U32 R236, R252, 0x2, RZ ;  /* 0x00000002fcec7824 */ /* 0x000fe200078e00ff */
[----:B------:R-:W-:Y:S01]  /*10e60*/  IADD3.X R2, R5, R3, R4, P0, !PT ;  /* 0x0000000305027210 */ /* 0x000fe200007fe404 */
[----:B------:R-:W-:Y:S01]  /*10e70*/  IMAD.SHL.U32 R210, R103, 0x2, RZ ;  /* 0x0000000267d27824 */ /* 0x000fe200078e00ff */
[C---:B------:R-:W-:Y:S01]  /*10e80*/  LEA R22, P0, R0.reuse, c[0x0][0x1f8], 0x1 ;  /* 0x00007e0000167a11 */ /* 0x040fe200078008ff */
[----:B------:R-:W-:Y:S01]  /*10e90*/  LDSM.16.M88.4 R16, [R198] ;  /* 0x00000000c610783b */ /* 0x000fe20000000200 */
[----:B------:R-:W-:Y:S02]  /*10ea0*/  IMAD.SHL.U32 R232, R99, 0x2, RZ ;  /* 0x0000000263e87824 */ /* 0x000fe400078e00ff */
[----:B------:R-:W-:Y:S01]  /*10eb0*/  LEA.HI.X R6, R0, c[0x0][0x1fc], R2, 0x1, P0 ;  /* 0x00007f0000067a11 */ /* 0x000fe200000f0c02 */
[----:B------:R-:W-:Y:S01]  /*10ec0*/  IMAD.IADD R0, R132, 0x1, -R102 ;  /* 0x0000000184007824 */ /* 0x000fe200078e0a66 */
[----:B------:R-:W2:Y:S01]  /*10ed0*/  SHFL.IDX PT, R2, R22, RZ, 0x1c1f ;  /* 0x001c1fff16027589 */ /* 0x000ea200000e0000 */
[----:B-1----:R-:W-:-:S03]  /*10ee0*/  ISETP.GT.AND P4, PT, R23, 0x3f, PT ;  /* 0x0000003f1700780c */ /* 0x002fc60003f84270 */
[----:B------:R-:W1:Y:S01]  /*10ef0*/  SHFL.IDX PT, R3, R6, RZ, 0x1c1f ;  /* 0x001c1fff06037589 */ /* 0x000e6200000e0000 */
[----:B------:R-:W-:-:S03]  /*10f00*/  ISETP.LT.OR P1, PT, R0, 0x1, P3 ;  /* 0x000000010000780c */ /* 0x000fc60001f21670 */
[----:B------:R-:W3:Y:S04]  /*10f10*/  LDSM.16.M88.4 R12, [R198+0x1000] ;  /* 0x00100000c60c783b */ /* 0x000ee80000000200 */
[----:B------:R-:W4:Y:S02]  /*10f20*/  LDSM.16.M88.4 R24, [R171] ;  /* 0x00000000ab18783b */ /* 0x000f240000000200 */
[----:B------:R-:W-:Y:S02]  /*10f30*/  @P4 LOP3.LUT R209, R209, 0x400, RZ, 0xfc, !PT ;  /* 0x00000400d1d14812 */ /* 0x000fe400078efcff */
[----:B------:R-:W3:Y:S04]  /*10f40*/  LDSM.16.M88.4 R32, [R171+0x400] ;  /* 0x00040000ab20783b */ /* 0x000ee80000000200 */
[----:B----4-:R-:W4:Y:S01]  /*10f50*/  LDSM.16.M88.4 R28, [R171+0x800] ;  /* 0x00080000ab1c783b */ /* 0x010f220000000200 */
[----:B--2---:R-:W-:-:S03]  /*10f60*/  IADD3 R20, P0, R2, R234, RZ ;  /* 0x000000ea02147210 */ /* 0x004fc60007f1e0ff */
[----:B-----5:R-:W2:Y:S02]  /*10f70*/  LDSM.16.M88.4 R36, [R199] ;  /* 0x00000000c724783b */ /* 0x020ea40000000200 */
[----:B-1----:R-:W-:Y:S02]  /*10f80*/  IMAD.X R21, R3, 0x1, R233, P0 ;  /* 0x0000000103157824 */ /* 0x002fe400000e06e9 */
[----:B------:R-:W1:Y:S01]  /*10f90*/  LDSM.16.M88.4 R8, [R199+0x1000] ;  /* 0x00100000c708783b */ /* 0x000e620000000200 */
[----:B------:R-:W-:-:S03]  /*10fa0*/  IADD3 R4, P0, R2, R236, RZ ;  /* 0x000000ec02047210 */ /* 0x000fc60007f1e0ff */
[----:B------:R-:W1:Y:S04]  /*10fb0*/  LDSM.16.M88.4 R48, [R200] ;  /* 0x00000000c830783b */ /* 0x000e680000000200 */
[----:B------:R-:W1:Y:S04]  /*10fc0*/  LDSM.16.M88.4 R52, [R208] ;  /* 0x00000000d034783b */ /* 0x000e680000000200 */
[----:B------:R-:W1:Y:S04]  /*10fd0*/  LDSM.16.M88.4 R64, [R207] ;  /* 0x00000000cf40783b */ /* 0x000e680000000200 */
[----:B------:R-:W-:Y:S01]  /*10fe0*/  @!PT LDS RZ, [RZ] ;  /* 0x00000000fffff984 */ /* 0x000fe20000000800 */
[----:B------:R-:W-:Y:S01]  /*10ff0*/  @!PT LDS RZ, [RZ] ;  /* 0x00000000fffff984 */ /* 0x000fe20000000800 */
[----:B------:R-:W-:Y:S01]  /*11000*/  @!PT LDS RZ, [RZ] ;  /* 0x00000000fffff984 */ /* 0x000fe20000000800 */
[----:B------:R1:W-:Y:S01]  /*11010*/  LDGSTS.E.BYPASS.LTC128B.128 [R210+0x1880], [R20.64], !P1 ;  /* 0x0188000014d27fae */ /* 0x0003e2000c901d48 */
[----:B------:R-:W-:-:S03]  /*11020*/  ISETP.GE.AND P1, PT, R252, c[0x0][0x1d4], PT ;  /* 0x00007500fc007a0c */ /* 0x000fc60003f26270 */
[----:B------:R2:W-:Y:S02]  /*11030*/  STL [R1+0x38], R5 ;  /* 0x0000380501007387 */ /* 0x0005e40000100800 */
[----:B--2---:R-:W-:Y:S01]  /*11040*/  IMAD.X R5, R3, 0x1, R235, P0 ;  /* 0x0000000103057824 */ /* 0x004fe200000e06eb */
[----:B------:R-:W-:-:S13]  /*11050*/  ISETP.LT.OR P0, PT, R0, 0x1, P1 ;  /* 0x000000010000780c */ /* 0x000fda0000f01670 */
[----:B------:R2:W-:Y:S01]  /*11060*/  LDGSTS.E.BYPASS.LTC128B.128 [R210+0x2480], [R4.64], !P0 ;  /* 0x0248000004d27fae */ /* 0x0005e2000c101d48 */
[----:B------:R-:W-:-:S05]  /*11070*/  IADD3 R2, P0, R2, R232, RZ ;  /* 0x000000e802027210 */ /* 0x000fca0007f1e0ff */
[----:B------:R-:W-:Y:S01]  /*11080*/  IMAD.X R3, R3, 0x1, R231, P0 ;  /* 0x0000000103037824 */ /* 0x000fe200000e06e7 */
[----:B------:R-:W-:-:S13]  /*11090*/  ISETP.LT.OR P0, PT, R0, 0x1, P2 ;  /* 0x000000010000780c */ /* 0x000fda0001701670 */
[----:B------:R2:W-:Y:S01]  /*110a0*/  LDGSTS.E.BYPASS.LTC128B.128 [R210+0x3080], [R2.64], !P0 ;  /* 0x0308000002d27fae */ /* 0x0005e2000c101d48 */
[----:B------:R-:W-:Y:S05]  /*110b0*/  @P4 BRA `(.L_x_980) ;  /* 0x0000012000004947 */ /* 0x000fea0003800000 */
[----:B-1-34-:R-:W-:Y:S05]  /*110c0*/  BRA.DIV ~URZ, `(.L_x_981) ;  /* 0x000161127f007947 */ /* 0x01afea000b800000 */
[----:B--2---:R1:W2:Y:S04]  /*110d0*/  SHFL.IDX PT, R4, R6, 0x1, 0x1c1f ;  /* 0x003c1f0006047f89 */ /* 0x0042a800000e0000 */
[----:B------:R1:W3:Y:S02]  /*110e0*/  SHFL.IDX PT, R2, R22, 0x1, 0x1c1f ;  /* 0x003c1f0016027f89 */ /* 0x0002e400000e0000 */
.L_x_1180:
[----:B-1-3--:R-:W-:Y:S02]  /*110f0*/  IADD3 R22, P0, R2, R234, RZ ;  /* 0x000000ea02167210 */ /* 0x00afe40007f1e0ff */
[----:B------:R-:W-:-:S03]  /*11100*/  ISETP.LT.OR P1, PT, R0, 0x21, P1 ;  /* 0x000000210000780c */ /* 0x000fc60000f21670 */
        /* <DEDUP_REMOVED lines=13> */
.L_x_980:
[----:B-1-34-:R-:W-:Y:S05]  /*111e0*/  BSYNC B0 ;  /* 0x0000000000007941 */ /* 0x01afea0003800000 */
.L_x_979:
[----:B------:R-:W0:Y:S01]  /*111f0*/  LDGDEPBAR ;  /* 0x00000000000079af */ /* 0x000e220000000000 */
[----:B------:R-:W-:Y:S01]  /*11200*/  WARPSYNC 0xffffffff ;  /* 0xffffffff00007948 */ /* 0x000fe20003800000 */
[-C--:B------:R-:W-:Y:S02]  /*11210*/  HMMA.16816.F32.BF16 R20, R16, R24.reuse, RZ ;  /* 0x000000181014723c */ /* 0x080fe400000418ff */
[----:B------:R-:W-:Y:S04]  /*11220*/  LDSM.16.M88.4 R56, [R171+0xc00] ;  /* 0x000c0000ab38783b */ /* 0x000fe80000000200 */
[----:B------:R-:W1:Y:S02]  /*11230*/  LDSM.16.M88.4 R40, [R198+0x2000] ;  /* 0x00200000c628783b */ /* 0x000e640000000200 */
[C---:B------:R-:W-:Y:S02]  /*11240*/  HMMA.16816.F32.BF16 R60, R12.reuse, R24, RZ ;  /* 0x000000180c3c723c */ /* 0x040fe400000418ff */
[----:B------:R-:W-:Y:S04]  /*11250*/  LDSM.16.M88.4 R44, [R206] ;  /* 0x00000000ce2c783b */ /* 0x000fe80000000200 */
[----:B--2---:R-:W2:Y:S01]  /*11260*/  LDL R2, [R1+0x20] ;  /* 0x0000200001027983 */ /* 0x004ea20000100800 */
[----:B------:R-:W-:Y:S01]  /*11270*/  BSSY B1, `(.L_x_982) ;  /* 0x0000115000017945 */ /* 0x000fe20003800000 */
        /* <DEDUP_REMOVED lines=8> */
[C---:B------:R-:W-:Y:S08]  /*11300*/  HMMA.16816.F32.BF16 R72, R16.reuse, R32, RZ ;  /* 0x000000201048723c */ /* 0x040ff000000418ff */
[C---:B------:R-:W-:Y:S08]  /*11310*/  HMMA.16816.F32.BF16 R24, R16.reuse, R26, RZ ;  /* 0x0000001a1018723c */ /* 0x040ff000000418ff */
[C---:B------:R-:W-:Y:S01]  /*11320*/  HMMA.16816.F32.BF16 R84, R16.reuse, R34, RZ ;  /* 0x000000221054723c */ /* 0x040fe200000418ff */
[----:B------:R-:W3:Y:S07]  /*11330*/  LDSM.16.M88.4 R32, [R198+0x3000] ;  /* 0x00300000c620783b */ /* 0x000eee0000000200 */
[----:B------:R-:W-:Y:S01]  /*11340*/  HMMA.16816.F32.BF16 R100, R16, R30, RZ ;  /* 0x0000001e1064723c */ /* 0x000fe200000418ff */
[----:B------:R-:W4:Y:S04]  /*11350*/  LDSM.16.M88.4 R28, [R199+0x2000] ;  /* 0x00200000c71c783b */ /* 0x000f280000000200 */
[----:B------:R-:W-:Y:S03]  /*11360*/  LDSM.16.M88.4 R16, [R198+0x5000] ;  /* 0x00500000c610783b */ /* 0x000fe60000000200 */
[----:B------:R-:W-:Y:S08]  /*11370*/  HMMA.16816.F32.BF16 R60, R8, R48, R60 ;  /* 0x00000030083c723c */ /* 0x000ff0000004183c */
[----:B-1----:R-:W-:Y:S08]  /*11380*/  HMMA.16816.F32.BF16 R12, R40, R56, R12 ;  /* 0x00000038280c723c */ /* 0x002ff0000004180c */
[----:B------:R-:W-:Y:S08]  /*11390*/  HMMA.16816.F32.BF16 R116, R36, R64, R68 ;  /* 0x000000402474723c */ /* 0x000ff00000041844 */
[C---:B------:R-:W-:Y:S08]  /*113a0*/  HMMA.16816.F32.BF16 R104, R8.reuse, R52, R92 ;  /* 0x000000340868723c */ /* 0x040ff0000004185c */
[----:B------:R-:W-:Y:S08]  /*113b0*/  HMMA.16816.F32.BF16 R120, R8, R64, R80 ;  /* 0x000000400878723c */ /* 0x000ff00000041850 */
[----:B------:R-:W-:Y:S01]  /*113c0*/  HMMA.16816.F32.BF16 R68, R36, R50, R24 ;  /* 0x000000322444723c */ /* 0x000fe20000041818 */
[----:B------:R-:W1:Y:S07]  /*113d0*/  LDSM.16.M88.4 R24, [R199+0x3000] ;  /* 0x00300000c718783b */ /* 0x000e6e0000000200 */
[----:B------:R-:W-:Y:S08]  /*113e0*/  HMMA.16816.F32.BF16 R112, R8, R54, R88 ;  /* 0x000000360870723c */ /* 0x000ff00000041858 */
[C---:B------:R-:W-:Y:S08]  /*113f0*/  HMMA.16816.F32.BF16 R80, R36.reuse, R52, R72 ;  /* 0x000000342450723c */ /* 0x040ff00000041848 */
[----:B------:R-:W-:Y:S01]  /*11400*/  HMMA.16816.F32.BF16 R92, R36, R54, R84 ;  /* 0x00000036245c723c */ /* 0x000fe20000041854 */
[----:B------:R-:W5:Y:S07]  /*11410*/  LDSM.16.M88.4 R52, [R171+0x1800] ;  /* 0x00180000ab34783b */ /* 0x000f6e0000000200 */
[----:B------:R-:W-:Y:S08]  /*11420*/  HMMA.16816.F32.BF16 R96, R8, R50, R96 ;  /* 0x000000320860723c */ /* 0x000ff00000041860 */
[----:B---3--:R-:W-:Y:S08]  /*11430*/  HMMA.16816.F32.BF16 R60, R32, R56, R60 ;  /* 0x00000038203c723c */ /* 0x008ff0000004183c */
[----:B----4-:R-:W-:Y:S01]  /*11440*/  HMMA.16816.F32.BF16 R48, R28, R44, R12 ;  /* 0x0000002c1c30723c */ /* 0x010fe2000004180c */
[----:B------:R-:W-:Y:S07]  /*11450*/  LDSM.16.M88.4 R12, [R199+0x4000] ;  /* 0x00400000c70c783b */ /* 0x000fee0000000200 */
[-C--:B------:R-:W-:Y:S01]  /*11460*/  HMMA.16816.F32.BF16 R100, R36, R66.reuse, R100 ;  /* 0x000000422464723c */ /* 0x080fe20000041864 */
[----:B------:R-:W3:Y:S07]  /*11470*/  LDSM.16.M88.4 R36, [R203] ;  /* 0x00000000cb24783b */ /* 0x000eee0000000200 */
[----:B------:R-:W-:Y:S01]  /*11480*/  HMMA.16816.F32.BF16 R124, R8, R66, R76 ;  /* 0x00000042087c723c */ /* 0x000fe2000004184c */
[----:B------:R-:W-:Y:S07]  /*11490*/  LDSM.16.M88.4 R8, [R199+0x5000] ;  /* 0x00500000c708783b */ /* 0x000fee0000000200 */
[----:B-1----:R-:W-:Y:S08]  /*114a0*/  HMMA.16816.F32.BF16 R60, R24, R44, R60 ;  /* 0x0000002c183c723c */ /* 0x002ff0000004183c */
[----:B------:R-:W-:Y:S08]  /*114b0*/  HMMA.16816.F32.BF16 R68, R40, R58, R68 ;  /* 0x0000003a2844723c */ /* 0x000ff00000041844 */
[----:B-----5:R-:W-:Y:S01]  /*114c0*/  HMMA.16816.F32.BF16 R64, R20, R52, R48 ;  /* 0x000000341440723c */ /* 0x020fe20000041830 */
[----:B------:R-:W1:Y:S07]  /*114d0*/  LDSM.16.M88.4 R48, [R171+0x1000] ;  /* 0x00100000ab30783b */ /* 0x000e6e0000000200 */
[----:B------:R-:W-:Y:S08]  /*114e0*/  HMMA.16816.F32.BF16 R72, R32, R58, R96 ;  /* 0x0000003a2048723c */ /* 0x000ff00000041860 */
[----:B------:R-:W-:Y:S08]  /*114f0*/  HMMA.16816.F32.BF16 R56, R16, R52, R60 ;  /* 0x000000341038723c */ /* 0x000ff0000004183c */
[----:B------:R-:W-:Y:S08]  /*11500*/  HMMA.16816.F32.BF16 R60, R28, R46, R68 ;  /* 0x0000002e1c3c723c */ /* 0x000ff00000041844 */
[----:B---3--:R-:W-:Y:S01]  /*11510*/  HMMA.16816.F32.BF16 R76, R12, R36, R64 ;  /* 0x000000240c4c723c */ /* 0x008fe20000041840 */
[----:B------:R-:W3:Y:S07]  /*11520*/  LDSM.16.M88.4 R64, [R205] ;  /* 0x00000000cd40783b */ /* 0x000eee0000000200 */
[----:B------:R-:W-:Y:S01]  /*11530*/  HMMA.16816.F32.BF16 R68, R24, R46, R72 ;  /* 0x0000002e1844723c */ /* 0x000fe20000041848 */
[----:B------:R-:W4:Y:S07]  /*11540*/  LDSM.16.M88.4 R44, [R171+0x1c00] ;  /* 0x001c0000ab2c783b */ /* 0x000f2e0000000200 */
[----:B-1----:R-:W-:Y:S08]  /*11550*/  HMMA.16816.F32.BF16 R72, R40, R48, R80 ;  /* 0x000000302848723c */ /* 0x002ff00000041850 */
[----:B------:R-:W-:Y:S01]  /*11560*/  HMMA.16816.F32.BF16 R60, R20, R54, R60 ;  /* 0x00000036143c723c */ /* 0x000fe2000004183c */
[----:B------:R-:W-:-:S04]  /*11570*/  FMUL.FTZ R0, R76, c[0x0][0x320] ;  /* 0x0000c8004c007a20 */ /* 0x000fc80000410000 */
[----:B------:R1:W1:Y:S03]  /*11580*/  MUFU.TANH R109, R0 ;  /* 0x00000000006d7308 */ /* 0x0002660000002400 */
[----:B------:R-:W-:Y:S08]  /*11590*/  HMMA.16816.F32.BF16 R84, R8, R36, R56 ;  /* 0x000000240854723c */ /* 0x000ff00000041838 */
[----:B------:R-:W-:Y:S01]  /*115a0*/  HMMA.16816.F32.BF16 R56, R32, R48, R104 ;  /* 0x000000302038723c */ /* 0x000fe20000041868 */
[----:B-1----:R-:W-:-:S07]  /*115b0*/  FMUL.FTZ R0, R77, c[0x0][0x320] ;  /* 0x0000c8004d007a20 */ /* 0x002fce0000410000 */
[----:B------:R-:W-:Y:S01]  /*115c0*/  HMMA.16816.F32.BF16 R68, R16, R54, R68 ;  /* 0x000000361044723c */ /* 0x000fe20000041844 */
[----:B------:R1:W1:Y:S01]  /*115d0*/  MUFU.TANH R105, R0 ;  /* 0x0000000000697308 */ /* 0x0002620000002400 */
[----:B--2---:R-:W-:-:S06]  /*115e0*/  ISETP.GT.AND P0, PT, R134, R2, PT ;  /* 0x000000028600720c */ /* 0x004fcc0003f04270 */
[----:B---3--:R-:W-:Y:S08]  /*115f0*/  HMMA.16816.F32.BF16 R72, R28, R64, R72 ;  /* 0x000000401c48723c */ /* 0x008ff00000041848 */
[----:B------:R-:W-:Y:S01]  /*11600*/  HMMA.16816.F32.BF16 R80, R12, R38, R60 ;  /* 0x000000260c50723c */ /* 0x000fe2000004183c */
[----:B-1----:R-:W-:Y:S01]  /*11610*/  FMUL.FTZ R0, R78, c[0x0][0x320] ;  /* 0x0000c8004e007a20 */ /* 0x002fe20000410000 */
[----:B------:R-:W-:Y:S03]  /*11620*/  LDSM.16.M88.4 R60, [R202] ;  /* 0x00000000ca3c783b */ /* 0x000fe60000000200 */
[----:B------:R1:W2:Y:S03]  /*11630*/  MUFU.TANH R129, R0 ;  /* 0x0000000000817308 */ /* 0x0002a60000002400 */
[----:B------:R-:W-:Y:S01]  /*11640*/  HMMA.16816.F32.BF16 R52, R24, R64, R56 ;  /* 0x000000401834723c */ /* 0x000fe20000041838 */
[----:B------:R-:W3:Y:S07]  /*11650*/  LDSM.16.M88.4 R56, [R171+0x1400] ;  /* 0x00140000ab38783b */ /* 0x000eee0000000200 */
[----:B------:R-:W-:Y:S01]  /*11660*/  HMMA.16816.F32.BF16 R88, R8, R38, R68 ;  /* 0x000000260858723c */ /* 0x000fe20000041844 */
[----:B-1----:R-:W-:-:S07]  /*11670*/  FMUL.FTZ R0, R79, c[0x0][0x320] ;  /* 0x0000c8004f007a20 */ /* 0x002fce0000410000 */
[----:B------:R-:W-:Y:S01]  /*11680*/  HMMA.16816.F32.BF16 R68, R40, R50, R92 ;  /* 0x000000322844723c */ /* 0x000fe2000004185c */
[----:B------:R1:W1:Y:S07]  /*11690*/  MUFU.TANH R106, R0 ;  /* 0x00000000006a7308 */ /* 0x00026e0000002400 */
[----:B----4-:R-:W-:Y:S08]  /*116a0*/  HMMA.16816.F32.BF16 R72, R20, R44, R72 ;  /* 0x0000002c1448723c */ /* 0x010ff00000041848 */
[----:B------:R-:W-:Y:S01]  /*116b0*/  HMMA.16816.F32.BF16 R76, R32, R50, R112 ;  /* 0x00000032204c723c */ /* 0x000fe20000041870 */
[----:B-1----:R-:W-:-:S04]  /*116c0*/  FMUL.FTZ R0, R84, c[0x0][0x320] ;  /* 0x0000c80054007a20 */ /* 0x002fc80000410000 */
[----:B------:R1:W4:Y:S03]  /*116d0*/  MUFU.TANH R130, R0 ;  /* 0x0000000000827308 */ /* 0x0003260000002400 */
[----:B------:R-:W-:Y:S01]  /*116e0*/  HMMA.16816.F32.BF16 R36, R16, R44, R52 ;  /* 0x0000002c1024723c */ /* 0x000fe20000041834 */
[----:B------:R-:W5:Y:S07]  /*116f0*/  LDSM.16.M88.4 R52, [R204] ;  /* 0x00000000cc34783b */ /* 0x000f6e0000000200 */
[----:B------:R-:W-:Y:S01]  /*11700*/  HMMA.16816.F32.BF16 R48, R28, R66, R68 ;  /* 0x000000421c30723c */ /* 0x000fe20000041844 */
[----:B-1----:R-:W-:-:S07]  /*11710*/  FMUL.FTZ R0, R85, c[0x0][0x320] ;  /* 0x0000c80055007a20 */ /* 0x002fce0000410000 */
[----:B------:R-:W-:Y:S01]  /*11720*/  HMMA.16816.F32.BF16 R68, R24, R66, R76 ;  /* 0x000000421844723c */ /* 0x000fe2000004184c */
[----:B------:R1:W1:Y:S07]  /*11730*/  MUFU.TANH R107, R0 ;  /* 0x00000000006b7308 */ /* 0x00026e0000002400 */
[C---:B---3--:R-:W-:Y:S08]  /*11740*/  HMMA.16816.F32.BF16 R64, R40.reuse, R56, R116 ;  /* 0x000000382840723c */ /* 0x048ff00000041874 */
[----:B------:R-:W-:Y:S01]  /*11750*/  HMMA.16816.F32.BF16 R40, R40, R58, R100 ;  /* 0x0000003a2828723c */ /* 0x000fe20000041864 */
[----:B-1----:R-:W-:-:S04]  /*11760*/  FMUL.FTZ R0, R86, c[0x0][0x320] ;  /* 0x0000c80056007a20 */ /* 0x002fc80000410000 */
[----:B------:R1:W3:Y:S03]  /*11770*/  MUFU.TANH R131, R0 ;  /* 0x0000000000837308 */ /* 0x0002e60000002400 */
[----:B------:R-:W-:Y:S01]  /*11780*/  HMMA.16816.F32.BF16 R68, R16, R46, R68 ;  /* 0x0000002e1044723c */ /* 0x000fe20000041844 */
[----:B-1----:R-:W-:-:S07]  /*11790*/  FMUL.FTZ R0, R87, c[0x0][0x320] ;  /* 0x0000c80057007a20 */ /* 0x002fce0000410000 */
[----:B------:R-:W-:Y:S01]  /*117a0*/  HMMA.16816.F32.BF16 R84, R8, R60, R36 ;  /* 0x0000003c0854723c */ /* 0x000fe20000041824 */
[----:B------:R1:W1:Y:S07]  /*117b0*/  MUFU.TANH R128, R0 ;  /* 0x0000000000807308 */ /* 0x00026e0000002400 */
[----:B------:R-:W-:Y:S01]  /*117c0*/  HMMA.16816.F32.BF16 R36, R20, R46, R48 ;  /* 0x0000002e1424723c */ /* 0x000fe20000041830 */
[----:B------:R-:W2:Y:S07]  /*117d0*/  LDSM.16.M88.4 R48, [R171+0x2000] ;  /* 0x00200000ab30783b */ /* 0x000eae0000000200 */
[----:B-----5:R-:W-:Y:S01]  /*117e0*/  HMMA.16816.F32.BF16 R44, R28, R52, R64 ;  /* 0x000000341c2c723c */ /* 0x020fe20000041840 */
[----:B-1----:R-:W-:-:S04]  /*117f0*/  FMUL.FTZ R0, R80, c[0x0][0x320] ;  /* 0x0000c80050007a20 */ /* 0x002fc80000410000 */
[----:B------:R1:W1:Y:S03]  /*11800*/  MUFU.TANH R94, R0 ;  /* 0x00000000005e7308 */ /* 0x0002660000002400 */
[-C--:B------:R-:W-:Y:S08]  /*11810*/  HMMA.16816.F32.BF16 R68, R8, R62.reuse, R68 ;  /* 0x0000003e0844723c */ /* 0x080ff00000041844 */
[----:B------:R-:W-:Y:S01]  /*11820*/  HMMA.16816.F32.BF16 R76, R12, R62, R36 ;  /* 0x0000003e0c4c723c */ /* 0x000fe20000041824 */
[----:B------:R-:W5:Y:S01]  /*11830*/  LDSM.16.M88.4 R36, [R201] ;  /* 0x00000000c924783b */ /* 0x000f620000000200 */
[----:B------:R-:W-:-:S04]  /*11840*/  DEPBAR.LE SB0, 0x0 ;  /* 0x000080000000791a */ /* 0x000fc80000000000 */
[----:B-1----:R-:W-:Y:S02]  /*11850*/  FMUL.FTZ R0, R81, c[0x0][0x320] ;  /* 0x0000c80051007a20 */ /* 0x002fe40000410000 */
[----:B------:R-:W-:Y:S02]  /*11860*/  HMMA.16816.F32.BF16 R28, R28, R54, R40 ;  /* 0x000000361c1c723c */ /* 0x000fe40000041828 */
[----:B------:R1:W1:Y:S06]  /*11870*/  MUFU.TANH R93, R0 ;  /* 0x00000000005d7308 */ /* 0x00026c0000002400 */
[----:B--2---:R-:W-:Y:S01]  /*11880*/  HMMA.16816.F32.BF16 R44, R20, R48, R44 ;  /* 0x00000030142c723c */ /* 0x004fe2000004182c */
[----:B-1----:R-:W-:-:S04]  /*11890*/  FMUL.FTZ R0, R82, c[0x0][0x320] ;  /* 0x0000c80052007a20 */ /* 0x002fc80000410000 */
[----:B------:R1:W2:Y:S11]  /*118a0*/  MUFU.TANH R96, R0 ;  /* 0x0000000000607308 */ /* 0x0002b60000002400 */
[----:B------:R-:W-:Y:S08]  /*118b0*/  HMMA.16816.F32.BF16 R20, R20, R50, R28 ;  /* 0x000000321414723c */ /* 0x000ff0000004181c */
[----:B-----5:R-:W-:Y:S01]  /*118c0*/  HMMA.16816.F32.BF16 R44, R12, R36, R44 ;  /* 0x000000240c2c723c */ /* 0x020fe2000004182c */
[----:B-1----:R-:W-:-:S07]  /*118d0*/  FMUL.FTZ R0, R83, c[0x0][0x320] ;  /* 0x0000c80053007a20 */ /* 0x002fce0000410000 */
[----:B------:R-:W-:Y:S01]  /*118e0*/  HMMA.16816.F32.BF16 R80, R12, R60, R72 ;  /* 0x0000003c0c50723c */ /* 0x000fe20000041848 */
[----:B------:R1:W1:Y:S07]  /*118f0*/  MUFU.TANH R95, R0 ;  /* 0x00000000005f7308 */ /* 0x00026e0000002400 */
[C---:B------:R-:W-:Y:S08]  /*11900*/  HMMA.16816.F32.BF16 R72, R32.reuse, R56, R120 ;  /* 0x000000382048723c */ /* 0x040ff00000041878 */
[----:B------:R-:W-:Y:S01]  /*11910*/  HMMA.16816.F32.BF16 R32, R32, R58, R124 ;  /* 0x0000003a2020723c */ /* 0x000fe2000004187c */
[----:B-1----:R-:W-:-:S04]  /*11920*/  FMUL.FTZ R0, R88, c[0x0][0x320] ;  /* 0x0000c80058007a20 */ /* 0x002fc80000410000 */
[----:B------:R1:W1:Y:S03]  /*11930*/  MUFU.TANH R98, R0 ;  /* 0x0000000000627308 */ /* 0x0002660000002400 */
[----:B------:R-:W-:Y:S08]  /*11940*/  HMMA.16816.F32.BF16 R12, R12, R38, R20 ;  /* 0x000000260c0c723c */ /* 0x000ff00000041814 */
[----:B------:R-:W-:Y:S01]  /*11950*/  HMMA.16816.F32.BF16 R64, R24, R52, R72 ;  /* 0x000000341840723c */ /* 0x000fe20000041848 */
[----:B-1----:R-:W-:-:S07]  /*11960*/  FMUL.FTZ R0, R89, c[0x0][0x320] ;  /* 0x0000c80059007a20 */ /* 0x002fce0000410000 */
[----:B------:R-:W-:Y:S01]  /*11970*/  HMMA.16816.F32.BF16 R52, R24, R54, R32 ;  /* 0x000000361834723c */ /* 0x000fe20000041820 */
[----:B------:R1:W1:Y:S11]  /*11980*/  MUFU.TANH R97, R0 ;  /* 0x0000000000617308 */ /* 0x0002760000002400 */
[----:B------:R-:W-:Y:S04]  /*11990*/  @!UPT UIADD3 URZ, URZ, URZ, URZ ;  /* 0x0000003f3f3ff290 */ /* 0x000fe8000fffe03f */
[----:B------:R-:W-:Y:S01]  /*119a0*/  HMMA.16816.F32.BF16 R40, R16, R48, R64 ;  /* 0x000000301028723c */ /* 0x000fe20000041840 */
[----:B-1----:R-:W-:-:S04]  /*119b0*/  FMUL.FTZ R0, R90, c[0x0][0x320] ;  /* 0x0000c8005a007a20 */ /* 0x002fc80000410000 */
[----:B------:R1:W1:Y:S03]  /*119c0*/  MUFU.TANH R104, R0 ;  /* 0x0000000000687308 */ /* 0x0002660000002400 */
[----:B------:R-:W-:Y:S01]  /*119d0*/  HMMA.16816.F32.BF16 R16, R16, R50, R52 ;  /* 0x000000321010723c */ /* 0x000fe20000041834 */
[----:B-1----:R-:W-:Y:S11]  /*119e0*/  FMUL.FTZ R0, R91, c[0x0][0x320] ;  /* 0x0000c8005b007a20 */ /* 0x002ff60000410000 */
[----:B------:R-:W-:Y:S04]  /*119f0*/  @!UPT UIADD3 URZ, URZ, URZ, URZ ;  /* 0x0000003f3f3ff290 */ /* 0x000fe8000fffe03f */
[C---:B------:R-:W-:Y:S01]  /*11a00*/  HMMA.16816.F32.BF16 R24, R8.reuse, R36, R40 ;  /* 0x000000240818723c */ /* 0x040fe20000041828 */
[----:B------:R1:W1:Y:S07]  /*11a10*/  MUFU.TANH R99, R0 ;  /* 0x0000000000637308 */ /* 0x00026e0000002400 */
        /* <DEDUP_REMOVED lines=68> */
[----:B------:R-:W2:Y:S04]  /*11e60*/  LDL R3, [R1+0x28] ;  /* 0x0000280001037983 */ /* 0x000ea80000100800 */
[----:B------:R-:W3:Y:S01]  /*11e70*/  LDL.64 R142, [R1+0x48] ;  /* 0x00004800018e7983 */ /* 0x000ee20000100a00 */
[----:B------:R-:W-:-:S03]  /*11e80*/  IMAD.MOV.U32 R5, RZ, RZ, c[0x0][0x2b8] ;  /* 0x0000ae00ff057624 */ /* 0x000fc600078e00ff */
[----:B------:R-:W4:Y:S02]  /*11e90*/  LDL R4, [R1+0x54] ;  /* 0x0000540001047983 */ /* 0x000f240000100800 */
[----:B------:R-:W-:Y:S01]  /*11ea0*/  ISETP.NE.AND P2, PT, R5, 0x1, PT ;  /* 0x000000010500780c */ /* 0x000fe20003f45270 */
[----:B------:R-:W-:Y:S01]  /*11eb0*/  IMAD.MOV.U32 R220, RZ, RZ, RZ ;  /* 0x000000ffffdc7224 */ /* 0x000fe200078e00ff */
[----:B------:R-:W5:Y:S04]  /*11ec0*/  LDL.64 R140, [R1+0x40] ;  /* 0x00004000018c7983 */ /* 0x000f680000100a00 */
[----:B------:R-:W3:Y:S01]  /*11ed0*/  LDL R6, [R1+0x50] ;  /* 0x0000500001067983 */ /* 0x000ee20000100800 */
[C---:B--2---:R-:W-:Y:S02]  /*11ee0*/  IADD3 R2, R3.reuse, R133, R2 ;  /* 0x0000008503027210 */ /* 0x044fe40007ffe002 */
[----:B------:R-:W-:-:S02]  /*11ef0*/  ISETP.GT.AND P1, PT, R3, 0x2f, PT ;  /* 0x0000002f0300780c */ /* 0x000fc40003f24270 */
[----:B------:R-:W-:-:S05]  /*11f00*/  IADD3 R2, R2, -0x30, RZ ;  /* 0xffffffd002027810 */ /* 0x000fca0007ffe0ff */
[----:B------:R-:W-:-:S04]  /*11f10*/  @P2 IMAD.HI.U32 R3, R2, c[0x0][0x2bc], RZ ;  /* 0x0000af0002032a27 */ /* 0x000fc800078e00ff */
[----:B-1----:R-:W-:Y:S01]  /*11f20*/  IMAD.MOV.U32 R0, RZ, RZ, R2 ;  /* 0x000000ffff007224 */ /* 0x002fe200078e0002 */
[----:B------:R-:W-:-:S04]  /*11f30*/  @P2 SHF.R.U32.HI R0, RZ, c[0x0][0x2c0], R3 ;  /* 0x0000b000ff002a19 */ /* 0x000fc80000011603 */
[----:B---3--:R-:W-:-:S04]  /*11f40*/  @!P1 IADD3 R3, P0, R0, R142, RZ ;  /* 0x0000008e00039210 */ /* 0x008fc80007f1e0ff */
[----:B----4-:R-:W-:Y:S02]  /*11f50*/  @!P1 LEA.HI.X.SX32 R5, R0, R4, 0x1, P0 ;  /* 0x0000000400059211 */ /* 0x010fe400000f0eff */
[----:B------:R-:W-:-:S04]  /*11f60*/  @!P1 LEA R4, P0, R3, c[0x0][0x2a0], 0x2 ;  /* 0x0000a80003049a11 */ /* 0x000fc800078010ff */
[----:B------:R-:W-:-:S05]  /*11f70*/  @!P1 LEA.HI.X R5, R3, c[0x0][0x2a4], R5, 0x2, P0 ;  /* 0x0000a90003059a11 */ /* 0x000fca00000f1405 */
[----:B------:R-:W2:Y:S01]  /*11f80*/  @!P1 LDG.E R220, [R4.64] ;  /* 0x0000000804dc9981 */ /* 0x000ea2000c1e1900 */
[----:B------:R-:W-:-:S03]  /*11f90*/  IMAD.MOV R0, RZ, RZ, -R0 ;  /* 0x000000ffff007224 */ /* 0x000fc600078e0a00 */
[----:B------:R-:W1:Y:S01]  /*11fa0*/  S2R R142, SR_TID.X ;  /* 0x00000000008e7919 */ /* 0x000e620000002100 */
[----:B------:R-:W-:-:S04]  /*11fb0*/  IMAD R222, R0, c[0x0][0x2b8], R2 ;  /* 0x0000ae0000de7a24 */ /* 0x000fc800078e0202 */
[----:B------:R-:W-:Y:S01]  /*11fc0*/  IMAD.WIDE.U32 R2, R222, c[0x0][0x1e0], RZ ;  /* 0x00007800de027a25 */ /* 0x000fe200078e00ff */
[----:B------:R-:W-:-:S05]  /*11fd0*/  SHF.R.S32.HI R0, RZ, 0x1f, R222 ;  /* 0x0000001fff007819 */ /* 0x000fca00000114de */
[----:B------:R-:W-:-:S04]  /*11fe0*/  IMAD R0, R0, c[0x0][0x1e0], RZ ;  /* 0x0000780000007a24 */ /* 0x000fc800078e02ff */
[----:B------:R-:W-:-:S04]  /*11ff0*/  IMAD R0, R222, c[0x0][0x1e4], R0 ;  /* 0x00007900de007a24 */ /* 0x000fc800078e0200 */
[----:B------:R-:W-:Y:S01]  /*12000*/  IMAD.IADD R3, R3, 0x1, R0 ;  /* 0x0000000103037824 */ /* 0x000fe200078e0200 */
[----:B-1----:R-:W-:-:S04]  /*12010*/  SHF.R.S32.HI R135, RZ, 0x1f, R142 ;  /* 0x0000001fff877819 */ /* 0x002fc8000001148e */
[----:B------:R-:W-:-:S04]  /*12020*/  LEA.HI R135, R135, R142, RZ, 0x2 ;  /* 0x0000008e87877211 */ /* 0x000fc800078f10ff */
[----:B------:R-:W-:-:S04]  /*12030*/  SHF.R.S32.HI R135, RZ, 0x2, R135 ;  /* 0x00000002ff877819 */ /* 0x000fc80000011487 */
[----:B------:R-:W-:-:S04]  /*12040*/  IADD3 R10, -R135, 0x30, RZ ;  /* 0x00000030870a7810 */ /* 0x000fc80007ffe1ff */
[----:B------:R-:W-:Y:S02]  /*12050*/  ISETP.GE.AND P1, PT, R10, 0x1, PT ;  /* 0x000000010a00780c */ /* 0x000fe40003f26270 */
[----:B--2---:R-:W-:Y:S01]  /*12060*/  SHF.R.S32.HI R0, RZ, 0x1f, R220 ;  /* 0x0000001fff007819 */ /* 0x004fe200000114dc */
[----:B------:R-:W-:-:S04]  /*12070*/  IMAD.WIDE.U32 R2, R220, c[0x0][0x1f0], R2 ;  /* 0x00007c00dc027a25 */ /* 0x000fc800078e0002 */
[----:B------:R-:W-:-:S04]  /*12080*/  IMAD R0, R0, c[0x0][0x1f0], RZ ;  /* 0x00007c0000007a24 */ /* 0x000fc800078e02ff */
[----:B------:R-:W-:Y:S01]  /*12090*/  IMAD R4, R220, c[0x0][0x1f4], R0 ;  /* 0x00007d00dc047a24 */ /* 0x000fe200078e0200 */
[----:B-----5:R-:W-:-:S04]  /*120a0*/  IADD3 R0, P0, R140, R2, RZ ;  /* 0x000000028c007210 */ /* 0x020fc80007f1e0ff */
[----:B------:R-:W-:Y:S02]  /*120b0*/  IADD3.X R2, R6, R3, R4, P0, !PT ;  /* 0x0000000306027210 */ /* 0x000fe400007fe404 */
[----:B------:R-:W-:-:S04]  /*120c0*/  LEA R6, P0, R0, c[0x0][0x1c8], 0x1 ;  /* 0x0000720000067a11 */ /* 0x000fc800078008ff */
[----:B------:R-:W-:Y:S01]  /*120d0*/  LEA.HI.X R5, R0, c[0x0][0x1cc], R2, 0x1, P0 ;  /* 0x0000730000057a11 */ /* 0x000fe200000f0c02 */
[----:B------:R-:W-:Y:S06]  /*120e0*/  BRA.DIV ~URZ, `(.L_x_984) ;  /* 0x000151c27f007947 */ /* 0x000fec000b800000 */
[----:B------:R1:W2:Y:S02]  /*120f0*/  SHFL.IDX PT, R4, R5, RZ, 0x1c1f ;  /* 0x001c1fff05047589 */ /* 0x0002a400000e0000 */
.L_x_1181:
[----:B------:R-:W-:Y:S05]  /*12100*/  BRA.DIV ~URZ, `(.L_x_985) ;  /* 0x000152127f007947 */ /* 0x000fea000b800000 */
[----:B------:R3:W4:Y:S02]  /*12110*/  SHFL.IDX PT, R0, R6, RZ, 0x1c1f ;  /* 0x001c1fff06007589 */ /* 0x00072400000e0000 */
.L_x_1182:
[----:B------:R-:W-:Y:S01]  /*12120*/  BSSY B0, `(.L_x_986) ;  /* 0x0000013000007945 */ /* 0x000fe20003800000 */
[----:B------:R-:W-:Y:S05]  /*12130*/  @!P1 BRA `(.L_x_987) ;  /* 0x0000011000009947 */ /* 0x000fea0003800000 */
[----:B------:R-:W5:Y:S04]  /*12140*/  LDL.64 R2, [R1] ;  /* 0x0000000001027983 */ /* 0x000f680000100a00 */
[----:B---3--:R-:W3:Y:S01]  /*12150*/  LDL R11, [R1+0x8] ;  /* 0x00000800010b7983 */ /* 0x008ee20000100800 */
[----:B-----5:R-:W-:Y:S02]  /*12160*/  ISETP.GE.AND P0, PT, R2, c[0x0][0x1d4], PT ;  /* 0x0000750002007a0c */ /* 0x020fe40003f06270 */
[----:B----4-:R-:W-:-:S05]  /*12170*/  IADD3 R2, P1, R0, R234, RZ ;  /* 0x000000ea00027210 */ /* 0x010fca0007f3e0ff */
[----:B--2---:R-:W-:Y:S01]  /*12180*/  IMAD.X R3, R4, 0x1, R233, P1 ;  /* 0x0000000104037824 */ /* 0x004fe200008e06e9 */
[----:B------:R-:W-:-:S05]  /*12190*/  IADD3 R8, P1, R0, R236, RZ ;  /* 0x000000ec00087210 */ /* 0x000fca0007f3e0ff */
        /* <DEDUP_REMOVED lines=9> */
[----:B---3--:R-:W-:-:S13]  /*12230*/  ISETP.GE.AND P0, PT, R11, c[0x0][0x1d4], PT ;  /* 0x000075000b007a0c */ /* 0x008fda0003f06270 */
[----:B------:R4:W-:Y:S02]  /*12240*/  LDGSTS.E.BYPASS.LTC128B.128 [R210+0x5480], [R2.64], !P0 ;  /* 0x0548000002d27fae */ /* 0x0009e4000c101d48 */
.L_x_987:
[----:B------:R-:W-:Y:S05]  /*12250*/  BSYNC B0 ;  /* 0x0000000000007941 */ /* 0x000fea0003800000 */
.L_x_986:
[----:B------:R-:W-:Y:S01]  /*12260*/  ISETP.GE.AND P0, PT, R10, 0x21, PT ;  /* 0x000000210a00780c */ /* 0x000fe20003f06270 */
[----:B------:R-:W-:Y:S06]  /*12270*/  BRA.DIV ~URZ, `(.L_x_988) ;  /* 0x000151127f007947 */ /* 0x000fec000b800000 */
[----:B--2---:R2:W1:Y:S04]  /*12280*/  SHFL.IDX PT, R4, R5, 0x1, 0x1c1f ;  /* 0x003c1f0005047f89 */ /* 0x00446800000e0000 */
[----:B----4-:R2:W4:Y:S02]  /*12290*/  SHFL.IDX PT, R0, R6, 0x1, 0x1c1f ;  /* 0x003c1f0006007f89 */ /* 0x01052400000e0000 */
.L_x_1183:
[----:B------:R-:W-:Y:S05]  /*122a0*/  @!P0 BRA `(.L_x_983) ;  /* 0x0000011000008947 */ /* 0x000fea0003800000 */
[----:B------:R-:W5:Y:S04]  /*122b0*/  LDL.64 R2, [R1] ;  /* 0x0000000001027983 */ /* 0x000f680000100a00 */
[----:B-12---:R-:W2:Y:S01]  /*122c0*/  LDL R5, [R1+0x8] ;  /* 0x0000080001057983 */ /* 0x006ea20000100800 */
[----:B-----5:R-:W-:-:S02]  /*122d0*/  ISETP.GE.AND P0, PT, R2, c[0x0][0x1d4], PT ;  /* 0x0000750002007a0c */ /* 0x020fc40003f06270 */
[----:B----4-:R-:W-:-:S05]  /*122e0*/  IADD3 R2, P1, R0, R234, RZ ;  /* 0x000000ea00027210 */ /* 0x010fca0007f3e0ff */
[----:B------:R-:W-:Y:S01]  /*122f0*/  IMAD.X R3, R4, 0x1, R233, P1 ;  /* 0x0000000104037824 */ /* 0x000fe200008e06e9 */
        /* <DEDUP_REMOVED lines=10> */
[----:B--2---:R-:W-:-:S13]  /*123a0*/  ISETP.GE.AND P0, PT, R5, c[0x0][0x1d4], PT ;  /* 0x0000750005007a0c */ /* 0x004fda0003f06270 */
[----:B------:R4:W-:Y:S02]  /*123b0*/  LDGSTS.E.BYPASS.LTC128B.128 [R210+0x5c80], [R2.64], !P0 ;  /* 0x05c8000002d27fae */ /* 0x0009e4000c101d48 */
.L_x_983:
[----:B--234-:R-:W-:Y:S05]  /*123c0*/  BSYNC B1 ;  /* 0x0000000000017941 */ /* 0x01cfea0003800000 */
.L_x_982:
[----:B------:R-:W2:Y:S01]  /*123d0*/  LDL R2, [R1+0x58] ;  /* 0x0000580001027983 */ /* 0x000ea20000100800 */
[----:B------:R-:W-:-:S03]  /*123e0*/  IMAD.MOV.U32 R3, RZ, RZ, c[0x0][0x2c4] ;  /* 0x0000b100ff037624 */ /* 0x000fc600078e00ff */
[----:B-1----:R-:W2:Y:S02]  /*123f0*/  LDL R0, [R1+0x7c] ;  /* 0x00007c0001007983 */ /* 0x002ea40000100800 */
[----:B------:R-:W-:Y:S01]  /*12400*/  ISETP.NE.AND P0, PT, R3, 0x1, PT ;  /* 0x000000010300780c */ /* 0x000fe20003f05270 */
[----:B------:R-:W-:Y:S01]  /*12410*/  ULDC UR4, c[0x0][0x324] ;  /* 0x0000c90000047ab9 */ /* 0x000fe20000000800 */
[----:B------:R-:W0:Y:S01]  /*12420*/  LDGDEPBAR ;  /* 0x00000000000079af */ /* 0x000e220000000000 */
[----:B------:R-:W-:Y:S01]  /*12430*/  ULOP3.LUT UR4, URZ, UR4, URZ, 0x33, !UPT ;  /* 0x000000043f047292 */ /* 0x000fe2000f8e333f */
[----:B------:R-:W-:Y:S01]  /*12440*/  IMAD.IADD R8, R132, 0x1, -R251 ;  /* 0x0000000184087824 */ /* 0x000fe200078e0afb */
[C---:B------:R-:W-:Y:S01]  /*12450*/  IADD3 R9, -R251.reuse, R108, RZ ;  /* 0x0000006cfb097210 */ /* 0x040fe20007ffe1ff */
[----:B--2---:R-:W-:Y:S01]  /*12460*/  IMAD.IADD R0, R0, 0x1, R2 ;  /* 0x0000000100007824 */ /* 0x004fe200078e0202 */
[----:B------:R-:W-:-:S06]  /*12470*/  IADD3 R2, -R251, 0x1, R132 ;  /* 0x00000001fb027810 */ /* 0x000fcc0007ffe184 */
[----:B------:R-:W-:-:S04]  /*12480*/  @P0 IMAD.HI.U32 R3, R0, c[0x0][0x2c8], RZ ;  /* 0x0000b20000030a27 */ /* 0x000fc800078e00ff */
[----:B------:R-:W-:Y:S01]  /*12490*/  IMAD.MOV.U32 R4, RZ, RZ, R0 ;  /* 0x000000ffff047224 */ /* 0x000fe200078e0000 */
[----:B------:R-:W-:-:S04]  /*124a0*/  IADD3 R0, R2, -R249, RZ ;  /* 0x800000f902007210 */ /* 0x000fc80007ffe0ff */
[C---:B------:R-:W-:Y:S02]  /*124b0*/  IADD3 R6, R0.reuse, UR4, RZ ;  /* 0x0000000400067c10 */ /* 0x040fe4000fffe0ff */
[----:B------:R-:W-:Y:S02]  /*124c0*/  @P0 SHF.R.U32.HI R4, RZ, c[0x0][0x2cc], R3 ;  /* 0x0000b300ff040a19 */ /* 0x000fe40000011603 */
[----:B------:R-:W-:Y:S01]  /*124d0*/  IADD3 R5, R0, c[0x0][0x328], RZ ;  /* 0x0000ca0000057a10 */ /* 0x000fe20007ffe0ff */
[----:B------:R-:W-:Y:S05]  /*124e0*/  BRA.DIV ~URZ, `(.L_x_989) ;  /* 0x00014f727f007947 */ /* 0x000fea000b800000 */
[----:B------:R1:W2:Y:S02]  /*124f0*/  SHFL.IDX PT, R3, R4, RZ, 0x1c1f ;  /* 0x001c1fff04037589 */ /* 0x0002a400000e0000 */
.L_x_1184:
        /* <DEDUP_REMOVED lines=17> */
.L_x_992:
[----:B------:R-:W-:-:S04]  /*12610*/  MOV R10, 0x1 ;  /* 0x00000001000a7802 */ /* 0x000fc80000000f00 */
[----:B------:R-:W-:-:S13]  /*12620*/  ISETP.NE.AND P0, PT, R10, c[0x0][0x32c], PT ;  /* 0x0000cb000a007a0c */ /* 0x000fda0003f05270 */
[----:B------:R-:W-:-:S05]  /*12630*/  @P0 IMAD.HI.U32 R10, R3, c[0x0][0x330], RZ ;  /* 0x0000cc00030a0a27 */ /* 0x000fca00078e00ff */
[----:B------:R-:W-:Y:S02]  /*12640*/  @P0 SHF.R.U32.HI R3, RZ, c[0x0][0x334], R10 ;  /* 0x0000cd00ff030a19 */ /* 0x000fe4000001160a */
.L_x_993:
[----:B------:R-:W-:Y:S05]  /*12650*/  BSYNC B0 ;  /* 0x0000000000007941 */ /* 0x000fea0003800000 */
.L_x_991:
[----:B------:R-:W-:-:S05]  /*12660*/  IMAD R3, R3, c[0x0][0x32c], R9 ;  /* 0x0000cb0003037a24 */ /* 0x000fca00078e0209 */
[----:B------:R-:W-:Y:S02]  /*12670*/  IADD3 R10, R3, c[0x0][0x32c], RZ ;  /* 0x0000cb00030a7a10 */ /* 0x000fe40007ffe0ff */
[----:B------:R-:W-:Y:S02]  /*12680*/  IMNMX R0, R0, R3, !PT ;  /* 0x0000000300007217 */ /* 0x000fe40007800200 */
[----:B------:R-:W-:Y:S02]  /*12690*/  IMNMX R2, R2, R10, PT ;  /* 0x0000000a02027217 */ /* 0x000fe40003800200 */
.L_x_990:
[C---:B------:R-:W-:Y:S02]  /*126a0*/  ISETP.GE.AND P0, PT, R108.reuse, 0x2, PT ;  /* 0x000000026c00780c */ /* 0x040fe40003f06270 */
        /* <DEDUP_REMOVED lines=61> */
.L_x_1185:
        /* <DEDUP_REMOVED lines=17> */
.L_x_997:
[----:B------:R-:W-:-:S04]  /*12b90*/  MOV R10, 0x1 ;  /* 0x00000001000a7802 */ /* 0x000fc80000000f00 */
[----:B------:R-:W-:-:S13]  /*12ba0*/  ISETP.NE.AND P0, PT, R10, c[0x0][0x32c], PT ;  /* 0x0000cb000a007a0c */ /* 0x000fda0003f05270 */
[----:B------:R-:W-:-:S05]  /*12bb0*/  @P0 IMAD.HI.U32 R10, R3, c[0x0][0x330], RZ ;  /* 0x0000cc00030a0a27 */ /* 0x000fca00078e00ff */
[----:B------:R-:W-:Y:S02]  /*12bc0*/  @P0 SHF.R.U32.HI R3, RZ, c[0x0][0x334], R10 ;  /* 0x0000cd00ff030a19 */ /* 0x000fe4000001160a */
.L_x_998:
[----:B------:R-:W-:Y:S05]  /*12bd0*/  BSYNC B0 ;  /* 0x0000000000007941 */ /* 0x000fea0003800000 */
.L_x_996:
[----:B------:R-:W-:-:S05]  /*12be0*/  IMAD R3, R3, c[0x0][0x32c], R9 ;  /* 0x0000cb0003037a24 */ /* 0x000fca00078e0209 */
[----:B------:R-:W-:Y:S02]  /*12bf0*/  IADD3 R10, R3, c[0x0][0x32c], RZ ;  /* 0x0000cb00030a7a10 */ /* 0x000fe40007ffe0ff */
[----:B------:R-:W-:Y:S02]  /*12c00*/  IMNMX R0, R0, R3, !PT ;  /* 0x0000000300007217 */ /* 0x000fe40007800200 */
[----:B------:R-:W-:Y:S02]  /*12c10*/  IMNMX R2, R2, R10, PT ;  /* 0x0000000a02027217 */ /* 0x000fe40003800200 */
.L_x_995:
        /* <DEDUP_REMOVED lines=44> */
.L_x_1186:
        /* <DEDUP_REMOVED lines=17> */
.L_x_1002:
[----:B------:R-:W-:-:S04]  /*12ff0*/  MOV R10, 0x1 ;  /* 0x00000001000a7802 */ /* 0x000fc80000000f00 */
[----:B------:R-:W-:-:S13]  /*13000*/  ISETP.NE.AND P0, PT, R10, c[0x0][0x32c], PT ;  /* 0x0000cb000a007a0c */ /* 0x000fda0003f05270 */
[----:B------:R-:W-:-:S05]  /*13010*/  @P0 IMAD.HI.U32 R10, R3, c[0x0][0x330], RZ ;  /* 0x0000cc00030a0a27 */ /* 0x000fca00078e00ff */
[----:B------:R-:W-:Y:S02]  /*13020*/  @P0 SHF.R.U32.HI R3, RZ, c[0x0][0x334], R10 ;  /* 0x0000cd00ff030a19 */ /* 0x000fe4000001160a */
.L_x_1003:
[----:B------:R-:W-:Y:S05]  /*13030*/  BSYNC B0 ;  /* 0x0000000000007941 */ /* 0x000fea0003800000 */
.L_x_1001:
[----:B------:R-:W-:-:S05]  /*13040*/  IMAD R3, R3, c[0x0][0x32c], R9 ;  /* 0x0000cb0003037a24 */ /* 0x000fca00078e0209 */
[----:B------:R-:W-:Y:S02]  /*13050*/  IADD3 R10, R3, c[0x0][0x32c], RZ ;  /* 0x0000cb00030a7a10 */ /* 0x000fe40007ffe0ff */
[----:B------:R-:W-:Y:S02]  /*13060*/  IMNMX R0, R0, R3, !PT ;  /* 0x0000000300007217 */ /* 0x000fe40007800200 */
[----:B------:R-:W-:Y:S02]  /*13070*/  IMNMX R2, R2, R10, PT ;  /* 0x0000000a02027217 */ /* 0x000fe40003800200 */
.L_x_1000:
        /* <DEDUP_REMOVED lines=44> */
.L_x_1187:
        /* <DEDUP_REMOVED lines=10> */
[----:B--234-:R-:W-:Y:S01]  /*133e0*/  IMAD.MOV.U32 R4, RZ, RZ, 0x1 ;  /* 0x00000001ff047424 */ /* 0x01cfe200078e00ff */
[----:B------:R-:W-:-:S04]  /*133f0*/  LOP3.LUT R3, RZ, R3, RZ, 0x33, !PT ;  /* 0x00000003ff037212 */ /* 0x000fc800078e33ff */
[----:B------:R-:W-:-:S13]  /*13400*/  ISETP.NE.AND P0, PT, R4, c[0x0][0x32c], PT ;  /* 0x0000cb0004007a0c */ /* 0x000fda0003f05270 */
[----:B------:R-:W-:-:S05]  /*13410*/  @P0 IMAD.HI.U32 R4, R3, c[0x0][0x330], RZ ;  /* 0x0000cc0003040a27 */ /* 0x000fca00078e00ff */
[----:B------:R-:W-:-:S04]  /*13420*/  @P0 SHF.R.U32.HI R3, RZ, c[0x0][0x334], R4 ;  /* 0x0000cd00ff030a19 */ /* 0x000fc80000011604 */
[----:B------:R-:W-:Y:S01]  /*13430*/  LOP3.LUT R3, RZ, R3, RZ, 0x33, !PT ;  /* 0x00000003ff037212 */ /* 0x000fe200078e33ff */
[----:B------:R-:W-:Y:S05]  /*13440*/  BRA `(.L_x_1008) ;  /* 0x0000004000007947 */ /* 0x000fea0003800000 */
.L_x_1007:
[----:B--234-:R-:W-:-:S04]  /*13450*/  MOV R4, 0x1 ;  /* 0x0000000100047802 */ /* 0x01cfc80000000f00 */
[----:B------:R-:W-:-:S13]  /*13460*/  ISETP.NE.AND P0, PT, R4, c[0x0][0x32c], PT ;  /* 0x0000cb0004007a0c */ /* 0x000fda0003f05270 */
[----:B------:R-:W-:-:S05]  /*13470*/  @P0 IMAD.HI.U32 R4, R3, c[0x0][0x330], RZ ;  /* 0x0000cc0003040a27 */ /* 0x000fca00078e00ff */
[----:B------:R-:W-:Y:S02]  /*13480*/  @P0 SHF.R.U32.HI R3, RZ, c[0x0][0x334], R4 ;  /* 0x0000cd00ff030a19 */ /* 0x000fe40000011604 */
.L_x_1008:
[----:B------:R-:W-:Y:S05]  /*13490*/  BSYNC B0 ;  /* 0x0000000000007941 */ /* 0x000fea0003800000 */
.L_x_1006:
[----:B------:R-:W-:-:S05]  /*134a0*/  IMAD R3, R3, c[0x0][0x32c], R9 ;  /* 0x0000cb0003037a24 */ /* 0x000fca00078e0209 */
[----:B------:R-:W-:Y:S02]  /*134b0*/  IADD3 R4, R3, c[0x0][0x32c], RZ ;  /* 0x0000cb0003047a10 */ /* 0x000fe40007ffe0ff */
[----:B------:R-:W-:Y:S02]  /*134c0*/  IMNMX R0, R0, R3, !PT ;  /* 0x0000000300007217 */ /* 0x000fe40007800200 */
[----:B------:R-:W-:Y:S02]  /*134d0*/  IMNMX R2, R2, R4, PT ;  /* 0x0000000402027217 */ /* 0x000fe40003800200 */
.L_x_1005:
        /* <DEDUP_REMOVED lines=43> */
[----:B--234-:R-:W-:Y:S02]  /*13790*/  FMNMX.FTZ R4, R20, R0, !PT ;  /* 0x0000000014047209 */ /* 0x01cfe40007810000 */
        /* <DEDUP_REMOVED lines=44> */
.L_x_1188:
        /* <DEDUP_REMOVED lines=15> */
.L_x_1189:
[C---:B------:R-:W-:Y:S01]  /*13b50*/  FMUL.FTZ R0, R105.reuse, c[0x0][0x2d0] ;  /* 0x0000b40069007a20 */ /* 0x040fe20000410000 */
[----:B------:R-:W-:Y:S01]  /*13b60*/  FSETP.NEU.FTZ.AND P0, PT, R105, -INF , PT ;  /* 0xff8000006900780b */ /* 0x000fe20003f1d000 */
[----:B------:R-:W2:Y:S01]  /*13b70*/  LDL R213, [R1+0x58] ;  /* 0x0000580001d57983 */ /* 0x000ea20000100800 */
[----:B------:R-:W-:Y:S01]  /*13b80*/  FMUL.FTZ R3, R104, c[0x0][0x2d0] ;  /* 0x0000b40068037a20 */ /* 0x000fe20000410000 */
[----:B------:R-:W-:Y:S01]  /*13b90*/  WARPSYNC 0xffffffff ;  /* 0xffffffff00007948 */ /* 0x000fe20003800000 */
[----:B------:R-:W-:Y:S01]  /*13ba0*/  FSEL R4, R0, RZ, P0 ;  /* 0x000000ff00047208 */ /* 0x000fe20000000000 */
[----:B------:R-:W-:Y:S01]  /*13bb0*/  LDSM.16.MT88.4 R60, [R196+0xc00] ;  /* 0x000c0000c43c783b */ /* 0x000fe20000004200 */
[----:B------:R-:W-:-:S02]  /*13bc0*/  FSETP.NEU.FTZ.AND P0, PT, R104, -INF , PT ;  /* 0xff8000006800780b */ /* 0x000fc40003f1d000 */
[----:B------:R-:W-:Y:S01]  /*13bd0*/  MOV R212, c[0x0][0x2c4] ;  /* 0x0000b10000d47a02 */ /* 0x000fe20000000f00 */
[--C-:B------:R-:W-:Y:S01]  /*13be0*/  FFMA.FTZ R0, R14, c[0x0][0x2d0], -R4.reuse ;  /* 0x0000b4000e007a23 */ /* 0x100fe20000010804 */
[----:B------:R-:W-:Y:S01]  /*13bf0*/  FSEL R3, R3, RZ, P0 ;  /* 0x000000ff03037208 */ /* 0x000fe20000000000 */
[----:B------:R-:W-:Y:S01]  /*13c00*/  FFMA.FTZ R2, R33, c[0x0][0x2d0], -R4 ;  /* 0x0000b40021027a23 */ /* 0x000fe20000010804 */
[----:B------:R-:W-:Y:S01]  /*13c10*/  FSETP.NEU.FTZ.AND P0, PT, R6, -INF , PT ;  /* 0xff8000000600780b */ /* 0x000fe20003f1d000 */
[----:B------:R1:W-:Y:S01]  /*13c20*/  MUFU.EX2 R108, R0 ;  /* 0x00000000006c7308 */ /* 0x0003e20000000800 */
[----:B------:R-:W-:Y:S01]  /*13c30*/  LDSM.16.MT88.4 R64, [R197] ;  /* 0x00000000c540783b */ /* 0x000fe20000004200 */
[----:B------:R-:W-:Y:S01]  /*13c40*/  FFMA.FTZ R5, R32, c[0x0][0x2d0], -R3 ;  /* 0x0000b40020057a23 */ /* 0x000fe20000010803 */
[----:B------:R-:W-:Y:S02]  /*13c50*/  ISETP.NE.AND P1, PT, R212, 0x1, PT ;  /* 0x00000001d400780c */ /* 0x000fe40003f25270 */
[----:B------:R-:W5:Y:S01]  /*13c60*/  LDSM.16.MT88.4 R68, [R196] ;  /* 0x00000000c444783b */ /* 0x000f620000004200 */
[----:B------:R-:W-:-:S02]  /*13c70*/  MOV R212, c[0x0][0x32c] ;  /* 0x0000cb0000d47a02 */ /* 0x000fc40000000f00 */
[----:B------:R3:W-:Y:S01]  /*13c80*/  MUFU.EX2 R146, R2 ;  /* 0x0000000200927308 */ /* 0x0007e20000000800 */
[----:B------:R-:W-:Y:S01]  /*13c90*/  LDSM.16.MT88.4 R44, [R196+0x1000] ;  /* 0x00100000c42c783b */ /* 0x000fe20000004200 */
[----:B------:R-:W-:-:S03]  /*13ca0*/  IADD3 R221, R221, -0x2, RZ ;  /* 0xfffffffedddd7810 */ /* 0x000fc60007ffe0ff */
[----:B------:R-:W-:Y:S01]  /*13cb0*/  LDSM.16.MT88.4 R48, [R197+0x400] ;  /* 0x00040000c530783b */ /* 0x000fe20000004200 */
[----:B-1----:R-:W-:Y:S02]  /*13cc0*/  FFMA.FTZ R0, R17, c[0x0][0x2d0], -R4 ;  /* 0x0000b40011007a23 */ /* 0x002fe40000010804 */
[----:B------:R1:W-:Y:S01]  /*13cd0*/  MUFU.EX2 R144, R5 ;  /* 0x0000000500907308 */ /* 0x0003e20000000800 */
[----:B------:R-:W4:Y:S01]  /*13ce0*/  LDSM.16.MT88.4 R52, [R196+0x400] ;  /* 0x00040000c434783b */ /* 0x000f220000004200 */
[----:B---3--:R-:W-:-:S06]  /*13cf0*/  FMUL.FTZ R2, R6, c[0x0][0x2d0] ;  /* 0x0000b40006027a20 */ /* 0x008fcc0000410000 */
[----:B------:R3:W-:Y:S01]  /*13d00*/  MUFU.EX2 R107, R0 ;  /* 0x00000000006b7308 */ /* 0x0007e20000000800 */
[----:B------:R-:W-:Y:S02]  /*13d10*/  FSEL R2, R2, RZ, P0 ;  /* 0x000000ff02027208 */ /* 0x000fe40000000000 */
[----:B-1--4-:R-:W-:-:S03]  /*13d20*/  FMNMX.FTZ R5, R9, R8, !PT ;  /* 0x0000000809057209 */ /* 0x012fc60007810000 */
[----:B------:R-:W-:Y:S01]  /*13d30*/  FFMA.FTZ R8, R36, c[0x0][0x2d0], -R2 ;  /* 0x0000b40024087a23 */ /* 0x000fe20000010802 */
[----:B------:R-:W-:-:S03]  /*13d40*/  FSETP.NEU.FTZ.AND P0, PT, R5, -INF , PT ;  /* 0xff8000000500780b */ /* 0x000fc60003f1d000 */
[----:B------:R1:W-:Y:S01]  /*13d50*/  MUFU.EX2 R129, R8 ;  /* 0x0000000800817308 */ /* 0x0003e20000000800 */
[----:B---3--:R-:W-:-:S07]  /*13d60*/  FFMA.FTZ R0, R21, c[0x0][0x2d0], -R4 ;  /* 0x0000b40015007a23 */ /* 0x008fce0000010804 */
[----:B------:R3:W-:Y:S01]  /*13d70*/  MUFU.EX2 R112, R0 ;  /* 0x0000000000707308 */ /* 0x0007e20000000800 */
[----:B-1----:R-:W-:-:S07]  /*13d80*/  FFMA.FTZ R8, R37, c[0x0][0x2d0], -R2 ;  /* 0x0000b40025087a23 */ /* 0x002fce0000010802 */
[----:B------:R-:W-:Y:S01]  /*13d90*/  MUFU.EX2 R130, R8 ;  /* 0x0000000800827308 */ /* 0x000fe20000000800 */
[----:B---3--:R-:W-:-:S07]  /*13da0*/  FFMA.FTZ R0, R24, c[0x0][0x2d0], -R4 ;  /* 0x0000b40018007a23 */ /* 0x008fce0000010804 */
[----:B------:R1:W-:Y:S02]  /*13db0*/  MUFU.EX2 R123, R0 ;  /* 0x00000000007b7308 */ /* 0x0003e40000000800 */
[----:B-1----:R-:W-:-:S06]  /*13dc0*/  FFMA.FTZ R0, R27, c[0x0][0x2d0], -R4 ;  /* 0x0000b4001b007a23 */ /* 0x002fcc0000010804 */
[----:B------:R1:W-:Y:S02]  /*13dd0*/  MUFU.EX2 R128, R0 ;  /* 0x0000000000807308 */ /* 0x0003e40000000800 */
[----:B-1----:R-:W-:-:S06]  /*13de0*/  FFMA.FTZ R0, R30, c[0x0][0x2d0], -R4 ;  /* 0x0000b4001e007a23 */ /* 0x002fcc0000010804 */
[----:B------:R1:W-:Y:S02]  /*13df0*/  MUFU.EX2 R131, R0 ;  /* 0x0000000000837308 */ /* 0x0003e40000000800 */
[----:B-1----:R-:W-:-:S06]  /*13e00*/  FFMA.FTZ R0, R35, c[0x0][0x2d0], -R4 ;  /* 0x0000b40023007a23 */ /* 0x002fcc0000010804 */
[----:B------:R1:W3:Y:S02]  /*13e10*/  MUFU.EX2 R147, R0 ;  /* 0x0000000000937308 */ /* 0x0002e40000000800 */
[----:B-1----:R-:W-:Y:S01]  /*13e20*/  FFMA.FTZ R0, R13, c[0x0][0x2d0], -R3 ;  /* 0x0000b4000d007a23 */ /* 0x002fe20000010803 */
[----:B---3--:R-:W-:-:S05]  /*13e30*/  F2FP.BF16.PACK_AB R14, R147, R146 ;  /* 0x00000092930e723e */ /* 0x008fca00000010ff */
[----:B------:R1:W-:Y:S02]  /*13e40*/  MUFU.EX2 R101, R0 ;  /* 0x0000000000657308 */ /* 0x0003e40000000800 */
[----:B-1----:R-:W-:-:S06]  /*13e50*/  FFMA.FTZ R0, R16, c[0x0][0x2d0], -R3 ;  /* 0x0000b40010007a23 */ /* 0x002fcc0000010803 */
[----:B------:R1:W3:Y:S02]  /*13e60*/  MUFU.EX2 R100, R0 ;  /* 0x0000000000647308 */ /* 0x0002e40000000800 */
[----:B-1----:R-:W-:Y:S01]  /*13e70*/  FFMA.FTZ R0, R20, c[0x0][0x2d0], -R3 ;  /* 0x0000b40014007a23 */ /* 0x002fe20000010803 */
[----:B------:R-:W-:Y:S02]  /*13e80*/  F2FP.BF16.PACK_AB R20, R107, R108 ;  /* 0x0000006c6b14723e */ /* 0x000fe400000010ff */
[----:B---3--:R-:W-:-:S03]  /*13e90*/  F2FP.BF16.PACK_AB R21, R100, R101 ;  /* 0x000000656415723e */ /* 0x008fc600000010ff */
        /* <DEDUP_REMOVED lines=9> */
[----:B---3--:R-:W-:-:S05]  /*13f30*/  F2FP.BF16.PACK_AB R13, R122, R114 ;  /* 0x000000727a0d723e */ /* 0x008fca00000010ff */
[----:B------:R1:W3:Y:S02]  /*13f40*/  MUFU.EX2 R145, R0 ;  /* 0x0000000000917308 */ /* 0x0002e40000000800 */
[----:B-1----:R-:W-:Y:S01]  /*13f50*/  FFMA.FTZ R0, R12, c[0x0][0x2d0], -R2 ;  /* 0x0000b4000c007a23 */ /* 0x002fe20000010802 */
[----:B------:R-:W-:-:S05]  /*13f60*/  F2FP.BF16.PACK_AB R12, R131, R128 ;  /* 0x00000080830c723e */ /* 0x000fca00000010ff */
[----:B------:R1:W-:Y:S02]  /*13f70*/  MUFU.EX2 R96, R0 ;  /* 0x0000000000607308 */ /* 0x0003e40000000800 */
[----:B-1----:R-:W-:Y:S01]  /*13f80*/  FFMA.FTZ R0, R15, c[0x0][0x2d0], -R2 ;  /* 0x0000b4000f007a23 */ /* 0x002fe20000010802 */
[----:B---3--:R-:W-:-:S05]  /*13f90*/  F2FP.BF16.PACK_AB R15, R145, R144 ;  /* 0x00000090910f723e */ /* 0x008fca00000010ff */
[----:B------:R1:W3:Y:S02]  /*13fa0*/  MUFU.EX2 R95, R0 ;  /* 0x00000000005f7308 */ /* 0x0002e40000000800 */
[----:B-1----:R-:W-:Y:S01]  /*13fb0*/  FFMA.FTZ R0, R19, c[0x0][0x2d0], -R2 ;  /* 0x0000b40013007a23 */ /* 0x002fe20000010802 */
[----:B---3--:R-:W-:-:S05]  /*13fc0*/  F2FP.BF16.PACK_AB R16, R95, R96 ;  /* 0x000000605f10723e */ /* 0x008fca00000010ff */
[----:B------:R1:W-:Y:S02]  /*13fd0*/  MUFU.EX2 R98, R0 ;  /* 0x0000000000627308 */ /* 0x0003e40000000800 */
[----:B-1----:R-:W-:Y:S01]  /*13fe0*/  FFMA.FTZ R0, R22, c[0x0][0x2d0], -R2 ;  /* 0x0000b40016007a23 */ /* 0x002fe20000010802 */
[----:B------:R-:W-:-:S05]  /*13ff0*/  F2FP.BF16.PACK_AB R22, R123, R112 ;  /* 0x000000707b16723e */ /* 0x000fca00000010ff */
[----:B------:R1:W3:Y:S02]  /*14000*/  MUFU.EX2 R102, R0 ;  /* 0x0000000000667308 */ /* 0x0002e40000000800 */
[C---:B-----5:R-:W-:Y:S08]  /*14010*/  HMMA.16816.F32.BF16 R36, R20.reuse, R68, RZ ;  /* 0x000000441424723c */ /* 0x060ff000000418ff */
[----:B------:R-:W-:Y:S01]  /*14020*/  HMMA.16816.F32.BF16 R72, R20, R64, RZ ;  /* 0x000000401448723c */ /* 0x000fe200000418ff */
[----:B-1----:R-:W-:-:S04]  /*14030*/  FFMA.FTZ R0, R25, c[0x0][0x2d0], -R2 ;  /* 0x0000b40019007a23 */ /* 0x002fc80000010802 */
[----:B------:R1:W-:Y:S11]  /*14040*/  MUFU.EX2 R106, R0 ;  /* 0x00000000006a7308 */ /* 0x0003f60000000800 */
[----:B------:R-:W-:Y:S01]  /*14050*/  HMMA.16816.F32.BF16 R140, R12, R52, R36 ;  /* 0x000000340c8c723c */ /* 0x000fe20000041824 */
[----:B------:R-:W-:Y:S01]  /*14060*/  LDSM.16.MT88.4 R36, [R196+0x1800] ;  /* 0x00180000c424783b */ /* 0x000fe20000004200 */
[----:B-1----:R-:W-:-:S06]  /*14070*/  FFMA.FTZ R0, R28, c[0x0][0x2d0], -R2 ;  /* 0x0000b4001c007a23 */ /* 0x002fcc0000010802 */
[----:B------:R-:W-:Y:S01]  /*14080*/  HMMA.16816.F32.BF16 R148, R12, R48, R72 ;  /* 0x000000300c94723c */ /* 0x000fe20000041848 */
[----:B------:R1:W-:Y:S02]  /*14090*/  MUFU.EX2 R109, R0 ;  /* 0x00000000006d7308 */ /* 0x0003e40000000800 */
[----:B-1----:R-:W-:-:S05]  /*140a0*/  FMUL.FTZ R0, R5, c[0x0][0x2d0] ;  /* 0x0000b40005007a20 */ /* 0x002fca0000410000 */
[----:B------:R-:W-:-:S05]  /*140b0*/  FSEL R0, R0, RZ, P0 ;  /* 0x000000ff00007208 */ /* 0x000fca0000000000 */
[----:B------:R-:W-:Y:S01]  /*140c0*/  FFMA.FTZ R8, R10, c[0x0][0x2d0], -R0 ;  /* 0x0000b4000a087a23 */ /* 0x000fe20000010800 */
[----:B------:R-:W-:-:S03]  /*140d0*/  F2FP.BF16.PACK_AB R10, R130, R129 ;  /* 0x00000081820a723e */ /* 0x000fc600000010ff */
[----:B------:R1:W-:Y:S02]  /*140e0*/  MUFU.EX2 R93, R8 ;  /* 0x00000008005d7308 */ /* 0x0003e40000000800 */
[----:B-1----:R-:W-:-:S06]  /*140f0*/  FFMA.FTZ R8, R11, c[0x0][0x2d0], -R0 ;  /* 0x0000b4000b087a23 */ /* 0x002fcc0000010800 */
[----:B------:R1:W4:Y:S02]  /*14100*/  MUFU.EX2 R92, R8 ;  /* 0x00000008005c7308 */ /* 0x0003240000000800 */
[----:B-1----:R-:W-:Y:S01]  /*14110*/  FFMA.FTZ R8, R18, c[0x0][0x2d0], -R0 ;  /* 0x0000b40012087a23 */ /* 0x002fe20000010800 */
[----:B---3--:R-:W-:Y:S02]  /*14120*/  F2FP.BF16.PACK_AB R18, R102, R98 ;  /* 0x000000626612723e */ /* 0x008fe400000010ff */
[----:B----4-:R-:W-:-:S03]  /*14130*/  F2FP.BF16.PACK_AB R17, R92, R93 ;  /* 0x0000005d5c11723e */ /* 0x010fc600000010ff */
[----:B------:R1:W-:Y:S02]  /*14140*/  MUFU.EX2 R94, R8 ;  /* 0x00000008005e7308 */ /* 0x0003e40000000800 */
[----:B-1----:R-:W-:-:S06]  /*14150*/  FFMA.FTZ R8, R31, c[0x0][0x2d0], -R0 ;  /* 0x0000b4001f087a23 */ /* 0x002fcc0000010800 */
[----:B------:R1:W3:Y:S02]  /*14160*/  MUFU.EX2 R97, R8 ;  /* 0x0000000800617308 */ /* 0x0002e40000000800 */
[----:B-1----:R-:W-:Y:S01]  /*14170*/  FFMA.FTZ R8, R40, c[0x0][0x2d0], -R0 ;  /* 0x0000b40028087a23 */ /* 0x002fe20000010800 */
[----:B---3--:R-:W-:-:S05]  /*14180*/  F2FP.BF16.PACK_AB R19, R97, R94 ;  /* 0x0000005e6113723e */ /* 0x008fca00000010ff */
[----:B------:R1:W-:Y:S02]  /*14190*/  MUFU.EX2 R99, R8 ;  /* 0x0000000800637308 */ /* 0x0003e40000000800 */
[C---:B------:R-:W-:Y:S07]  /*141a0*/  HMMA.16816.F32.BF16 R28, R16.reuse, R64, RZ ;  /* 0x00000040101c723c */ /* 0x040fee00000418ff */
[--C-:B------:R-:W-:Y:S01]  /*141b0*/  FFMA.FTZ R64, R78, c[0x0][0x2d0], -R0.reuse ;  /* 0x0000b4004e407a23 */ /* 0x100fe20000010800 */
[----:B------:R-:W-:Y:S01]  /*141c0*/  HMMA.16816.F32.BF16 R24, R16, R60, RZ ;  /* 0x0000003c1018723c */ /* 0x000fe200000418ff */
[----:B------:R-:W-:-:S02]  /*141d0*/  FFMA.FTZ R65, R79, c[0x0][0x2d0], -R0 ;  /* 0x0000b4004f417a23 */ /* 0x000fc40000010800 */
[----:B-1----:R-:W-:-:S04]  /*141e0*/  FFMA.FTZ R8, R41, c[0x0][0x2d0], -R0 ;  /* 0x0000b40029087a23 */ /* 0x002fc80000010800 */
[----:B------:R1:W3:Y:S01]  /*141f0*/  MUFU.EX2 R120, R8 ;  /* 0x0000000800787308 */ /* 0x0002e20000000800 */
[----:B------:R-:W-:Y:S07]  /*14200*/  HMMA.16816.F32.BF16 R40, R20, R60, RZ ;  /* 0x0000003c1428723c */ /* 0x000fee00000418ff */
[--C-:B------:R-:W-:Y:S01]  /*14210*/  FFMA.FTZ R61, R91, c[0x0][0x2d0], -R4.reuse ;  /* 0x0000b4005b3d7a23 */ /* 0x100fe20000010804 */
[----:B------:R-:W-:Y:S01]  /*14220*/  HMMA.16816.F32.BF16 R32, R16, R68, RZ ;  /* 0x000000441020723c */ /* 0x000fe200000418ff */
[----:B------:R-:W-:-:S02]  /*14230*/  FFMA.FTZ R60, R90, c[0x0][0x2d0], -R4 ;  /* 0x0000b4005a3c7a23 */ /* 0x000fc40000010804 */
[----:B-1----:R-:W-:Y:S01]  /*14240*/  FFMA.FTZ R8, R56, c[0x0][0x2d0], -R0 ;  /* 0x0000b40038087a23 */ /* 0x002fe20000010800 */
[----:B---3--:R-:W-:-:S03]  /*14250*/  F2FP.BF16.PACK_AB R9, R120, R99 ;  /* 0x000000637809723e */ /* 0x008fc600000010ff */
[--C-:B------:R-:W-:Y:S01]  /*14260*/  FFMA.FTZ R68, R76, c[0x0][0x2d0], -R0.reuse ;  /* 0x0000b4004c447a23 */ /* 0x100fe20000010800 */
[----:B------:R1:W-:Y:S01]  /*14270*/  MUFU.EX2 R115, R8 ;  /* 0x0000000800737308 */ /* 0x0003e20000000800 */
[----:B------:R-:W-:-:S07]  /*14280*/  FFMA.FTZ R69, R77, c[0x0][0x2d0], -R0 ;  /* 0x0000b4004d457a23 */ /* 0x000fce0000010800 */
[----:B------:R-:W-:Y:S01]  /*14290*/  HMMA.16816.F32.BF16 R156, R12, R44, R40 ;  /* 0x0000002c0c9c723c */ /* 0x000fe20000041828 */
[----:B------:R-:W-:Y:S01]  /*142a0*/  LDSM.16.MT88.4 R40, [R197+0x1000] ;  /* 0x00100000c528783b */ /* 0x000fe20000004200 */
[----:B-1----:R-:W-:-:S03]  /*142b0*/  FFMA.FTZ R8, R57, c[0x0][0x2d0], -R0 ;  /* 0x0000b40039087a23 */ /* 0x002fc60000010800 */
[----:B------:R-:W1:Y:S01]  /*142c0*/  LDSM.16.MT88.4 R56, [R197+0xc00] ;  /* 0x000c0000c538783b */ /* 0x000e620000004200 */
[----:B------:R-:W-:Y:S01]  /*142d0*/  FADD.FTZ R0, R96, R95 ;  /* 0x0000005f60007221 */ /* 0x000fe20000010000 */
[----:B------:R3:W4:Y:S03]  /*142e0*/  MUFU.EX2 R121, R8 ;  /* 0x0000000800797308 */ /* 0x0007260000000800 */
[----:B------:R-:W-:-:S04]  /*142f0*/  FADD.FTZ R0, R98, R0 ;  /* 0x0000000062007221 */ /* 0x000fc80000010000 */
[----:B------:R-:W-:-:S04]  /*14300*/  FADD.FTZ R0, R102, R0 ;  /* 0x0000000066007221 */ /* 0x000fc80000010000 */
[----:B------:R-:W-:Y:S01]  /*14310*/  FADD.FTZ R0, R106, R0 ;  /* 0x000000006a007221 */ /* 0x000fe20000010000 */
[----:B---3--:R-:W-:Y:S02]  /*14320*/  F2FP.BF16.PACK_AB R8, R109, R106 ;  /* 0x0000006a6d08723e */ /* 0x008fe400000010ff */
[----:B----4-:R-:W-:-:S07]  /*14330*/  F2FP.BF16.PACK_AB R11, R121, R115 ;  /* 0x00000073790b723e */ /* 0x010fce00000010ff */
[C---:B------:R-:W-:Y:S07]  /*14340*/  HMMA.16816.F32.BF16 R124, R8.reuse, R48, R28 ;  /* 0x00000030087c723c */ /* 0x040fee000004181c */
[--C-:B------:R-:W-:Y:S01]  /*14350*/  FFMA.FTZ R49, R85, c[0x0][0x2d0], -R3.reuse ;  /* 0x0000b40055317a23 */ /* 0x100fe20000010803 */
[----:B------:R-:W-:Y:S01]  /*14360*/  HMMA.16816.F32.BF16 R116, R8, R44, R24 ;  /* 0x0000002c0874723c */ /* 0x000fe20000041818 */
[----:B------:R-:W-:-:S04]  /*14370*/  FFMA.FTZ R48, R84, c[0x0][0x2d0], -R3 ;  /* 0x0000b40054307a23 */ /* 0x000fc80000010803 */
[----:B------:R-:W-:Y:S02]  /*14380*/  MUFU.EX2 R49, R49 ;  /* 0x0000003100317308 */ /* 0x000fe40000000800 */
[--C-:B------:R-:W-:Y:S01]  /*14390*/  FFMA.FTZ R45, R83, c[0x0][0x2d0], -R2.reuse ;  /* 0x0000b400532d7a23 */ /* 0x100fe20000010802 */
[----:B-1----:R-:W-:Y:S01]  /*143a0*/  HMMA.16816.F32.BF16 R28, R20, R56, RZ ;  /* 0x00000038141c723c */ /* 0x002fe200000418ff */
[----:B------:R-:W-:-:S04]  /*143b0*/  FFMA.FTZ R44, R82, c[0x0][0x2d0], -R2 ;  /* 0x0000b400522c7a23 */ /* 0x000fc80000010802 */
[----:B------:R-:W-:Y:S03]  /*143c0*/  MUFU.EX2 R45, R45 ;  /* 0x0000002d002d7308 */ /* 0x000fe60000000800 */
[----:B------:R-:W-:Y:S05]  /*143d0*/  HMMA.16816.F32.BF16 R132, R8, R52, R32 ;  /* 0x000000340884723c */ /* 0x000fea0000041820 */
[----:B------:R-:W-:Y:S02]  /*143e0*/  MUFU.EX2 R48, R48 ;  /* 0x0000003000307308 */ /* 0x000fe40000000800 */
[--C-:B------:R-:W-:Y:S01]  /*143f0*/  FFMA.FTZ R53, R87, c[0x0][0x2d0], -R3.reuse ;  /* 0x0000b40057357a23 */ /* 0x100fe20000010803 */
[----:B------:R-:W-:Y:S01]  /*14400*/  HMMA.16816.F32.BF16 R24, R16, R56, RZ ;  /* 0x000000381018723c */ /* 0x000fe200000418ff */
[----:B------:R-:W-:-:S02]  /*14410*/  FFMA.FTZ R52, R86, c[0x0][0x2d0], -R3 ;  /* 0x0000b40056347a23 */ /* 0x000fc40000010803 */
[----:B------:R-:W-:Y:S02]  /*14420*/  FADD.FTZ R3, R108, R107 ;  /* 0x0000006b6c037221 */ /* 0x000fe40000010000 */
[----:B------:R-:W1:Y:S02]  /*14430*/  MUFU.EX2 R44, R44 ;  /* 0x0000002c002c7308 */ /* 0x000e640000000800 */
[----:B------:R-:W-:Y:S01]  /*14440*/  FADD.FTZ R3, R112, R3 ;  /* 0x0000000370037221 */ /* 0x000fe20000010000 */
[----:B------:R-:W-:Y:S01]  /*14450*/  HMMA.16816.F32.BF16 R192, R12, R40, R28 ;  /* 0x000000280cc0723c */ /* 0x000fe2000004181c */
[----:B------:R-:W3:Y:S01]  /*14460*/  LDSM.16.MT88.4 R28, [R196+0x1c00] ;  /* 0x001c0000c41c783b */ /* 0x000ee20000004200 */
[--C-:B------:R-:W-:Y:S02]  /*14470*/  FFMA.FTZ R57, R89, c[0x0][0x2d0], -R4.reuse ;  /* 0x0000b40059397a23 */ /* 0x100fe40000010804 */
[----:B------:R-:W-:Y:S02]  /*14480*/  FFMA.FTZ R56, R88, c[0x0][0x2d0], -R4 ;  /* 0x0000b40058387a23 */ /* 0x000fe40000010804 */
[----:B------:R-:W-:-:S02]  /*14490*/  FADD.FTZ R4, R93, R92 ;  /* 0x0000005c5d047221 */ /* 0x000fc40000010000 */
[----:B------:R-:W-:Y:S01]  /*144a0*/  HMMA.16816.F32.BF16 R32, R20, R36, RZ ;  /* 0x000000241420723c */ /* 0x000fe200000418ff */
[----:B------:R-:W-:Y:S01]  /*144b0*/  FADD.FTZ R3, R123, R3 ;  /* 0x000000037b037221 */ /* 0x000fe20000010000 */
[----:B------:R-:W-:Y:S01]  /*144c0*/  MUFU.EX2 R57, R57 ;  /* 0x0000003900397308 */ /* 0x000fe20000000800 */
[----:B------:R-:W-:Y:S02]  /*144d0*/  FADD.FTZ R4, R94, R4 ;  /* 0x000000045e047221 */ /* 0x000fe40000010000 */
[----:B------:R-:W-:Y:S01]  /*144e0*/  FADD.FTZ R3, R128, R3 ;  /* 0x0000000380037221 */ /* 0x000fe20000010000 */
[----:B-1----:R-:W-:Y:S02]  /*144f0*/  F2FP.BF16.PACK_AB R96, R44, R45 ;  /* 0x0000002d2c60723e */ /* 0x002fe400000010ff */
[----:B------:R-:W-:Y:S02]  /*14500*/  HMMA.16816.F32.BF16 R188, R8, R40, R24 ;  /* 0x0000002808bc723c */ /* 0x000fe40000041818 */
[----:B------:R-:W1:Y:S05]  /*14510*/  MUFU.EX2 R56, R56 ;  /* 0x0000003800387308 */ /* 0x000e6a0000000800 */
[--C-:B------:R-:W-:Y:S01]  /*14520*/  FFMA.FTZ R41, R81, c[0x0][0x2d0], -R2.reuse ;  /* 0x0000b40051297a23 */ /* 0x100fe20000010802 */
[----:B------:R-:W-:Y:S01]  /*14530*/  HMMA.16816.F32.BF16 R24, R16, R36, RZ ;  /* 0x000000241018723c */ /* 0x000fe200000418ff */
[----:B------:R-:W-:Y:S01]  /*14540*/  FFMA.FTZ R40, R80, c[0x0][0x2d0], -R2 ;  /* 0x0000b40050287a23 */ /* 0x000fe20000010802 */
[----:B------:R-:W-:Y:S01]  /*14550*/  MUFU.EX2 R37, R61 ;  /* 0x0000003d00257308 */ /* 0x000fe20000000800 */
[----:B------:R-:W-:-:S04]  /*14560*/  FADD.FTZ R2, R101, R100 ;  /* 0x0000006465027221 */ /* 0x000fc80000010000 */
[----:B------:R-:W-:Y:S01]  /*14570*/  FADD.FTZ R2, R103, R2 ;  /* 0x0000000267027221 */ /* 0x000fe20000010000 */
[----:B------:R-:W-:Y:S01]  /*14580*/  HMMA.16816.F32.BF16 R84, R16, R66, RZ ;  /* 0x000000421054723c */ /* 0x000fe200000418ff */
[----:B------:R-:W-:Y:S01]  /*14590*/  F2FP.BF16.PACK_AB R103, R48, R49 ;  /* 0x000000313067723e */ /* 0x000fe200000010ff */
[----:B------:R-:W4:Y:S01]  /*145a0*/  MUFU.EX2 R36, R60 ;  /* 0x0000003c00247308 */ /* 0x000f220000000800 */
[----:B------:R-:W-:Y:S01]  /*145b0*/  FADD.FTZ R2, R113, R2 ;  /* 0x0000000271027221 */ /* 0x000fe20000010000 */
[----:B-1----:R-:W-:-:S03]  /*145c0*/  F2FP.BF16.PACK_AB R102, R56, R57 ;  /* 0x000000393866723e */ /* 0x002fc600000010ff */
[----:B------:R-:W-:Y:S01]  /*145d0*/  FADD.FTZ R2, R114, R2 ;  /* 0x0000000272027221 */ /* 0x000fe20000010000 */
[----:B------:R-:W-:Y:S02]  /*145e0*/  HMMA.16816.F32.BF16 R80, R16, R62, RZ ;  /* 0x0000003e1050723c */ /* 0x000fe400000418ff */
[----:B------:R-:W-:Y:S06]  /*145f0*/  MUFU.EX2 R41, R41 ;  /* 0x0000002900297308 */ /* 0x000fec0000000800 */
[----:B---3--:R-:W-:Y:S01]  /*14600*/  HMMA.16816.F32.BF16 R180, R12, R28, R32 ;  /* 0x0000001c0cb4723c */ /* 0x008fe20000041820 */
[----:B------:R-:W1:Y:S01]  /*14610*/  LDSM.16.MT88.4 R32, [R197+0x1800] ;  /* 0x00180000c520783b */ /* 0x000e620000004200 */
[----:B----4-:R-:W-:-:S06]  /*14620*/  F2FP.BF16.PACK_AB R100, R36, R37 ;  /* 0x000000252464723e */ /* 0x010fcc00000010ff */
[----:B------:R-:W-:Y:S01]  /*14630*/  HMMA.16816.F32.BF16 R184, R8, R28, R24 ;  /* 0x0000001c08b8723c */ /* 0x000fe20000041818 */
[----:B------:R-:W3:Y:S06]  /*14640*/  LDSM.16.MT88.4 R24, [R197+0x1c00] ;  /* 0x001c0000c518783b */ /* 0x000eec0000004200 */
[----:B------:R-:W-:Y:S01]  /*14650*/  FADD.FTZ R29, R97, R4 ;  /* 0x00000004611d7221 */ /* 0x000fe20000010000 */
[----:B------:R-:W-:Y:S01]  /*14660*/  HMMA.16816.F32.BF16 R60, R20, R62, RZ ;  /* 0x0000003e143c723c */ /* 0x000fe200000418ff */
[----:B------:R-:W-:Y:S02]  /*14670*/  FADD.FTZ R28, R131, R3 ;  /* 0x00000003831c7221 */ /* 0x000fe40000010000 */
[----:B------:R-:W-:-:S02]  /*14680*/  FADD.FTZ R4, R122, R2 ;  /* 0x000000027a047221 */ /* 0x000fc40000010000 */
[----:B------:R-:W-:Y:S02]  /*14690*/  FADD.FTZ R2, R99, R29 ;  /* 0x0000001d63027221 */ /* 0x000fe40000010000 */
[----:B------:R-:W-:Y:S01]  /*146a0*/  FADD.FTZ R3, R109, R0 ;  /* 0x000000006d037221 */ /* 0x000fe20000010000 */
[----:B------:R-:W4:Y:S01]  /*146b0*/  MUFU.EX2 R29, R40 ;  /* 0x00000028001d7308 */ /* 0x000f220000000800 */
[----:B------:R-:W-:Y:S01]  /*146c0*/  FADD.FTZ R0, R146, R28 ;  /* 0x0000001c92007221 */ /* 0x000fe20000010000 */
[----:B------:R-:W-:Y:S01]  /*146d0*/  HMMA.16816.F32.BF16 R80, R8, R46, R80 ;  /* 0x0000002e0850723c */ /* 0x000fe20000041850 */
[----:B------:R-:W-:Y:S02]  /*146e0*/  FADD.FTZ R2, R120, R2 ;  /* 0x0000000278027221 */ /* 0x000fe40000010000 */
[----:B------:R-:W-:Y:S02]  /*146f0*/  FADD.FTZ R0, R147, R0 ;  /* 0x0000000093007221 */ /* 0x000fe40000010000 */
[----:B------:R-:W-:Y:S01]  /*14700*/  FADD.FTZ R4, R144, R4 ;  /* 0x0000000490047221 */ /* 0x000fe20000010000 */
[----:B------:R-:W-:Y:S01]  /*14710*/  MUFU.EX2 R28, R64 ;  /* 0x00000040001c7308 */ /* 0x000fe20000000800 */
[----:B------:R-:W-:Y:S01]  /*14720*/  FADD.FTZ R0, R37, R0 ;  /* 0x0000000025007221 */ /* 0x000fe20000010000 */
[----:B------:R-:W-:Y:S03]  /*14730*/  HMMA.16816.F32.BF16 R88, R16, R70, RZ ;  /* 0x000000461058723c */ /* 0x000fe600000418ff */
[----:B------:R-:W-:Y:S01]  /*14740*/  FADD.FTZ R0, R36, R0 ;  /* 0x0000000024007221 */ /* 0x000fe20000010000 */
[----:B----4-:R-:W-:-:S03]  /*14750*/  F2FP.BF16.PACK_AB R98, R29, R41 ;  /* 0x000000291d62723e */ /* 0x010fc600000010ff */
[----:B------:R-:W-:Y:S01]  /*14760*/  FADD.FTZ R0, R57, R0 ;  /* 0x0000000039007221 */ /* 0x000fe20000010000 */
[----:B-1----:R-:W-:Y:S03]  /*14770*/  HMMA.16816.F32.BF16 R76, R20, R32, RZ ;  /* 0x00000020144c723c */ /* 0x002fe600000418ff */
[----:B------:R-:W-:-:S05]  /*14780*/  FADD.FTZ R248, R56, R0 ;  /* 0x0000000038f87221 */ /* 0x000fca0000010000 */
[----:B------:R-:W-:Y:S01]  /*14790*/  HMMA.16816.F32.BF16 R72, R16, R32, RZ ;  /* 0x000000201048723c */ /* 0x000fe200000418ff */
[----:B------:R-:W-:Y:S07]  /*147a0*/  MUFU.EX2 R33, R53 ;  /* 0x0000003500217308 */ /* 0x000fee0000000800 */
[C---:B------:R-:W-:Y:S01]  /*147b0*/  HMMA.16816.F32.BF16 R60, R12.reuse, R46, R60 ;  /* 0x0000002e0c3c723c */ /* 0x040fe2000004183c */
[----:B------:R-:W1:Y:S07]  /*147c0*/  MUFU.EX2 R32, R52 ;  /* 0x0000003400207308 */ /* 0x000e6e0000000800 */
[-C--:B---3--:R-:W-:Y:S08]  /*147d0*/  HMMA.16816.F32.BF16 R172, R12, R24.reuse, R76 ;  /* 0x000000180cac723c */ /* 0x088ff0000004184c */
[----:B------:R-:W-:Y:S01]  /*147e0*/  HMMA.16816.F32.BF16 R176, R8, R24, R72 ;  /* 0x0000001808b0723c */ /* 0x000fe20000041848 */
[----:B------:R3:W4:Y:S01]  /*147f0*/  MUFU.EX2 R25, R65 ;  /* 0x0000004100197308 */ /* 0x0007220000000800 */
[----:B-1----:R-:W-:-:S05]  /*14800*/  F2FP.BF16.PACK_AB R101, R32, R33 ;  /* 0x000000212065723e */ /* 0x002fca00000010ff */
[----:B------:R-:W-:Y:S01]  /*14810*/  FADD.FTZ R24, R129, R3 ;  /* 0x0000000381187221 */ /* 0x000fe20000010000 */
[----:B------:R-:W-:Y:S01]  /*14820*/  HMMA.16816.F32.BF16 R76, R16, R58, RZ ;  /* 0x0000003a104c723c */ /* 0x000fe200000418ff */
[----:B------:R-:W-:Y:S02]  /*14830*/  FADD.FTZ R3, R115, R2 ;  /* 0x0000000273037221 */ /* 0x000fe40000010000 */
[----:B------:R-:W-:Y:S01]  /*14840*/  LDSM.16.MT88.4 R112, [R196+0x1400] ;  /* 0x00140000c470783b */ /* 0x000fe20000004200 */
[----:B------:R-:W-:Y:S02]  /*14850*/  FADD.FTZ R2, R145, R4 ;  /* 0x0000000491027221 */ /* 0x000fe40000010000 */
[----:B------:R-:W-:Y:S02]  /*14860*/  FADD.FTZ R3, R121, R3 ;  /* 0x0000000379037221 */ /* 0x000fe40000010000 */
[----:B------:R-:W1:Y:S01]  /*14870*/  LDSM.16.MT88.4 R120, [R197+0x800] ;  /* 0x00080000c578783b */ /* 0x000e620000004200 */
[----:B---3--:R-:W-:Y:S01]  /*14880*/  HMMA.16816.F32.BF16 R64, R20, R66, RZ ;  /* 0x000000421440723c */ /* 0x008fe200000418ff */
[----:B------:R-:W-:Y:S01]  /*14890*/  FADD.FTZ R4, R130, R24 ;  /* 0x0000001882047221 */ /* 0x000fe20000010000 */
[----:B----4-:R-:W-:Y:S01]  /*148a0*/  F2FP.BF16.PACK_AB R97, R25, R28 ;  /* 0x0000001c1961723e */ /* 0x010fe200000010ff */
[----:B------:R-:W-:Y:S01]  /*148b0*/  MUFU.EX2 R24, R68 ;  /* 0x0000004400187308 */ /* 0x000fe20000000800 */
[----:B------:R-:W3:Y:S01]  /*148c0*/  LDSM.16.MT88.4 R128, [R196+0x800] ;  /* 0x00080000c480783b */ /* 0x000ee20000004200 */
[----:B------:R-:W-:-:S02]  /*148d0*/  FADD.FTZ R0, R45, R4 ;  /* 0x000000042d007221 */ /* 0x000fc40000010000 */
[----:B------:R-:W-:Y:S01]  /*148e0*/  FADD.FTZ R2, R33, R2 ;  /* 0x0000000221027221 */ /* 0x000fe20000010000 */
[C---:B------:R-:W-:Y:S01]  /*148f0*/  HMMA.16816.F32.BF16 R72, R16.reuse, R38, RZ ;  /* 0x000000261048723c */ /* 0x040fe200000418ff */
[----:B------:R-:W-:Y:S02]  /*14900*/  FADD.FTZ R0, R44, R0 ;  /* 0x000000002c007221 */ /* 0x000fe40000010000 */
[----:B------:R-:W4:Y:S01]  /*14910*/  MUFU.EX2 R4, R69 ;  /* 0x0000004500047308 */ /* 0x000f220000000800 */
[----:B------:R-:W-:Y:S02]  /*14920*/  FADD.FTZ R2, R32, R2 ;  /* 0x0000000220027221 */ /* 0x000fe40000010000 */
[----:B------:R-:W-:Y:S02]  /*14930*/  FADD.FTZ R0, R41, R0 ;  /* 0x0000000029007221 */ /* 0x000fe40000010000 */
[----:B------:R-:W-:Y:S01]  /*14940*/  HMMA.16816.F32.BF16 R16, R16, R34, RZ ;  /* 0x000000221010723c */ /* 0x000fe200000418ff */
[----:B------:R-:W-:-:S02]  /*14950*/  FADD.FTZ R2, R49, R2 ;  /* 0x0000000231027221 */ /* 0x000fc40000010000 */
[----:B------:R-:W-:Y:S02]  /*14960*/  FADD.FTZ R238, R29, R0 ;  /* 0x000000001dee7221 */ /* 0x000fe40000010000 */
[----:B------:R-:W-:Y:S02]  /*14970*/  FADD.FTZ R237, R48, R2 ;  /* 0x0000000230ed7221 */ /* 0x000fe40000010000 */
[----:B------:R-:W-:Y:S01]  /*14980*/  FADD.FTZ R2, R28, R3 ;  /* 0x000000031c027221 */ /* 0x000fe20000010000 */
[----:B------:R-:W-:Y:S01]  /*14990*/  HMMA.16816.F32.BF16 R64, R12, R50, R64 ;  /* 0x000000320c40723c */ /* 0x000fe20000041840 */
[----:B----4-:R-:W-:Y:S02]  /*149a0*/  F2FP.BF16.PACK_AB R99, R4, R24 ;  /* 0x000000180463723e */ /* 0x010fe400000010ff */
[----:B------:R-:W-:-:S05]  /*149b0*/  FADD.FTZ R2, R25, R2 ;  /* 0x0000000219027221 */ /* 0x000fca0000010000 */
[----:B------:R-:W-:Y:S01]  /*149c0*/  HMMA.16816.F32.BF16 R68, R20, R70, RZ ;  /* 0x000000461444723c */ /* 0x000fe200000418ff */
[----:B------:R-:W-:Y:S02]  /*149d0*/  FADD.FTZ R0, R24, R2 ;  /* 0x0000000218007221 */ /* 0x000fe40000010000 */
[----:B--2---:R-:W-:-:S04]  /*149e0*/  @P1 IMAD.HI.U32 R2, R213, c[0x0][0x2c8], RZ ;  /* 0x0000b200d5021a27 */ /* 0x004fc800078e00ff */
[----:B------:R-:W-:Y:S01]  /*149f0*/  FADD.FTZ R239, R4, R0 ;  /* 0x0000000004ef7221 */ /* 0x000fe20000010000 */
[C---:B------:R-:W-:Y:S01]  /*14a00*/  HMMA.16816.F32.BF16 R56, R20.reuse, R58, RZ ;  /* 0x0000003a1438723c */ /* 0x040fe200000418ff */
[----:B------:R-:W-:Y:S02]  /*14a10*/  MOV R0, R213 ;  /* 0x000000d500007202 */ /* 0x000fe40000000f00 */
[----:B------:R-:W-:Y:S02]  /*14a20*/  @P1 SHF.R.U32.HI R0, RZ, c[0x0][0x2cc], R2 ;  /* 0x0000b300ff001a19 */ /* 0x000fe40000011602 */
[----:B------:R-:W-:Y:S02]  /*14a30*/  ISETP.GE.AND P1, PT, R212, 0x1, PT ;  /* 0x00000001d400780c */ /* 0x000fe40003f26270 */
[----:B------:R-:W-:Y:S01]  /*14a40*/  IADD3 R0, R211, R0, RZ ;  /* 0x00000000d3007210 */ /* 0x000fe20007ffe0ff */
[----:B------:R-:W-:Y:S03]  /*14a50*/  HMMA.16816.F32.BF16 R36, R20, R38, RZ ;  /* 0x000000261424723c */ /* 0x000fe600000418ff */
[----:B------:R-:W-:-:S05]  /*14a60*/  IADD3 R3, R0, c[0x0][0x328], RZ ;  /* 0x0000ca0000037a10 */ /* 0x000fca0007ffe0ff */
[----:B------:R-:W-:Y:S08]  /*14a70*/  HMMA.16816.F32.BF16 R20, R20, R34, RZ ;  /* 0x000000221414723c */ /* 0x000ff000000418ff */
[C---:B-1----:R-:W-:Y:S01]  /*14a80*/  HMMA.16816.F32.BF16 R152, R100.reuse, R122, R64 ;  /* 0x0000007a6498723c */ /* 0x042fe20000041840 */
[----:B------:R-:W1:Y:S07]  /*14a90*/  LDSM.16.MT88.4 R64, [R197+0x1400] ;  /* 0x00140000c540783b */ /* 0x000e6e0000004200 */
[-C--:B------:R-:W-:Y:S08]  /*14aa0*/  HMMA.16816.F32.BF16 R156, R100, R112.reuse, R156 ;  /* 0x00000070649c723c */ /* 0x080ff0000004189c */
[----:B------:R-:W-:Y:S08]  /*14ab0*/  HMMA.16816.F32.BF16 R116, R96, R112, R116 ;  /* 0x000000706074723c */ /* 0x000ff00000041874 */
[-C--:B------:R-:W-:Y:S08]  /*14ac0*/  HMMA.16816.F32.BF16 R160, R100, R114.reuse, R60 ;  /* 0x0000007264a0723c */ /* 0x080ff0000004183c */
[----:B------:R-:W-:Y:S01]  /*14ad0*/  HMMA.16816.F32.BF16 R112, R96, R114, R80 ;  /* 0x000000726070723c */ /* 0x000fe20000041850 */
[----:B------:R-:W2:Y:S07]  /*14ae0*/  LDSM.16.MT88.4 R80, [R196+0x2000] ;  /* 0x00200000c450783b */ /* 0x000eae0000004200 */
[C---:B------:R-:W-:Y:S08]  /*14af0*/  HMMA.16816.F32.BF16 R88, R8.reuse, R54, R88 ;  /* 0x000000360858723c */ /* 0x040ff00000041858 */
[C---:B------:R-:W-:Y:S08]  /*14b00*/  HMMA.16816.F32.BF16 R84, R8.reuse, R50, R84 ;  /* 0x000000320854723c */ /* 0x040ff00000041854 */
[C---:B------:R-:W-:Y:S08]  /*14b10*/  HMMA.16816.F32.BF16 R76, R8.reuse, R42, R76 ;  /* 0x0000002a084c723c */ /* 0x040ff0000004184c */
[C---:B------:R-:W-:Y:S08]  /*14b20*/  HMMA.16816.F32.BF16 R92, R8.reuse, R30, R72 ;  /* 0x0000001e085c723c */ /* 0x040ff00000041848 */
[----:B------:R-:W-:Y:S01]  /*14b30*/  HMMA.16816.F32.BF16 R16, R8, R26, R16 ;  /* 0x0000001a0810723c */ /* 0x000fe20000041810 */
[----:B------:R-:W4:Y:S07]  /*14b40*/  LDSM.16.MT88.4 R8, [R197+0x2000] ;  /* 0x00200000c508783b */ /* 0x000f2e0000004200 */
[C---:B------:R-:W-:Y:S08]  /*14b50*/  HMMA.16816.F32.BF16 R68, R12.reuse, R54, R68 ;  /* 0x000000360c44723c */ /* 0x040ff00000041844 */
[C---:B------:R-:W-:Y:S08]  /*14b60*/  HMMA.16816.F32.BF16 R40, R12.reuse, R42, R56 ;  /* 0x0000002a0c28723c */ /* 0x040ff00000041838 */
[C---:B------:R-:W-:Y:S08]  /*14b70*/  HMMA.16816.F32.BF16 R36, R12.reuse, R30, R36 ;  /* 0x0000001e0c24723c */ /* 0x040ff00000041824 */
[----:B------:R-:W-:Y:S08]  /*14b80*/  HMMA.16816.F32.BF16 R20, R12, R26, R20 ;  /* 0x0000001a0c14723c */ /* 0x000ff00000041814 */
[C---:B---3--:R-:W-:Y:S08]  /*14b90*/  HMMA.16816.F32.BF16 R144, R100.reuse, R130, R68 ;  /* 0x000000826490723c */ /* 0x048ff00000041844 */
[-C--:B------:R-:W-:Y:S08]  /*14ba0*/  HMMA.16816.F32.BF16 R148, R100, R120.reuse, R148 ;  /* 0x000000786494723c */ /* 0x080ff00000041894 */
[----:B------:R-:W-:Y:S08]  /*14bb0*/  HMMA.16816.F32.BF16 R124, R96, R120, R124 ;  /* 0x00000078607c723c */ /* 0x000ff0000004187c */
[-C--:B-1----:R-:W-:Y:S08]  /*14bc0*/  HMMA.16816.F32.BF16 R56, R100, R64.reuse, R192 ;  /* 0x000000406438723c */ /* 0x082ff000000418c0 */
[----:B------:R-:W-:Y:S08]  /*14bd0*/  HMMA.16816.F32.BF16 R60, R96, R64, R188 ;  /* 0x00000040603c723c */ /* 0x000ff000000418bc */
[----:B------:R-:W-:Y:S08]  /*14be0*/  HMMA.16816.F32.BF16 R68, R100, R66, R40 ;  /* 0x000000426444723c */ /* 0x000ff00000041828 */
[C---:B------:R-:W-:Y:S08]  /*14bf0*/  HMMA.16816.F32.BF16 R120, R96.reuse, R122, R84 ;  /* 0x0000007a6078723c */ /* 0x040ff00000041854 */
[----:B------:R-:W-:Y:S08]  /*14c00*/  HMMA.16816.F32.BF16 R64, R96, R66, R76 ;  /* 0x000000426040723c */ /* 0x000ff0000004184c */
[-C--:B------:R-:W-:Y:S08]  /*14c10*/  HMMA.16816.F32.BF16 R140, R100, R128.reuse, R140 ;  /* 0x00000080648c723c */ /* 0x080ff0000004188c */
[----:B------:R-:W-:Y:S08]  /*14c20*/  HMMA.16816.F32.BF16 R132, R96, R128, R132 ;  /* 0x000000806084723c */ /* 0x000ff00000041884 */
[C---:B--2---:R-:W-:Y:S08]  /*14c30*/  HMMA.16816.F32.BF16 R72, R100.reuse, R80, R180 ;  /* 0x000000506448723c */ /* 0x044ff000000418b4 */
[----:B------:R-:W-:Y:S08]  /*14c40*/  HMMA.16816.F32.BF16 R84, R100, R82, R36 ;  /* 0x000000526454723c */ /* 0x000ff00000041824 */
[C---:B------:R-:W-:Y:S08]  /*14c50*/  HMMA.16816.F32.BF16 R76, R96.reuse, R80, R184 ;  /* 0x00000050604c723c */ /* 0x040ff000000418b8 */
[C---:B------:R-:W-:Y:S08]  /*14c60*/  HMMA.16816.F32.BF16 R128, R96.reuse, R130, R88 ;  /* 0x000000826080723c */ /* 0x040ff00000041858 */
[----:B------:R-:W-:Y:S08]  /*14c70*/  HMMA.16816.F32.BF16 R80, R96, R82, R92 ;  /* 0x000000526050723c */ /* 0x000ff0000004185c */
[-C--:B----4-:R-:W-:Y:S08]  /*14c80*/  HMMA.16816.F32.BF16 R88, R100, R8.reuse, R172 ;  /* 0x000000086458723c */ /* 0x090ff000000418ac */
[----:B------:R-:W-:Y:S08]  /*14c90*/  HMMA.16816.F32.BF16 R92, R96, R8, R176 ;  /* 0x00000008605c723c */ /* 0x000ff000000418b0 */
[-C--:B------:R-:W-:Y:S08]  /*14ca0*/  HMMA.16816.F32.BF16 R100, R100, R10.reuse, R20 ;  /* 0x0000000a6464723c */ /* 0x080ff00000041814 */
[----:B------:R-:W-:Y:S01]  /*14cb0*/  HMMA.16816.F32.BF16 R96, R96, R10, R16 ;  /* 0x0000000a6060723c */ /* 0x000fe20000041810 */
[----:B------:R-:W-:Y:S07]  /*14cc0*/  @!P1 BRA `(.L_x_1011) ;  /* 0x0000013000009947 */ /* 0x000fee0003800000 */
[C---:B------:R-:W-:Y:S01]  /*14cd0*/  ISETP.GT.AND P0, PT, R0.reuse, RZ, PT ;  /* 0x000000ff0000720c */ /* 0x040fe20003f04270 */
[----:B------:R-:W-:Y:S01]  /*14ce0*/  BSSY B0, `(.L_x_1012) ;  /* 0x000000e000007945 */ /* 0x000fe20003800000 */
[----:B------:R-:W-:-:S11]  /*14cf0*/  IADD3 R2, R0, -0x1, RZ ;  /* 0xffffffff00027810 */ /* 0x000fd60007ffe0ff */
[----:B------:R-:W-:Y:S05]  /*14d00*/  @P0 BRA `(.L_x_1013) ;  /* 0x0000007000000947 */ /* 0x000fea0003800000 */
[----:B------:R-:W-:Y:S02]  /*14d10*/  IMAD.MOV.U32 R2, RZ, RZ, 0x1 ;  /* 0x00000001ff027424 */ /* 0x000fe400078e00ff */
[----:B------:R-:W-:-:S03]  /*14d20*/  IMAD.MOV R0, RZ, RZ, -R0 ;  /* 0x000000ffff007224 */ /* 0x000fc600078e0a00 */
[----:B------:R-:W-:-:S13]  /*14d30*/  ISETP.NE.AND P0, PT, R2, c[0x0][0x32c], PT ;  /* 0x0000cb0002007a0c */ /* 0x000fda0003f05270 */
[----:B------:R-:W-:-:S05]  /*14d40*/  @P0 IMAD.HI.U32 R2, R0, c[0x0][0x330], RZ ;  /* 0x0000cc0000020a27 */ /* 0x000fca00078e00ff */
[----:B------:R-:W-:-:S04]  /*14d50*/  @P0 SHF.R.U32.HI R0, RZ, c[0x0][0x334], R2 ;  /* 0x0000cd00ff000a19 */ /* 0x000fc80000011602 */
[----:B------:R-:W-:Y:S01]  /*14d60*/  LOP3.LUT R2, RZ, R0, RZ, 0x33, !PT ;  /* 0x00000000ff027212 */ /* 0x000fe200078e33ff */
[----:B------:R-:W-:Y:S05]  /*14d70*/  BRA `(.L_x_1014) ;  /* 0x0000004000007947 */ /* 0x000fea0003800000 */
.L_x_1013:
[----:B------:R-:W-:-:S04]  /*14d80*/  MOV R0, 0x1 ;  /* 0x0000000100007802 */ /* 0x000fc80000000f00 */
[----:B------:R-:W-:-:S13]  /*14d90*/  ISETP.NE.AND P0, PT, R0, c[0x0][0x32c], PT ;  /* 0x0000cb0000007a0c */ /* 0x000fda0003f05270 */
[----:B------:R-:W-:-:S05]  /*14da0*/  @P0 IMAD.HI.U32 R0, R2, c[0x0][0x330], RZ ;  /* 0x0000cc0002000a27 */ /* 0x000fca00078e00ff */
[----:B------:R-:W-:Y:S02]  /*14db0*/  @P0 SHF.R.U32.HI R2, RZ, c[0x0][0x334], R0 ;  /* 0x0000cd00ff020a19 */ /* 0x000fe40000011600 */
.L_x_1014:
[----:B------:R-:W-:Y:S05]  /*14dc0*/  BSYNC B0 ;  /* 0x0000000000007941 */ /* 0x000fea0003800000 */
.L_x_1012:
[----:B------:R-:W-:-:S05]  /*14dd0*/  MOV R0, c[0x0][0x32c] ;  /* 0x0000cb0000007a02 */ /* 0x000fca0000000f00 */
[----:B------:R-:W-:-:S05]  /*14de0*/  IMAD R2, R2, R0, c[0x0][0x32c] ;  /* 0x0000cb0002027624 */ /* 0x000fca00078e0200 */
[----:B------:R-:W-:-:S04]  /*14df0*/  IMNMX R3, R3, R2, PT ;  /* 0x0000000203037217 */ /* 0x000fc80003800200 */
.L_x_1011:
[----:B------:R-:W2:Y:S01]  /*14e00*/  LDL R2, [R1+0x20] ;  /* 0x0000200001027983 */ /* 0x000ea20000100800 */
[----:B------:R-:W-:-:S05]  /*14e10*/  IMAD.HI R3, R3, 0x2aaaaaab, RZ ;  /* 0x2aaaaaab03037827 */ /* 0x000fca00078e02ff */
[----:B------:R-:W-:-:S04]  /*14e20*/  SHF.R.U32.HI R0, RZ, 0x1f, R3 ;  /* 0x0000001fff007819 */ /* 0x000fc80000011603 */
[----:B------:R-:W-:-:S04]  /*14e30*/  LEA.HI.SX32 R3, R3, R0, 0x1d ;  /* 0x0000000003037211 */ /* 0x000fc800078feaff */
[----:B--2---:R-:W-:-:S04]  /*14e40*/  IMNMX R2, R2, R3, !PT ;  /* 0x0000000302027217 */ /* 0x004fc80007800200 */
[----:B------:R-:W-:Y:S01]  /*14e50*/  ISETP.GE.AND P0, PT, R221, R2, PT ;  /* 0x00000002dd00720c */ /* 0x000fe20003f06270 */
[----:B------:R1:W-:-:S12]  /*14e60*/  STL [R1+0x24], R2 ;  /* 0x0000240201007387 */ /* 0x0003d80000100800 */
[----:B------:R-:W-:Y:S05]  /*14e70*/  @!P0 BRA `(.L_x_1015) ;  /* 0x000047e000008947 */ /* 0x000fea0003800000 */
[----:B------:R-:W-:Y:S01]  /*14e80*/  IMAD.MOV.U32 R107, RZ, RZ, R104 ;  /* 0x000000ffff6b7224 */ /* 0x000fe200078e0068 */
[----:B------:R-:W-:Y:S01]  /*14e90*/  MOV R109, R5 ;  /* 0x00000005006d7202 */ /* 0x000fe20000000f00 */
[----:B------:R-:W-:Y:S01]  /*14ea0*/  IMAD.MOV.U32 R106, RZ, RZ, R105 ;  /* 0x000000ffff6a7224 */ /* 0x000fe200078e0069 */
[----:B------:R-:W-:Y:S02]  /*14eb0*/  MOV R108, R6 ;  /* 0x00000006006c7202 */ /* 0x000fe40000000f00 */
.L_x_1048:
[----:B------:R-:W2:Y:S01]  /*14ec0*/  LDL R0, [R1+0x20] ;  /* 0x0000200001007983 */ /* 0x000ea20000100800 */
[----:B------:R-:W-:Y:S04]  /*14ed0*/  DEPBAR.LE SB0, 0x0 ;  /* 0x000080000000791a */ /* 0x000fe80000000000 */
[----:B------:R-:W-:Y:S01]  /*14ee0*/  WARPSYNC 0xffffffff ;  /* 0xffffffff00007948 */ /* 0x000fe20003800000 */
[----:B------:R-:W-:Y:S06]  /*14ef0*/  BAR.SYNC.DEFER_BLOCKING 0x0 ;  /* 0x0000000000007b1d */ /* 0x000fec0000010000 */
[----:B------:R3:W4:Y:S01]  /*14f00*/  LDSM.16.M88.4 R52, [R198] ;  /* 0x00000000c634783b */ /* 0x0007220000000200 */
[----:B------:R-:W-:Y:S03]  /*14f10*/  BSSY B0, `(.L_x_1016) ;  /* 0x0000043000007945 */ /* 0x000fe60003800000 */
        /* <DEDUP_REMOVED lines=9> */
[----:B--2---:R-:W-:Y:S11]  /*14fb0*/  ISETP.GT.AND P0, PT, R0, R221, PT ;  /* 0x000000dd0000720c */ /* 0x004ff60003f04270 */
[----:B------:R-:W-:Y:S02]  /*14fc0*/  @!UPT UIADD3 URZ, URZ, URZ, URZ ;  /* 0x0000003f3f3ff290 */ /* 0x000fe4000fffe03f */
[----:B------:R-:W-:-:S05]  /*14fd0*/  @P0 BRA `(.L_x_1017) ;  /* 0x0000036000000947 */ /* 0x000fca0003800000 */
[----:B-1-34-:R-:W-:Y:S01]  /*14fe0*/  IMAD.WIDE.U32 R2, R222, c[0x0][0x208], RZ ;  /* 0x00008200de027a25 */ /* 0x01afe200078e00ff */
[----:B------:R-:W-:Y:S01]  /*14ff0*/  SHF.R.S32.HI R0, RZ, 0x1f, R222 ;  /* 0x0000001fff007819 */ /* 0x000fe200000114de */
[----:B------:R-:W2:Y:S04]  /*15000*/  LDL.64 R8, [R1+0x30] ;  /* 0x0000300001087983 */ /* 0x000ea80000100a00 */
[----:B------:R-:W-:Y:S02]  /*15010*/  IMAD R0, R0, c[0x0][0x208], RZ ;  /* 0x0000820000007a24 */ /* 0x000fe400078e02ff */
[----:B------:R-:W3:Y:S02]  /*15020*/  LDL R5, [R1+0x38] ;  /* 0x0000380001057983 */ /* 0x000ee40000100800 */
[----:B------:R-:W-:Y:S05]  /*15030*/  IMAD R0, R222, c[0x0][0x20c], R0 ;  /* 0x00008300de007a24 */ /* 0x000fea00078e0200 */
[----:B------:R-:W-:Y:S02]  /*15040*/  IADD3 R3, R3, R0, RZ ;  /* 0x0000000003037210 */ /* 0x000fe40007ffe0ff */
[----:B------:R-:W-:Y:S03]  /*15050*/  SHF.R.S32.HI R0, RZ, 0x1f, R220 ;  /* 0x0000001fff007819 */ /* 0x000fe600000114dc */
[----:B------:R-:W-:Y:S04]  /*15060*/  IMAD.WIDE.U32 R2, R220, c[0x0][0x218], R2 ;  /* 0x00008600dc027a25 */ /* 0x000fe800078e0002 */
[----:B------:R-:W-:Y:S04]  /*15070*/  IMAD R4, R0, c[0x0][0x218], RZ ;  /* 0x0000860000047a24 */ /* 0x000fe800078e02ff */
[----:B------:R-:W-:Y:S01]  /*15080*/  IMAD R4, R220, c[0x0][0x21c], R4 ;  /* 0x00008700dc047a24 */ /* 0x000fe200078e0204 */
[----:B--2---:R-:W-:Y:S04]  /*15090*/  IADD3 R0, P0, R8, R2, RZ ;  /* 0x0000000208007210 */ /* 0x004fe80007f1e0ff */
[----:B---3--:R-:W-:Y:S02]  /*150a0*/  IADD3.X R2, R5, R3, R4, P0, !PT ;  /* 0x0000000305027210 */ /* 0x008fe400007fe404 */
[C---:B------:R-:W-:Y:S04]  /*150b0*/  LEA R6, P0, R0.reuse, c[0x0][0x1f8], 0x1 ;  /* 0x00007e0000067a11 */ /* 0x040fe800078008ff */
[----:B------:R-:W-:Y:S01]  /*150c0*/  LEA.HI.X R5, R0, c[0x0][0x1fc], R2, 0x1, P0 ;  /* 0x00007f0000057a11 */ /* 0x000fe200000f0c02 */
[----:B------:R-:W-:-:S06]  /*150d0*/  BRA.DIV ~URZ, `(.L_x_1018) ;  /* 0x000127b27f007947 */ /* 0x000fcc000b800000 */
[----:B------:R1:W2:Y:S02]  /*150e0*/  SHFL.IDX PT, R4, R5, RZ, 0x1c1f ;  /* 0x001c1fff05047589 */ /* 0x0002a400000e0000 */
.L_x_1190:
[----:B------:R-:W-:-:S05]  /*150f0*/  BRA.DIV ~URZ, `(.L_x_1019) ;  /* 0x000128027f007947 */ /* 0x000fca000b800000 */
[----:B------:R3:W4:Y:S02]  /*15100*/  SHFL.IDX PT, R0, R6, RZ, 0x1c1f ;  /* 0x001c1fff06007589 */ /* 0x00072400000e0000 */
.L_x_1191:
[----:B------:R-:W5:Y:S01]  /*15110*/  LDL.64 R2, [R1] ;  /* 0x0000000001027983 */ /* 0x000f620000100a00 */
[----:B------:R-:W-:Y:S03]  /*15120*/  ISETP.GE.AND P2, PT, R252, c[0x0][0x1d4], PT ;  /* 0x00007500fc007a0c */ /* 0x000fe60003f46270 */
[----:B---3--:R-:W3:Y:S04]  /*15130*/  LDL R8, [R1+0x8] ;  /* 0x0000080001087983 */ /* 0x008ee80000100800 */
[----:B------:R-:W1:Y:S01]  /*15140*/  S2R R9, SR_TID.X ;  /* 0x0000000000097919 */ /* 0x000e620000002100 */
[----:B---3--:R-:W-:Y:S02]  /*15150*/  ISETP.GE.AND P1, PT, R8, c[0x0][0x1d4], PT ;  /* 0x0000750008007a0c */ /* 0x008fe40003f26270 */
[----:B-----5:R-:W-:Y:S02]  /*15160*/  ISETP.GE.AND P3, PT, R2, c[0x0][0x1d4], PT ;  /* 0x0000750002007a0c */ /* 0x020fe40003f66270 */
[----:B----4-:R-:W-:Y:S02]  /*15170*/  IADD3 R2, P0, R0, R234, RZ ;  /* 0x000000ea00027210 */ /* 0x010fe40007f1e0ff */
[----:B-1----:R-:W-:Y:S03]  /*15180*/  ISETP.GT.AND P4, PT, R9, 0x3f, PT ;  /* 0x0000003f0900780c */ /* 0x002fe60003f84270 */
[----:B--2---:R-:W-:Y:S06]  /*15190*/  IMAD.X R3, R4, 0x1, R233, P0 ;  /* 0x0000000104037824 */ /* 0x004fec00000e06e9 */
[----:B------:R-:W-:Y:S01]  /*151a0*/  @!PT LDS RZ, [RZ] ;  /* 0x00000000fffff984 */ /* 0x000fe20000000800 */
[----:B------:R-:W-:Y:S01]  /*151b0*/  @!PT LDS RZ, [RZ] ;  /* 0x00000000fffff984 */ /* 0x000fe20000000800 */
[----:B------:R-:W-:Y:S01]  /*151c0*/  @!PT LDS RZ, [RZ] ;  /* 0x00000000fffff984 */ /* 0x000fe20000000800 */
[----:B------:R1:W-:Y:S02]  /*151d0*/  LDGSTS.E.BYPASS.LTC128B.128 [R210+0x1880], [R2.64], !P3 ;  /* 0x0188000002d27fae */ /* 0x0003e4000d901d48 */
[----:B-1----:R-:W-:Y:S05]  /*151e0*/  IADD3 R2, P0, R0, R236, RZ ;  /* 0x000000ec00027210 */ /* 0x002fea0007f1e0ff */
[----:B------:R-:W-:Y:S05]  /*151f0*/  IMAD.X R3, R4, 0x1, R235, P0 ;  /* 0x0000000104037824 */ /* 0x000fea00000e06eb */
[----:B------:R1:W-:Y:S02]  /*15200*/  LDGSTS.E.BYPASS.LTC128B.128 [R210+0x2480], [R2.64], !P2 ;  /* 0x0248000002d27fae */ /* 0x0003e4000d101d48 */
[----:B-1----:R-:W-:Y:S05]  /*15210*/  IADD3 R2, P0, R0, R232, RZ ;  /* 0x000000e800027210 */ /* 0x002fea0007f1e0ff */
[----:B------:R-:W-:Y:S05]  /*15220*/  IMAD.X R3, R4, 0x1, R231, P0 ;  /* 0x0000000104037824 */ /* 0x000fea00000e06e7 */
[----:B------:R1:W-:Y:S01]  /*15230*/  LDGSTS.E.BYPASS.LTC128B.128 [R210+0x3080], [R2.64], !P1 ;  /* 0x0308000002d27fae */ /* 0x0003e2000c901d48 */
[----:B------:R-:W-:-:S05]  /*15240*/  @P4 BRA `(.L_x_1017) ;  /* 0x000000f000004947 */ /* 0x000fca0003800000 */
[----:B------:R-:W-:-:S05]  /*15250*/  BRA.DIV ~URZ, `(.L_x_1020) ;  /* 0x000127127f007947 */ /* 0x000fca000b800000 */
[----:B------:R2:W3:Y:S04]  /*15260*/  SHFL.IDX PT, R4, R5, 0x1, 0x1c1f ;  /* 0x003c1f0005047f89 */ /* 0x0004e800000e0000 */
[----:B------:R2:W4:Y:S02]  /*15270*/  SHFL.IDX PT, R0, R6, 0x1, 0x1c1f ;  /* 0x003c1f0006007f89 */ /* 0x00052400000e0000 */
.L_x_1192:
[----:B-1--4-:R-:W-:Y:S05]  /*15280*/  IADD3 R2, P0, R0, R234, RZ ;  /* 0x000000ea00027210 */ /* 0x012fea0007f1e0ff */
[----:B---3--:R-:W-:Y:S05]  /*15290*/  IMAD.X R3, R4, 0x1, R233, P0 ;  /* 0x0000000104037824 */ /* 0x008fea00000e06e9 */
        /* <DEDUP_REMOVED lines=9> */
[----:B------:R1:W-:Y:S03]  /*15330*/  LDGSTS.E.BYPASS.LTC128B.128 [R210+0x3880], [R2.64], !P1 ;  /* 0x0388000002d27fae */ /* 0x0003e6000c901d48 */
.L_x_1017:
[----:B-1-34-:R-:W-:Y:S05]  /*15340*/  BSYNC B0 ;  /* 0x0000000000007941 */ /* 0x01afea0003800000 */
.L_x_1016:
[----:B------:R-:W0:Y:S01]  /*15350*/  LDGDEPBAR ;  /* 0x00000000000079af */ /* 0x000e220000000000 */
[----:B------:R-:W-:Y:S01]  /*15360*/  WARPSYNC 0xffffffff ;  /* 0xffffffff00007948 */ /* 0x000fe20003800000 */
[-C--:B------:R-:W-:Y:S01]  /*15370*/  HMMA.16816.F32.BF16 R8, R52, R20.reuse, RZ ;  /* 0x000000143408723c */ /* 0x080fe200000418ff */
[----:B------:R-:W-:Y:S05]  /*15380*/  BSSY B0, `(.L_x_1021) ;  /* 0x000011c000007945 */ /* 0x000fea0003800000 */
[----:B------:R-:W3:Y:S02]  /*15390*/  LDL R4, [R1+0x20] ;  /* 0x0000200001047983 */ /* 0x000ee40000100800 */
        /* <DEDUP_REMOVED lines=25> */
[----:B------:R-:W4:Y:S07]  /*15530*/  LDSM.16.M88.4 R184, [R198+0x3000] ;  /* 0x00300000c6b8783b */ /* 0x000f2e0000000200 */
[----:B------:R-:W-:Y:S01]  /*15540*/  HMMA.16816.F32.BF16 R52, R176, R194, R52 ;  /* 0x000000c2b034723c */ /* 0x000fe20000041834 */
[----:B------:R-:W5:Y:S03]  /*15550*/  LDSM.16.M88.4 R176, [R171+0x1000] ;  /* 0x00100000abb0783b */ /* 0x000f660000000200 */
[----:B---3--:R-:W-:Y:S04]  /*15560*/  ISETP.GT.AND P0, PT, R221, R4, PT ;  /* 0x00000004dd00720c */ /* 0x008fe80003f04270 */
[-C--:B-1----:R-:W-:Y:S08]  /*15570*/  HMMA.16816.F32.BF16 R8, R172, R180.reuse, R8 ;  /* 0x000000b4ac08723c */ /* 0x082ff00000041808 */
[C---:B----4-:R-:W-:Y:S08]  /*15580*/  HMMA.16816.F32.BF16 R12, R184.reuse, R180, R12 ;  /* 0x000000b4b80c723c */ /* 0x050ff0000004180c */
[-C--:B------:R-:W-:Y:S08]  /*15590*/  HMMA.16816.F32.BF16 R16, R184, R182.reuse, R16 ;  /* 0x000000b6b810723c */ /* 0x080ff00000041810 */
[C---:B------:R-:W-:Y:S01]  /*155a0*/  HMMA.16816.F32.BF16 R20, R172.reuse, R182, R20 ;  /* 0x000000b6ac14723c */ /* 0x040fe20000041814 */
[----:B------:R-:W-:Y:S07]  /*155b0*/  LDSM.16.M88.4 R180, [R206] ;  /* 0x00000000ceb4783b */ /* 0x000fee0000000200 */
[-C--:B-----5:R-:W-:Y:S08]  /*155c0*/  HMMA.16816.F32.BF16 R24, R172, R176.reuse, R24 ;  /* 0x000000b0ac18723c */ /* 0x0a0ff00000041818 */
[C---:B------:R-:W-:Y:S08]  /*155d0*/  HMMA.16816.F32.BF16 R28, R184.reuse, R176, R28 ;  /* 0x000000b0b81c723c */ /* 0x040ff0000004181c */
[-C--:B------:R-:W-:Y:S08]  /*155e0*/  HMMA.16816.F32.BF16 R32, R184, R178.reuse, R32 ;  /* 0x000000b2b820723c */ /* 0x080ff00000041820 */
[C---:B------:R-:W-:Y:S01]  /*155f0*/  HMMA.16816.F32.BF16 R36, R172.reuse, R178, R36 ;  /* 0x000000b2ac24723c */ /* 0x040fe20000041824 */
[----:B------:R-:W1:Y:S07]  /*15600*/  LDSM.16.M88.4 R176, [R199+0x2000] ;  /* 0x00200000c7b0783b */ /* 0x000e6e0000000200 */
[-C--:B------:R-:W-:Y:S08]  /*15610*/  HMMA.16816.F32.BF16 R40, R172, R188.reuse, R40 ;  /* 0x000000bcac28723c */ /* 0x080ff00000041828 */
[C---:B------:R-:W-:Y:S08]  /*15620*/  HMMA.16816.F32.BF16 R44, R184.reuse, R188, R44 ;  /* 0x000000bcb82c723c */ /* 0x040ff0000004182c */
[-C--:B------:R-:W-:Y:S01]  /*15630*/  HMMA.16816.F32.BF16 R48, R184, R190.reuse, R48 ;  /* 0x000000beb830723c */ /* 0x080fe20000041830 */
[----:B------:R-:W3:Y:S07]  /*15640*/  LDSM.16.M88.4 R184, [R199+0x3000] ;  /* 0x00300000c7b8783b */ /* 0x000eee0000000200 */
[----:B------:R-:W-:Y:S01]  /*15650*/  HMMA.16816.F32.BF16 R52, R172, R190, R52 ;  /* 0x000000beac34723c */ /* 0x000fe20000041834 */
[----:B------:R-:W4:Y:S07]  /*15660*/  LDSM.16.M88.4 R172, [R205] ;  /* 0x00000000cdac783b */ /* 0x000f2e0000000200 */
[-C--:B-1----:R-:W-:Y:S01]  /*15670*/  HMMA.16816.F32.BF16 R8, R176, R180.reuse, R8 ;  /* 0x000000b4b008723c */ /* 0x082fe20000041808 */
[----:B------:R-:W1:Y:S07]  /*15680*/  LDSM.16.M88.4 R188, [R204] ;  /* 0x00000000ccbc783b */ /* 0x000e6e0000000200 */
        /* <DEDUP_REMOVED lines=8> */
[----:B------:R-:W3:Y:S07]  /*15710*/  LDSM.16.M88.4 R172, [R198+0x4000] ;  /* 0x00400000c6ac783b */ /* 0x000eee0000000200 */
[-C--:B-1----:R-:W-:Y:S08]  /*15720*/  HMMA.16816.F32.BF16 R40, R176, R188.reuse, R40 ;  /* 0x000000bcb028723c */ /* 0x082ff00000041828 */
[C---:B------:R-:W-:Y:S08]  /*15730*/  HMMA.16816.F32.BF16 R44, R184.reuse, R188, R44 ;  /* 0x000000bcb82c723c */ /* 0x040ff0000004182c */
[-C--:B------:R-:W-:Y:S01]  /*15740*/  HMMA.16816.F32.BF16 R48, R184, R190.reuse, R48 ;  /* 0x000000beb830723c */ /* 0x080fe20000041830 */
[----:B------:R-:W1:Y:S07]  /*15750*/  LDSM.16.M88.4 R184, [R198+0x5000] ;  /* 0x00500000c6b8783b */ /* 0x000e6e0000000200 */
[----:B------:R-:W-:Y:S01]  /*15760*/  HMMA.16816.F32.BF16 R52, R176, R190, R52 ;  /* 0x000000beb034723c */ /* 0x000fe20000041834 */
[----:B------:R-:W4:Y:S07]  /*15770*/  LDSM.16.M88.4 R176, [R171+0x1c00] ;  /* 0x001c0000abb0783b */ /* 0x000f2e0000000200 */
[-C--:B---3--:R-:W-:Y:S01]  /*15780*/  HMMA.16816.F32.BF16 R8, R172, R180.reuse, R8 ;  /* 0x000000b4ac08723c */ /* 0x088fe20000041808 */
[----:B------:R-:W3:Y:S07]  /*15790*/  LDSM.16.M88.4 R188, [R171+0x2000] ;  /* 0x00200000abbc783b */ /* 0x000eee0000000200 */
[C---:B-1----:R-:W-:Y:S08]  /*157a0*/  HMMA.16816.F32.BF16 R12, R184.reuse, R180, R12 ;  /* 0x000000b4b80c723c */ /* 0x042ff0000004180c */
[-C--:B------:R-:W-:Y:S08]  /*157b0*/  HMMA.16816.F32.BF16 R16, R184, R182.reuse, R16 ;  /* 0x000000b6b810723c */ /* 0x080ff00000041810 */
[C---:B------:R-:W-:Y:S01]  /*157c0*/  HMMA.16816.F32.BF16 R20, R172.reuse, R182, R20 ;  /* 0x000000b6ac14723c */ /* 0x040fe20000041814 */
[----:B------:R-:W-:Y:S07]  /*157d0*/  LDSM.16.M88.4 R180, [R203] ;  /* 0x00000000cbb4783b */ /* 0x000fee0000000200 */
[-C--:B----4-:R-:W-:Y:S08]  /*157e0*/  HMMA.16816.F32.BF16 R24, R172, R176.reuse, R24 ;  /* 0x000000b0ac18723c */ /* 0x090ff00000041818 */
[C---:B------:R-:W-:Y:S08]  /*157f0*/  HMMA.16816.F32.BF16 R28, R184.reuse, R176, R28 ;  /* 0x000000b0b81c723c */ /* 0x040ff0000004181c */
[-C--:B------:R-:W-:Y:S08]  /*15800*/  HMMA.16816.F32.BF16 R32, R184, R178.reuse, R32 ;  /* 0x000000b2b820723c */ /* 0x080ff00000041820 */
[C---:B------:R-:W-:Y:S01]  /*15810*/  HMMA.16816.F32.BF16 R36, R172.reuse, R178, R36 ;  /* 0x000000b2ac24723c */ /* 0x040fe20000041824 */
[----:B------:R-:W1:Y:S07]  /*15820*/  LDSM.16.M88.4 R176, [R199+0x4000] ;  /* 0x00400000c7b0783b */ /* 0x000e6e0000000200 */
[-C--:B---3--:R-:W-:Y:S08]  /*15830*/  HMMA.16816.F32.BF16 R40, R172, R188.reuse, R40 ;  /* 0x000000bcac28723c */ /* 0x088ff00000041828 */
[C---:B------:R-:W-:Y:S08]  /*15840*/  HMMA.16816.F32.BF16 R44, R184.reuse, R188, R44 ;  /* 0x000000bcb82c723c */ /* 0x040ff0000004182c */
[-C--:B------:R-:W-:Y:S01]  /*15850*/  HMMA.16816.F32.BF16 R48, R184, R190.reuse, R48 ;  /* 0x000000beb830723c */ /* 0x080fe20000041830 */
[----:B------:R-:W3:Y:S07]  /*15860*/  LDSM.16.M88.4 R184, [R199+0x5000] ;  /* 0x00500000c7b8783b */ /* 0x000eee0000000200 */
[----:B------:R-:W-:Y:S08]  /*15870*/  HMMA.16816.F32.BF16 R52, R172, R190, R52 ;  /* 0x000000beac34723c */ /* 0x000ff00000041834 */
[-C--:B-1----:R-:W-:Y:S11]  /*15880*/  HMMA.16816.F32.BF16 R8, R176, R180.reuse, R8 ;  /* 0x000000b4b008723c */ /* 0x082ff60000041808 */
[----:B------:R-:W-:Y:S11]  /*15890*/  @!UPT UIADD3 URZ, URZ, URZ, URZ ;  /* 0x0000003f3f3ff290 */ /* 0x000ff6000fffe03f */
[----:B------:R-:W-:Y:S02]  /*158a0*/  @!UPT UIADD3 URZ, URZ, URZ, URZ ;  /* 0x0000003f3f3ff290 */ /* 0x000fe4000fffe03f */
[----:B------:R-:W-:Y:S01]  /*158b0*/  FMUL.FTZ R0, R8, c[0x0][0x320] ;  /* 0x0000c80008007a20 */ /* 0x000fe20000410000 */
[C---:B---3--:R-:W-:Y:S03]  /*158c0*/  HMMA.16816.F32.BF16 R12, R184.reuse, R180, R12 ;  /* 0x000000b4b80c723c */ /* 0x048fe6000004180c */
[----:B------:R1:W3:Y:S05]  /*158d0*/  MUFU.TANH R211, R0 ;  /* 0x0000000000d37308 */ /* 0x0002ea0000002400 */
[-C--:B------:R-:W-:Y:S08]  /*158e0*/  HMMA.16816.F32.BF16 R16, R184, R182.reuse, R16 ;  /* 0x000000b6b810723c */ /* 0x080ff00000041810 */
[C---:B------:R-:W-:Y:S08]  /*158f0*/  HMMA.16816.F32.BF16 R20, R176.reuse, R182, R20 ;  /* 0x000000b6b014723c */ /* 0x040ff00000041814 */
[----:B------:R-:W-:Y:S04]  /*15900*/  FMUL.FTZ R3, R14, c[0x0][0x320] ;  /* 0x0000c8000e037a20 */ /* 0x000fe80000410000 */
[----:B------:R-:W4:Y:S01]  /*15910*/  MUFU.TANH R226, R3 ;  /* 0x0000000300e27308 */ /* 0x000f220000002400 */
[----:B-1----:R-:W-:Y:S02]  /*15920*/  FMUL.FTZ R0, R9, c[0x0][0x320] ;  /* 0x0000c80009007a20 */ /* 0x002fe40000410000 */
[----:B------:R-:W-:Y:S07]  /*15930*/  FMUL.FTZ R2, R15, c[0x0][0x320] ;  /* 0x0000c8000f027a20 */ /* 0x000fee0000410000 */
[----:B------:R1:W2:Y:S10]  /*15940*/  MUFU.TANH R195, R0 ;  /* 0x0000000000c37308 */ /* 0x0002b40000002400 */
        /* <DEDUP_REMOVED lines=102> */
[----:B--234-:R-:W2:Y:S01]  /*15fb0*/  LDL R227, [R1+0x5c] ;  /* 0x00005c0001e37983 */ /* 0x01cea20000100800 */
[----:B------:R-:W-:Y:S02]  /*15fc0*/  IMAD.MOV.U32 R230, RZ, RZ, c[0x0][0x2b8] ;  /* 0x0000ae00ffe67624 */ /* 0x000fe400078e00ff */
[----:B------:R-:W-:Y:S01]  /*15fd0*/  IMAD.MOV.U32 R220, RZ, RZ, RZ ;  /* 0x000000ffffdc7224 */ /* 0x000fe200078e00ff */
[----:B------:R-:W3:Y:S02]  /*15fe0*/  LDL R4, [R1+0x28] ;  /* 0x0000280001047983 */ /* 0x000ee40000100800 */
[----:B------:R-:W-:Y:S02]  /*15ff0*/  ISETP.NE.AND P2, PT, R230, 0x1, PT ;  /* 0x00000001e600780c */ /* 0x000fe40003f45270 */
[----:B------:R-:W4:Y:S04]  /*16000*/  LDL.64 R240, [R1+0x48] ;  /* 0x0000480001f07983 */ /* 0x000f280000100a00 */
[----:B------:R-:W5:Y:S04]  /*16010*/  LDL R5, [R1+0x54] ;  /* 0x0000540001057983 */ /* 0x000f680000100800 */
[----:B------:R-:W4:Y:S04]  /*16020*/  LDL.64 R228, [R1+0x40] ;  /* 0x0000400001e47983 */ /* 0x000f280000100a00 */
[----:B------:R-:W4:Y:S04]  /*16030*/  LDL R6, [R1+0x50] ;  /* 0x0000500001067983 */ /* 0x000f280000100800 */
[----:B------:R-:W1:Y:S01]  /*16040*/  S2R R8, SR_TID.X ;  /* 0x0000000000087919 */ /* 0x000e620000002100 */
[----:B---3--:R-:W-:Y:S01]  /*16050*/  ISETP.GT.AND P1, PT, R4, 0x2f, PT ;  /* 0x0000002f0400780c */ /* 0x008fe20003f24270 */
[----:B--2---:R-:W-:Y:S05]  /*16060*/  IMAD R2, R221, 0x30, R227 ;  /* 0x00000030dd027824 */ /* 0x004fea00078e02e3 */
[----:B------:R-:W-:Y:S05]  /*16070*/  IADD3 R2, R2, -0x30, R4 ;  /* 0xffffffd002027810 */ /* 0x000fea0007ffe004 */
[----:B------:R-:W-:Y:S04]  /*16080*/  @P2 IMAD.HI.U32 R3, R2, c[0x0][0x2bc], RZ ;  /* 0x0000af0002032a27 */ /* 0x000fe800078e00ff */
[----:B-1----:R-:W-:Y:S01]  /*16090*/  IMAD.MOV.U32 R0, RZ, RZ, R2 ;  /* 0x000000ffff007224 */ /* 0x002fe200078e0002 */
[----:B------:R-:W-:Y:S04]  /*160a0*/  @P2 SHF.R.U32.HI R0, RZ, c[0x0][0x2c0], R3 ;  /* 0x0000b000ff002a19 */ /* 0x000fe80000011603 */
[C---:B----4-:R-:W-:Y:S01]  /*160b0*/  @!P1 IADD3 R3, P0, R0.reuse, R240, RZ ;  /* 0x000000f000039210 */ /* 0x050fe20007f1e0ff */
[----:B------:R-:W-:Y:S03]  /*160c0*/  IMAD.MOV R4, RZ, RZ, -R0 ;  /* 0x000000ffff047224 */ /* 0x000fe600078e0a00 */
[----:B-----5:R-:W-:Y:S01]  /*160d0*/  @!P1 LEA.HI.X.SX32 R0, R0, R5, 0x1, P0 ;  /* 0x0000000500009211 */ /* 0x020fe200000f0eff */
[----:B------:R-:W-:Y:S01]  /*160e0*/  IMAD R222, R4, c[0x0][0x2b8], R2 ;  /* 0x0000ae0004de7a24 */ /* 0x000fe200078e0202 */
[C---:B------:R-:W-:Y:S02]  /*160f0*/  @!P1 LEA R2, P0, R3.reuse, c[0x0][0x2a0], 0x2 ;  /* 0x0000a80003029a11 */ /* 0x040fe400078010ff */
[----:B------:R-:W-:Y:S02]  /*16100*/  SHF.R.S32.HI R5, RZ, 0x1f, R8 ;  /* 0x0000001fff057819 */ /* 0x000fe40000011408 */
[----:B------:R-:W-:Y:S02]  /*16110*/  @!P1 LEA.HI.X R3, R3, c[0x0][0x2a4], R0, 0x2, P0 ;  /* 0x0000a90003039a11 */ /* 0x000fe400000f1400 */
[----:B------:R-:W-:Y:S02]  /*16120*/  SHF.R.S32.HI R0, RZ, 0x1f, R222 ;  /* 0x0000001fff007819 */ /* 0x000fe400000114de */
[----:B------:R-:W-:Y:S01]  /*16130*/  LEA.HI R5, R5, R8, RZ, 0x2 ;  /* 0x0000000805057211 */ /* 0x000fe200078f10ff */
[----:B------:R1:W2:Y:S02]  /*16140*/  @!P1 LDG.E R220, [R2.64] ;  /* 0x0000000802dc9981 */ /* 0x0002a4000c1e1900 */
[----:B------:R-:W-:Y:S01]  /*16150*/  IMAD R0, R0, c[0x0][0x1e0], RZ ;  /* 0x0000780000007a24 */ /* 0x000fe200078e02ff */
[----:B------:R-:W-:Y:S03]  /*16160*/  SHF.R.S32.HI R5, RZ, 0x2, R5 ;  /* 0x00000002ff057819 */ /* 0x000fe60000011405 */
[C---:B------:R-:W-:Y:S01]  /*16170*/  IMAD R0, R222.reuse, c[0x0][0x1e4], R0 ;  /* 0x00007900de007a24 */ /* 0x040fe200078e0200 */
[----:B------:R-:W-:Y:S01]  /*16180*/  IADD3 R5, -R5, 0x30, RZ ;  /* 0x0000003005057810 */ /* 0x000fe20007ffe1ff */
[----:B-1----:R-:W-:Y:S04]  /*16190*/  IMAD.WIDE.U32 R2, R222, c[0x0][0x1e0], RZ ;  /* 0x00007800de027a25 */ /* 0x002fe800078e00ff */
        /* <DEDUP_REMOVED lines=12> */
.L_x_1193:
[----:B------:R-:W-:-:S05]  /*16260*/  BRA.DIV ~URZ, `(.L_x_1024) ;  /* 0x000118427f007947 */ /* 0x000fca000b800000 */
[----:B------:R3:W4:Y:S02]  /*16270*/  SHFL.IDX PT, R0, R8, RZ, 0x1c1f ;  /* 0x001c1fff08007589 */ /* 0x00072400000e0000 */
.L_x_1194:
[----:B------:R-:W5:Y:S01]  /*16280*/  LDL.64 R28, [R1] ;  /* 0x00000000011c7983 */ /* 0x000f620000100a00 */
[----:B----4-:R-:W-:Y:S03]  /*16290*/  @P0 IADD3 R2, P1, R0, R234, RZ ;  /* 0x000000ea00020210 */ /* 0x010fe60007f3e0ff */
[----:B------:R-:W4:Y:S02]  /*162a0*/  LDL R9, [R1+0x8] ;  /* 0x0000080001097983 */ /* 0x000f240000100800 */
[----:B--2---:R-:W-:Y:S01]  /*162b0*/  @P0 IMAD.X R3, R4, 0x1, R233, P1 ;  /* 0x0000000104030824 */ /* 0x004fe200008e06e9 */
[----:B-----5:R-:W-:Y:S11]  /*162c0*/  @P0 ISETP.GE.AND P1, PT, R28, c[0x0][0x1d4], PT ;  /* 0x000075001c000a0c */ /* 0x020ff60003f26270 */
[----:B------:R-:W-:Y:S02]  /*162d0*/  @!UPT UIADD3 URZ, URZ, URZ, URZ ;  /* 0x0000003f3f3ff290 */ /* 0x000fe4000fffe03f */
[----:B------:R-:W-:Y:S01]  /*162e0*/  @!PT LDS RZ, [RZ] ;  /* 0x00000000fffff984 */ /* 0x000fe20000000800 */
[----:B------:R-:W-:Y:S01]  /*162f0*/  @!PT LDS RZ, [RZ] ;  /* 0x00000000fffff984 */ /* 0x000fe20000000800 */
[----:B------:R-:W-:Y:S01]  /*16300*/  @!PT LDS RZ, [RZ] ;  /* 0x00000000fffff984 */ /* 0x000fe20000000800 */
[----:B------:R2:W-:Y:S02]  /*16310*/  @P0 LDGSTS.E.BYPASS.LTC128B.128 [R210+0x3c80], [R2.64], !P1 ;  /* 0x03c8000002d20fae */ /* 0x0005e4000c901d48 */
[----:B--2---:R-:W-:Y:S05]  /*16320*/  @P0 IADD3 R2, P1, R0, R236, RZ ;  /* 0x000000ec00020210 */ /* 0x004fea0007f3e0ff */
[----:B------:R-:W-:Y:S01]  /*16330*/  @P0 IMAD.X R3, R4, 0x1, R235, P1 ;  /* 0x0000000104030824 */ /* 0x000fe200008e06eb */
[----:B------:R-:W-:Y:S11]  /*16340*/  @P0 ISETP.GE.AND P1, PT, R252, c[0x0][0x1d4], PT ;  /* 0x00007500fc000a0c */ /* 0x000ff60003f26270 */
[----:B------:R-:W-:Y:S02]  /*16350*/  @!UPT UIADD3 URZ, URZ, URZ, URZ ;  /* 0x0000003f3f3ff290 */ /* 0x000fe4000fffe03f */
[----:B------:R2:W-:Y:S02]  /*16360*/  @P0 LDGSTS.E.BYPASS.LTC128B.128 [R210+0x4880], [R2.64], !P1 ;  /* 0x0488000002d20fae */ /* 0x0005e4000c901d48 */
[----:B--2---:R-:W-:Y:S05]  /*16370*/  @P0 IADD3 R2, P1, R0, R232, RZ ;  /* 0x000000e800020210 */ /* 0x004fea0007f3e0ff */
[----:B------:R-:W-:Y:S01]  /*16380*/  @P0 IMAD.X R3, R4, 0x1, R231, P1 ;  /* 0x0000000104030824 */ /* 0x000fe200008e06e7 */
[----:B----4-:R-:W-:Y:S11]  /*16390*/  @P0 ISETP.GE.AND P1, PT, R9, c[0x0][0x1d4], PT ;  /* 0x0000750009000a0c */ /* 0x010ff60003f26270 */
[----:B------:R-:W-:Y:S02]  /*163a0*/  @!UPT UIADD3 URZ, URZ, URZ, URZ ;  /* 0x0000003f3f3ff290 */ /* 0x000fe4000fffe03f */
[----:B------:R2:W-:Y:S01]  /*163b0*/  @P0 LDGSTS.E.BYPASS.LTC128B.128 [R210+0x5480], [R2.64], !P1 ;  /* 0x0548000002d20fae */ /* 0x0005e2000c901d48 */
[----:B------:R-:W-:Y:S01]  /*163c0*/  ISETP.GE.AND P0, PT, R5, 0x21, PT ;  /* 0x000000210500780c */ /* 0x000fe20003f06270 */
[----:B------:R-:W-:-:S06]  /*163d0*/  BRA.DIV ~URZ, `(.L_x_1025) ;  /* 0x000117427f007947 */ /* 0x000fcc000b800000 */
[----:B------:R4:W1:Y:S04]  /*163e0*/  SHFL.IDX PT, R4, R6, 0x1, 0x1c1f ;  /* 0x003c1f0006047f89 */ /* 0x00086800000e0000 */
[----:B------:R4:W2:Y:S02]  /*163f0*/  SHFL.IDX PT, R0, R8, 0x1, 0x1c1f ;  /* 0x003c1f0008007f89 */ /* 0x0008a400000e0000 */
.L_x_1195:
[----:B---34-:R-:W3:Y:S01]  /*16400*/  LDL.64 R8, [R1] ;  /* 0x0000000001087983 */ /* 0x018ee20000100a00 */
[----:B--2---:R-:W-:Y:S03]  /*16410*/  @P0 IADD3 R2, P1, R0, R234, RZ ;  /* 0x000000ea00020210 */ /* 0x004fe60007f3e0ff */
[----:B------:R-:W2:Y:S02]  /*16420*/  LDL R5, [R1+0x8] ;  /* 0x0000080001057983 */ /* 0x000ea40000100800 */
[----:B-1----:R-:W-:Y:S01]  /*16430*/  @P0 IMAD.X R3, R4, 0x1, R233, P1 ;  /* 0x0000000104030824 */ /* 0x002fe200008e06e9 */
[----:B---3--:R-:W-:Y:S11]  /*16440*/  @P0 ISETP.GE.AND P1, PT, R8, c[0x0][0x1d4], PT ;  /* 0x0000750008000a0c */ /* 0x008ff60003f26270 */
[----:B------:R-:W-:Y:S02]  /*16450*/  @!UPT UIADD3 URZ, URZ, URZ, URZ ;  /* 0x0000003f3f3ff290 */ /* 0x000fe4000fffe03f */
[----:B------:R-:W-:Y:S01]  /*16460*/  @!PT LDS RZ, [RZ] ;  /* 0x00000000fffff984 */ /* 0x000fe20000000800 */
[----:B------:R-:W-:Y:S01]  /*16470*/  @!PT LDS RZ, [RZ] ;  /* 0x00000000fffff984 */ /* 0x000fe20000000800 */
[----:B------:R-:W-:Y:S01]  /*16480*/  @!PT LDS RZ, [RZ] ;  /* 0x00000000fffff984 */ /* 0x000fe20000000800 */
[----:B------:R1:W-:Y:S02]  /*16490*/  @P0 LDGSTS.E.BYPASS.LTC128B.128 [R210+0x4480], [R2.64], !P1 ;  /* 0x0448000002d20fae */ /* 0x0003e4000c901d48 */
[----:B-1----:R-:W-:Y:S05]  /*164a0*/  @P0 IADD3 R2, P1, R0, R236, RZ ;  /* 0x000000ec00020210 */ /* 0x002fea0007f3e0ff */
[----:B------:R-:W-:Y:S01]  /*164b0*/  @P0 IMAD.X R3, R4, 0x1, R235, P1 ;  /* 0x0000000104030824 */ /* 0x000fe200008e06eb */
[----:B------:R-:W-:Y:S11]  /*164c0*/  @P0 ISETP.GE.AND P1, PT, R252, c[0x0][0x1d4], PT ;  /* 0x00007500fc000a0c */ /* 0x000ff60003f26270 */
[----:B------:R-:W-:Y:S02]  /*164d0*/  @!UPT UIADD3 URZ, URZ, URZ, URZ ;  /* 0x0000003f3f3ff290 */ /* 0x000fe4000fffe03f */
[----:B------:R1:W-:Y:S02]  /*164e0*/  @P0 LDGSTS.E.BYPASS.LTC128B.128 [R210+0x5080], [R2.64], !P1 ;  /* 0x0508000002d20fae */ /* 0x0003e4000c901d48 */
[----:B-1----:R-:W-:Y:S05]  /*164f0*/  @P0 IADD3 R2, P1, R0, R232, RZ ;  /* 0x000000e800020210 */ /* 0x002fea0007f3e0ff */
[----:B------:R-:W-:Y:S01]  /*16500*/  @P0 IMAD.X R3, R4, 0x1, R231, P1 ;  /* 0x0000000104030824 */ /* 0x000fe200008e06e7 */
[----:B--2---:R-:W-:Y:S11]  /*16510*/  @P0 ISETP.GE.AND P1, PT, R5, c[0x0][0x1d4], PT ;  /* 0x0000750005000a0c */ /* 0x004ff60003f26270 */
[----:B------:R-:W-:Y:S02]  /*16520*/  @!UPT UIADD3 URZ, URZ, URZ, URZ ;  /* 0x0000003f3f3ff290 */ /* 0x000fe4000fffe03f */
[----:B------:R1:W-:Y:S02]  /*16530*/  @P0 LDGSTS.E.BYPASS.LTC128B.128 [R210+0x5c80], [R2.64], !P1 ;  /* 0x05c8000002d20fae */ /* 0x0003e4000c901d48 */
.L_x_1022:
[----:B--234-:R-:W-:Y:S05]  /*16540*/  BSYNC B0 ;  /* 0x0000000000007941 */ /* 0x01cfea0003800000 */
.L_x_1021:
[----:B------:R-:W-:Y:S01]  /*16550*/  LOP3.LUT R9, RZ, c[0x0][0x324], RZ, 0x33, !PT ;  /* 0x0000c900ff097a12 */ /* 0x000fe200078e33ff */
[----:B-1----:R-:W2:Y:S01]  /*16560*/  LDL R2, [R1+0x58] ;  /* 0x0000580001027983 */ /* 0x002ea20000100800 */
[----:B------:R-:W-:Y:S03]  /*16570*/  IMAD.MOV.U32 R3, RZ, RZ, c[0x0][0x2c4] ;  /* 0x0000b100ff037624 */ /* 0x000fe600078e00ff */
[----:B------:R-:W2:Y:S02]  /*16580*/  LDL R0, [R1+0x7c] ;  /* 0x00007c0001007983 */ /* 0x000ea40000100800 */
[----:B------:R-:W-:Y:S02]  /*16590*/  ISETP.NE.AND P0, PT, R3, 0x1, PT ;  /* 0x000000010300780c */ /* 0x000fe40003f05270 */
[----:B------:R-:W0:Y:S01]  /*165a0*/  LDGDEPBAR ;  /* 0x00000000000079af */ /* 0x000e220000000000 */
[----:B--2---:R-:W-:Y:S10]  /*165b0*/  IMAD.IADD R5, R0, 0x1, R2 ;  /* 0x0000000100057824 */ /* 0x004ff400078e0202 */
[----:B------:R-:W-:Y:S05]  /*165c0*/  @P0 IMAD.HI.U32 R0, R5, c[0x0][0x2c8], RZ ;  /* 0x0000b20005000a27 */ /* 0x000fea00078e00ff */
[----:B------:R-:W-:Y:S01]  /*165d0*/  @P0 SHF.R.U32.HI R5, RZ, c[0x0][0x2cc], R0 ;  /* 0x0000b300ff050a19 */ /* 0x000fe20000011600 */
[----:B------:R-:W-:Y:S05]  /*165e0*/  IMAD R0, R221, -0x30, RZ ;  /* 0xffffffd0dd007824 */ /* 0x000fea00078e02ff */
[----:B------:R-:W-:Y:S04]  /*165f0*/  IADD3 R2, -R251, 0x1, R0 ;  /* 0x00000001fb027810 */ /* 0x000fe80007ffe100 */
[----:B------:R-:W-:Y:S04]  /*16600*/  IADD3 R8, -R249, R2, R250 ;  /* 0x00000002f9087210 */ /* 0x000fe80007ffe1fa */
[----:B------:R-:W-:Y:S01]  /*16610*/  IADD3 R6, R8, c[0x0][0x328], RZ ;  /* 0x0000ca0008067a10 */ /* 0x000fe20007ffe0ff */
[----:B------:R-:W-:-:S05]  /*16620*/  BRA.DIV ~URZ, `(.L_x_1026) ;  /* 0x000115c27f007947 */ /* 0x000fca000b800000 */
[----:B------:R1:W2:Y:S02]  /*16630*/  SHFL.IDX PT, R4, R5, RZ, 0x1c1f ;  /* 0x001c1fff05047589 */ /* 0x0002a400000e0000 */
.L_x_1196:
        /* <DEDUP_REMOVED lines=19> */
.L_x_1029:
[----:B------:R-:W-:Y:S04]  /*16770*/  MOV R9, c[0x0][0x32c] ;  /* 0x0000cb0000097a02 */ /* 0x000fe80000000f00 */
[----:B------:R-:W-:Y:S11]  /*16780*/  ISETP.NE.AND P0, PT, R9, 0x1, PT ;  /* 0x000000010900780c */ /* 0x000ff60003f05270 */
[----:B------:R-:W-:Y:S02]  /*16790*/  @!UPT UIADD3 URZ, URZ, URZ, URZ ;  /* 0x0000003f3f3ff290 */ /* 0x000fe4000fffe03f */
[----:B------:R-:W-:Y:S05]  /*167a0*/  @P0 IMAD.HI.U32 R9, R4, c[0x0][0x330], RZ ;  /* 0x0000cc0004090a27 */ /* 0x000fea00078e00ff */
[----:B------:R-:W-:Y:S02]  /*167b0*/  @P0 SHF.R.U32.HI R4, RZ, c[0x0][0x334], R9 ;  /* 0x0000cd00ff040a19 */ /* 0x000fe40000011609 */
.L_x_1030:
[----:B------:R-:W-:Y:S05]  /*167c0*/  BSYNC B0 ;  /* 0x0000000000007941 */ /* 0x000fea0003800000 */
.L_x_1028:
[----:B------:R-:W-:Y:S04]  /*167d0*/  IMAD.IADD R9, R0, 0x1, -R251 ;  /* 0x0000000100097824 */ /* 0x000fe800078e0afb */
[----:B------:R-:W-:Y:S05]  /*167e0*/  IMAD R4, R4, c[0x0][0x32c], R9 ;  /* 0x0000cb0004047a24 */ /* 0x000fea00078e0209 */
[----:B------:R-:W-:Y:S02]  /*167f0*/  IMNMX R2, R2, R4, !PT ;  /* 0x0000000402027217 */ /* 0x000fe40007800200 */
[----:B------:R-:W-:Y:S04]  /*16800*/  IADD3 R4, R4, c[0x0][0x32c], RZ ;  /* 0x0000cb0004047a10 */ /* 0x000fe80007ffe0ff */
[----:B------:R-:W-:Y:S02]  /*16810*/  IMNMX R3, R3, R4, PT ;  /* 0x0000000403037217 */ /* 0x000fe40003800200 */
.L_x_1027:
[C---:B------:R-:W-:Y:S02]  /*16820*/  ISETP.GE.AND P0, PT, R0.reuse, 0x1, PT ;  /* 0x000000010000780c */ /* 0x040fe40003f06270 */
[C---:B------:R-:W-:Y:S02]  /*16830*/  ISETP.GE.AND P1, PT, R0.reuse, 0x2, PT ;  /* 0x000000020000780c */ /* 0x040fe40003f26270 */
[----:B------:R-:W-:Y:S02]  /*16840*/  LOP3.LUT R209, R209, 0xffffffef, RZ, 0xc0, !PT ;  /* 0xffffffefd1d17812 */ /* 0x000fe400078ec0ff */
[C---:B------:R-:W-:Y:S02]  /*16850*/  ISETP.GE.AND P6, PT, R0.reuse, 0x12, PT ;  /* 0x000000120000780c */ /* 0x040fe40003fc6270 */
[C---:B------:R-:W-:Y:S02]  /*16860*/  ISETP.GE.AND P5, PT, R0.reuse, 0x19, PT ;  /* 0x000000190000780c */ /* 0x040fe40003fa6270 */
[C---:B------:R-:W-:Y:S02]  /*16870*/  ISETP.GE.AND P4, PT, R0.reuse, 0x1a, PT ;  /* 0x0000001a0000780c */ /* 0x040fe40003f86270 */
[----:B------:R-:W-:Y:S02]  /*16880*/  ISETP.GE.AND P3, PT, R0, 0x21, PT ;  /* 0x000000210000780c */ /* 0x000fe40003f66270 */
[----:B------:R-:W-:Y:S02]  /*16890*/  @P0 LOP3.LUT R209, R209, 0x10, RZ, 0xfc, !PT ;  /* 0x00000010d1d10812 */ /* 0x000fe400078efcff */
[C---:B------:R-:W-:Y:S02]  /*168a0*/  ISETP.GT.AND P0, PT, R2.reuse, RZ, !P0 ;  /* 0x000000ff0200720c */ /* 0x040fe40004704270 */
[----:B------:R-:W-:Y:S02]  /*168b0*/  LOP3.LUT R209, R209, 0xfffffff7, RZ, 0xc0, !PT ;  /* 0xfffffff7d1d17812 */ /* 0x000fe400078ec0ff */
[----:B------:R-:W-:Y:S02]  /*168c0*/  ISETP.LT.OR P0, PT, R3, 0x1, P0 ;  /* 0x000000010300780c */ /* 0x000fe40000701670 */
        /* <DEDUP_REMOVED lines=8> */
[C---:B------:R-:W-:Y:S02]  /*16950*/  ISETP.GE.AND P2, PT, R0.reuse, 0x22, PT ;  /* 0x000000220000780c */ /* 0x040fe40003f46270 */
[----:B------:R-:W-:Y:S02]  /*16960*/  ISETP.LT.OR P0, PT, R3, 0x9, P0 ;  /* 0x000000090300780c */ /* 0x000fe40000701670 */
[----:B------:R-:W-:Y:S02]  /*16970*/  @P1 LOP3.LUT R209, R209, 0x4, RZ, 0xfc, !PT ;  /* 0x00000004d1d11812 */ /* 0x000fe400078efcff */
[----:B------:R-:W-:Y:S02]  /*16980*/  ISETP.GE.AND P1, PT, R0, 0xa, PT ;  /* 0x0000000a0000780c */ /* 0x000fe40003f26270 */
[----:B------:R-:W-:Y:S02]  /*16990*/  FSEL R39, R181, -INF , !P0 ;  /* 0xff800000b5277808 */ /* 0x000fe40004000000 */
[----:B------:R-:W-:Y:S02]  /*169a0*/  LOP3.LUT R209, R209, 0xfffffffd, RZ, 0xc0, !PT ;  /* 0xfffffffdd1d17812 */ /* 0x000fe400078ec0ff */
[----:B------:R-:W-:Y:S04]  /*169b0*/  ISETP.GT.AND P0, PT, R2, 0x9, !P1 ;  /* 0x000000090200780c */ /* 0x000fe80004f04270 */
[----:B------:R-:W-:Y:S03]  /*169c0*/  ISETP.LT.OR P0, PT, R3, 0xa, P0 ;  /* 0x0000000a0300780c */ /* 0x000fe60000701670 */
[----:B------:R-:W-:Y:S02]  /*169d0*/  @P1 LOP3.LUT R209, R209, 0x2, RZ, 0xfc, !PT ;  /* 0x00000002d1d11812 */ /* 0x000fe400078efcff */
[----:B------:R-:W-:Y:S02]  /*169e0*/  ISETP.GE.AND P1, PT, R0, 0x11, PT ;  /* 0x000000110000780c */ /* 0x000fe40003f26270 */
[----:B------:R-:W-:Y:S02]  /*169f0*/  FSEL R38, R175, -INF , !P0 ;  /* 0xff800000af267808 */ /* 0x000fe40004000000 */
[C---:B------:R-:W-:Y:S02]  /*16a00*/  ISETP.GT.AND P0, PT, R2.reuse, 0x10, !P1 ;  /* 0x000000100200780c */ /* 0x040fe40004f04270 */
[----:B------:R-:W-:Y:S02]  /*16a10*/  LOP3.LUT R209, R209, 0xfffffffe, RZ, 0xc0, !PT ;  /* 0xfffffffed1d17812 */ /* 0x000fe400078ec0ff */
[----:B------:R-:W-:Y:S04]  /*16a20*/  ISETP.LT.OR P0, PT, R3, 0x11, P0 ;  /* 0x000000110300780c */ /* 0x000fe80000701670 */
[----:B------:R-:W-:Y:S02]  /*16a30*/  FSEL R37, R173, -INF , !P0 ;  /* 0xff800000ad257808 */ /* 0x000fe40004000000 */
[----:B------:R-:W-:Y:S02]  /*16a40*/  ISETP.GT.AND P0, PT, R2, 0x11, !P6 ;  /* 0x000000110200780c */ /* 0x000fe40007704270 */
[----:B------:R-:W-:Y:S02]  /*16a50*/  @P1 LOP3.LUT R209, R209, 0x1, RZ, 0xfc, !PT ;  /* 0x00000001d1d11812 */ /* 0x000fe400078efcff */
[----:B------:R-:W-:Y:S02]  /*16a60*/  ISETP.LT.OR P0, PT, R3, 0x12, P0 ;  /* 0x000000120300780c */ /* 0x000fe40000701670 */
[----:B------:R-:W-:Y:S02]  /*16a70*/  ISETP.GE.AND P1, PT, R0, 0x29, PT ;  /* 0x000000290000780c */ /* 0x000fe40003f26270 */
[----:B------:R-:W-:Y:S02]  /*16a80*/  FSEL R36, R24, -INF , !P0 ;  /* 0xff80000018247808 */ /* 0x000fe40004000000 */
[C---:B------:R-:W-:Y:S02]  /*16a90*/  ISETP.GT.AND P0, PT, R2.reuse, 0x18, !P5 ;  /* 0x000000180200780c */ /* 0x040fe40006f04270 */
        /* <DEDUP_REMOVED lines=23> */
.L_x_1197:
        /* <DEDUP_REMOVED lines=19> */
.L_x_1034:
[----:B------:R-:W-:Y:S04]  /*16d40*/  MOV R9, c[0x0][0x32c] ;  /* 0x0000cb0000097a02 */ /* 0x000fe80000000f00 */
[----:B------:R-:W-:Y:S11]  /*16d50*/  ISETP.NE.AND P0, PT, R9, 0x1, PT ;  /* 0x000000010900780c */ /* 0x000ff60003f05270 */
[----:B------:R-:W-:Y:S02]  /*16d60*/  @!UPT UIADD3 URZ, URZ, URZ, URZ ;  /* 0x0000003f3f3ff290 */ /* 0x000fe4000fffe03f */
[----:B------:R-:W-:Y:S05]  /*16d70*/  @P0 IMAD.HI.U32 R9, R4, c[0x0][0x330], RZ ;  /* 0x0000cc0004090a27 */ /* 0x000fea00078e00ff */
[----:B------:R-:W-:Y:S02]  /*16d80*/  @P0 SHF.R.U32.HI R4, RZ, c[0x0][0x334], R9 ;  /* 0x0000cd00ff040a19 */ /* 0x000fe40000011609 */
.L_x_1035:
[----:B------:R-:W-:Y:S05]  /*16d90*/  BSYNC B0 ;  /* 0x0000000000007941 */ /* 0x000fea0003800000 */
.L_x_1033:
[----:B------:R-:W-:Y:S04]  /*16da0*/  IMAD.IADD R9, R0, 0x1, -R251 ;  /* 0x0000000100097824 */ /* 0x000fe800078e0afb */
[----:B------:R-:W-:Y:S05]  /*16db0*/  IMAD R4, R4, c[0x0][0x32c], R9 ;  /* 0x0000cb0004047a24 */ /* 0x000fea00078e0209 */
[----:B------:R-:W-:Y:S02]  /*16dc0*/  IMNMX R2, R2, R4, !PT ;  /* 0x0000000402027217 */ /* 0x000fe40007800200 */
[----:B------:R-:W-:Y:S04]  /*16dd0*/  IADD3 R4, R4, c[0x0][0x32c], RZ ;  /* 0x0000cb0004047a10 */ /* 0x000fe80007ffe0ff */
[----:B------:R-:W-:Y:S02]  /*16de0*/  IMNMX R3, R3, R4, PT ;  /* 0x0000000403037217 */ /* 0x000fe40003800200 */
.L_x_1032:
        /* <DEDUP_REMOVED lines=12> */
[----:B------:R-:W-:Y:S04]  /*16eb0*/  LOP3.LUT P0, RZ, R209, 0x1, RZ, 0xc0, !PT ;  /* 0x00000001d1ff7812 */ /* 0x000fe8000780c0ff */
        /* <DEDUP_REMOVED lines=22> */
[C---:B------:R-:W-:Y:S04]  /*17020*/  ISETP.GT.AND P0, PT, R2.reuse, RZ, !P0 ;  /* 0x000000ff0200720c */ /* 0x040fe80004704270 */
[----:B------:R-:W-:Y:S04]  /*17030*/  ISETP.LT.OR P0, PT, R3, 0x1, P0 ;  /* 0x000000010300780c */ /* 0x000fe80000701670 */
[----:B------:R-:W-:Y:S02]  /*17040*/  FSEL R22, R217, -INF , !P0 ;  /* 0xff800000d9167808 */ /* 0x000fe40004000000 */
[----:B------:R-:W-:Y:S04]  /*17050*/  LOP3.LUT P0, RZ, R209, 0x20, RZ, 0xc0, !PT ;  /* 0x00000020d1ff7812 */ /* 0x000fe8000780c0ff */
[----:B------:R-:W-:Y:S04]  /*17060*/  ISETP.GT.AND P0, PT, R2, 0x29, !P0 ;  /* 0x000000290200780c */ /* 0x000fe80004704270 */
[----:B------:R-:W-:Y:S04]  /*17070*/  ISETP.LT.OR P0, PT, R3, 0x2a, P0 ;  /* 0x0000002a0300780c */ /* 0x000fe80000701670 */
[----:B------:R-:W-:Y:S01]  /*17080*/  FSEL R26, R13, -INF , !P0 ;  /* 0xff8000000d1a7808 */ /* 0x000fe20004000000 */
[----:B------:R-:W-:-:S06]  /*17090*/  BRA.DIV ~URZ, `(.L_x_1036) ;  /* 0x00010c327f007947 */ /* 0x000fcc000b800000 */
[----:B------:R3:W4:Y:S02]  /*170a0*/  SHFL.IDX PT, R4, R5, 0x2, 0x1c1f ;  /* 0x005c1f0005047f89 */ /* 0x00072400000e0000 */
.L_x_1198:
        /* <DEDUP_REMOVED lines=19> */
.L_x_1039:
[----:B------:R-:W-:Y:S04]  /*171e0*/  MOV R9, c[0x0][0x32c] ;  /* 0x0000cb0000097a02 */ /* 0x000fe80000000f00 */
[----:B------:R-:W-:Y:S11]  /*171f0*/  ISETP.NE.AND P0, PT, R9, 0x1, PT ;  /* 0x000000010900780c */ /* 0x000ff60003f05270 */
[----:B------:R-:W-:Y:S02]  /*17200*/  @!UPT UIADD3 URZ, URZ, URZ, URZ ;  /* 0x0000003f3f3ff290 */ /* 0x000fe4000fffe03f */
[----:B------:R-:W-:Y:S05]  /*17210*/  @P0 IMAD.HI.U32 R9, R4, c[0x0][0x330], RZ ;  /* 0x0000cc0004090a27 */ /* 0x000fea00078e00ff */
[----:B------:R-:W-:Y:S02]  /*17220*/  @P0 SHF.R.U32.HI R4, RZ, c[0x0][0x334], R9 ;  /* 0x0000cd00ff040a19 */ /* 0x000fe40000011609 */
.L_x_1040:
[----:B------:R-:W-:Y:S05]  /*17230*/  BSYNC B0 ;  /* 0x0000000000007941 */ /* 0x000fea0003800000 */
.L_x_1038:
[----:B------:R-:W-:Y:S04]  /*17240*/  IMAD.IADD R9, R0, 0x1, -R251 ;  /* 0x0000000100097824 */ /* 0x000fe800078e0afb */
[----:B------:R-:W-:Y:S05]  /*17250*/  IMAD R4, R4, c[0x0][0x32c], R9 ;  /* 0x0000cb0004047a24 */ /* 0x000fea00078e0209 */
[----:B------:R-:W-:Y:S02]  /*17260*/  IMNMX R2, R2, R4, !PT ;  /* 0x0000000402027217 */ /* 0x000fe40007800200 */
[----:B------:R-:W-:Y:S04]  /*17270*/  IADD3 R4, R4, c[0x0][0x32c], RZ ;  /* 0x0000cb0004047a10 */ /* 0x000fe80007ffe0ff */
[----:B------:R-:W-:Y:S02]  /*17280*/  IMNMX R3, R3, R4, PT ;  /* 0x0000000403037217 */ /* 0x000fe40003800200 */
.L_x_1037:
        /* <DEDUP_REMOVED lines=34> */
[----:B------:R-:W-:Y:S04]  /*174b0*/  LOP3.LUT P0, RZ, R209, 0x10, RZ, 0xc0, !PT ;  /* 0x00000010d1ff7812 */ /* 0x000fe8000780c0ff */
[----:B------:R-:W-:Y:S04]  /*174c0*/  ISETP.GT.AND P0, PT, R2, RZ, !P0 ;  /* 0x000000ff0200720c */ /* 0x000fe80004704270 */
[----:B------:R-:W-:Y:S04]  /*174d0*/  ISETP.LT.OR P0, PT, R3, 0x1, P0 ;  /* 0x000000010300780c */ /* 0x000fe80000701670 */
[----:B------:R-:W-:Y:S02]  /*174e0*/  FSEL R9, R224, -INF , !P0 ;  /* 0xff800000e0097808 */ /* 0x000fe40004000000 */
[----:B------:R-:W-:Y:S04]  /*174f0*/  LOP3.LUT P0, RZ, R209, 0x20, RZ, 0xc0, !PT ;  /* 0x00000020d1ff7812 */ /* 0x000fe8000780c0ff */
[----:B------:R-:W-:Y:S04]  /*17500*/  ISETP.GT.AND P0, PT, R2, 0x29, !P0 ;  /* 0x000000290200780c */ /* 0x000fe80004704270 */
[----:B------:R-:W-:Y:S04]  /*17510*/  ISETP.LT.OR P0, PT, R3, 0x2a, P0 ;  /* 0x0000002a0300780c */ /* 0x000fe80000701670 */
[----:B------:R-:W-:Y:S01]  /*17520*/  FSEL R25, R14, -INF , !P0 ;  /* 0xff8000000e197808 */ /* 0x000fe20004000000 */
[----:B------:R-:W-:-:S06]  /*17530*/  BRA.DIV ~URZ, `(.L_x_1041) ;  /* 0x000108027f007947 */ /* 0x000fcc000b800000 */
[----:B------:R4:W1:Y:S02]  /*17540*/  SHFL.IDX PT, R4, R5, 0x3, 0x1c1f ;  /* 0x007c1f0005047f89 */ /* 0x00086400000e0000 */
.L_x_1199:
        /* <DEDUP_REMOVED lines=19> */
.L_x_1044:
[----:B--234-:R-:W-:Y:S04]  /*17680*/  MOV R5, c[0x0][0x32c] ;  /* 0x0000cb0000057a02 */ /* 0x01cfe80000000f00 */
[----:B------:R-:W-:Y:S11]  /*17690*/  ISETP.NE.AND P0, PT, R5, 0x1, PT ;  /* 0x000000010500780c */ /* 0x000ff60003f05270 */
[----:B------:R-:W-:Y:S02]  /*176a0*/  @!UPT UIADD3 URZ, URZ, URZ, URZ ;  /* 0x0000003f3f3ff290 */ /* 0x000fe4000fffe03f */
[----:B------:R-:W-:Y:S05]  /*176b0*/  @P0 IMAD.HI.U32 R5, R4, c[0x0][0x330], RZ ;  /* 0x0000cc0004050a27 */ /* 0x000fea00078e00ff */
[----:B------:R-:W-:Y:S02]  /*176c0*/  @P0 SHF.R.U32.HI R4, RZ, c[0x0][0x334], R5 ;  /* 0x0000cd00ff040a19 */ /* 0x000fe40000011605 */
.L_x_1045:
[----:B------:R-:W-:Y:S05]  /*176d0*/  BSYNC B0 ;  /* 0x0000000000007941 */ /* 0x000fea0003800000 */
.L_x_1043:
[----:B------:R-:W-:Y:S04]  /*176e0*/  IMAD.IADD R0, R0, 0x1, -R251 ;  /* 0x0000000100007824 */ /* 0x000fe800078e0afb */
[----:B------:R-:W-:Y:S05]  /*176f0*/  IMAD R0, R4, c[0x0][0x32c], R0 ;  /* 0x0000cb0004007a24 */ /* 0x000fea00078e0200 */
[----:B------:R-:W-:Y:S02]  /*17700*/  IMNMX R2, R2, R0, !PT ;  /* 0x0000000002027217 */ /* 0x000fe40007800200 */
[----:B------:R-:W-:Y:S04]  /*17710*/  IADD3 R0, R0, c[0x0][0x32c], RZ ;  /* 0x0000cb0000007a10 */ /* 0x000fe80007ffe0ff */
[----:B------:R-:W-:Y:S02]  /*17720*/  IMNMX R3, R3, R0, PT ;  /* 0x0000000003037217 */ /* 0x000fe40003800200 */
.L_x_1042:
        /* <DEDUP_REMOVED lines=92> */
.L_x_1200:
        /* <DEDUP_REMOVED lines=15> */
.L_x_1201:
[C---:B------:R-:W-:Y:S01]  /*17de0*/  FSETP.NEU.FTZ.AND P0, PT, R105.reuse, -INF , PT ;  /* 0xff8000006900780b */ /* 0x040fe20003f1d000 */
[C---:B------:R-:W-:Y:S01]  /*17df0*/  FMUL.FTZ R2, R105.reuse, c[0x0][0x2d0] ;  /* 0x0000b40069027a20 */ /* 0x040fe20000410000 */
[----:B--2---:R-:W-:Y:S01]  /*17e00*/  FMNMX.FTZ R5, R0, R4, !PT ;  /* 0x0000000400057209 */ /* 0x004fe20007810000 */
[----:B------:R-:W-:Y:S01]  /*17e10*/  WARPSYNC 0xffffffff ;  /* 0xffffffff00007948 */ /* 0x000fe20003800000 */
[----:B------:R-:W-:Y:S02]  /*17e20*/  FSEL R0, R105, RZ, P0 ;  /* 0x000000ff69007208 */ /* 0x000fe40000000000 */
[----:B------:R-:W-:Y:S02]  /*17e30*/  FSEL R2, R2, RZ, P0 ;  /* 0x000000ff02027208 */ /* 0x000fe40000000000 */
[----:B------:R-:W-:Y:S01]  /*17e40*/  FSETP.NEU.FTZ.AND P0, PT, R104, -INF , PT ;  /* 0xff8000006800780b */ /* 0x000fe20003f1d000 */
[----:B------:R-:W-:Y:S02]  /*17e50*/  FADD.FTZ R0, -R0, R106 ;  /* 0x0000006a00007221 */ /* 0x000fe40000010100 */
[--C-:B------:R-:W-:Y:S02]  /*17e60*/  FFMA.FTZ R3, R23, c[0x0][0x2d0], -R2.reuse ;  /* 0x0000b40017037a23 */ /* 0x100fe40000010802 */
[----:B------:R-:W-:Y:S02]  /*17e70*/  FMUL.FTZ R0, R0, c[0x0][0x2d0] ;  /* 0x0000b40000007a20 */ /* 0x000fe40000410000 */
[--C-:B------:R-:W-:Y:S02]  /*17e80*/  FFMA.FTZ R8, R28, c[0x0][0x2d0], -R2.reuse ;  /* 0x0000b4001c087a23 */ /* 0x100fe40000010802 */
[----:B-1----:R-:W-:Y:S01]  /*17e90*/  MUFU.EX2 R4, R0 ;  /* 0x0000000000047308 */ /* 0x002fe20000000800 */
        /* <DEDUP_REMOVED lines=10> */
[----:B------:R-:W-:Y:S02]  /*17f40*/  FFMA.FTZ R191, R36, c[0x0][0x2d0], -R2 ;  /* 0x0000b40024bf7a23 */ /* 0x000fe40000010802 */
[----:B------:R-:W1:Y:S02]  /*17f50*/  MUFU.EX2 R2, R8 ;  /* 0x0000000800027308 */ /* 0x000e640000000800 */
[----:B-1----:R-:W-:Y:S01]  /*17f60*/  F2FP.BF16.PACK_AB R172, R2, R3 ;  /* 0x0000000302ac723e */ /* 0x002fe200000010ff */
[C---:B------:R-:W-:Y:S02]  /*17f70*/  FFMA.FTZ R0, R4.reuse, R248, R3 ;  /* 0x000000f804007223 */ /* 0x040fe40000010003 */
[----:B------:R-:W-:Y:S02]  /*17f80*/  FMUL.FTZ R56, R4, R56 ;  /* 0x0000003804387220 */ /* 0x000fe40000410000 */
[----:B------:R-:W-:Y:S01]  /*17f90*/  FADD.FTZ R24, R2, R0 ;  /* 0x0000000002187221 */ /* 0x000fe20000010000 */
[C---:B------:R-:W-:Y:S01]  /*17fa0*/  FSEL R0, R104.reuse, RZ, P0 ;  /* 0x000000ff68007208 */ /* 0x040fe20000000000 */
[----:B------:R-:W-:Y:S02]  /*17fb0*/  FMUL.FTZ R2, R104, c[0x0][0x2d0] ;  /* 0x0000b40068027a20 */ /* 0x000fe40000410000 */
[----:B------:R-:W-:Y:S02]  /*17fc0*/  FMUL.FTZ R57, R4, R57 ;  /* 0x0000003904397220 */ /* 0x000fe40000410000 */
[----:B------:R-:W-:Y:S01]  /*17fd0*/  FADD.FTZ R0, -R0, R107 ;  /* 0x0000006b00007221 */ /* 0x000fe20000010100 */
[----:B------:R-:W-:Y:S01]  /*17fe0*/  FSEL R2, R2, RZ, P0 ;  /* 0x000000ff02027208 */ /* 0x000fe20000000000 */
[----:B------:R-:W-:Y:S01]  /*17ff0*/  FMUL.FTZ R68, R4, R68 ;  /* 0x0000004404447220 */ /* 0x000fe20000410000 */
[----:B------:R-:W-:Y:S01]  /*18000*/  FSETP.NEU.FTZ.AND P0, PT, R6, -INF , PT ;  /* 0xff8000000600780b */ /* 0x000fe20003f1d000 */
[----:B------:R-:W-:Y:S01]  /*18010*/  FMUL.FTZ R0, R0, c[0x0][0x2d0] ;  /* 0x0000b40000007a20 */ /* 0x000fe20000410000 */
        /* <DEDUP_REMOVED lines=12> */
[----:B------:R-:W1:Y:S01]  /*180e0*/  MUFU.EX2 R3, R0 ;  /* 0x0000000000037308 */ /* 0x000e620000000800 */
[--C-:B------:R-:W-:Y:S02]  /*180f0*/  FFMA.FTZ R218, R50, c[0x0][0x2d0], -R2.reuse ;  /* 0x0000b40032da7a23 */ /* 0x100fe40000010802 */
[----:B------:R-:W-:Y:S02]  /*18100*/  FFMA.FTZ R217, R49, c[0x0][0x2d0], -R2 ;  /* 0x0000b40031d97a23 */ /* 0x000fe40000010802 */
[C---:B------:R-:W-:Y:S02]  /*18110*/  FMUL.FTZ R52, R4.reuse, R160 ;  /* 0x000000a004347220 */ /* 0x040fe40000410000 */
[C---:B------:R-:W-:Y:S02]  /*18120*/  FMUL.FTZ R53, R4.reuse, R161 ;  /* 0x000000a104357220 */ /* 0x040fe40000410000 */
[C---:B------:R-:W-:Y:S01]  /*18130*/  FMUL.FTZ R69, R4.reuse, R69 ;  /* 0x0000004504457220 */ /* 0x040fe20000410000 */
[----:B------:R-:W2:Y:S01]  /*18140*/  MUFU.EX2 R2, R8 ;  /* 0x0000000800027308 */ /* 0x000ea20000000800 */
        /* <DEDUP_REMOVED lines=8> */
[C---:B-1----:R-:W-:Y:S02]  /*181d0*/  FFMA.FTZ R0, R3.reuse, R237, R26 ;  /* 0x000000ed03007223 */ /* 0x042fe4000001001a */
[C---:B------:R-:W-:Y:S02]  /*181e0*/  FMUL.FTZ R54, R3.reuse, R162 ;  /* 0x000000a203367220 */ /* 0x040fe40000410000 */
[C---:B------:R-:W-:Y:S01]  /*181f0*/  FMUL.FTZ R55, R3.reuse, R163 ;  /* 0x000000a303377220 */ /* 0x040fe20000410000 */
[----:B------:R-:W-:Y:S01]  /*18200*/  MUFU.EX2 R22, R22 ;  /* 0x0000001600167308 */ /* 0x000fe20000000800 */
[----:B------:R-:W-:Y:S01]  /*18210*/  LDSM.16.MT88.4 R160, [R196+0x1400] ;  /* 0x00140000c4a0783b */ /* 0x000fe20000004200 */
[C---:B------:R-:W-:Y:S02]  /*18220*/  FMUL.FTZ R58, R3.reuse, R58 ;  /* 0x0000003a033a7220 */ /* 0x040fe40000410000 */
[C---:B--2---:R-:W-:Y:S01]  /*18230*/  FADD.FTZ R39, R2.reuse, R0 ;  /* 0x0000000002277221 */ /* 0x044fe20000010000 */
[----:B------:R-:W-:Y:S01]  /*18240*/  F2FP.BF16.PACK_AB R173, R2, R26 ;  /* 0x0000001a02ad723e */ /* 0x000fe200000010ff */
[C---:B------:R-:W-:Y:S01]  /*18250*/  FMUL.FTZ R2, R6.reuse, c[0x0][0x2d0] ;  /* 0x0000b40006027a20 */ /* 0x040fe20000410000 */
[----:B------:R-:W-:Y:S01]  /*18260*/  FSEL R0, R6, RZ, P0 ;  /* 0x000000ff06007208 */ /* 0x000fe20000000000 */
[----:B------:R-:W-:Y:S02]  /*18270*/  FMUL.FTZ R59, R3, R59 ;  /* 0x0000003b033b7220 */ /* 0x000fe40000410000 */
[----:B------:R-:W1:Y:S01]  /*18280*/  MUFU.EX2 R26, R28 ;  /* 0x0000001c001a7308 */ /* 0x000e620000000800 */
[----:B------:R-:W-:Y:S01]  /*18290*/  FSEL R2, R2, RZ, P0 ;  /* 0x000000ff02027208 */ /* 0x000fe20000000000 */
[----:B------:R-:W-:Y:S01]  /*182a0*/  FADD.FTZ R0, -R0, R108 ;  /* 0x0000006c00007221 */ /* 0x000fe20000010100 */
[----:B------:R-:W-:Y:S01]  /*182b0*/  FSETP.NEU.FTZ.AND P0, PT, R5, -INF , PT ;  /* 0xff8000000500780b */ /* 0x000fe20003f1d000 */
[----:B------:R-:W-:Y:S02]  /*182c0*/  FMUL.FTZ R70, R3, R70 ;  /* 0x0000004603467220 */ /* 0x000fe40000410000 */
[--C-:B------:R-:W-:Y:S02]  /*182d0*/  FFMA.FTZ R8, R9, c[0x0][0x2d0], -R2.reuse ;  /* 0x0000b40009087a23 */ /* 0x100fe40000010802 */
[--C-:B------:R-:W-:Y:S02]  /*182e0*/  FFMA.FTZ R193, R40, c[0x0][0x2d0], -R2.reuse ;  /* 0x0000b40028c17a23 */ /* 0x100fe40000010802 */
[----:B------:R2:W-:Y:S01]  /*182f0*/  MUFU.EX2 R40, R8 ;  /* 0x0000000800287308 */ /* 0x0005e20000000800 */
[----:B------:R-:W-:Y:S02]  /*18300*/  FMUL.FTZ R0, R0, c[0x0][0x2d0] ;  /* 0x0000b40000007a20 */ /* 0x000fe40000410000 */
[--C-:B------:R-:W-:Y:S02]  /*18310*/  FFMA.FTZ R9, R29, c[0x0][0x2d0], -R2.reuse ;  /* 0x0000b4001d097a23 */ /* 0x100fe40000010802 */
[--C-:B------:R-:W-:Y:S02]  /*18320*/  FFMA.FTZ R213, R25, c[0x0][0x2d0], -R2.reuse ;  /* 0x0000b40019d57a23 */ /* 0x100fe40000010802 */
[--C-:B------:R-:W-:Y:S02]  /*18330*/  FFMA.FTZ R38, R48, c[0x0][0x2d0], -R2.reuse ;  /* 0x0000b40030267a23 */ /* 0x100fe40000010802 */
[--C-:B------:R-:W-:Y:S01]  /*18340*/  FFMA.FTZ R177, R43, c[0x0][0x2d0], -R2.reuse ;  /* 0x0000b4002bb17a23 */ /* 0x100fe20000010802 */
[----:B------:R3:W-:Y:S01]  /*18350*/  MUFU.EX2 R25, R9 ;  /* 0x0000000900197308 */ /* 0x0007e20000000800 */
[--C-:B------:R-:W-:Y:S02]  /*18360*/  FFMA.FTZ R211, R42, c[0x0][0x2d0], -R2.reuse ;  /* 0x0000b4002ad37a23 */ /* 0x100fe40000010802 */
[--C-:B------:R-:W-:Y:S01]  /*18370*/  FFMA.FTZ R195, R41, c[0x0][0x2d0], -R2.reuse ;  /* 0x0000b40029c37a23 */ /* 0x100fe20000010802 */
[----:B-1----:R-:W-:Y:S01]  /*18380*/  F2FP.BF16.PACK_AB R174, R26, R27 ;  /* 0x0000001b1aae723e */ /* 0x002fe200000010ff */
[--C-:B------:R-:W-:Y:S02]  /*18390*/  FFMA.FTZ R37, R47, c[0x0][0x2d0], -R2.reuse ;  /* 0x0000b4002f257a23 */ /* 0x100fe40000010802 */
[--C-:B------:R-:W-:Y:S02]  /*183a0*/  FFMA.FTZ R182, R46, c[0x0][0x2d0], -R2.reuse ;  /* 0x0000b4002eb67a23 */ /* 0x100fe40000010802 */
[--C-:B------:R-:W-:Y:S01]  /*183b0*/  FFMA.FTZ R180, R45, c[0x0][0x2d0], -R2.reuse ;  /* 0x0000b4002db47a23 */ /* 0x100fe20000010802 */
[----:B------:R-:W-:Y:S01]  /*183c0*/  MUFU.EX2 R0, R0 ;  /* 0x0000000000007308 */ /* 0x000fe20000000800 */
[----:B------:R-:W-:Y:S01]  /*183d0*/  FFMA.FTZ R179, R44, c[0x0][0x2d0], -R2 ;  /* 0x0000b4002cb37a23 */ /* 0x000fe20000010802 */
[----:B------:R-:W-:Y:S01]  /*183e0*/  FSEL R2, R5, RZ, P0 ;  /* 0x000000ff05027208 */ /* 0x000fe20000000000 */
[----:B------:R-:W-:Y:S02]  /*183f0*/  FMUL.FTZ R71, R3, R71 ;  /* 0x0000004703477220 */ /* 0x000fe40000410000 */
[----:B--2---:R-:W-:Y:S02]  /*18400*/  FMUL.FTZ R8, R5, c[0x0][0x2d0] ;  /* 0x0000b40005087a20 */ /* 0x004fe40000410000 */
[----:B------:R-:W-:Y:S02]  /*18410*/  FADD.FTZ R2, -R2, R109 ;  /* 0x0000006d02027221 */ /* 0x000fe40000010100 */
[----:B------:R-:W-:Y:S01]  /*18420*/  FADD.FTZ R109, R22, R39 ;  /* 0x00000027166d7221 */ /* 0x000fe20000010000 */
[----:B------:R-:W-:Y:S01]  /*18430*/  FSEL R8, R8, RZ, P0 ;  /* 0x000000ff08087208 */ /* 0x000fe20000000000 */
[----:B------:R-:W1:Y:S01]  /*18440*/  MUFU.EX2 R230, R106 ;  /* 0x0000006a00e67308 */ /* 0x000e620000000800 */
[----:B------:R-:W-:Y:S02]  /*18450*/  FMUL.FTZ R2, R2, c[0x0][0x2d0] ;  /* 0x0000b40002027a20 */ /* 0x000fe40000410000 */
[----:B---3--:R-:W-:Y:S02]  /*18460*/  FADD.FTZ R9, R27, R24 ;  /* 0x000000181b097221 */ /* 0x008fe40000010000 */
[--C-:B------:R-:W-:Y:S02]  /*18470*/  FFMA.FTZ R23, R12, c[0x0][0x2d0], -R8.reuse ;  /* 0x0000b4000c177a23 */ /* 0x100fe40000010808 */
[--C-:B------:R-:W-:Y:S02]  /*18480*/  FFMA.FTZ R36, R21, c[0x0][0x2d0], -R8.reuse ;  /* 0x0000b40015247a23 */ /* 0x100fe40000010808 */
[--C-:B------:R-:W-:Y:S01]  /*18490*/  FFMA.FTZ R21, R20, c[0x0][0x2d0], -R8.reuse ;  /* 0x0000b40014157a23 */ /* 0x100fe20000010808 */
[----:B------:R-:W2:Y:S01]  /*184a0*/  MUFU.EX2 R2, R2 ;  /* 0x0000000200027308 */ /* 0x000ea20000000800 */
[--C-:B------:R-:W-:Y:S02]  /*184b0*/  FFMA.FTZ R20, R19, c[0x0][0x2d0], -R8.reuse ;  /* 0x0000b40013147a23 */ /* 0x100fe40000010808 */
[--C-:B------:R-:W-:Y:S02]  /*184c0*/  FFMA.FTZ R176, R18, c[0x0][0x2d0], -R8.reuse ;  /* 0x0000b40012b07a23 */ /* 0x100fe40000010808 */
[--C-:B------:R-:W-:Y:S02]  /*184d0*/  FFMA.FTZ R178, R17, c[0x0][0x2d0], -R8.reuse ;  /* 0x0000b40011b27a23 */ /* 0x100fe40000010808 */
[--C-:B------:R-:W-:Y:S02]  /*184e0*/  FFMA.FTZ R183, R16, c[0x0][0x2d0], -R8.reuse ;  /* 0x0000b40010b77a23 */ /* 0x100fe40000010808 */
[--C-:B------:R-:W-:Y:S01]  /*184f0*/  FFMA.FTZ R184, R15, c[0x0][0x2d0], -R8.reuse ;  /* 0x0000b4000fb87a23 */ /* 0x100fe20000010808 */
[----:B------:R-:W-:Y:S01]  /*18500*/  MUFU.EX2 R227, R36 ;  /* 0x0000002400e37308 */ /* 0x000fe20000000800 */
[--C-:B------:R-:W-:Y:S02]  /*18510*/  FFMA.FTZ R194, R14, c[0x0][0x2d0], -R8.reuse ;  /* 0x0000b4000ec27a23 */ /* 0x100fe40000010808 */
[--C-:B------:R-:W-:Y:S01]  /*18520*/  FFMA.FTZ R212, R13, c[0x0][0x2d0], -R8.reuse ;  /* 0x0000b4000dd47a23 */ /* 0x100fe20000010808 */
[----:B-1----:R-:W-:Y:S01]  /*18530*/  F2FP.BF16.PACK_AB R175, R230, R22 ;  /* 0x00000016e6af723e */ /* 0x002fe200000010ff */
[--C-:B------:R-:W-:Y:S02]  /*18540*/  FFMA.FTZ R214, R10, c[0x0][0x2d0], -R8.reuse ;  /* 0x0000b4000ad67a23 */ /* 0x100fe40000010808 */
[----:B------:R-:W-:Y:S02]  /*18550*/  FFMA.FTZ R215, R11, c[0x0][0x2d0], -R8 ;  /* 0x0000b4000bd77a23 */ /* 0x000fe40000010808 */
[----:B------:R-:W-:Y:S01]  /*18560*/  FFMA.FTZ R8, R0, R238, R40 ;  /* 0x000000ee00087223 */ /* 0x000fe20000010028 */
[----:B------:R-:W-:Y:S01]  /*18570*/  MUFU.EX2 R229, R38 ;  /* 0x0000002600e57308 */ /* 0x000fe20000000800 */
[----:B------:R-:W-:Y:S02]  /*18580*/  FADD.FTZ R181, R26, R9 ;  /* 0x000000091ab57221 */ /* 0x000fe40000010000 */
[C---:B------:R-:W-:Y:S02]  /*18590*/  FMUL.FTZ R13, R0.reuse, R133 ;  /* 0x00000085000d7220 */ /* 0x040fe40000410000 */
[C---:B------:R-:W-:Y:S02]  /*185a0*/  FADD.FTZ R133, R25.reuse, R8 ;  /* 0x0000000819857221 */ /* 0x040fe40000010000 */
[C---:B------:R-:W-:Y:S01]  /*185b0*/  FMUL.FTZ R48, R0.reuse, R112 ;  /* 0x0000007000307220 */ /* 0x040fe20000410000 */
[----:B------:R-:W-:Y:S01]  /*185c0*/  F2FP.BF16.PACK_AB R112, R25, R40 ;  /* 0x000000281970723e */ /* 0x000fe200000010ff */
[C---:B------:R-:W-:Y:S01]  /*185d0*/  FMUL.FTZ R16, R0.reuse, R128 ;  /* 0x0000008000107220 */ /* 0x040fe20000410000 */
[----:B------:R-:W1:Y:S01]  /*185e0*/  LDSM.16.MT88.4 R24, [R196] ;  /* 0x00000000c418783b */ /* 0x000e620000004200 */
[C---:B------:R-:W-:Y:S01]  /*185f0*/  FMUL.FTZ R17, R0.reuse, R129 ;  /* 0x0000008100117220 */ /* 0x040fe20000410000 */
[----:B------:R-:W3:Y:S01]  /*18600*/  MUFU.EX2 R246, R37 ;  /* 0x0000002500f67308 */ /* 0x000ee20000000800 */
[C---:B------:R-:W-:Y:S02]  /*18610*/  FMUL.FTZ R28, R0.reuse, R124 ;  /* 0x0000007c001c7220 */ /* 0x040fe40000410000 */
[C---:B------:R-:W-:Y:S02]  /*18620*/  FMUL.FTZ R29, R0.reuse, R125 ;  /* 0x0000007d001d7220 */ /* 0x040fe40000410000 */
[C---:B------:R-:W-:Y:S01]  /*18630*/  FMUL.FTZ R32, R0.reuse, R120 ;  /* 0x0000007800207220 */ /* 0x040fe20000410000 */
[----:B------:R-:W4:Y:S01]  /*18640*/  LDSM.16.MT88.4 R40, [R197] ;  /* 0x00000000c528783b */ /* 0x000f220000004200 */
        /* <DEDUP_REMOVED lines=8> */
[----:B------:R-:W5:Y:S01]  /*186d0*/  MUFU.EX2 R247, R20 ;  /* 0x0000001400f77308 */ /* 0x000f620000000800 */
        /* <DEDUP_REMOVED lines=11> */
[----:B------:R-:W-:Y:S01]  /*18790*/  MUFU.EX2 R108, R190 ;  /* 0x000000be006c7308 */ /* 0x000fe20000000800 */
[C---:B------:R-:W-:Y:S02]  /*187a0*/  FMUL.FTZ R8, R4.reuse, R140 ;  /* 0x0000008c04087220 */ /* 0x040fe40000410000 */
[----:B------:R-:W-:Y:S02]  /*187b0*/  FMUL.FTZ R9, R4, R141 ;  /* 0x0000008d04097220 */ /* 0x000fe40000410000 */
[C---:B------:R-:W-:Y:S02]  /*187c0*/  FMUL.FTZ R10, R3.reuse, R142 ;  /* 0x0000008e030a7220 */ /* 0x040fe40000410000 */
[----:B------:R-:W-:Y:S02]  /*187d0*/  FMUL.FTZ R11, R3, R143 ;  /* 0x0000008f030b7220 */ /* 0x000fe40000410000 */
[C---:B--2---:R-:W-:Y:S01]  /*187e0*/  FMUL.FTZ R18, R2.reuse, R130 ;  /* 0x0000008202127220 */ /* 0x044fe20000410000 */
[----:B------:R-:W2:Y:S01]  /*187f0*/  MUFU.EX2 R0, R23 ;  /* 0x0000001700007308 */ /* 0x000ea20000000800 */
[C---:B------:R-:W-:Y:S02]  /*18800*/  FMUL.FTZ R19, R2.reuse, R131 ;  /* 0x0000008302137220 */ /* 0x040fe40000410000 */
[----:B------:R-:W-:Y:S01]  /*18810*/  LDSM.16.MT88.4 R128, [R196+0x1000] ;  /* 0x00100000c480783b */ /* 0x000fe20000004200 */
[-C--:B-1----:R-:W-:Y:S05]  /*18820*/  HMMA.16816.F32.BF16 R8, R172, R24.reuse, R8 ;  /* 0x00000018ac08723c */ /* 0x082fea0000041808 */
[----:B------:R-:W-:Y:S01]  /*18830*/  FMUL.FTZ R50, R2, R114 ;  /* 0x0000007202327220 */ /* 0x000fe20000410000 */
[----:B---3--:R-:W-:Y:S01]  /*18840*/  F2FP.BF16.PACK_AB R114, R246, R229 ;  /* 0x000000e5f672723e */ /* 0x008fe200000010ff */
[C---:B------:R-:W-:Y:S01]  /*18850*/  FMUL.FTZ R51, R2.reuse, R115 ;  /* 0x0000007302337220 */ /* 0x040fe20000410000 */
[----:B-----5:R-:W-:Y:S01]  /*18860*/  F2FP.BF16.PACK_AB R115, R247, R228 ;  /* 0x000000e4f773723e */ /* 0x020fe200000010ff */
[C---:B------:R-:W-:Y:S01]  /*18870*/  FMUL.FTZ R14, R2.reuse, R134 ;  /* 0x00000086020e7220 */ /* 0x040fe20000410000 */
[----:B------:R-:W-:Y:S02]  /*18880*/  MUFU.EX2 R240, R187 ;  /* 0x000000bb00f07308 */ /* 0x000fe40000000800 */
[----:B------:R-:W-:Y:S02]  /*18890*/  FMUL.FTZ R15, R2, R135 ;  /* 0x00000087020f7220 */ /* 0x000fe40000410000 */
[C---:B------:R-:W-:Y:S02]  /*188a0*/  FMUL.FTZ R20, R4.reuse, R144 ;  /* 0x0000009004147220 */ /* 0x040fe40000410000 */
[----:B------:R-:W-:Y:S02]  /*188b0*/  FMUL.FTZ R21, R4, R145 ;  /* 0x0000009104157220 */ /* 0x000fe40000410000 */
[----:B------:R-:W-:Y:S01]  /*188c0*/  FMUL.FTZ R22, R3, R146 ;  /* 0x0000009203167220 */ /* 0x000fe20000410000 */
[----:B--2---:R-:W-:Y:S01]  /*188d0*/  F2FP.BF16.PACK_AB R113, R227, R0 ;  /* 0x00000000e371723e */ /* 0x004fe200000010ff */
[C---:B------:R-:W-:Y:S01]  /*188e0*/  FMUL.FTZ R23, R3.reuse, R147 ;  /* 0x0000009303177220 */ /* 0x040fe20000410000 */
[----:B------:R-:W-:Y:S01]  /*188f0*/  MUFU.EX2 R135, R188 ;  /* 0x000000bc00877308 */ /* 0x000fe20000000800 */
[----:B------:R-:W-:Y:S01]  /*18900*/  LDSM.16.MT88.4 R144, [R196+0x800] ;  /* 0x00080000c490783b */ /* 0x000fe20000004200 */
[C---:B------:R-:W-:Y:S02]  /*18910*/  FMUL.FTZ R46, R2.reuse, R118 ;  /* 0x00000076022e7220 */ /* 0x040fe40000410000 */
[C---:B------:R-:W-:Y:S01]  /*18920*/  FMUL.FTZ R47, R2.reuse, R119 ;  /* 0x00000077022f7220 */ /* 0x040fe20000410000 */
[C---:B------:R-:W-:Y:S04]  /*18930*/  HMMA.16816.F32.BF16 R12, R112.reuse, R24, R12 ;  /* 0x00000018700c723c */ /* 0x040fe8000004180c */
[----:B------:R-:W1:Y:S01]  /*18940*/  LDSM.16.MT88.4 R116, [R196+0xc00] ;  /* 0x000c0000c474783b */ /* 0x000e620000004200 */
[C---:B------:R-:W-:Y:S01]  /*18950*/  FMUL.FTZ R30, R2.reuse, R126 ;  /* 0x0000007e021e7220 */ /* 0x040fe20000410000 */
[----:B------:R-:W-:Y:S01]  /*18960*/  MUFU.EX2 R134, R182 ;  /* 0x000000b600867308 */ /* 0x000fe20000000800 */
[C---:B------:R-:W-:Y:S01]  /*18970*/  FMUL.FTZ R31, R2.reuse, R127 ;  /* 0x0000007f021f7220 */ /* 0x040fe20000410000 */
[-C--:B------:R-:W-:Y:S04]  /*18980*/  HMMA.16816.F32.BF16 R16, R112, R26.reuse, R16 ;  /* 0x0000001a7010723c */ /* 0x080fe80000041810 */
[----:B------:R-:W-:Y:S01]  /*18990*/  LDSM.16.MT88.4 R124, [R197+0x400] ;  /* 0x00040000c57c783b */ /* 0x000fe20000004200 */
[C---:B------:R-:W-:Y:S02]  /*189a0*/  FMUL.FTZ R34, R2.reuse, R122 ;  /* 0x0000007a02227220 */ /* 0x040fe40000410000 */
[----:B------:R-:W-:Y:S01]  /*189b0*/  FMUL.FTZ R35, R2, R123 ;  /* 0x0000007b02237220 */ /* 0x000fe20000410000 */
[C---:B------:R-:W-:Y:S01]  /*189c0*/  HMMA.16816.F32.BF16 R20, R172.reuse, R26, R20 ;  /* 0x0000001aac14723c */ /* 0x040fe20000041814 */
[----:B------:R-:W-:Y:S03]  /*189d0*/  MUFU.EX2 R243, R186 ;  /* 0x000000ba00f37308 */ /* 0x000fe60000000800 */
[C---:B------:R-:W-:Y:S01]  /*189e0*/  FMUL.FTZ R24, R4.reuse, R148 ;  /* 0x0000009404187220 */ /* 0x040fe20000410000 */
[----:B------:R-:W-:Y:S01]  /*189f0*/  LDSM.16.MT88.4 R120, [R196+0x400] ;  /* 0x00040000c478783b */ /* 0x000fe20000004200 */
[C---:B------:R-:W-:Y:S02]  /*18a00*/  FMUL.FTZ R25, R4.reuse, R149 ;  /* 0x0000009504197220 */ /* 0x040fe40000410000 */
[C---:B------:R-:W-:Y:S03]  /*18a10*/  FMUL.FTZ R26, R3.reuse, R150 ;  /* 0x00000096031a7220 */ /* 0x040fe60000410000 */
[----:B------:R-:W-:Y:S01]  /*18a20*/  MUFU.EX2 R244, R185 ;  /* 0x000000b900f47308 */ /* 0x000fe20000000800 */
[C---:B------:R-:W-:Y:S02]  /*18a30*/  FMUL.FTZ R27, R3.reuse, R151 ;  /* 0x00000097031b7220 */ /* 0x040fe40000410000 */
[C---:B------:R-:W-:Y:S02]  /*18a40*/  FMUL.FTZ R36, R4.reuse, R152 ;  /* 0x0000009804247220 */ /* 0x040fe40000410000 */
[----:B------:R-:W-:Y:S02]  /*18a50*/  FMUL.FTZ R37, R4, R153 ;  /* 0x0000009904257220 */ /* 0x000fe40000410000 */
[C---:B------:R-:W-:Y:S01]  /*18a60*/  FMUL.FTZ R38, R3.reuse, R154 ;  /* 0x0000009a03267220 */ /* 0x040fe20000410000 */
[-C--:B----4-:R-:W-:Y:S02]  /*18a70*/  HMMA.16816.F32.BF16 R24, R172, R40.reuse, R24 ;  /* 0x00000028ac18723c */ /* 0x090fe40000041818 */
[----:B------:R-:W-:Y:S01]  /*18a80*/  MUFU.EX2 R241, R180 ;  /* 0x000000b400f17308 */ /* 0x000fe20000000800 */
[C---:B------:R-:W-:Y:S02]  /*18a90*/  FMUL.FTZ R39, R3.reuse, R155 ;  /* 0x0000009b03277220 */ /* 0x040fe40000410000 */
[----:B------:R-:W-:Y:S01]  /*18aa0*/  LDSM.16.MT88.4 R152, [R197+0x800] ;  /* 0x00080000c598783b */ /* 0x000fe20000004200 */
[C---:B------:R-:W-:Y:S02]  /*18ab0*/  FMUL.FTZ R62, R2.reuse, R62 ;  /* 0x0000003e023e7220 */ /* 0x040fe40000410000 */
[C---:B------:R-:W-:Y:S04]  /*18ac0*/  HMMA.16816.F32.BF16 R28, R112.reuse, R40, R28 ;  /* 0x00000028701c723c */ /* 0x040fe8000004181c */
[C---:B------:R-:W-:Y:S01]  /*18ad0*/  FMUL.FTZ R63, R2.reuse, R63 ;  /* 0x0000003f023f7220 */ /* 0x040fe20000410000 */
[----:B------:R-:W-:Y:S01]  /*18ae0*/  MUFU.EX2 R242, R179 ;  /* 0x000000b300f27308 */ /* 0x000fe20000000800 */
[----:B------:R-:W-:Y:S02]  /*18af0*/  FMUL.FTZ R66, R2, R66 ;  /* 0x0000004202427220 */ /* 0x000fe40000410000 */
[-C--:B------:R-:W-:Y:S04]  /*18b00*/  HMMA.16816.F32.BF16 R32, R112, R42.reuse, R32 ;  /* 0x0000002a7020723c */ /* 0x080fe80000041820 */
[C---:B------:R-:W-:Y:S02]  /*18b10*/  FMUL.FTZ R40, R4.reuse, R156 ;  /* 0x0000009c04287220 */ /* 0x040fe40000410000 */
[----:B------:R-:W-:Y:S01]  /*18b20*/  FMUL.FTZ R41, R4, R157 ;  /* 0x0000009d04297220 */ /* 0x000fe20000410000 */
[----:B------:R-:W-:Y:S01]  /*18b30*/  MUFU.EX2 R245, R177 ;  /* 0x000000b100f57308 */ /* 0x000fe20000000800 */
[C---:B------:R-:W-:Y:S04]  /*18b40*/  HMMA.16816.F32.BF16 R36, R172.reuse, R42, R36 ;  /* 0x0000002aac24723c */ /* 0x040fe80000041824 */
[C---:B------:R-:W-:Y:S02]  /*18b50*/  FMUL.FTZ R67, R2.reuse, R67 ;  /* 0x0000004302437220 */ /* 0x040fe40000410000 */
[C---:B------:R-:W-:Y:S02]  /*18b60*/  FMUL.FTZ R74, R3.reuse, R74 ;  /* 0x0000004a034a7220 */ /* 0x040fe40000410000 */
[C---:B------:R-:W-:Y:S01]  /*18b70*/  FMUL.FTZ R42, R3.reuse, R158 ;  /* 0x0000009e032a7220 */ /* 0x040fe20000410000 */
[----:B------:R-:W-:Y:S03]  /*18b80*/  MUFU.EX2 R238, R178 ;  /* 0x000000b200ee7308 */ /* 0x000fe60000000800 */
[C---:B------:R-:W-:Y:S02]  /*18b90*/  FMUL.FTZ R43, R3.reuse, R159 ;  /* 0x0000009f032b7220 */ /* 0x040fe40000410000 */
[C---:B------:R-:W-:Y:S02]  /*18ba0*/  FMUL.FTZ R75, R3.reuse, R75 ;  /* 0x0000004b034b7220 */ /* 0x040fe40000410000 */
[C---:B------:R-:W-:Y:S02]  /*18bb0*/  FMUL.FTZ R78, R2.reuse, R78 ;  /* 0x0000004e024e7220 */ /* 0x040fe40000410000 */
[C---:B------:R-:W-:Y:S01]  /*18bc0*/  FMUL.FTZ R79, R2.reuse, R79 ;  /* 0x0000004f024f7220 */ /* 0x040fe20000410000 */
[-C--:B-1----:R-:W-:Y:S01]  /*18bd0*/  HMMA.16816.F32.BF16 R40, R172, R116.reuse, R40 ;  /* 0x00000074ac28723c */ /* 0x082fe20000041828 */
[----:B------:R-:W-:Y:S02]  /*18be0*/  MUFU.EX2 R237, R183 ;  /* 0x000000b700ed7308 */ /* 0x000fe40000000800 */
[C---:B------:R-:W-:Y:S02]  /*18bf0*/  FMUL.FTZ R82, R2.reuse, R82 ;  /* 0x0000005202527220 */ /* 0x040fe40000410000 */
[C---:B------:R-:W-:Y:S02]  /*18c00*/  FMUL.FTZ R83, R2.reuse, R83 ;  /* 0x0000005302537220 */ /* 0x040fe40000410000 */
[C---:B------:R-:W-:Y:S01]  /*18c10*/  FMUL.FTZ R86, R3.reuse, R86 ;  /* 0x0000005603567220 */ /* 0x040fe20000410000 */
[C---:B------:R-:W-:Y:S03]  /*18c20*/  HMMA.16816.F32.BF16 R44, R112.reuse, R116, R44 ;  /* 0x00000074702c723c */ /* 0x040fe6000004182c */
[----:B------:R-:W-:Y:S01]  /*18c30*/  MUFU.EX2 R192, R184 ;  /* 0x000000b800c07308 */ /* 0x000fe20000000800 */
[C---:B------:R-:W-:Y:S02]  /*18c40*/  FMUL.FTZ R87, R3.reuse, R87 ;  /* 0x0000005703577220 */ /* 0x040fe40000410000 */
[----:B------:R-:W-:Y:S02]  /*18c50*/  FFMA.FTZ R132, R2, R239, R0 ;  /* 0x000000ef02847223 */ /* 0x000fe40000010000 */
[-C--:B------:R-:W-:Y:S04]  /*18c60*/  HMMA.16816.F32.BF16 R48, R112, R118.reuse, R48 ;  /* 0x000000767030723c */ /* 0x080fe80000041830 */
[C---:B------:R-:W-:Y:S01]  /*18c70*/  FMUL.FTZ R90, R3.reuse, R90 ;  /* 0x0000005a035a7220 */ /* 0x040fe20000410000 */
[----:B------:R-:W-:Y:S01]  /*18c80*/  MUFU.EX2 R239, R176 ;  /* 0x000000b000ef7308 */ /* 0x000fe20000000800 */
[C---:B------:R-:W-:Y:S02]  /*18c90*/  FMUL.FTZ R91, R3.reuse, R91 ;  /* 0x0000005b035b7220 */ /* 0x040fe40000410000 */
[C---:B------:R-:W-:Y:S01]  /*18ca0*/  HMMA.16816.F32.BF16 R52, R172.reuse, R118, R52 ;  /* 0x00000076ac34723c */ /* 0x040fe20000041834 */
[----:B------:R-:W1:Y:S03]  /*18cb0*/  LDSM.16.MT88.4 R116, [R197+0xc00] ;  /* 0x000c0000c574783b */ /* 0x000e660000004200 */
[C---:B------:R-:W-:Y:S02]  /*18cc0*/  FMUL.FTZ R102, R3.reuse, R102 ;  /* 0x0000006603667220 */ /* 0x040fe40000410000 */
[----:B------:R-:W-:Y:S01]  /*18cd0*/  FMUL.FTZ R103, R3, R103 ;  /* 0x0000006703677220 */ /* 0x000fe20000410000 */
[----:B------:R-:W-:Y:S01]  /*18ce0*/  MUFU.EX2 R186, R219 ;  /* 0x000000db00ba7308 */ /* 0x000fe20000000800 */
[----:B------:R-:W-:Y:S04]  /*18cf0*/  FADD.FTZ R3, R229, R133 ;  /* 0x00000085e5037221 */ /* 0x000fe80000010000 */
[----:B------:R-:W-:Y:S02]  /*18d00*/  FMUL.FTZ R89, R4, R89 ;  /* 0x0000005904597220 */ /* 0x000fe40000410000 */
[----:B------:R-:W-:Y:S02]  /*18d10*/  FADD.FTZ R4, R230, R109 ;  /* 0x0000006de6047221 */ /* 0x000fe40000010000 */
[C---:B------:R-:W-:Y:S01]  /*18d20*/  FMUL.FTZ R94, R2.reuse, R94 ;  /* 0x0000005e025e7220 */ /* 0x040fe20000410000 */
[----:B------:R-:W-:Y:S01]  /*18d30*/  MUFU.EX2 R109, R223 ;  /* 0x000000df006d7308 */ /* 0x000fe20000000800 */
[C---:B------:R-:W-:Y:S02]  /*18d40*/  FMUL.FTZ R95, R2.reuse, R95 ;  /* 0x0000005f025f7220 */ /* 0x040fe40000410000 */
[C---:B------:R-:W-:Y:S02]  /*18d50*/  FMUL.FTZ R98, R2.reuse, R98 ;  /* 0x0000006202627220 */ /* 0x040fe40000410000 */
[----:B------:R-:W-:Y:S02]  /*18d60*/  FMUL.FTZ R99, R2, R99 ;  /* 0x0000006302637220 */ /* 0x000fe40000410000 */
[----:B------:R-:W-:Y:S03]  /*18d70*/  FADD.FTZ R0, R106, R181 ;  /* 0x000000b56a007221 */ /* 0x000fe60000010000 */
[----:B------:R-:W2:Y:S10]  /*18d80*/  MUFU.EX2 R2, R191 ;  /* 0x000000bf00027308 */ /* 0x000eb40000000800 */
[----:B------:R-:W-:Y:S01]  /*18d90*/  MUFU.EX2 R187, R218 ;  /* 0x000000da00bb7308 */ /* 0x000fe20000000800 */
[-C--:B-1----:R-:W-:Y:S09]  /*18da0*/  HMMA.16816.F32.BF16 R56, R172, R116.reuse, R56 ;  /* 0x00000074ac38723c */ /* 0x082ff20000041838 */
[----:B------:R-:W-:Y:S01]  /*18db0*/  MUFU.EX2 R190, R217 ;  /* 0x000000d900be7308 */ /* 0x000fe20000000800 */
[C---:B------:R-:W-:Y:S04]  /*18dc0*/  HMMA.16816.F32.BF16 R60, R112.reuse, R116, R60 ;  /* 0x00000074703c723c */ /* 0x040fe8000004183c */
[----:B--2---:R-:W-:Y:S04]  /*18dd0*/  FADD.FTZ R0, R2, R0 ;  /* 0x0000000002007221 */ /* 0x004fe80000010000 */
[-C--:B------:R-:W-:Y:S01]  /*18de0*/  HMMA.16816.F32.BF16 R64, R112, R118.reuse, R64 ;  /* 0x000000767040723c */ /* 0x080fe20000041840 */
[----:B------:R-:W-:Y:S03]  /*18df0*/  MUFU.EX2 R191, R216 ;  /* 0x000000d800bf7308 */ /* 0x000fe60000000800 */
[----:B------:R-:W-:Y:S04]  /*18e00*/  FADD.FTZ R0, R108, R0 ;  /* 0x000000006c007221 */ /* 0x000fe80000010000 */
[C---:B------:R-:W-:Y:S01]  /*18e10*/  HMMA.16816.F32.BF16 R68, R172.reuse, R118, R68 ;  /* 0x00000076ac44723c */ /* 0x040fe20000041844 */
[----:B------:R-:W1:Y:S02]  /*18e20*/  LDSM.16.MT88.4 R116, [R196+0x1800] ;  /* 0x00180000c474783b */ /* 0x000e640000004200 */
[----:B------:R-:W-:Y:S10]  /*18e30*/  MUFU.EX2 R185, R211 ;  /* 0x000000d300b97308 */ /* 0x000ff40000000800 */
[----:B------:R-:W2:Y:S10]  /*18e40*/  MUFU.EX2 R188, R195 ;  /* 0x000000c300bc7308 */ /* 0x000eb40000000800 */
[----:B------:R-:W-:Y:S10]  /*18e50*/  MUFU.EX2 R189, R193 ;  /* 0x000000c100bd7308 */ /* 0x000ff40000000800 */
[----:B------:R-:W3:Y:S01]  /*18e60*/  MUFU.EX2 R184, R213 ;  /* 0x000000d500b87308 */ /* 0x000ee20000000800 */
[----:B--2---:R-:W-:Y:S01]  /*18e70*/  F2FP.BF16.PACK_AB R176, R188, R185 ;  /* 0x000000b9bcb0723e */ /* 0x004fe200000010ff */
[-C--:B-1----:R-:W-:Y:S08]  /*18e80*/  HMMA.16816.F32.BF16 R72, R172, R116.reuse, R72 ;  /* 0x00000074ac48723c */ /* 0x082ff00000041848 */
[----:B------:R-:W-:Y:S01]  /*18e90*/  MUFU.EX2 R183, R194 ;  /* 0x000000c200b77308 */ /* 0x000fe20000000800 */
[C---:B------:R-:W-:Y:S09]  /*18ea0*/  HMMA.16816.F32.BF16 R76, R112.reuse, R116, R76 ;  /* 0x00000074704c723c */ /* 0x040ff2000004184c */
[----:B------:R-:W1:Y:S01]  /*18eb0*/  MUFU.EX2 R182, R212 ;  /* 0x000000d400b67308 */ /* 0x000e620000000800 */
[-C--:B------:R-:W-:Y:S03]  /*18ec0*/  HMMA.16816.F32.BF16 R80, R112, R118.reuse, R80 ;  /* 0x000000767050723c */ /* 0x080fe60000041850 */
[----:B---3--:R-:W-:Y:S06]  /*18ed0*/  F2FP.BF16.PACK_AB R178, R184, R189 ;  /* 0x000000bdb8b2723e */ /* 0x008fec00000010ff */
[----:B------:R-:W-:Y:S01]  /*18ee0*/  MUFU.EX2 R181, R214 ;  /* 0x000000d600b57308 */ /* 0x000fe20000000800 */
[C---:B------:R-:W-:Y:S01]  /*18ef0*/  HMMA.16816.F32.BF16 R84, R172.reuse, R118, R84 ;  /* 0x00000076ac54723c */ /* 0x040fe20000041854 */
[----:B------:R-:W2:Y:S08]  /*18f00*/  LDSM.16.MT88.4 R116, [R197+0x1800] ;  /* 0x00180000c574783b */ /* 0x000eb00000004200 */
[----:B------:R-:W3:Y:S03]  /*18f10*/  MUFU.EX2 R180, R215 ;  /* 0x000000d700b47308 */ /* 0x000ee60000000800 */
[----:B-1----:R-:W-:Y:S02]  /*18f20*/  F2FP.BF16.PACK_AB R177, R182, R183 ;  /* 0x000000b7b6b1723e */ /* 0x002fe400000010ff */
[----:B---3--:R-:W-:Y:S01]  /*18f30*/  F2FP.BF16.PACK_AB R179, R180, R181 ;  /* 0x000000b5b4b3723e */ /* 0x008fe200000010ff */
[-C--:B--2---:R-:W-:Y:S08]  /*18f40*/  HMMA.16816.F32.BF16 R88, R172, R116.reuse, R88 ;  /* 0x00000074ac58723c */ /* 0x084ff00000041858 */
        /* <DEDUP_REMOVED lines=9> */
[----:B------:R-:W-:Y:S01]  /*18fe0*/  FADD.FTZ R0, R227, R132 ;  /* 0x00000084e3007221 */ /* 0x000fe20000010000 */
[----:B------:R-:W-:Y:S01]  /*18ff0*/  F2FP.BF16.PACK_AB R115, R244, R243 ;  /* 0x000000f3f473723e */ /* 0x000fe200000010ff */
[----:B------:R-:W2:Y:S01]  /*19000*/  LDL R227, [R1+0x24] ;  /* 0x0000240001e37983 */ /* 0x000ea20000100800 */
[----:B------:R-:W1:Y:S02]  /*19010*/  MUFU.EX2 R132, R224 ;  /* 0x000000e000847308 */ /* 0x000e640000000800 */
[----:B------:R-:W-:Y:S01]  /*19020*/  F2FP.BF16.PACK_AB R118, R245, R242 ;  /* 0x000000f2f576723e */ /* 0x000fe200000010ff */
[----:B------:R-:W-:Y:S01]  /*19030*/  FADD.FTZ R106, R228, R0 ;  /* 0x00000000e46a7221 */ /* 0x000fe20000010000 */
[----:B------:R-:W-:Y:S01]  /*19040*/  F2FP.BF16.PACK_AB R119, R192, R237 ;  /* 0x000000edc077723e */ /* 0x000fe200000010ff */
[-C--:B------:R-:W-:Y:S05]  /*19050*/  HMMA.16816.F32.BF16 R8, R112, R120.reuse, R8 ;  /* 0x000000787008723c */ /* 0x080fea0000041808 */
[----:B------:R-:W-:Y:S01]  /*19060*/  F2FP.BF16.PACK_AB R173, R187, R186 ;  /* 0x000000babbad723e */ /* 0x000fe200000010ff */
[----:B------:R-:W3:Y:S01]  /*19070*/  MUFU.EX2 R108, R226 ;  /* 0x000000e2006c7308 */ /* 0x000ee20000000800 */
[----:B------:R-:W-:Y:S01]  /*19080*/  F2FP.BF16.PACK_AB R175, R191, R190 ;  /* 0x000000bebfaf723e */ /* 0x000fe200000010ff */
[C---:B------:R-:W-:Y:S08]  /*19090*/  HMMA.16816.F32.BF16 R12, R116.reuse, R120, R12 ;  /* 0x00000078740c723c */ /* 0x040ff0000004180c */
[-C--:B------:R-:W-:Y:S01]  /*190a0*/  HMMA.16816.F32.BF16 R16, R116, R122.reuse, R16 ;  /* 0x0000007a7410723c */ /* 0x080fe20000041810 */
[----:B------:R-:W4:Y:S03]  /*190b0*/  MUFU.EX2 R107, R225 ;  /* 0x000000e1006b7308 */ /* 0x000f260000000800 */
[----:B-1----:R-:W-:Y:S04]  /*190c0*/  F2FP.BF16.PACK_AB R174, R109, R132 ;  /* 0x000000846dae723e */ /* 0x002fe800000010ff */
[C---:B------:R-:W-:Y:S01]  /*190d0*/  HMMA.16816.F32.BF16 R20, R112.reuse, R122, R20 ;  /* 0x0000007a7014723c */ /* 0x040fe20000041814 */
[----:B------:R-:W1:Y:S03]  /*190e0*/  LDSM.16.MT88.4 R120, [R197+0x1000] ;  /* 0x00100000c578783b */ /* 0x000e660000004200 */
[----:B---3--:R-:W-:Y:S04]  /*190f0*/  FADD.FTZ R0, R108, R2 ;  /* 0x000000026c007221 */ /* 0x008fe80000010000 */
[-C--:B------:R-:W-:Y:S04]  /*19100*/  HMMA.16816.F32.BF16 R24, R112, R124.reuse, R24 ;  /* 0x0000007c7018723c */ /* 0x080fe80000041818 */
[----:B------:R-:W-:Y:S01]  /*19110*/  FADD.FTZ R2, R247, R106 ;  /* 0x0000006af7027221 */ /* 0x000fe20000010000 */
[----:B------:R-:W-:Y:S03]  /*19120*/  MOV R106, R105 ;  /* 0x00000069006a7202 */ /* 0x000fe60000000f00 */
[C---:B------:R-:W-:Y:S04]  /*19130*/  HMMA.16816.F32.BF16 R28, R116.reuse, R124, R28 ;  /* 0x0000007c741c723c */ /* 0x040fe8000004181c */
[C---:B----4-:R-:W-:Y:S01]  /*19140*/  F2FP.BF16.PACK_AB R172, R107.reuse, R108 ;  /* 0x0000006c6bac723e */ /* 0x050fe200000010ff */
[----:B------:R-:W-:Y:S01]  /*19150*/  FADD.FTZ R0, R107, R0 ;  /* 0x000000006b007221 */ /* 0x000fe20000010000 */
[----:B------:R-:W-:Y:S01]  /*19160*/  MOV R107, R104 ;  /* 0x00000068006b7202 */ /* 0x000fe20000000f00 */
[----:B------:R-:W-:Y:S01]  /*19170*/  FADD.FTZ R2, R239, R2 ;  /* 0x00000002ef027221 */ /* 0x000fe20000010000 */
[-C--:B------:R-:W-:Y:S04]  /*19180*/  HMMA.16816.F32.BF16 R32, R116, R126.reuse, R32 ;  /* 0x0000007e7420723c */ /* 0x080fe80000041820 */
[----:B------:R-:W-:Y:S01]  /*19190*/  FADD.FTZ R0, R132, R0 ;  /* 0x0000000084007221 */ /* 0x000fe20000010000 */
[----:B------:R-:W-:Y:S01]  /*191a0*/  MOV R108, R6 ;  /* 0x00000006006c7202 */ /* 0x000fe20000000f00 */
[----:B------:R-:W-:Y:S02]  /*191b0*/  FADD.FTZ R2, R238, R2 ;  /* 0x00000002ee027221 */ /* 0x000fe40000010000 */
[C---:B------:R-:W-:Y:S01]  /*191c0*/  HMMA.16816.F32.BF16 R36, R112.reuse, R126, R36 ;  /* 0x0000007e7024723c */ /* 0x040fe20000041824 */
[----:B------:R-:W3:Y:S03]  /*191d0*/  LDSM.16.MT88.4 R124, [R196+0x1c00] ;  /* 0x001c0000c47c783b */ /* 0x000ee60000004200 */
[----:B------:R-:W-:Y:S01]  /*191e0*/  FADD.FTZ R248, R109, R0 ;  /* 0x000000006df87221 */ /* 0x000fe20000010000 */
[----:B------:R-:W-:Y:S01]  /*191f0*/  MOV R109, R5 ;  /* 0x00000005006d7202 */ /* 0x000fe20000000f00 */
        /* <DEDUP_REMOVED lines=11> */
[----:B------:R-:W4:Y:S03]  /*192b0*/  LDSM.16.MT88.4 R128, [R197+0x1c00] ;  /* 0x001c0000c580783b */ /* 0x000f260000004200 */
        /* <DEDUP_REMOVED lines=23> */
[C---:B------:R-:W-:Y:S08]  /*19430*/  HMMA.16816.F32.BF16 R84, R112.reuse, R126, R84 ;  /* 0x0000007e7054723c */ /* 0x040ff00000041854 */
[-C--:B----4-:R-:W-:Y:S08]  /*19440*/  HMMA.16816.F32.BF16 R88, R112, R128.reuse, R88 ;  /* 0x000000807058723c */ /* 0x090ff00000041858 */
[C---:B------:R-:W-:Y:S08]  /*19450*/  HMMA.16816.F32.BF16 R92, R116.reuse, R128, R92 ;  /* 0x00000080745c723c */ /* 0x040ff0000004185c */
[-C--:B------:R-:W-:Y:S08]  /*19460*/  HMMA.16816.F32.BF16 R96, R116, R130.reuse, R96 ;  /* 0x000000827460723c */ /* 0x080ff00000041860 */
[----:B------:R-:W-:Y:S08]  /*19470*/  HMMA.16816.F32.BF16 R100, R112, R130, R100 ;  /* 0x000000827064723c */ /* 0x000ff00000041864 */
[-C--:B------:R-:W-:Y:S01]  /*19480*/  HMMA.16816.F32.BF16 R140, R172, R144.reuse, R8 ;  /* 0x00000090ac8c723c */ /* 0x080fe20000041808 */
[----:B------:R-:W1:Y:S07]  /*19490*/  LDSM.16.MT88.4 R8, [R197+0x1400] ;  /* 0x00140000c508783b */ /* 0x000e6e0000004200 */
[C---:B------:R-:W-:Y:S01]  /*194a0*/  HMMA.16816.F32.BF16 R132, R176.reuse, R144, R12 ;  /* 0x00000090b084723c */ /* 0x040fe2000004180c */
[----:B------:R-:W3:Y:S07]  /*194b0*/  LDSM.16.MT88.4 R12, [R196+0x2000] ;  /* 0x00200000c40c783b */ /* 0x000eee0000004200 */
[-C--:B------:R-:W-:Y:S01]  /*194c0*/  HMMA.16816.F32.BF16 R128, R176, R146.reuse, R16 ;  /* 0x00000092b080723c */ /* 0x080fe20000041810 */
[----:B------:R-:W4:Y:S07]  /*194d0*/  LDSM.16.MT88.4 R16, [R197+0x2000] ;  /* 0x00200000c510783b */ /* 0x000f2e0000004200 */
        /* <DEDUP_REMOVED lines=9> */
[-C--:B-1----:R-:W-:Y:S03]  /*19570*/  HMMA.16816.F32.BF16 R56, R172, R8.reuse, R56 ;  /* 0x00000008ac38723c */ /* 0x082fe60000041838 */
[C---:B--2---:R-:W-:Y:S05]  /*19580*/  ISETP.GT.AND P0, PT, R221.reuse, R227, PT ;  /* 0x000000e3dd00720c */ /* 0x044fea0003f04270 */
[C---:B------:R-:W-:Y:S04]  /*19590*/  HMMA.16816.F32.BF16 R60, R176.reuse, R8, R60 ;  /* 0x00000008b03c723c */ /* 0x040fe8000004183c */
[----:B------:R-:W-:Y:S04]  /*195a0*/  IADD3 R221, R221, -0x1, RZ ;  /* 0xffffffffdddd7810 */ /* 0x000fe80007ffe0ff */
[-C--:B------:R-:W-:Y:S08]  /*195b0*/  HMMA.16816.F32.BF16 R64, R176, R10.reuse, R64 ;  /* 0x0000000ab040723c */ /* 0x080ff00000041840 */
[C---:B------:R-:W-:Y:S08]  /*195c0*/  HMMA.16816.F32.BF16 R68, R172.reuse, R10, R68 ;  /* 0x0000000aac44723c */ /* 0x040ff00000041844 */
[-C--:B---3--:R-:W-:Y:S08]  /*195d0*/  HMMA.16816.F32.BF16 R72, R172, R12.reuse, R72 ;  /* 0x0000000cac48723c */ /* 0x088ff00000041848 */
[C---:B------:R-:W-:Y:S08]  /*195e0*/  HMMA.16816.F32.BF16 R76, R176.reuse, R12, R76 ;  /* 0x0000000cb04c723c */ /* 0x040ff0000004184c */
[-C--:B------:R-:W-:Y:S08]  /*195f0*/  HMMA.16816.F32.BF16 R80, R176, R14.reuse, R80 ;  /* 0x0000000eb050723c */ /* 0x080ff00000041850 */
[C---:B------:R-:W-:Y:S08]  /*19600*/  HMMA.16816.F32.BF16 R84, R172.reuse, R14, R84 ;  /* 0x0000000eac54723c */ /* 0x040ff00000041854 */
[-C--:B----4-:R-:W-:Y:S08]  /*19610*/  HMMA.16816.F32.BF16 R88, R172, R16.reuse, R88 ;  /* 0x00000010ac58723c */ /* 0x090ff00000041858 */
[C---:B------:R-:W-:Y:S08]  /*19620*/  HMMA.16816.F32.BF16 R92, R176.reuse, R16, R92 ;  /* 0x00000010b05c723c */ /* 0x040ff0000004185c */
[-C--:B------:R-:W-:Y:S08]  /*19630*/  HMMA.16816.F32.BF16 R96, R176, R18.reuse, R96 ;  /* 0x00000012b060723c */ /* 0x080ff00000041860 */
[----:B------:R-:W-:Y:S01]  /*19640*/  HMMA.16816.F32.BF16 R100, R172, R18, R100 ;  /* 0x00000012ac64723c */ /* 0x000fe20000041864 */
[----:B------:R-:W-:-:S07]  /*19650*/  @P0 BRA `(.L_x_1048) ;  /* 0xffffb86000000947 */ /* 0x000fce000383ffff */
.L_x_1015:
[----:B------:R-:W2:Y:S01]  /*19660*/  LDL R0, [R1+0x58] ;  /* 0x0000580001007983 */ /* 0x000ea20000100800 */
[----:B-1----:R-:W-:-:S05]  /*19670*/  IMAD.MOV.U32 R2, RZ, RZ, c[0x0][0x2c4] ;  /* 0x0000b100ff027624 */ /* 0x002fca00078e00ff */
[----:B------:R-:W-:Y:S01]  /*19680*/  ISETP.NE.AND P0, PT, R2, 0x1, PT ;  /* 0x000000010200780c */ /* 0x000fe20003f05270 */
[----:B------:R-:W-:Y:S01]  /*19690*/  IMAD.MOV.U32 R3, RZ, RZ, c[0x0][0x32c] ;  /* 0x0000cb00ff037624 */ /* 0x000fe200078e00ff */
[----:B--2---:R-:W-:-:S11]  /*196a0*/  IADD3 R0, R0, 0x7f, RZ ;  /* 0x0000007f00007810 */ /* 0x004fd60007ffe0ff */
[----:B------:R-:W-:-:S05]  /*196b0*/  @P0 IMAD.HI.U32 R2, R0, c[0x0][0x2c8], RZ ;  /* 0x0000b20000020a27 */ /* 0x000fca00078e00ff */
[----:B------:R-:W-:Y:S02]  /*196c0*/  @P0 SHF.R.U32.HI R0, RZ, c[0x0][0x2cc], R2 ;  /* 0x0000b300ff000a19 */ /* 0x000fe40000011602 */
[----:B------:R-:W-:Y:S02]  /*196d0*/  ISETP.GE.AND P0, PT, R3, 0x1, PT ;  /* 0x000000010300780c */ /* 0x000fe40003f06270 */
[----:B------:R-:W-:-:S05]  /*196e0*/  IADD3 R2, R250, 0x1, -R249 ;  /* 0x00000001fa027810 */ /* 0x000fca0007ffe8f9 */
        /* <DEDUP_REMOVED lines=13> */
.L_x_1051:
[----:B------:R-:W-:-:S04]  /*197c0*/  MOV R3, 0x1 ;  /* 0x0000000100037802 */ /* 0x000fc80000000f00 */
[----:B------:R-:W-:-:S13]  /*197d0*/  ISETP.NE.AND P0, PT, R3, c[0x0][0x32c], PT ;  /* 0x0000cb0003007a0c */ /* 0x000fda0003f05270 */
[----:B------:R-:W-:-:S05]  /*197e0*/  @P0 IMAD.HI.U32 R3, R0, c[0x0][0x330], RZ ;  /* 0x0000cc0000030a27 */ /* 0x000fca00078e00ff */
[----:B------:R-:W-:Y:S02]  /*197f0*/  @P0 SHF.R.U32.HI R0, RZ, c[0x0][0x334], R3 ;  /* 0x0000cd00ff000a19 */ /* 0x000fe40000011603 */
.L_x_1052:
[----:B------:R-:W-:Y:S05]  /*19800*/  BSYNC B0 ;  /* 0x0000000000007941 */ /* 0x000fea0003800000 */
.L_x_1050:
[----:B------:R-:W-:-:S05]  /*19810*/  IMAD R0, R0, c[0x0][0x32c], RZ ;  /* 0x0000cb0000007a24 */ /* 0x000fca00078e02ff */
[----:B------:R-:W-:-:S03]  /*19820*/  IMNMX R2, R2, R0, !PT ;  /* 0x0000000002027217 */ /* 0x000fc60007800200 */
.L_x_1049:
[----:B------:R-:W2:Y:S01]  /*19830*/  LDL R3, [R1+0x20] ;  /* 0x0000200001037983 */ /* 0x000ea20000100800 */
[----:B------:R-:W-:-:S05]  /*19840*/  IADD3 R2, R2, 0x2f, RZ ;  /* 0x0000002f02027810 */ /* 0x000fca0007ffe0ff */
[----:B------:R-:W-:-:S05]  /*19850*/  IMAD.HI R2, R2, 0x2aaaaaab, RZ ;  /* 0x2aaaaaab02027827 */ /* 0x000fca00078e02ff */
[----:B------:R-:W-:-:S04]  /*19860*/  SHF.R.U32.HI R0, RZ, 0x1f, R2 ;  /* 0x0000001fff007819 */ /* 0x000fc80000011602 */
[----:B------:R-:W-:-:S04]  /*19870*/  LEA.HI.SX32 R0, R2, R0, 0x1d ;  /* 0x0000000002007211 */ /* 0x000fc800078feaff */
[----:B--2---:R-:W-:-:S04]  /*19880*/  IMNMX R246, R3, R0, !PT ;  /* 0x0000000003f67217 */ /* 0x004fc80007800200 */
[----:B------:R-:W-:-:S13]  /*19890*/  ISETP.GE.AND P0, PT, R221, R246, PT ;  /* 0x000000f6dd00720c */ /* 0x000fda0003f06270 */
[----:B------:R-:W-:Y:S05]  /*198a0*/  @!P0 BRA `(.L_x_1053) ;  /* 0x0000328000008947 */ /* 0x000fea0003800000 */
.L_x_1066:
[----:B------:R-:W2:Y:S01]  /*198b0*/  LDL R0, [R1+0x20] ;  /* 0x0000200001007983 */ /* 0x000ea20000100800 */
[----:B------:R-:W-:Y:S04]  /*198c0*/  DEPBAR.LE SB0, 0x0 ;  /* 0x000080000000791a */ /* 0x000fe80000000000 */
[----:B------:R-:W-:Y:S01]  /*198d0*/  WARPSYNC 0xffffffff ;  /* 0xffffffff00007948 */ /* 0x000fe20003800000 */
[----:B------:R-:W-:Y:S01]  /*198e0*/  BAR.SYNC.DEFER_BLOCKING 0x0 ;  /* 0x0000000000007b1d */ /* 0x000fe20000010000 */
[----:B------:R-:W-:Y:S01]  /*198f0*/  IMAD.MOV.U32 R107, RZ, RZ, R105 ;  /* 0x000000ffff6b7224 */ /* 0x000fe200078e0069 */
[----:B------:R-:W-:Y:S01]  /*19900*/  MOV R108, R104 ;  /* 0x00000068006c7202 */ /* 0x000fe20000000f00 */
[----:B------:R-:W-:Y:S03]  /*19910*/  IMAD.MOV.U32 R109, RZ, RZ, R6 ;  /* 0x000000ffff6d7224 */ /* 0x000fe600078e0006 */
[----:B------:R1:W3:Y:S01]  /*19920*/  LDSM.16.M88.4 R52, [R198] ;  /* 0x00000000c634783b */ /* 0x0002e20000000200 */
[----:B------:R-:W-:Y:S03]  /*19930*/  BSSY B0, `(.L_x_1054) ;  /* 0x0000043000007945 */ /* 0x000fe60003800000 */
[----:B------:R1:W4:Y:S04]  /*19940*/  LDSM.16.M88.4 R48, [R198+0x1000] ;  /* 0x00100000c630783b */ /* 0x0003280000000200 */
        /* <DEDUP_REMOVED lines=28> */
.L_x_1202:
[----:B------:R-:W-:-:S05]  /*19b10*/  BRA.DIV ~URZ, `(.L_x_1057) ;  /* 0x0000e5327f007947 */ /* 0x000fca000b800000 */
[----:B------:R3:W4:Y:S02]  /*19b20*/  SHFL.IDX PT, R0, R9, RZ, 0x1c1f ;  /* 0x001c1fff09007589 */ /* 0x00072400000e0000 */
.L_x_1203:
        /* <DEDUP_REMOVED lines=23> */
.L_x_1204:
        /* <DEDUP_REMOVED lines=12> */
.L_x_1055:
[----:B-1-34-:R-:W-:Y:S05]  /*19d60*/  BSYNC B0 ;  /* 0x0000000000007941 */ /* 0x01afea0003800000 */
.L_x_1054:
[----:B------:R-:W0:Y:S01]  /*19d70*/  LDGDEPBAR ;  /* 0x00000000000079af */ /* 0x000e220000000000 */
[----:B------:R-:W-:Y:S01]  /*19d80*/  WARPSYNC 0xffffffff ;  /* 0xffffffff00007948 */ /* 0x000fe20003800000 */
[-C--:B--2---:R-:W-:Y:S01]  /*19d90*/  HMMA.16816.F32.BF16 R8, R52, R20.reuse, RZ ;  /* 0x000000143408723c */ /* 0x084fe200000418ff */
[----:B------:R-:W-:Y:S05]  /*19da0*/  BSSY B0, `(.L_x_1059) ;  /* 0x000011d000007945 */ /* 0x000fea0003800000 */
[----:B------:R-:W2:Y:S02]  /*19db0*/  LDL R106, [R1+0x20] ;  /* 0x00002000016a7983 */ /* 0x000ea40000100800 */
        /* <DEDUP_REMOVED lines=25> */
[----:B------:R-:W3:Y:S07]  /*19f50*/  LDSM.16.M88.4 R184, [R198+0x3000] ;  /* 0x00300000c6b8783b */ /* 0x000eee0000000200 */
[----:B------:R-:W-:Y:S01]  /*19f60*/  HMMA.16816.F32.BF16 R52, R176, R194, R52 ;  /* 0x000000c2b034723c */ /* 0x000fe20000041834 */
[----:B------:R-:W4:Y:S03]  /*19f70*/  LDSM.16.M88.4 R176, [R171+0x1000] ;  /* 0x00100000abb0783b */ /* 0x000f260000000200 */
[----:B--2---:R-:W-:Y:S04]  /*19f80*/  ISETP.GT.AND P0, PT, R221, R106, PT ;  /* 0x0000006add00720c */ /* 0x004fe80003f04270 */
[-C--:B-1----:R-:W-:Y:S08]  /*19f90*/  HMMA.16816.F32.BF16 R8, R172, R180.reuse, R8 ;  /* 0x000000b4ac08723c */ /* 0x082ff00000041808 */
[C---:B---3--:R-:W-:Y:S08]  /*19fa0*/  HMMA.16816.F32.BF16 R12, R184.reuse, R180, R12 ;  /* 0x000000b4b80c723c */ /* 0x048ff0000004180c */
        /* <DEDUP_REMOVED lines=172> */
[----:B------:R-:W1:Y:S02]  /*1aa70*/  S2R R10, SR_TID.X ;  /* 0x00000000000a7919 */ /* 0x000e640000002100 */
[----:B-1----:R-:W-:Y:S04]  /*1aa80*/  SHF.R.S32.HI R8, RZ, 0x1f, R10 ;  /* 0x0000001fff087819 */ /* 0x002fe8000001140a */
[----:B------:R-:W-:Y:S04]  /*1aa90*/  LEA.HI R8, R8, R10, RZ, 0x2 ;  /* 0x0000000a08087211 */ /* 0x000fe800078f10ff */
[----:B------:R-:W-:Y:S04]  /*1aaa0*/  SHF.R.S32.HI R8, RZ, 0x2, R8 ;  /* 0x00000002ff087819 */ /* 0x000fe80000011408 */
[----:B------:R-:W-:Y:S01]  /*1aab0*/  IADD3 R8, -R8, 0x30, RZ ;  /* 0x0000003008087810 */ /* 0x000fe20007ffe1ff */
[----:B--2---:R-:W-:Y:S01]  /*1aac0*/  IMAD R2, R221, 0x30, R228 ;  /* 0x00000030dd027824 */ /* 0x004fe200078e02e4 */
[----:B---3--:R-:W-:Y:S04]  /*1aad0*/  ISETP.GT.AND P1, PT, R223, 0x2f, PT ;  /* 0x0000002fdf00780c */ /* 0x008fe80003f24270 */
[----:B------:R-:W-:Y:S05]  /*1aae0*/  IADD3 R2, R2, -0x30, R223 ;  /* 0xffffffd002027810 */ /* 0x000fea0007ffe0df */
[----:B------:R-:W-:Y:S04]  /*1aaf0*/  @P2 IMAD.HI.U32 R3, R2, c[0x0][0x2bc], RZ ;  /* 0x0000af0002032a27 */ /* 0x000fe800078e00ff */
[----:B------:R-:W-:Y:S01]  /*1ab00*/  IMAD.MOV.U32 R0, RZ, RZ, R2 ;  /* 0x000000ffff007224 */ /* 0x000fe200078e0002 */
[----:B------:R-:W-:Y:S04]  /*1ab10*/  @P2 SHF.R.U32.HI R0, RZ, c[0x0][0x2c0], R3 ;  /* 0x0000b000ff002a19 */ /* 0x000fe80000011603 */
[C---:B----4-:R-:W-:Y:S01]  /*1ab20*/  @!P1 IADD3 R3, P0, R0.reuse, R226, RZ ;  /* 0x000000e200039210 */ /* 0x050fe20007f1e0ff */
[----:B------:R-:W-:Y:S03]  /*1ab30*/  IMAD.MOV R4, RZ, RZ, -R0 ;  /* 0x000000ffff047224 */ /* 0x000fe600078e0a00 */
[----:B-----5:R-:W-:Y:S01]  /*1ab40*/  @!P1 LEA.HI.X.SX32 R0, R0, R106, 0x1, P0 ;  /* 0x0000006a00009211 */ /* 0x020fe200000f0eff */
        /* <DEDUP_REMOVED lines=20> */
.L_x_1205:
[----:B------:R-:W-:-:S05]  /*1ac90*/  BRA.DIV ~URZ, `(.L_x_1062) ;  /* 0x0000d5627f007947 */ /* 0x000fca000b800000 */
[----:B------:R3:W4:Y:S02]  /*1aca0*/  SHFL.IDX PT, R0, R10, RZ, 0x1c1f ;  /* 0x001c1fff0a007589 */ /* 0x00072400000e0000 */
.L_x_1206:
        /* <DEDUP_REMOVED lines=24> */
.L_x_1207:
        /* <DEDUP_REMOVED lines=20> */
.L_x_1060:
[----:B--234-:R-:W-:Y:S05]  /*1af70*/  BSYNC B0 ;  /* 0x0000000000007941 */ /* 0x01cfea0003800000 */
.L_x_1059:
        /* <DEDUP_REMOVED lines=51> */
.L_x_1208:
        /* <DEDUP_REMOVED lines=15> */
.L_x_1209:
        /* <DEDUP_REMOVED lines=26> */
[C---:B--2---:R-:W-:Y:S01]  /*1b540*/  F2FP.BF16.PACK_AB R172, R3.reuse, R2 ;  /* 0x0000000203ac723e */ /* 0x044fe200000010ff */
[----:B------:R-:W-:Y:S02]  /*1b550*/  FFMA.FTZ R0, R4, R248, R2 ;  /* 0x000000f804007223 */ /* 0x000fe40000010002 */
[C---:B------:R-:W-:Y:S02]  /*1b560*/  FMUL.FTZ R2, R104.reuse, c[0x0][0x2d0] ;  /* 0x0000b40068027a20 */ /* 0x040fe40000410000 */
        /* <DEDUP_REMOVED lines=55> */
[----:B-1----:R-:W-:Y:S01]  /*1b8e0*/  F2FP.BF16.PACK_AB R174, R13, R14 ;  /* 0x0000000e0dae723e */ /* 0x002fe200000010ff */
[----:B------:R-:W-:Y:S02]  /*1b8f0*/  FFMA.FTZ R191, R22, c[0x0][0x2d0], -R8 ;  /* 0x0000b40016bf7a23 */ /* 0x000fe40000010808 */
[C---:B------:R-:W-:Y:S02]  /*1b900*/  FMUL.FTZ R73, R4.reuse, R73 ;  /* 0x0000004904497220 */ /* 0x040fe40000410000 */
[C---:B------:R-:W-:Y:S02]  /*1b910*/  FMUL.FTZ R74, R3.reuse, R74 ;  /* 0x0000004a034a7220 */ /* 0x040fe40000410000 */
[----:B------:R-:W-:Y:S01]  /*1b920*/  FMUL.FTZ R75, R3, R75 ;  /* 0x0000004b034b7220 */ /* 0x000fe20000410000 */
[----:B------:R-:W1:Y:S01]  /*1b930*/  MUFU.EX2 R22, R10 ;  /* 0x0000000a00167308 */ /* 0x000e620000000800 */
[C---:B------:R-:W-:Y:S02]  /*1b940*/  FMUL.FTZ R84, R4.reuse, R84 ;  /* 0x0000005404547220 */ /* 0x040fe40000410000 */
[----:B------:R-:W-:Y:S02]  /*1b950*/  FMUL.FTZ R85, R4, R85 ;  /* 0x0000005504557220 */ /* 0x000fe40000410000 */
[C---:B--2---:R-:W-:Y:S02]  /*1b960*/  FADD.FTZ R0, -R106.reuse, R5 ;  /* 0x000000056a007221 */ /* 0x044fe40000010100 */
[----:B------:R-:W-:Y:S02]  /*1b970*/  FMUL.FTZ R5, R106, c[0x0][0x2d0] ;  /* 0x0000b4006a057a20 */ /* 0x000fe40000410000 */
[----:B------:R-:W-:Y:S01]  /*1b980*/  FMUL.FTZ R0, R0, c[0x0][0x2d0] ;  /* 0x0000b40000007a20 */ /* 0x000fe20000410000 */
[----:B------:R-:W-:Y:S01]  /*1b990*/  MUFU.EX2 R217, R36 ;  /* 0x0000002400d97308 */ /* 0x000fe20000000800 */
[--C-:B------:R-:W-:Y:S02]  /*1b9a0*/  FFMA.FTZ R8, R214, c[0x0][0x2d0], -R5.reuse ;  /* 0x0000b400d6087a23 */ /* 0x100fe40000010805 */
[----:B---3--:R-:W-:Y:S02]  /*1b9b0*/  FMUL.FTZ R16, R2, R128 ;  /* 0x0000008002107220 */ /* 0x008fe40000410000 */
[----:B----4-:R-:W-:Y:S02]  /*1b9c0*/  FADD.FTZ R9, R14, R12 ;  /* 0x0000000c0e097221 */ /* 0x010fe40000010000 */
[C---:B------:R-:W-:Y:S02]  /*1b9d0*/  FMUL.FTZ R17, R2.reuse, R129 ;  /* 0x0000008102117220 */ /* 0x040fe40000410000 */
[C---:B------:R-:W-:Y:S01]  /*1b9e0*/  FMUL.FTZ R28, R2.reuse, R124 ;  /* 0x0000007c021c7220 */ /* 0x040fe20000410000 */
[----:B------:R-:W2:Y:S01]  /*1b9f0*/  MUFU.EX2 R0, R0 ;  /* 0x0000000000007308 */ /* 0x000ea20000000800 */
[C---:B------:R-:W-:Y:S02]  /*1ba00*/  FMUL.FTZ R29, R2.reuse, R125 ;  /* 0x0000007d021d7220 */ /* 0x040fe40000410000 */
[C---:B------:R-:W-:Y:S02]  /*1ba10*/  FMUL.FTZ R32, R2.reuse, R120 ;  /* 0x0000007802207220 */ /* 0x040fe40000410000 */
[C---:B------:R-:W-:Y:S02]  /*1ba20*/  FMUL.FTZ R44, R2.reuse, R116 ;  /* 0x00000074022c7220 */ /* 0x040fe40000410000 */
[C---:B------:R-:W-:Y:S02]  /*1ba30*/  FMUL.FTZ R45, R2.reuse, R117 ;  /* 0x00000075022d7220 */ /* 0x040fe40000410000 */
[----:B------:R-:W-:Y:S01]  /*1ba40*/  FFMA.FTZ R183, R33, c[0x0][0x2d0], -R5 ;  /* 0x0000b40021b77a23 */ /* 0x000fe20000010805 */
[----:B------:R-:W-:Y:S01]  /*1ba50*/  MUFU.EX2 R244, R21 ;  /* 0x0000001500f47308 */ /* 0x000fe20000000800 */
[C---:B------:R-:W-:Y:S02]  /*1ba60*/  FMUL.FTZ R33, R2.reuse, R121 ;  /* 0x0000007902217220 */ /* 0x040fe40000410000 */
[----:B------:R-:W-:Y:S02]  /*1ba70*/  FADD.FTZ R188, R13, R9 ;  /* 0x000000090dbc7221 */ /* 0x000fe40000010000 */
[C---:B-----5:R-:W-:Y:S02]  /*1ba80*/  FFMA.FTZ R9, R2.reuse, R238, R24 ;  /* 0x000000ee02097223 */ /* 0x060fe40000010018 */
[----:B------:R-:W-:Y:S01]  /*1ba90*/  FMUL.FTZ R48, R2, R112 ;  /* 0x0000007002307220 */ /* 0x000fe20000410000 */
[----:B-1----:R-:W-:Y:S01]  /*1baa0*/  F2FP.BF16.PACK_AB R112, R22, R24 ;  /* 0x000000181670723e */ /* 0x002fe200000010ff */
        /* <DEDUP_REMOVED lines=18> */
[C---:B--2---:R-:W-:Y:S01]  /*1bbd0*/  FMUL.FTZ R30, R0.reuse, R126 ;  /* 0x0000007e001e7220 */ /* 0x044fe20000410000 */
[----:B------:R-:W-:Y:S01]  /*1bbe0*/  MUFU.EX2 R2, R8 ;  /* 0x0000000800027308 */ /* 0x000fe20000000800 */
[C---:B------:R-:W-:Y:S02]  /*1bbf0*/  FMUL.FTZ R31, R0.reuse, R127 ;  /* 0x0000007f001f7220 */ /* 0x040fe40000410000 */
[C---:B------:R-:W-:Y:S01]  /*1bc00*/  FMUL.FTZ R35, R0.reuse, R123 ;  /* 0x0000007b00237220 */ /* 0x040fe20000410000 */
[----:B------:R-:W-:Y:S01]  /*1bc10*/  LDSM.16.MT88.4 R124, [R197+0x400] ;  /* 0x00040000c57c783b */ /* 0x000fe20000004200 */
[C---:B------:R-:W-:Y:S02]  /*1bc20*/  FMUL.FTZ R46, R0.reuse, R118 ;  /* 0x00000076002e7220 */ /* 0x040fe40000410000 */
[----:B------:R-:W-:Y:S02]  /*1bc30*/  FMUL.FTZ R47, R0, R119 ;  /* 0x00000077002f7220 */ /* 0x000fe40000410000 */
[--C-:B------:R-:W-:Y:S01]  /*1bc40*/  FFMA.FTZ R20, R219, c[0x0][0x2d0], -R5.reuse ;  /* 0x0000b400db147a23 */ /* 0x100fe20000010805 */
[----:B------:R-:W-:Y:S01]  /*1bc50*/  MUFU.EX2 R242, R177 ;  /* 0x000000b100f27308 */ /* 0x000fe20000000800 */
[--C-:B------:R-:W-:Y:S01]  /*1bc60*/  FFMA.FTZ R176, R192, c[0x0][0x2d0], -R5.reuse ;  /* 0x0000b400c0b07a23 */ /* 0x100fe20000010805 */
[----:B------:R-:W-:Y:S01]  /*1bc70*/  LDSM.16.MT88.4 R116, [R196+0xc00] ;  /* 0x000c0000c474783b */ /* 0x000fe20000004200 */
[--C-:B------:R-:W-:Y:S02]  /*1bc80*/  FFMA.FTZ R192, R25, c[0x0][0x2d0], -R5.reuse ;  /* 0x0000b40019c07a23 */ /* 0x100fe40000010805 */
[--C-:B------:R-:W-:Y:S02]  /*1bc90*/  FFMA.FTZ R181, R189, c[0x0][0x2d0], -R5.reuse ;  /* 0x0000b400bdb57a23 */ /* 0x100fe40000010805 */
[--C-:B------:R-:W-:Y:S02]  /*1bca0*/  FFMA.FTZ R189, R26, c[0x0][0x2d0], -R5.reuse ;  /* 0x0000b4001abd7a23 */ /* 0x100fe40000010805 */
[--C-:B------:R-:W-:Y:S01]  /*1bcb0*/  FFMA.FTZ R182, R34, c[0x0][0x2d0], -R5.reuse ;  /* 0x0000b40022b67a23 */ /* 0x100fe20000010805 */
[----:B------:R-:W1:Y:S01]  /*1bcc0*/  MUFU.EX2 R214, R20 ;  /* 0x0000001400d67308 */ /* 0x000e620000000800 */
[C---:B------:R-:W-:Y:S02]  /*1bcd0*/  FMUL.FTZ R34, R0.reuse, R122 ;  /* 0x0000007a00227220 */ /* 0x040fe40000410000 */
[--C-:B------:R-:W-:Y:S01]  /*1bce0*/  FFMA.FTZ R212, R19, c[0x0][0x2d0], -R5.reuse ;  /* 0x0000b40013d47a23 */ /* 0x100fe20000010805 */
[----:B------:R-:W-:Y:S01]  /*1bcf0*/  LDSM.16.MT88.4 R120, [R196+0x400] ;  /* 0x00040000c478783b */ /* 0x000fe20000004200 */
        /* <DEDUP_REMOVED lines=21> */
[----:B------:R-:W-:Y:S01]  /*1be50*/  FFMA.FTZ R132, R0, R239, R2 ;  /* 0x000000ef00847223 */ /* 0x000fe20000010002 */
[----:B------:R-:W-:Y:S01]  /*1be60*/  MUFU.EX2 R218, R183 ;  /* 0x000000b700da7308 */ /* 0x000fe20000000800 */
[--C-:B------:R-:W-:Y:S02]  /*1be70*/  FFMA.FTZ R11, R216, c[0x0][0x2d0], -R5.reuse ;  /* 0x0000b400d80b7a23 */ /* 0x100fe40000010805 */
[--C-:B------:R-:W-:Y:S02]  /*1be80*/  FFMA.FTZ R10, R215, c[0x0][0x2d0], -R5.reuse ;  /* 0x0000b400d70a7a23 */ /* 0x100fe40000010805 */
[----:B------:R-:W-:Y:S02]  /*1be90*/  FFMA.FTZ R5, R18, c[0x0][0x2d0], -R5 ;  /* 0x0000b40012057a23 */ /* 0x000fe40000010805 */
[----:B------:R-:W-:Y:S02]  /*1bea0*/  FMUL.FTZ R18, R0, R130 ;  /* 0x0000008200127220 */ /* 0x000fe40000410000 */
[----:B------:R-:W-:Y:S01]  /*1beb0*/  FADD.FTZ R134, R22, R9 ;  /* 0x0000000916867221 */ /* 0x000fe20000010000 */
[----:B------:R1:W2:Y:S01]  /*1bec0*/  MUFU.EX2 R0, R27 ;  /* 0x0000001b00007308 */ /* 0x0002a20000000800 */
[C---:B------:R-:W-:Y:S01]  /*1bed0*/  FMUL.FTZ R9, R4.reuse, R141 ;  /* 0x0000008d04097220 */ /* 0x040fe20000410000 */
[----:B------:R-:W-:Y:S01]  /*1bee0*/  LDSM.16.MT88.4 R128, [R196+0x1000] ;  /* 0x00100000c480783b */ /* 0x000fe20000004200 */
[C---:B------:R-:W-:Y:S02]  /*1bef0*/  FMUL.FTZ R8, R4.reuse, R140 ;  /* 0x0000008c04087220 */ /* 0x040fe40000410000 */
        /* <DEDUP_REMOVED lines=8> */
[----:B------:R-:W-:Y:S01]  /*1bf80*/  FMUL.FTZ R101, R4, R101 ;  /* 0x0000006504657220 */ /* 0x000fe20000410000 */
[----:B------:R4:W5:Y:S01]  /*1bf90*/  MUFU.EX2 R245, R10 ;  /* 0x0000000a00f57308 */ /* 0x0009620000000800 */
[C---:B------:R-:W-:Y:S02]  /*1bfa0*/  FMUL.FTZ R102, R3.reuse, R102 ;  /* 0x0000006603667220 */ /* 0x040fe40000410000 */
[----:B------:R-:W-:Y:S01]  /*1bfb0*/  FMUL.FTZ R103, R3, R103 ;  /* 0x0000006703677220 */ /* 0x000fe20000410000 */
[----:B-1----:R-:W1:Y:S01]  /*1bfc0*/  LDSM.16.MT88.4 R24, [R196] ;  /* 0x00000000c418783b */ /* 0x002e620000004200 */
[----:B--2---:R-:W-:Y:S01]  /*1bfd0*/  F2FP.BF16.PACK_AB R175, R217, R0 ;  /* 0x00000000d9af723e */ /* 0x004fe200000010ff */
[----:B------:R-:W-:Y:S02]  /*1bfe0*/  FADD.FTZ R133, R0, R37 ;  /* 0x0000002500857221 */ /* 0x000fe40000010000 */
[C---:B------:R-:W-:Y:S02]  /*1bff0*/  FMUL.FTZ R37, R4.reuse, R153 ;  /* 0x0000009904257220 */ /* 0x040fe40000410000 */
[----:B------:R2:W2:Y:S01]  /*1c000*/  MUFU.EX2 R216, R23 ;  /* 0x0000001700d87308 */ /* 0x0004a20000000800 */
[----:B------:R-:W-:Y:S01]  /*1c010*/  FADD.FTZ R0, R107, R188 ;  /* 0x000000bc6b007221 */ /* 0x000fe20000010000 */
[----:B------:R-:W-:Y:S01]  /*1c020*/  LDSM.16.MT88.4 R152, [R197+0x800] ;  /* 0x00080000c598783b */ /* 0x000fe20000004200 */
[C---:B------:R-:W-:Y:S02]  /*1c030*/  FMUL.FTZ R88, R4.reuse, R88 ;  /* 0x0000005804587220 */ /* 0x040fe40000410000 */
[C---:B---3--:R-:W-:Y:S02]  /*1c040*/  FMUL.FTZ R11, R3.reuse, R143 ;  /* 0x0000008f030b7220 */ /* 0x048fe40000410000 */
[----:B------:R-:W-:Y:S02]  /*1c050*/  FMUL.FTZ R89, R4, R89 ;  /* 0x0000005904597220 */ /* 0x000fe40000410000 */
[C---:B------:R-:W-:Y:S01]  /*1c060*/  FMUL.FTZ R90, R3.reuse, R90 ;  /* 0x0000005a035a7220 */ /* 0x040fe20000410000 */
[----:B------:R-:W-:Y:S01]  /*1c070*/  MUFU.EX2 R140, R187 ;  /* 0x000000bb008c7308 */ /* 0x000fe20000000800 */
[C---:B------:R-:W-:Y:S02]  /*1c080*/  FMUL.FTZ R91, R3.reuse, R91 ;  /* 0x0000005b035b7220 */ /* 0x040fe40000410000 */
[----:B----4-:R-:W-:Y:S01]  /*1c090*/  FMUL.FTZ R10, R3, R142 ;  /* 0x0000008e030a7220 */ /* 0x010fe20000410000 */
[----:B-----5:R-:W-:Y:S06]  /*1c0a0*/  F2FP.BF16.PACK_AB R115, R245, R215 ;  /* 0x000000d7f573723e */ /* 0x020fec00000010ff */
[----:B------:R-:W3:Y:S01]  /*1c0b0*/  MUFU.EX2 R2, R223 ;  /* 0x000000df00027308 */ /* 0x000ee20000000800 */
[----:B--2---:R-:W-:Y:S01]  /*1c0c0*/  FMUL.FTZ R23, R3, R147 ;  /* 0x0000009303177220 */ /* 0x004fe20000410000 */
[----:B------:R-:W-:Y:S01]  /*1c0d0*/  F2FP.BF16.PACK_AB R114, R244, R216 ;  /* 0x000000d8f472723e */ /* 0x000fe200000010ff */
[----:B------:R-:W-:Y:S07]  /*1c0e0*/  LDSM.16.MT88.4 R144, [R196+0x800] ;  /* 0x00080000c490783b */ /* 0x000fee0000004200 */
[----:B------:R-:W-:Y:S01]  /*1c0f0*/  MUFU.EX2 R239, R186 ;  /* 0x000000ba00ef7308 */ /* 0x000fe20000000800 */
[-C--:B-1----:R-:W-:Y:S09]  /*1c100*/  HMMA.16816.F32.BF16 R8, R172, R24.reuse, R8 ;  /* 0x00000018ac08723c */ /* 0x082ff20000041808 */
[----:B------:R-:W-:Y:S01]  /*1c110*/  MUFU.EX2 R223, R181 ;  /* 0x000000b500df7308 */ /* 0x000fe20000000800 */
[C---:B------:R-:W-:Y:S04]  /*1c120*/  HMMA.16816.F32.BF16 R12, R112.reuse, R24, R12 ;  /* 0x00000018700c723c */ /* 0x040fe8000004180c */
[----:B---3--:R-:W-:Y:S03]  /*1c130*/  FADD.FTZ R0, R2, R0 ;  /* 0x0000000002007221 */ /* 0x008fe60000010000 */
[C---:B------:R-:W-:Y:S01]  /*1c140*/  FMUL.FTZ R24, R4.reuse, R148 ;  /* 0x0000009404187220 */ /* 0x040fe20000410000 */
[-C--:B------:R-:W-:Y:S01]  /*1c150*/  HMMA.16816.F32.BF16 R16, R112, R26.reuse, R16 ;  /* 0x0000001a7010723c */ /* 0x080fe20000041810 */
[----:B------:R-:W-:Y:S03]  /*1c160*/  MUFU.EX2 R184, R226 ;  /* 0x000000e200b87308 */ /* 0x000fe60000000800 */
[C---:B------:R-:W-:Y:S02]  /*1c170*/  FMUL.FTZ R25, R4.reuse, R149 ;  /* 0x0000009504197220 */ /* 0x040fe40000410000 */
[----:B------:R-:W-:Y:S02]  /*1c180*/  FADD.FTZ R0, R109, R0 ;  /* 0x000000006d007221 */ /* 0x000fe40000010000 */
        /* <DEDUP_REMOVED lines=50> */
[----:B------:R-:W-:Y:S01]  /*1c4b0*/  F2FP.BF16.PACK_AB R114, R108, R109 ;  /* 0x0000006d6c72723e */ /* 0x000fe200000010ff */
        /* <DEDUP_REMOVED lines=102> */
[----:B------:R-:W-:-:S07]  /*1cb20*/  @P0 BRA `(.L_x_1066) ;  /* 0xffffcd8000000947 */ /* 0x000fce000383ffff */
.L_x_1053:
[----:B------:R-:W2:Y:S02]  /*1cb30*/  LDL R0, [R1+0x20] ;  /* 0x0000200001007983 */ /* 0x000ea40000100800 */
[----:B--2---:R-:W-:-:S13]  /*1cb40*/  ISETP.GE.AND P0, PT, R221, R0, PT ;  /* 0x00000000dd00720c */ /* 0x004fda0003f06270 */
[----:B------:R-:W-:Y:S05]  /*1cb50*/  @!P0 BRA `(.L_x_1067) ;  /* 0x000046a000008947 */ /* 0x000fea0003800000 */
[----:B------:R-:W-:Y:S01]  /*1cb60*/  IMAD.MOV.U32 R107, RZ, RZ, R104 ;  /* 0x000000ffff6b7224 */ /* 0x000fe200078e0068 */
[----:B------:R-:W-:Y:S01]  /*1cb70*/  MOV R109, R5 ;  /* 0x00000005006d7202 */ /* 0x000fe20000000f00 */
[----:B------:R-:W-:Y:S01]  /*1cb80*/  IMAD.MOV.U32 R106, RZ, RZ, R105 ;  /* 0x000000ffff6a7224 */ /* 0x000fe200078e0069 */
[----:B------:R-:W-:Y:S02]  /*1cb90*/  MOV R108, R6 ;  /* 0x00000006006c7202 */ /* 0x000fe40000000f00 */
.L_x_1099:
[----:B------:R-:W2:Y:S01]  /*1cba0*/  LDL.64 R8, [R1+0x30] ;  /* 0x0000300001087983 */ /* 0x000ea20000100a00 */
[----:B------:R-:W-:Y:S04]  /*1cbb0*/  DEPBAR.LE SB0, 0x0 ;  /* 0x000080000000791a */ /* 0x000fe80000000000 */
[----:B------:R-:W3:Y:S01]  /*1cbc0*/  LDL R5, [R1+0x38] ;  /* 0x0000380001057983 */ /* 0x000ee20000100800 */
[----:B------:R-:W-:Y:S01]  /*1cbd0*/  WARPSYNC 0xffffffff ;  /* 0xffffffff00007948 */ /* 0x000fe20003800000 */
[----:B------:R-:W-:Y:S01]  /*1cbe0*/  SHF.R.S32.HI R0, RZ, 0x1f, R222 ;  /* 0x0000001fff007819 */ /* 0x000fe200000114de */
[----:B------:R-:W-:Y:S01]  /*1cbf0*/  IMAD.WIDE.U32 R2, R222, c[0x0][0x208], RZ ;  /* 0x00008200de027a25 */ /* 0x000fe200078e00ff */
[----:B------:R-:W-:Y:S01]  /*1cc00*/  BAR.SYNC.DEFER_BLOCKING 0x0 ;  /* 0x0000000000007b1d */ /* 0x000fe20000010000 */
[----:B------:R-:W-:Y:S02]  /*1cc10*/  SHF.R.S32.HI R4, RZ, 0x1f, R220 ;  /* 0x0000001fff047819 */ /* 0x000fe400000114dc */
[----:B------:R-:W-:Y:S03]  /*1cc20*/  IMAD R0, R0, c[0x0][0x208], RZ ;  /* 0x0000820000007a24 */ /* 0x000fe600078e02ff */
[----:B------:R-:W-:Y:S02]  /*1cc30*/  IMAD R4, R4, c[0x0][0x218], RZ ;  /* 0x0000860004047a24 */ /* 0x000fe400078e02ff */
[----:B------:R-:W-:Y:S02]  /*1cc40*/  IMAD R0, R222, c[0x0][0x20c], R0 ;  /* 0x00008300de007a24 */ /* 0x000fe400078e0200 */
[C---:B------:R-:W-:Y:S03]  /*1cc50*/  IMAD R4, R220.reuse, c[0x0][0x21c], R4 ;  /* 0x00008700dc047a24 */ /* 0x040fe600078e0204 */
[----:B------:R-:W-:Y:S05]  /*1cc60*/  IADD3 R3, R3, R0, RZ ;  /* 0x0000000003037210 */ /* 0x000fea0007ffe0ff */
        /* <DEDUP_REMOVED lines=17> */
.L_x_1210:
[----:B------:R-:W3:Y:S01]  /*1cd80*/  LDL.64 R4, [R1] ;  /* 0x0000000001047983 */ /* 0x000ee20000100a00 */
[----:B------:R-:W-:Y:S01]  /*1cd90*/  ISETP.GE.AND P3, PT, R252, c[0x0][0x1d4], PT ;  /* 0x00007500fc007a0c */ /* 0x000fe20003f66270 */
[----:B------:R-:W-:Y:S02]  /*1cda0*/  BSSY B0, `(.L_x_1069) ;  /* 0x0000022000007945 */ /* 0x000fe40003800000 */
[----:B------:R-:W4:Y:S04]  /*1cdb0*/  LDL R9, [R1+0x8] ;  /* 0x0000080001097983 */ /* 0x000f280000100800 */
[----:B------:R-:W5:Y:S04]  /*1cdc0*/  SHFL.IDX PT, R2, R8, RZ, 0x1c1f ;  /* 0x001c1fff08027589 */ /* 0x000f6800000e0000 */
[----:B------:R-:W1:Y:S01]  /*1cdd0*/  S2R R10, SR_TID.X ;  /* 0x00000000000a7919 */ /* 0x000e620000002100 */
[----:B----4-:R-:W-:Y:S02]  /*1cde0*/  ISETP.GE.AND P2, PT, R9, c[0x0][0x1d4], PT ;  /* 0x0000750009007a0c */ /* 0x010fe40003f46270 */
[----:B---3--:R-:W-:Y:S02]  /*1cdf0*/  ISETP.GE.AND P4, PT, R4, c[0x0][0x1d4], PT ;  /* 0x0000750004007a0c */ /* 0x008fe40003f86270 */
[----:B-----5:R-:W-:Y:S02]  /*1ce00*/  IADD3 R4, P0, R2, R234, RZ ;  /* 0x000000ea02047210 */ /* 0x020fe40007f1e0ff */
[----:B-1----:R-:W-:Y:S03]  /*1ce10*/  ISETP.GT.AND P1, PT, R10, 0x3f, PT ;  /* 0x0000003f0a00780c */ /* 0x002fe60003f24270 */
[----:B--2---:R-:W-:Y:S06]  /*1ce20*/  IMAD.X R5, R0, 0x1, R233, P0 ;  /* 0x0000000100057824 */ /* 0x004fec00000e06e9 */
[----:B------:R-:W-:Y:S01]  /*1ce30*/  @!PT LDS RZ, [RZ] ;  /* 0x00000000fffff984 */ /* 0x000fe20000000800 */
[----:B------:R-:W-:Y:S01]  /*1ce40*/  @!PT LDS RZ, [RZ] ;  /* 0x00000000fffff984 */ /* 0x000fe20000000800 */
[----:B------:R1:W-:Y:S02]  /*1ce50*/  LDGSTS.E.BYPASS.LTC128B.128 [R210+0x1880], [R4.64], !P4 ;  /* 0x0188000004d27fae */ /* 0x0003e4000e101d48 */
[----:B-1----:R-:W-:Y:S05]  /*1ce60*/  IADD3 R4, P0, R2, R236, RZ ;  /* 0x000000ec02047210 */ /* 0x002fea0007f1e0ff */
[----:B------:R-:W-:Y:S01]  /*1ce70*/  IMAD.X R5, R0, 0x1, R235, P0 ;  /* 0x0000000100057824 */ /* 0x000fe200000e06eb */
[----:B------:R-:W-:Y:S04]  /*1ce80*/  IADD3 R2, P0, R2, R232, RZ ;  /* 0x000000e802027210 */ /* 0x000fe80007f1e0ff */
[----:B------:R1:W-:Y:S01]  /*1ce90*/  LDGSTS.E.BYPASS.LTC128B.128 [R210+0x2480], [R4.64], !P3 ;  /* 0x0248000004d27fae */ /* 0x0003e2000d901d48 */
[----:B------:R-:W-:Y:S05]  /*1cea0*/  IMAD.X R3, R0, 0x1, R231, P0 ;  /* 0x0000000100037824 */ /* 0x000fea00000e06e7 */
[----:B------:R1:W-:Y:S01]  /*1ceb0*/  LDGSTS.E.BYPASS.LTC128B.128 [R210+0x3080], [R2.64], !P2 ;  /* 0x0308000002d27fae */ /* 0x0003e2000d101d48 */
[----:B------:R-:W-:-:S05]  /*1cec0*/  @P1 BRA `(.L_x_1070) ;  /* 0x000000f000001947 */ /* 0x000fca0003800000 */
[----:B------:R-:W-:-:S05]  /*1ced0*/  BRA.DIV ~URZ, `(.L_x_1071) ;  /* 0x0000b7027f007947 */ /* 0x000fca000b800000 */
[----:B-1----:R1:W2:Y:S04]  /*1cee0*/  SHFL.IDX PT, R4, R6, 0x1, 0x1c1f ;  /* 0x003c1f0006047f89 */ /* 0x0022a800000e0000 */
[----:B------:R1:W3:Y:S02]  /*1cef0*/  SHFL.IDX PT, R0, R8, 0x1, 0x1c1f ;  /* 0x003c1f0008007f89 */ /* 0x0002e400000e0000 */
.L_x_1211:
[----:B---3--:R-:W-:Y:S05]  /*1cf00*/  IADD3 R2, P0, R0, R234, RZ ;  /* 0x000000ea00027210 */ /* 0x008fea0007f1e0ff */
[----:B--2---:R-:W-:Y:S05]  /*1cf10*/  IMAD.X R3, R4, 0x1, R233, P0 ;  /* 0x0000000104037824 */ /* 0x004fea00000e06e9 */
[----:B------:R-:W-:Y:S01]  /*1cf20*/  @!PT LDS RZ, [RZ] ;  /* 0x00000000fffff984 */ /* 0x000fe20000000800 */
[----:B------:R-:W-:Y:S01]  /*1cf30*/  @!PT LDS RZ, [RZ] ;  /* 0x00000000fffff984 */ /* 0x000fe20000000800 */
[----:B------:R-:W-:Y:S01]  /*1cf40*/  @!PT LDS RZ, [RZ] ;  /* 0x00000000fffff984 */ /* 0x000fe20000000800 */
[----:B------:R2:W-:Y:S02]  /*1cf50*/  LDGSTS.E.BYPASS.LTC128B.128 [R210+0x2080], [R2.64], !P4 ;  /* 0x0208000002d27fae */ /* 0x0005e4000e101d48 */
[----:B--2---:R-:W-:Y:S05]  /*1cf60*/  IADD3 R2, P0, R0, R236, RZ ;  /* 0x000000ec00027210 */ /* 0x004fea0007f1e0ff */
[----:B------:R-:W-:Y:S05]  /*1cf70*/  IMAD.X R3, R4, 0x1, R235, P0 ;  /* 0x0000000104037824 */ /* 0x000fea00000e06eb */
[----:B------:R2:W-:Y:S02]  /*1cf80*/  LDGSTS.E.BYPASS.LTC128B.128 [R210+0x2c80], [R2.64], !P3 ;  /* 0x02c8000002d27fae */ /* 0x0005e4000d901d48 */
[----:B--2---:R-:W-:Y:S05]  /*1cf90*/  IADD3 R2, P0, R0, R232, RZ ;  /* 0x000000e800027210 */ /* 0x004fea0007f1e0ff */
[----:B------:R-:W-:Y:S05]  /*1cfa0*/  IMAD.X R3, R4, 0x1, R231, P0 ;  /* 0x0000000104037824 */ /* 0x000fea00000e06e7 */
[----:B------:R2:W-:Y:S03]  /*1cfb0*/  LDGSTS.E.BYPASS.LTC128B.128 [R210+0x3880], [R2.64], !P2 ;  /* 0x0388000002d27fae */ /* 0x0005e6000d101d48 */
.L_x_1070:
[----:B------:R-:W-:Y:S05]  /*1cfc0*/  BSYNC B0 ;  /* 0x0000000000007941 */ /* 0x000fea0003800000 */
.L_x_1069:
[----:B------:R-:W0:Y:S01]  /*1cfd0*/  LDGDEPBAR ;  /* 0x00000000000079af */ /* 0x000e220000000000 */
[----:B------:R-:W-:Y:S01]  /*1cfe0*/  WARPSYNC 0xffffffff ;  /* 0xffffffff00007948 */ /* 0x000fe20003800000 */
[-C--:B-1----:R-:W-:Y:S01]  /*1cff0*/  HMMA.16816.F32.BF16 R8, R52, R20.reuse, RZ ;  /* 0x000000143408723c */ /* 0x082fe200000418ff */
        /* <DEDUP_REMOVED lines=88> */
[----:B--2---:R-:W-:Y:S04]  /*1d580*/  FMUL.FTZ R3, R14, c[0x0][0x320] ;  /* 0x0000c8000e037a20 */ /* 0x004fe80000410000 */
[----:B------:R-:W2:Y:S01]  /*1d590*/  MUFU.TANH R226, R3 ;  /* 0x0000000300e27308 */ /* 0x000ea20000002400 */
        /* <DEDUP_REMOVED lines=117> */
[----:B------:R-:W-:Y:S01]  /*1dcf0*/  SHF.R.S32.HI R9, RZ, 0x2, R9 ;  /* 0x00000002ff097819 */ /* 0x000fe20000011409 */
[----:B--2---:R-:W-:Y:S01]  /*1dd00*/  IMAD R2, R221, 0x30, R227 ;  /* 0x00000030dd027824 */ /* 0x004fe200078e02e3 */
[----:B---3--:R-:W-:Y:S04]  /*1dd10*/  ISETP.GT.AND P1, PT, R5, 0x2f, PT ;  /* 0x0000002f0500780c */ /* 0x008fe80003f24270 */
[----:B------:R-:W-:Y:S05]  /*1dd20*/  IADD3 R2, R2, -0x30, R5 ;  /* 0xffffffd002027810 */ /* 0x000fea0007ffe005 */
        /* <DEDUP_REMOVED lines=8> */
[----:B------:R-:W-:Y:S03]  /*1ddb0*/  @!P1 LEA.HI.X R5, R3, c[0x0][0x2a4], R5, 0x2, P0 ;  /* 0x0000a90003059a11 */ /* 0x000fe600000f1405 */
[----:B------:R-:W-:Y:S01]  /*1ddc0*/  IMAD.WIDE.U32 R2, R222, c[0x0][0x1e0], RZ ;  /* 0x00007800de027a25 */ /* 0x000fe200078e00ff */
[----:B------:R-:W-:Y:S01]  /*1ddd0*/  SHF.R.S32.HI R0, RZ, 0x1f, R222 ;  /* 0x0000001fff007819 */ /* 0x000fe200000114de */
[----:B------:R1:W2:Y:S04]  /*1dde0*/  @!P1 LDG.E R220, [R4.64] ;  /* 0x0000000804dc9981 */ /* 0x0002a8000c1e1900 */
[----:B------:R-:W-:Y:S04]  /*1ddf0*/  IMAD R0, R0, c[0x0][0x1e0], RZ ;  /* 0x0000780000007a24 */ /* 0x000fe800078e02ff */
[----:B------:R-:W-:Y:S04]  /*1de00*/  IMAD R0, R222, c[0x0][0x1e4], R0 ;  /* 0x00007900de007a24 */ /* 0x000fe800078e0200 */
[----:B------:R-:W-:Y:S01]  /*1de10*/  IMAD.IADD R3, R3, 0x1, R0 ;  /* 0x0000000103037824 */ /* 0x000fe200078e0200 */
[----:B-1----:R-:W-:Y:S02]  /*1de20*/  IADD3 R5, -R9, 0x30, RZ ;  /* 0x0000003009057810 */ /* 0x002fe40007ffe1ff */
[----:B--2---:R-:W-:Y:S01]  /*1de30*/  SHF.R.S32.HI R0, RZ, 0x1f, R220 ;  /* 0x0000001fff007819 */ /* 0x004fe200000114dc */
        /* <DEDUP_REMOVED lines=10> */
.L_x_1212:
[----:B------:R-:W-:-:S05]  /*1dee0*/  BRA.DIV ~URZ, `(.L_x_1075) ;  /* 0x0000a8327f007947 */ /* 0x000fca000b800000 */
[----:B------:R3:W4:Y:S02]  /*1def0*/  SHFL.IDX PT, R0, R8, RZ, 0x1c1f ;  /* 0x001c1fff08007589 */ /* 0x00072400000e0000 */
.L_x_1213:
        /* <DEDUP_REMOVED lines=9> */
[----:B--2---:R-:W-:Y:S05]  /*1df90*/  @P0 IADD3 R2, P1, R0, R232, RZ ;  /* 0x000000e800020210 */ /* 0x004fea0007f3e0ff */
[----:B------:R-:W-:Y:S05]  /*1dfa0*/  @P0 IMAD.X R3, R4, 0x1, R231, P1 ;  /* 0x0000000104030824 */ /* 0x000fea00008e06e7 */
[----:B------:R2:W-:Y:S01]  /*1dfb0*/  @P0 LDGSTS.E.BYPASS.LTC128B.128 [R210+0x5480], [R2.64], !P2 ;  /* 0x0548000002d20fae */ /* 0x0005e2000d101d48 */
[----:B------:R-:W-:Y:S01]  /*1dfc0*/  ISETP.GE.AND P0, PT, R5, 0x21, PT ;  /* 0x000000210500780c */ /* 0x000fe20003f06270 */
[----:B------:R-:W-:-:S06]  /*1dfd0*/  BRA.DIV ~URZ, `(.L_x_1076) ;  /* 0x0000a7b27f007947 */ /* 0x000fcc000b800000 */
[----:B------:R4:W1:Y:S04]  /*1dfe0*/  SHFL.IDX PT, R4, R6, 0x1, 0x1c1f ;  /* 0x003c1f0006047f89 */ /* 0x00086800000e0000 */
[----:B------:R4:W2:Y:S02]  /*1dff0*/  SHFL.IDX PT, R0, R8, 0x1, 0x1c1f ;  /* 0x003c1f0008007f89 */ /* 0x0008a400000e0000 */
.L_x_1214:
[----:B--2---:R-:W-:Y:S05]  /*1e000*/  @P0 IADD3 R2, P1, R0, R234, RZ ;  /* 0x000000ea00020210 */ /* 0x004fea0007f3e0ff */
[----:B-1----:R-:W-:Y:S05]  /*1e010*/  @P0 IMAD.X R3, R4, 0x1, R233, P1 ;  /* 0x0000000104030824 */ /* 0x002fea00008e06e9 */
[----:B------:R-:W-:Y:S01]  /*1e020*/  @!PT LDS RZ, [RZ] ;  /* 0x00000000fffff984 */ /* 0x000fe20000000800 */
[----:B------:R-:W-:Y:S01]  /*1e030*/  @!PT LDS RZ, [RZ] ;  /* 0x00000000fffff984 */ /* 0x000fe20000000800 */
[----:B------:R-:W-:Y:S01]  /*1e040*/  @!PT LDS RZ, [RZ] ;  /* 0x00000000fffff984 */ /* 0x000fe20000000800 */
[----:B------:R1:W-:Y:S02]  /*1e050*/  @P0 LDGSTS.E.BYPASS.LTC128B.128 [R210+0x4480], [R2.64], !P4 ;  /* 0x0448000002d20fae */ /* 0x0003e4000e101d48 */
[----:B-1----:R-:W-:Y:S05]  /*1e060*/  @P0 IADD3 R2, P1, R0, R236, RZ ;  /* 0x000000ec00020210 */ /* 0x002fea0007f3e0ff */
[----:B------:R-:W-:Y:S05]  /*1e070*/  @P0 IMAD.X R3, R4, 0x1, R235, P1 ;  /* 0x0000000104030824 */ /* 0x000fea00008e06eb */
[----:B------:R1:W-:Y:S02]  /*1e080*/  @P0 LDGSTS.E.BYPASS.LTC128B.128 [R210+0x5080], [R2.64], !P3 ;  /* 0x0508000002d20fae */ /* 0x0003e4000d901d48 */
[----:B-1----:R-:W-:Y:S05]  /*1e090*/  @P0 IADD3 R2, P1, R0, R232, RZ ;  /* 0x000000e800020210 */ /* 0x002fea0007f3e0ff */
[----:B------:R-:W-:Y:S05]  /*1e0a0*/  @P0 IMAD.X R3, R4, 0x1, R231, P1 ;  /* 0x0000000104030824 */ /* 0x000fea00008e06e7 */
[----:B------:R1:W-:Y:S03]  /*1e0b0*/  @P0 LDGSTS.E.BYPASS.LTC128B.128 [R210+0x5c80], [R2.64], !P2 ;  /* 0x05c8000002d20fae */ /* 0x0003e6000d101d48 */
.L_x_1073:
[----:B--234-:R-:W-:Y:S05]  /*1e0c0*/  BSYNC B0 ;  /* 0x0000000000007941 */ /* 0x01cfea0003800000 */
.L_x_1072:
        /* <DEDUP_REMOVED lines=15> */
.L_x_1215:
        /* <DEDUP_REMOVED lines=19> */
.L_x_1080:
[----:B------:R-:W-:Y:S04]  /*1e2f0*/  MOV R9, 0x1 ;  /* 0x0000000100097802 */ /* 0x000fe80000000f00 */
[----:B------:R-:W-:Y:S11]  /*1e300*/  ISETP.NE.AND P0, PT, R9, c[0x0][0x32c], PT ;  /* 0x0000cb0009007a0c */ /* 0x000ff60003f05270 */
[----:B------:R-:W-:Y:S02]  /*1e310*/  @!UPT UIADD3 URZ, URZ, URZ, URZ ;  /* 0x0000003f3f3ff290 */ /* 0x000fe4000fffe03f */
[----:B------:R-:W-:Y:S05]  /*1e320*/  @P0 IMAD.HI.U32 R9, R4, c[0x0][0x330], RZ ;  /* 0x0000cc0004090a27 */ /* 0x000fea00078e00ff */
[----:B------:R-:W-:Y:S02]  /*1e330*/  @P0 SHF.R.U32.HI R4, RZ, c[0x0][0x334], R9 ;  /* 0x0000cd00ff040a19 */ /* 0x000fe40000011609 */
.L_x_1081:
[----:B------:R-:W-:Y:S05]  /*1e340*/  BSYNC B0 ;  /* 0x0000000000007941 */ /* 0x000fea0003800000 */
.L_x_1079:
[----:B------:R-:W-:Y:S04]  /*1e350*/  IMAD.IADD R9, R0, 0x1, -R251 ;  /* 0x0000000100097824 */ /* 0x000fe800078e0afb */
[----:B------:R-:W-:Y:S05]  /*1e360*/  IMAD R4, R4, c[0x0][0x32c], R9 ;  /* 0x0000cb0004047a24 */ /* 0x000fea00078e0209 */
[----:B------:R-:W-:Y:S02]  /*1e370*/  IMNMX R2, R2, R4, !PT ;  /* 0x0000000402027217 */ /* 0x000fe40007800200 */
[----:B------:R-:W-:Y:S04]  /*1e380*/  IADD3 R4, R4, c[0x0][0x32c], RZ ;  /* 0x0000cb0004047a10 */ /* 0x000fe80007ffe0ff */
[----:B------:R-:W-:Y:S02]  /*1e390*/  IMNMX R3, R3, R4, PT ;  /* 0x0000000403037217 */ /* 0x000fe40003800200 */
.L_x_1078:
        /* <DEDUP_REMOVED lines=63> */
.L_x_1216:
        /* <DEDUP_REMOVED lines=19> */
.L_x_1085:
[----:B------:R-:W-:Y:S04]  /*1e8c0*/  MOV R9, 0x1 ;  /* 0x0000000100097802 */ /* 0x000fe80000000f00 */
[----:B------:R-:W-:Y:S11]  /*1e8d0*/  ISETP.NE.AND P0, PT, R9, c[0x0][0x32c], PT ;  /* 0x0000cb0009007a0c */ /* 0x000ff60003f05270 */
[----:B------:R-:W-:Y:S02]  /*1e8e0*/  @!UPT UIADD3 URZ, URZ, URZ, URZ ;  /* 0x0000003f3f3ff290 */ /* 0x000fe4000fffe03f */
[----:B------:R-:W-:Y:S05]  /*1e8f0*/  @P0 IMAD.HI.U32 R9, R4, c[0x0][0x330], RZ ;  /* 0x0000cc0004090a27 */ /* 0x000fea00078e00ff */
[----:B------:R-:W-:Y:S02]  /*1e900*/  @P0 SHF.R.U32.HI R4, RZ, c[0x0][0x334], R9 ;  /* 0x0000cd00ff040a19 */ /* 0x000fe40000011609 */
.L_x_1086:
[----:B------:R-:W-:Y:S05]  /*1e910*/  BSYNC B0 ;  /* 0x0000000000007941 */ /* 0x000fea0003800000 */
.L_x_1084:
[----:B------:R-:W-:Y:S04]  /*1e920*/  IMAD.IADD R9, R0, 0x1, -R251 ;  /* 0x0000000100097824 */ /* 0x000fe800078e0afb */
[----:B------:R-:W-:Y:S05]  /*1e930*/  IMAD R4, R4, c[0x0][0x32c], R9 ;  /* 0x0000cb0004047a24 */ /* 0x000fea00078e0209 */
[----:B------:R-:W-:Y:S02]  /*1e940*/  IMNMX R2, R2, R4, !PT ;  /* 0x0000000402027217 */ /* 0x000fe40007800200 */
[----:B------:R-:W-:Y:S04]  /*1e950*/  IADD3 R4, R4, c[0x0][0x32c], RZ ;  /* 0x0000cb0004047a10 */ /* 0x000fe80007ffe0ff */
[----:B------:R-:W-:Y:S02]  /*1e960*/  IMNMX R3, R3, R4, PT ;  /* 0x0000000403037217 */ /* 0x000fe40003800200 */
.L_x_1083:
        /* <DEDUP_REMOVED lines=44> */
.L_x_1217:
        /* <DEDUP_REMOVED lines=19> */
.L_x_1090:
[----:B------:R-:W-:Y:S04]  /*1ed60*/  MOV R9, 0x1 ;  /* 0x0000000100097802 */ /* 0x000fe80000000f00 */
[----:B------:R-:W-:Y:S11]  /*1ed70*/  ISETP.NE.AND P0, PT, R9, c[0x0][0x32c], PT ;  /* 0x0000cb0009007a0c */ /* 0x000ff60003f05270 */
[----:B------:R-:W-:Y:S02]  /*1ed80*/  @!UPT UIADD3 URZ, URZ, URZ, URZ ;  /* 0x0000003f3f3ff290 */ /* 0x000fe4000fffe03f */
[----:B------:R-:W-:Y:S05]  /*1ed90*/  @P0 IMAD.HI.U32 R9, R4, c[0x0][0x330], RZ ;  /* 0x0000cc0004090a27 */ /* 0x000fea00078e00ff */
[----:B------:R-:W-:Y:S02]  /*1eda0*/  @P0 SHF.R.U32.HI R4, RZ, c[0x0][0x334], R9 ;  /* 0x0000cd00ff040a19 */ /* 0x000fe40000011609 */
.L_x_1091:
[----:B------:R-:W-:Y:S05]  /*1edb0*/  BSYNC B0 ;  /* 0x0000000000007941 */ /* 0x000fea0003800000 */
.L_x_1089:
[----:B------:R-:W-:Y:S04]  /*1edc0*/  IMAD.IADD R9, R0, 0x1, -R251 ;  /* 0x0000000100097824 */ /* 0x000fe800078e0afb */
[----:B------:R-:W-:Y:S05]  /*1edd0*/  IMAD R4, R4, c[0x0][0x32c], R9 ;  /* 0x0000cb0004047a24 */ /* 0x000fea00078e0209 */
[----:B------:R-:W-:Y:S02]  /*1ede0*/  IMNMX R2, R2, R4, !PT ;  /* 0x0000000402027217 */ /* 0x000fe40007800200 */
[----:B------:R-:W-:Y:S04]  /*1edf0*/  IADD3 R4, R4, c[0x0][0x32c], RZ ;  /* 0x0000cb0004047a10 */ /* 0x000fe80007ffe0ff */
[----:B------:R-:W-:Y:S02]  /*1ee00*/  IMNMX R3, R3, R4, PT ;  /* 0x0000000403037217 */ /* 0x000fe40003800200 */
.L_x_1088:
        /* <DEDUP_REMOVED lines=44> */
.L_x_1218:
        /* <DEDUP_REMOVED lines=19> */
.L_x_1095:
[----:B--234-:R-:W-:Y:S04]  /*1f200*/  MOV R5, 0x1 ;  /* 0x0000000100057802 */ /* 0x01cfe80000000f00 */
[----:B------:R-:W-:Y:S11]  /*1f210*/  ISETP.NE.AND P0, PT, R5, c[0x0][0x32c], PT ;  /* 0x0000cb0005007a0c */ /* 0x000ff60003f05270 */
[----:B------:R-:W-:Y:S02]  /*1f220*/  @!UPT UIADD3 URZ, URZ, URZ, URZ ;  /* 0x0000003f3f3ff290 */ /* 0x000fe4000fffe03f */
[----:B------:R-:W-:Y:S05]  /*1f230*/  @P0 IMAD.HI.U32 R5, R4, c[0x0][0x330], RZ ;  /* 0x0000cc0004050a27 */ /* 0x000fea00078e00ff */
[----:B------:R-:W-:Y:S02]  /*1f240*/  @P0 SHF.R.U32.HI R4, RZ, c[0x0][0x334], R5 ;  /* 0x0000cd00ff040a19 */ /* 0x000fe40000011605 */
.L_x_1096:
[----:B------:R-:W-:Y:S05]  /*1f250*/  BSYNC B0 ;  /* 0x0000000000007941 */ /* 0x000fea0003800000 */
.L_x_1094:
[----:B------:R-:W-:Y:S04]  /*1f260*/  IMAD.IADD R0, R0, 0x1, -R251 ;  /* 0x0000000100007824 */ /* 0x000fe800078e0afb */
[----:B------:R-:W-:Y:S05]  /*1f270*/  IMAD R0, R4, c[0x0][0x32c], R0 ;  /* 0x0000cb0004007a24 */ /* 0x000fea00078e0200 */
[----:B------:R-:W-:Y:S02]  /*1f280*/  IMNMX R2, R2, R0, !PT ;  /* 0x0000000002027217 */ /* 0x000fe40007800200 */
[----:B------:R-:W-:Y:S04]  /*1f290*/  IADD3 R0, R0, c[0x0][0x32c], RZ ;  /* 0x0000cb0000007a10 */ /* 0x000fe80007ffe0ff */
[----:B------:R-:W-:Y:S02]  /*1f2a0*/  IMNMX R3, R3, R0, PT ;  /* 0x0000000003037217 */ /* 0x000fe40003800200 */
.L_x_1093:
        /* <DEDUP_REMOVED lines=92> */
.L_x_1219:
        /* <DEDUP_REMOVED lines=15> */
.L_x_1220:
        /* <DEDUP_REMOVED lines=368> */
[----:B--2---:R-:W-:Y:S05]  /*21060*/  ISETP.GT.AND P0, PT, R221, R227, PT ;  /* 0x000000e3dd00720c */ /* 0x004fea0003f04270 */
        /* <DEDUP_REMOVED lines=10> */
[----:B------:R-:W-:Y:S01]  /*21110*/  FADD.FTZ R2, R181, R0 ;  /* 0x00000000b5027221 */ /* 0x000fe20000010000 */
[----:B------:R-:W-:Y:S01]  /*21120*/  IADD3 R0, R221, -0x1, RZ ;  /* 0xffffffffdd007810 */ /* 0x000fe20007ffe0ff */
[C---:B------:R-:W-:Y:S04]  /*21130*/  HMMA.16816.F32.BF16 R76, R176.reuse, R12, R76 ;  /* 0x0000000cb04c723c */ /* 0x040fe8000004184c */
[----:B------:R-:W-:Y:S01]  /*21140*/  FADD.FTZ R237, R191, R4 ;  /* 0x00000004bfed7221 */ /* 0x000fe20000010000 */
[----:B------:R-:W-:Y:S01]  /*21150*/  MOV R221, R0 ;  /* 0x0000000000dd7202 */ /* 0x000fe20000000f00 */
[----:B------:R-:W-:Y:S02]  /*21160*/  FADD.FTZ R238, R184, R3 ;  /* 0x00000003b8ee7221 */ /* 0x000fe40000010000 */
[-C--:B------:R-:W-:Y:S04]  /*21170*/  HMMA.16816.F32.BF16 R80, R176, R14.reuse, R80 ;  /* 0x0000000eb050723c */ /* 0x080fe80000041850 */
[----:B------:R-:W-:Y:S04]  /*21180*/  FADD.FTZ R239, R180, R2 ;  /* 0x00000002b4ef7221 */ /* 0x000fe80000010000 */
[C---:B------:R-:W-:Y:S08]  /*21190*/  HMMA.16816.F32.BF16 R84, R172.reuse, R14, R84 ;  /* 0x0000000eac54723c */ /* 0x040ff00000041854 */
[-C--:B----4-:R-:W-:Y:S08]  /*211a0*/  HMMA.16816.F32.BF16 R88, R172, R16.reuse, R88 ;  /* 0x00000010ac58723c */ /* 0x090ff00000041858 */
[C---:B------:R-:W-:Y:S08]  /*211b0*/  HMMA.16816.F32.BF16 R92, R176.reuse, R16, R92 ;  /* 0x00000010b05c723c */ /* 0x040ff0000004185c */
[-C--:B------:R-:W-:Y:S08]  /*211c0*/  HMMA.16816.F32.BF16 R96, R176, R18.reuse, R96 ;  /* 0x00000012b060723c */ /* 0x080ff00000041860 */
[----:B------:R-:W-:Y:S01]  /*211d0*/  HMMA.16816.F32.BF16 R100, R172, R18, R100 ;  /* 0x00000012ac64723c */ /* 0x000fe20000041864 */
[----:B------:R-:W-:Y:S07]  /*211e0*/  @!UPT UIADD3 URZ, URZ, URZ, URZ ;  /* 0x0000003f3f3ff290 */ /* 0x000fee000fffe03f */
[----:B------:R-:W-:-:S11]  /*211f0*/  @P0 BRA `(.L_x_1099) ;  /* 0xffffb9a000000947 */ /* 0x000fd6000383ffff */
.L_x_1067:
[----:B------:R-:W-:Y:S05]  /*21200*/  BRA.DIV ~URZ, `(.L_x_1100) ;  /* 0x00007a427f007947 */ /* 0x000fea000b800000 */
[----:B------:R1:W2:Y:S02]  /*21210*/  SHFL.BFLY PT, R0, R248, 0x2, 0x1f ;  /* 0x0c401f00f8007f89 */ /* 0x0002a400000e0000 */
.L_x_1221:
        /* <DEDUP_REMOVED lines=15> */
.L_x_1222:
[----:B------:R-:W-:Y:S01]  /*21310*/  FSETP.NE.FTZ.AND P3, PT, R10, RZ, PT ;  /* 0x000000ff0a00720b */ /* 0x000fe20003f75000 */
[----:B------:R-:W-:Y:S01]  /*21320*/  CS2R R2, SRZ ;  /* 0x0000000000027805 */ /* 0x000fe2000001ff00 */
[----:B------:R-:W-:Y:S01]  /*21330*/  MOV R0, RZ ;  /* 0x000000ff00007202 */ /* 0x000fe20000000f00 */
[----:B-1----:R-:W-:Y:S01]  /*21340*/  FADD.FTZ R4, R12, R11 ;  /* 0x0000000b0c047221 */ /* 0x002fe20000010000 */
        /* <DEDUP_REMOVED lines=38> */
[----:B-1--4-:R-:W-:-:S02]  /*215b0*/  @P2 FMUL.FTZ R11, R9, 0.69314718246459960938 ;  /* 0x3f317218090b2820 */ /* 0x012fc40000410000 */
        /* <DEDUP_REMOVED lines=17> */
[----:B------:R-:W-:Y:S02]  /*216d0*/  FMUL.FTZ R45, R2, R61 ;  /* 0x0000003d022d7220 */ /* 0x000fe40000410000 */
        /* <DEDUP_REMOVED lines=11> */
[----:B------:R-:W-:Y:S01]  /*21790*/  FMUL.FTZ R75, R3, R103 ;  /* 0x00000067034b7220 */ /* 0x000fe20000410000 */
[----:B------:R-:W-:Y:S01]  /*217a0*/  @P3 MOV R3, 0x3f317218 ;  /* 0x3f31721800033802 */ /* 0x000fe20000000f00 */
        /* <DEDUP_REMOVED lines=60> */
.L_x_922:
[----:B------:R2:W5:Y:S04]  /*21b70*/  LDL R6, [R1+0x80] ;  /* 0x0000800001067983 */ /* 0x0005680000100800 */
[----:B------:R-:W4:Y:S01]  /*21b80*/  S2R R2, SR_TID.X ;  /* 0x0000000000027919 */ /* 0x000f220000002100 */
[----:B------:R-:W-:Y:S01]  /*21b90*/  BSSY B0, `(.L_x_1102) ;  /* 0x0000011000007945 */ /* 0x000fe20003800000 */
[----:B----4-:R-:W-:-:S13]  /*21ba0*/  LOP3.LUT P0, RZ, R2, 0x7f, RZ, 0xc0, !PT ;  /* 0x0000007f02ff7812 */ /* 0x010fda000780c0ff */
[----:B------:R-:W-:Y:S05]  /*21bb0*/  @P0 BRA `(.L_x_1103) ;  /* 0x000000e000000947 */ /* 0x000fea0003800000 */
[----:B--2---:R-:W2:Y:S01]  /*21bc0*/  S2R R4, SR_LANEID ;  /* 0x0000000000047919 */ /* 0x004ea20000000000 */
[----:B------:R-:W-:Y:S01]  /*21bd0*/  VOTEU.ANY UR4, UPT, PT ;  /* 0x0000000000047886 */ /* 0x000fe200038e0100 */
[----:B---3--:R-:W-:Y:S01]  /*21be0*/  IMAD.MOV.U32 R5, RZ, RZ, c[0x0][0x564] ;  /* 0x00015900ff057624 */ /* 0x008fe200078e00ff */
[----:B-1----:R-:W2:Y:S08]  /*21bf0*/  FLO.U32 R3, UR4 ;  /* 0x0000000400037d00 */ /* 0x002eb000080e0000 */
        /* <DEDUP_REMOVED lines=9> */
[----:B------:R1:W-:Y:S02]  /*21c90*/  STL [R1+0x80], R6 ;  /* 0x0000800601007387 */ /* 0x0003e40000100800 */
.L_x_1103:
[----:B--2---:R-:W-:Y:S05]  /*21ca0*/  BSYNC B0 ;  /* 0x0000000000007941 */ /* 0x004fea0003800000 */
.L_x_1102:
[----:B------:R-:W-:Y:S01]  /*21cb0*/  PRMT R0, R0, 0x9910, RZ ;  /* 0x0000991000007816 */ /* 0x000fe200000000ff */
[----:B------:R-:W-:Y:S01]  /*21cc0*/  BSSY B1, `(.L_x_1104) ;  /* 0x00003cc000017945 */ /* 0x000fe20003800000 */
[----:B-----5:R-:W-:Y:S02]  /*21cd0*/  IMAD.MOV.U32 R76, RZ, RZ, R6 ;  /* 0x000000ffff4c7224 */ /* 0x020fe400078e0006 */
[----:B------:R-:W-:-:S13]  /*21ce0*/  ISETP.NE.AND P0, PT, R0, RZ, PT ;  /* 0x000000ff0000720c */ /* 0x000fda0003f05270 */
[----:B------:R-:W-:Y:S05]  /*21cf0*/  @!P0 BRA `(.L_x_1105) ;  /* 0x00002ef000008947 */ /* 0x000fea0003800000 */
[----:B------:R-:W2:Y:S04]  /*21d00*/  LDL R10, [R1+0x98] ;  /* 0x00009800010a7983 */ /* 0x000ea80000100800 */
[----:B------:R-:W4:Y:S04]  /*21d10*/  LDL R9, [R1+0x9c] ;  /* 0x00009c0001097983 */ /* 0x000f280000100800 */
[----:B---3--:R-:W3:Y:S04]  /*21d20*/  LDL R8, [R1+0xa4] ;  /* 0x0000a40001087983 */ /* 0x008ee80000100800 */
[----:B------:R-:W3:Y:S04]  /*21d30*/  LDL R11, [R1+0xa0] ;  /* 0x0000a000010b7983 */ /* 0x000ee80000100800 */
[----:B-1----:R-:W3:Y:S01]  /*21d40*/  LDL R6, [R1+0x8c] ;  /* 0x00008c0001067983 */ /* 0x002ee20000100800 */
        /* <DEDUP_REMOVED lines=20> */
[----:B------:R4:W-:Y:S01]  /*21e90*/  STS [R10+0x1280], R2 ;  /* 0x001280020a007388 */ /* 0x0009e20000000800 */
[----:B-1----:R-:W-:Y:S02]  /*21ea0*/  F2FP.BF16.PACK_AB R0, R37, R36 ;  /* 0x000000242500723e */ /* 0x002fe400000010ff */
[----:B--2---:R-:W-:-:S03]  /*21eb0*/  F2FP.BF16.PACK_AB R3, R149, R148 ;  /* 0x000000949503723e */ /* 0x004fc600000010ff */
[----:B------:R1:W-:Y:S01]  /*21ec0*/  STS [R9+0x1000], R0 ;  /* 0x0010000009007388 */ /* 0x0003e20000000800 */
[----:B----4-:R-:W-:-:S03]  /*21ed0*/  F2FP.BF16.PACK_AB R2, R151, R150 ;  /* 0x000000969702723e */ /* 0x010fc600000010ff */
[----:B------:R2:W-:Y:S04]  /*21ee0*/  STS [R9+0x1200], R4 ;  /* 0x0012000409007388 */ /* 0x0005e80000000800 */
[----:B---3--:R3:W-:Y:S04]  /*21ef0*/  STS [R8+0x80], R3 ;  /* 0x0000800308007388 */ /* 0x0087e80000000800 */
[----:B------:R4:W-:Y:S01]  /*21f00*/  STS [R8+0x280], R2 ;  /* 0x0002800208007388 */ /* 0x0009e20000000800 */
[----:B-1----:R-:W-:Y:S02]  /*21f10*/  F2FP.BF16.PACK_AB R0, R153, R152 ;  /* 0x000000989900723e */ /* 0x002fe400000010ff */
[----:B--2---:R-:W-:-:S03]  /*21f20*/  F2FP.BF16.PACK_AB R4, R39, R38 ;  /* 0x000000262704723e */ /* 0x004fc600000010ff */
[----:B------:R1:W-:Y:S01]  /*21f30*/  STS [R11], R0 ;  /* 0x000000000b007388 */ /* 0x0003e20000000800 */
        /* <DEDUP_REMOVED lines=69> */
[----:B-1----:R-:W-:-:S02]  /*22390*/  F2FP.BF16.PACK_AB R2, R27, R26 ;  /* 0x0000001a1b02723e */ /* 0x002fc400000010ff */
[----:B--2---:R-:W-:-:S03]  /*223a0*/  F2FP.BF16.PACK_AB R0, R33, R32 ;  /* 0x000000202100723e */ /* 0x004fc600000010ff */
[----:B------:R-:W-:Y:S01]  /*223b0*/  STS [R11+0x5000], R2 ;  /* 0x005000020b007388 */ /* 0x000fe20000000800 */
[----:B---3--:R-:W-:-:S03]  /*223c0*/  IMAD.MOV.U32 R4, RZ, RZ, 0x4 ;  /* 0x00000004ff047424 */ /* 0x008fc600078e00ff */
[----:B------:R1:W-:Y:S01]  /*223d0*/  STS [R11+0x5200], R0 ;  /* 0x005200000b007388 */ /* 0x0003e20000000800 */
[----:B------:R-:W-:Y:S02]  /*223e0*/  IMAD.MOV.U32 R3, RZ, RZ, RZ ;  /* 0x000000ffff037224 */ /* 0x000fe400078e00ff */
[CC--:B------:R-:W-:Y:S01]  /*223f0*/  @P1 IMAD.WIDE R8, R6.reuse, R4.reuse, c[0x0][0x508] ;  /* 0x0001420006081625 */ /* 0x0c0fe200078e0204 */
[----:B------:R-:W-:Y:S03]  /*22400*/  BAR.SYNC.DEFER_BLOCKING 0x1, 0x80 ;  /* 0x0042000000007b1d */ /* 0x000fe60000010000 */
[----:B------:R-:W-:-:S03]  /*22410*/  IMAD.WIDE R4, R6, R4, c[0x0][0x500] ;  /* 0x0001400006047625 */ /* 0x000fc600078e0204 */
[----:B------:R2:W5:Y:S04]  /*22420*/  @P1 LDG.E R12, [R8.64] ;  /* 0x00000008080c1981 */ /* 0x000568000c1e1900 */
[----:B------:R2:W5:Y:S01]  /*22430*/  @P2 LDG.E R3, [R4.64] ;  /* 0x0000000804032981 */ /* 0x000562000c1e1900 */
[----:B----4-:R-:W-:-:S04]  /*22440*/  ISETP.NE.AND P0, PT, R10, RZ, PT ;  /* 0x000000ff0a00720c */ /* 0x010fc80003f05270 */
[----:B-1----:R-:W-:Y:S01]  /*22450*/  SEL R0, R10, c[0x0][0x3d4], P0 ;  /* 0x0000f5000a007a07 */ /* 0x002fe20000000000 */
[----:B------:R-:W-:Y:S05]  /*22460*/  @P1 BRA `(.L_x_1106) ;  /* 0x0000004000001947 */ /* 0x000fea0003800000 */
[----:B--2---:R-:W-:Y:S05]  /*22470*/  @!P2 BRA `(.L_x_1106) ;  /* 0x000000300000a947 */ /* 0x004fea0003800000 */
[----:B-----5:R1:W2:Y:S04]  /*22480*/  LDG.E R12, [R4.64] ;  /* 0x00000008040c7981 */ /* 0x0202a8000c1e1900 */
[----:B-1----:R-:W2:Y:S02]  /*22490*/  LDG.E R4, [R4.64+0x4] ;  /* 0x0000040804047981 */ /* 0x002ea4000c1e1900 */
[----:B--2---:R-:W-:Y:S02]  /*224a0*/  IADD3 R12, -R12, R4, RZ ;  /* 0x000000040c0c7210 */ /* 0x004fe40007ffe1ff */
.L_x_1106:
[----:B--2---:R-:W2:Y:S04]  /*224b0*/  LDL R4, [R1+0x7c] ;  /* 0x00007c0001047983 */ /* 0x004ea80000100800 */
[----:B------:R-:W3:Y:S04]  /*224c0*/  LDL.LU R5, [R1+0x88] ;  /* 0x0000880001057983 */ /* 0x000ee80000300800 */
[----:B------:R-:W2:Y:S04]  /*224d0*/  LDL R77, [R1+0x58] ;  /* 0x00005800014d7983 */ /* 0x000ea80000100800 */
[----:B------:R-:W4:Y:S04]  /*224e0*/  LDL R15, [R1+0xa8] ;  /* 0x0000a800010f7983 */ /* 0x000f280000100800 */
[----:B------:R-:W4:Y:S01]  /*224f0*/  LDL R78, [R1+0xe8] ;  /* 0x0000e800014e7983 */ /* 0x000f220000100800 */
[----:B------:R-:W-:Y:S01]  /*22500*/  IMAD.MOV.U32 R13, RZ, RZ, 0x368 ;  /* 0x00000368ff0d7424 */ /* 0x000fe200078e00ff */
[----:B------:R-:W-:-:S04]  /*22510*/  ISETP.GT.AND P2, PT, R0, 0x1, PT ;  /* 0x000000010000780c */ /* 0x000fc80003f44270 */
[----:B------:R-:W-:-:S04]  /*22520*/  SEL R13, R13, 0x328, P2 ;  /* 0x000003280d0d7807 */ /* 0x000fc80001000000 */
[----:B------:R-:W1:Y:S08]  /*22530*/  LDC.64 R8, c[0x0][R13+0x170] ;  /* 0x00005c000d087b82 */ /* 0x000e700000000a00 */
[----:B------:R-:W2:Y:S08]  /*22540*/  LDC.64 R16, c[0x0][R13+0x168] ;  /* 0x00005a000d107b82 */ /* 0x000eb00000000a00 */
[----:B------:R1:W2:Y:S08]  /*22550*/  LDC.64 R20, c[0x0][R13+0x178] ;  /* 0x00005e000d147b82 */ /* 0x0002b00000000a00 */
[----:B------:R1:W2:Y:S01]  /*22560*/  LDC.64 R18, c[0x0][R13+0x160] ;  /* 0x000058000d127b82 */ /* 0x0002a20000000a00 */
[----:B------:R-:W-:Y:S01]  /*22570*/  ISETP.NE.U32.AND P0, PT, RZ, c[0x0][0x500], PT ;  /* 0x00014000ff007a0c */ /* 0x000fe20003f05070 */
[----:B------:R-:W-:-:S03]  /*22580*/  IMAD.MOV.U32 R0, RZ, RZ, c[0x0][0x4e8] ;  /* 0x00013a00ff007624 */ /* 0x000fc600078e00ff */
[----:B------:R-:W-:Y:S02]  /*22590*/  ISETP.NE.AND.EX P0, PT, RZ, c[0x0][0x504], PT, P0 ;  /* 0x00014100ff007a0c */ /* 0x000fe40003f05300 */
[----:B------:R-:W-:Y:S02]  /*225a0*/  ISETP.NE.AND P5, PT, R0, 0x1, PT ;  /* 0x000000010000780c */ /* 0x000fe40003fa5270 */
[----:B------:R-:W-:Y:S02]  /*225b0*/  SHF.R.S32.HI R0, RZ, 0x1f, R6 ;  /* 0x0000001fff007819 */ /* 0x000fe40000011406 */
[----:B------:R-:W-:Y:S02]  /*225c0*/  SEL R2, R6, RZ, !P0 ;  /* 0x000000ff06027207 */ /* 0x000fe40004000000 */
[----:B------:R-:W-:Y:S01]  /*225d0*/  SEL R6, R0, RZ, !P0 ;  /* 0x000000ff00067207 */ /* 0x000fe20004000000 */
[----:B------:R-:W2:Y:S02]  /*225e0*/  S2R R79, SR_TID.X ;  /* 0x00000000004f7919 */ /* 0x000ea40000002100 */
[----:B-1----:R-:W-:-:S04]  /*225f0*/  IMAD R0, R9, R2, RZ ;  /* 0x0000000209007224 */ /* 0x002fc800078e02ff */
[C---:B------:R-:W-:Y:S02]  /*22600*/  IMAD R14, R8.reuse, R6, R0 ;  /* 0x00000006080e7224 */ /* 0x040fe400078e0200 */
[----:B------:R-:W-:-:S04]  /*22610*/  IMAD.WIDE.U32 R8, R8, R2, RZ ;  /* 0x0000000208087225 */ /* 0x000fc800078e00ff */
[----:B------:R-:W-:Y:S01]  /*22620*/  IMAD.IADD R14, R9, 0x1, R14 ;  /* 0x00000001090e7824 */ /* 0x000fe200078e020e */
[----:B------:R-:W-:-:S04]  /*22630*/  LOP3.LUT R209, R209, 0xfffffffd, RZ, 0xc0, !PT ;  /* 0xfffffffdd1d17812 */ /* 0x000fc800078ec0ff */
[----:B------:R-:W-:Y:S02]  /*22640*/  LOP3.LUT R209, R209, 0xfffffffe, RZ, 0xc0, !PT ;  /* 0xfffffffed1d17812 */ /* 0x000fe400078ec0ff */
[----:B---3--:R-:W-:Y:S01]  /*22650*/  LOP3.LUT R5, R5, 0xffff, RZ, 0xc0, !PT ;  /* 0x0000ffff05057812 */ /* 0x008fe200078ec0ff */
[----:B--2---:R-:W-:-:S04]  /*22660*/  IMAD.IADD R4, R4, 0x1, R77 ;  /* 0x0000000104047824 */ /* 0x004fc800078e024d */
[----:B------:R-:W-:-:S04]  /*22670*/  IMAD.WIDE.U32 R10, R16, R5, RZ ;  /* 0x00000005100a7225 */ /* 0x000fc800078e00ff */
[----:B------:R-:W-:-:S04]  /*22680*/  @P5 IMAD.HI.U32 R6, R4, c[0x0][0x4ec], RZ ;  /* 0x00013b0004065a27 */ /* 0x000fc800078e00ff */
[----:B------:R-:W-:Y:S01]  /*22690*/  IMAD.MOV.U32 R0, RZ, RZ, R4 ;  /* 0x000000ffff007224 */ /* 0x000fe200078e0004 */
[----:B------:R-:W-:Y:S01]  /*226a0*/  @P5 SHF.R.U32.HI R0, RZ, c[0x0][0x4f0], R6 ;  /* 0x00013c00ff005a19 */ /* 0x000fe20000011606 */
[----:B------:R-:W-:Y:S01]  /*226b0*/  IMAD R13, R17, R5, RZ ;  /* 0x00000005110d7224 */ /* 0x000fe200078e02ff */
[----:B----4-:R-:W-:Y:S02]  /*226c0*/  SEL R6, R15, RZ, P2 ;  /* 0x000000ff0f067207 */ /* 0x010fe40001000000 */
[----:B-----5:R-:W-:Y:S01]  /*226d0*/  IADD3 R15, P1, P0, R8, R10, R3 ;  /* 0x0000000a080f7210 */ /* 0x020fe2000783e003 */
        /* <DEDUP_REMOVED lines=36> */
[----:B---3--:R-:W-:-:S05]  /*22920*/  IMAD.IADD R6, R78, 0x1, R77 ;  /* 0x000000014e067824 */ /* 0x008fca00078e024d */
        /* <DEDUP_REMOVED lines=18> */
[----:B------:R-:W2:Y:S04]  /*22a50*/  LDL R78, [R1+0x28] ;  /* 0x00002800014e7983 */ /* 0x000ea80000100800 */
[----:B------:R-:W3:Y:S01]  /*22a60*/  LDL R20, [R1+0x3c] ;  /* 0x00003c0001147983 */ /* 0x000ee20000100800 */
[----:B------:R-:W-:Y:S01]  /*22a70*/  IMAD R16, R16, c[0x0][0x3a0], RZ ;  /* 0x0000e80010107a24 */ /* 0x000fe200078e02ff */
[----:B------:R-:W-:Y:S01]  /*22a80*/  SHF.R.S32.HI R4, RZ, 0x1f, R2 ;  /* 0x0000001fff047819 */ /* 0x000fe20000011402 */
[C---:B-1----:R-:W-:Y:S01]  /*22a90*/  IMAD.WIDE.U32 R8, R3.reuse, c[0x0][0x3a0], RZ ;  /* 0x0000e80003087a25 */ /* 0x042fe200078e00ff */
[----:B------:R-:W1:Y:S03]  /*22aa0*/  S2R R12, SR_TID.X ;  /* 0x00000000000c7919 */ /* 0x000e660000002100 */
[----:B------:R-:W-:-:S02]  /*22ab0*/  IMAD R3, R3, c[0x0][0x3a4], R16 ;  /* 0x0000e90003037a24 */ /* 0x000fc400078e0210 */
[----:B------:R-:W-:-:S03]  /*22ac0*/  IMAD R10, R4, c[0x0][0x3f0], RZ ;  /* 0x0000fc00040a7a24 */ /* 0x000fc600078e02ff */
[----:B------:R-:W-:Y:S01]  /*22ad0*/  IADD3 R9, R9, R3, RZ ;  /* 0x0000000309097210 */ /* 0x000fe20007ffe0ff */
[----:B------:R-:W-:-:S04]  /*22ae0*/  IMAD R10, R2, c[0x0][0x3f4], R10 ;  /* 0x0000fd00020a7a24 */ /* 0x000fc800078e020a */
[----:B------:R-:W-:-:S04]  /*22af0*/  IMAD.WIDE.U32 R8, R5, c[0x0][0x3e8], R8 ;  /* 0x0000fa0005087a25 */ /* 0x000fc800078e0008 */
[----:B------:R-:W-:Y:S01]  /*22b00*/  IMAD R5, R5, c[0x0][0x3ec], R9 ;  /* 0x0000fb0005057a24 */ /* 0x000fe200078e0209 */
[----:B------:R-:W-:-:S05]  /*22b10*/  MOV R4, R8 ;  /* 0x0000000800047202 */ /* 0x000fca0000000f00 */
[----:B------:R-:W-:Y:S01]  /*22b20*/  IMAD.WIDE.U32 R4, R2, c[0x0][0x3f0], R4 ;  /* 0x0000fc0002047a25 */ /* 0x000fe200078e0004 */
[----:B-1----:R-:W-:-:S04]  /*22b30*/  SHF.R.S32.HI R13, RZ, 0x1f, R12 ;  /* 0x0000001fff0d7819 */ /* 0x002fc8000001140c */
[----:B------:R-:W-:Y:S02]  /*22b40*/  IADD3 R5, R5, R10, RZ ;  /* 0x0000000a05057210 */ /* 0x000fe40007ffe0ff */
[----:B------:R-:W-:-:S04]  /*22b50*/  LEA.HI R13, R13, R12, RZ, 0x2 ;  /* 0x0000000c0d0d7211 */ /* 0x000fc800078f10ff */
[----:B------:R-:W-:Y:S02]  /*22b60*/  SHF.R.S32.HI R13, RZ, 0x2, R13 ;  /* 0x00000002ff0d7819 */ /* 0x000fe4000001140d */
[----:B--2---:R-:W-:Y:S02]  /*22b70*/  IADD3 R6, R78, R77, RZ ;  /* 0x0000004d4e067210 */ /* 0x004fe40007ffe0ff */
[----:B---3--:R-:W-:-:S03]  /*22b80*/  SHF.L.U32 R9, R20, 0x1, RZ ;  /* 0x0000000114097819 */ /* 0x008fc600000006ff */
[----:B------:R-:W-:Y:S01]  /*22b90*/  @P5 IMAD.HI.U32 R11, R6, c[0x0][0x4ec], RZ ;  /* 0x00013b00060b5a27 */ /* 0x000fe200078e00ff */
[----:B------:R-:W-:Y:S01]  /*22ba0*/  MOV R3, R6 ;  /* 0x0000000600037202 */ /* 0x000fe20000000f00 */
[----:B------:R1:W2:Y:S03]  /*22bb0*/  LDS.128 R24, [R9+0x80] ;  /* 0x0000800009187984 */ /* 0x0002a60000000c00 */
[----:B------:R-:W-:Y:S01]  /*22bc0*/  @P5 SHF.R.U32.HI R3, RZ, c[0x0][0x4f0], R11 ;  /* 0x00013c00ff035a19 */ /* 0x000fe2000001160b */
[----:B------:R1:W3:Y:S03]  /*22bd0*/  LDS.128 R36, [R9+0x880] ;  /* 0x0008800009247984 */ /* 0x0002e60000000c00 */
[----:B------:R-:W-:Y:S02]  /*22be0*/  SHF.R.S32.HI R8, RZ, 0x1f, R3 ;  /* 0x0000001fff087819 */ /* 0x000fe40000011403 */
[----:B------:R-:W-:Y:S01]  /*22bf0*/  IADD3 R2, -R3, RZ, RZ ;  /* 0x000000ff03027210 */ /* 0x000fe20007ffe1ff */
[----:B------:R1:W4:Y:S02]  /*22c00*/  LDS.128 R48, [R9+0x1080] ;  /* 0x0010800009307984 */ /* 0x0003240000000c00 */
[----:B------:R-:W-:-:S02]  /*22c10*/  IMAD R8, R8, c[0x0][0x3e0], RZ ;  /* 0x0000f80008087a24 */ /* 0x000fc400078e02ff */
[----:B------:R1:W1:Y:S01]  /*22c20*/  LDS.128 R60, [R9+0x1880] ;  /* 0x00188000093c7984 */ /* 0x0002620000000c00 */
[----:B------:R-:W-:Y:S02]  /*22c30*/  IMAD R6, R2, c[0x0][0x4e8], R6 ;  /* 0x00013a0002067a24 */ /* 0x000fe400078e0206 */
[C---:B------:R-:W-:Y:S01]  /*22c40*/  IMAD R8, R3.reuse, c[0x0][0x3e4], R8 ;  /* 0x0000f90003087a24 */ /* 0x040fe200078e0208 */
[----:B------:R1:W1:Y:S01]  /*22c50*/  LDS.128 R20, [R9+0x2080] ;  /* 0x0020800009147984 */ /* 0x0002620000000c00 */
[----:B------:R-:W-:Y:S01]  /*22c60*/  IMAD.WIDE.U32 R2, R3, c[0x0][0x3e0], R4 ;  /* 0x0000f80003027a25 */ /* 0x000fe200078e0004 */
[----:B------:R-:W-:Y:S02]  /*22c70*/  SHF.R.S32.HI R4, RZ, 0x1f, R6 ;  /* 0x0000001fff047819 */ /* 0x000fe40000011406 */
[----:B------:R1:W1:Y:S02]  /*22c80*/  LDS.128 R32, [R9+0x2880] ;  /* 0x0028800009207984 */ /* 0x0002640000000c00 */
[----:B------:R-:W-:Y:S01]  /*22c90*/  IADD3 R3, R3, R8, RZ ;  /* 0x0000000803037210 */ /* 0x000fe20007ffe0ff */
[----:B------:R-:W-:Y:S01]  /*22ca0*/  IMAD R4, R4, c[0x0][0x3d8], RZ ;  /* 0x0000f60004047a24 */ /* 0x000fe200078e02ff */
[----:B------:R1:W1:Y:S03]  /*22cb0*/  LDS.128 R44, [R9+0x3080] ;  /* 0x00308000092c7984 */ /* 0x0002660000000c00 */
[C---:B------:R-:W-:Y:S01]  /*22cc0*/  IMAD.WIDE.U32 R2, R6.reuse, c[0x0][0x3d8], R2 ;  /* 0x0000f60006027a25 */ /* 0x040fe200078e0002 */
[----:B------:R1:W1:Y:S03]  /*22cd0*/  LDS.128 R56, [R9+0x3880] ;  /* 0x0038800009387984 */ /* 0x0002660000000c00 */
[----:B------:R-:W-:Y:S01]  /*22ce0*/  IMAD R6, R6, c[0x0][0x3dc], R4 ;  /* 0x0000f70006067a24 */ /* 0x000fe200078e0204 */
[----:B------:R1:W1:Y:S01]  /*22cf0*/  LDS.128 R16, [R9+0x4080] ;  /* 0x0040800009107984 */ /* 0x0002620000000c00 */
[----:B------:R-:W-:-:S02]  /*22d00*/  LEA R12, P0, R2, c[0x0][0x380], 0x1 ;  /* 0x0000e000020c7a11 */ /* 0x000fc400078008ff */
[----:B------:R-:W-:Y:S01]  /*22d10*/  IADD3 R4, R13, R77, RZ ;  /* 0x0000004d0d047210 */ /* 0x000fe20007ffe0ff */
[----:B------:R1:W1:Y:S01]  /*22d20*/  LDS.128 R28, [R9+0x4880] ;  /* 0x00488000091c7984 */ /* 0x0002620000000c00 */
[----:B------:R-:W-:-:S03]  /*22d30*/  IADD3 R3, R3, R6, RZ ;  /* 0x0000000603037210 */ /* 0x000fc60007ffe0ff */
[----:B------:R1:W1:Y:S01]  /*22d40*/  LDS.128 R40, [R9+0x5080] ;  /* 0x0050800009287984 */ /* 0x0002620000000c00 */
[----:B------:R-:W-:-:S03]  /*22d50*/  LEA.HI.X R5, R2, c[0x0][0x384], R3, 0x1, P0 ;  /* 0x0000e10002057a11 */ /* 0x000fc600000f0c03 */
[----:B------:R1:W1:Y:S01]  /*22d60*/  LDS.128 R52, [R9+0x5880] ;  /* 0x0058800009347984 */ /* 0x0002620000000c00 */
[----:B------:R-:W-:Y:S05]  /*22d70*/  BRA.DIV ~URZ, `(.L_x_1108) ;  /* 0x000061427f007947 */ /* 0x000fea000b800000 */
[----:B--23--:R2:W3:Y:S02]  /*22d80*/  SHFL.IDX PT, R6, R5, RZ, 0x1c1f ;  /* 0x001c1fff05067589 */ /* 0x00c4e400000e0000 */
.L_x_1223:
[----:B------:R-:W-:Y:S05]  /*22d90*/  BRA.DIV ~URZ, `(.L_x_1109) ;  /* 0x000061927f007947 */ /* 0x000fea000b800000 */
[----:B------:R2:W4:Y:S02]  /*22da0*/  SHFL.IDX PT, R2, R12, RZ, 0x1c1f ;  /* 0x001c1fff0c027589 */ /* 0x00052400000e0000 */
.L_x_1224:
[----:B------:R-:W-:Y:S01]  /*22db0*/  ISETP.GE.AND P0, PT, R4, R0, PT ;  /* 0x000000000400720c */ /* 0x000fe20003f06270 */
[----:B------:R-:W-:-:S12]  /*22dc0*/  BSSY B0, `(.L_x_1110) ;  /* 0x0000012000007945 */ /* 0x000fd80003800000 */
[----:B------:R-:W-:Y:S05]  /*22dd0*/  @P0 BRA `(.L_x_1111) ;  /* 0x0000010000000947 */ /* 0x000fea0003800000 */
[----:B------:R-:W5:Y:S04]  /*22de0*/  LDL.64 R64, [R1] ;  /* 0x0000000001407983 */ /* 0x000f680000100a00 */
[----:B--2---:R-:W2:Y:S04]  /*22df0*/  LDL R13, [R1+0x8] ;  /* 0x00000800010d7983 */ /* 0x004ea80000100800 */
[----:B----4-:R-:W4:Y:S04]  /*22e00*/  LDL R15, [R1+0x94] ;  /* 0x00009400010f7983 */ /* 0x010f280000100800 */
[----:B---3--:R-:W3:Y:S01]  /*22e10*/  LDL R14, [R1+0x90] ;  /* 0x00009000010e7983 */ /* 0x008ee20000100800 */
[----:B------:R-:W-:-:S13]  /*22e20*/  ISETP.GE.AND P1, PT, R252, c[0x0][0x3c8], PT ;  /* 0x0000f200fc007a0c */ /* 0x000fda0003f26270 */
[----:B------:R-:W-:Y:S02]  /*22e30*/  @!P1 LEA R8, P4, R252, R2, 0x1 ;  /* 0x00000002fc089211 */ /* 0x000fe400078808ff */
[----:B-----5:R-:W-:Y:S02]  /*22e40*/  ISETP.GE.AND P2, PT, R64, c[0x0][0x3c8], PT ;  /* 0x0000f20040007a0c */ /* 0x020fe40003f46270 */
[----:B--2---:R-:W-:Y:S02]  /*22e50*/  ISETP.GE.AND P0, PT, R13, c[0x0][0x3c8], PT ;  /* 0x0000f2000d007a0c */ /* 0x004fe40003f06270 */
[----:B-1--4-:R-:W-:-:S09]  /*22e60*/  @!P1 LEA.HI.X R9, R252, R6, R15, 0x1, P4 ;  /* 0x00000006fc099211 */ /* 0x012fd200020f0c0f */
[CC--:B------:R-:W-:Y:S02]  /*22e70*/  @!P2 LEA R10, P5, R64.reuse, R2.reuse, 0x1 ;  /* 0x00000002400aa211 */ /* 0x0c0fe400078a08ff */
[C---:B------:R-:W-:Y:S02]  /*22e80*/  @!P0 LEA R2, P3, R13.reuse, R2, 0x1 ;  /* 0x000000020d028211 */ /* 0x040fe400078608ff */
[-C--:B------:R-:W-:Y:S02]  /*22e90*/  @!P2 LEA.HI.X R11, R64, R6.reuse, R65, 0x1, P5 ;  /* 0x00000006400ba211 */ /* 0x080fe400028f0c41 */
[----:B---3--:R-:W-:-:S03]  /*22ea0*/  @!P0 LEA.HI.X R3, R13, R6, R14, 0x1, P3 ;  /* 0x000000060d038211 */ /* 0x008fc600018f0c0e */
[----:B------:R1:W-:Y:S04]  /*22eb0*/  @!P2 ST.E.128 [R10.64], R24 ;  /* 0x000000180a00a985 */ /* 0x0003e8000c101d08 */
[----:B------:R1:W-:Y:S04]  /*22ec0*/  @!P1 ST.E.128 [R8.64], R20 ;  /* 0x0000001408009985 */ /* 0x0003e8000c101d08 */
[----:B------:R1:W-:Y:S02]  /*22ed0*/  @!P0 ST.E.128 [R2.64], R16 ;  /* 0x0000001002008985 */ /* 0x0003e4000c101d08 */
.L_x_1111:
[----:B------:R-:W-:Y:S05]  /*22ee0*/  BSYNC B0 ;  /* 0x0000000000007941 */ /* 0x000fea0003800000 */
.L_x_1110:
[----:B------:R-:W-:Y:S05]  /*22ef0*/  BRA.DIV ~URZ, `(.L_x_1112) ;  /* 0x000060a27f007947 */ /* 0x000fea000b800000 */
[----:B---3--:R3:W2:Y:S04]  /*22f00*/  SHFL.IDX PT, R6, R5, 0x1, 0x1c1f ;  /* 0x003c1f0005067f89 */ /* 0x0086a800000e0000 */
[----:B-1--4-:R3:W1:Y:S02]  /*22f10*/  SHFL.IDX PT, R2, R12, 0x1, 0x1c1f ;  /* 0x003c1f000c027f89 */ /* 0x01266400000e0000 */
.L_x_1225:
[----:B------:R-:W-:Y:S01]  /*22f20*/  IADD3 R3, R4, 0x20, RZ ;  /* 0x0000002004037810 */ /* 0x000fe20007ffe0ff */
[----:B------:R-:W-:Y:S03]  /*22f30*/  BSSY B0, `(.L_x_1113) ;  /* 0x0000013000007945 */ /* 0x000fe60003800000 */
[----:B------:R-:W-:-:S13]  /*22f40*/  ISETP.GE.AND P0, PT, R3, R0, PT ;  /* 0x000000000300720c */ /* 0x000fda0003f06270 */
[----:B------:R-:W-:Y:S05]  /*22f50*/  @P0 BRA `(.L_x_1114) ;  /* 0x0000010000000947 */ /* 0x000fea0003800000 */
[----:B------:R-:W4:Y:S04]  /*22f60*/  LDL.64 R16, [R1] ;  /* 0x0000000001107983 */ /* 0x000f280000100a00 */
[----:B------:R-:W5:Y:S04]  /*22f70*/  LDL R13, [R1+0x8] ;  /* 0x00000800010d7983 */ /* 0x000f680000100800 */
[----:B---3--:R-:W3:Y:S04]  /*22f80*/  LDL R15, [R1+0x94] ;  /* 0x00009400010f7983 */ /* 0x008ee80000100800 */
[----:B--2---:R-:W2:Y:S01]  /*22f90*/  LDL R14, [R1+0x90] ;  /* 0x00009000010e7983 */ /* 0x004ea20000100800 */
[----:B------:R-:W-:-:S13]  /*22fa0*/  ISETP.GE.AND P1, PT, R252, c[0x0][0x3c8], PT ;  /* 0x0000f200fc007a0c */ /* 0x000fda0003f26270 */
[----:B-1----:R-:W-:Y:S02]  /*22fb0*/  @!P1 LEA R8, P4, R252, R2, 0x1 ;  /* 0x00000002fc089211 */ /* 0x002fe400078808ff */
[----:B----4-:R-:W-:Y:S02]  /*22fc0*/  ISETP.GE.AND P2, PT, R16, c[0x0][0x3c8], PT ;  /* 0x0000f20010007a0c */ /* 0x010fe40003f46270 */
[----:B-----5:R-:W-:Y:S02]  /*22fd0*/  ISETP.GE.AND P0, PT, R13, c[0x0][0x3c8], PT ;  /* 0x0000f2000d007a0c */ /* 0x020fe40003f06270 */
[----:B---3--:R-:W-:-:S09]  /*22fe0*/  @!P1 LEA.HI.X R9, R252, R6, R15, 0x1, P4 ;  /* 0x00000006fc099211 */ /* 0x008fd200020f0c0f */
[CC--:B------:R-:W-:Y:S02]  /*22ff0*/  @!P2 LEA R10, P5, R16.reuse, R2.reuse, 0x1 ;  /* 0x00000002100aa211 */ /* 0x0c0fe400078a08ff */
[C---:B------:R-:W-:Y:S02]  /*23000*/  @!P0 LEA R2, P3, R13.reuse, R2, 0x1 ;  /* 0x000000020d028211 */ /* 0x040fe400078608ff */
[-C--:B------:R-:W-:Y:S02]  /*23010*/  @!P2 LEA.HI.X R11, R16, R6.reuse, R17, 0x1, P5 ;  /* 0x00000006100ba211 */ /* 0x080fe400028f0c11 */
[----:B--2---:R-:W-:-:S03]  /*23020*/  @!P0 LEA.HI.X R3, R13, R6, R14, 0x1, P3 ;  /* 0x000000060d038211 */ /* 0x004fc600018f0c0e */
[----:B------:R1:W-:Y:S04]  /*23030*/  @!P2 ST.E.128 [R10.64], R36 ;  /* 0x000000240a00a985 */ /* 0x0003e8000c101d08 */
[----:B------:R1:W-:Y:S04]  /*23040*/  @!P1 ST.E.128 [R8.64], R32 ;  /* 0x0000002008009985 */ /* 0x0003e8000c101d08 */
[----:B------:R1:W-:Y:S02]  /*23050*/  @!P0 ST.E.128 [R2.64], R28 ;  /* 0x0000001c02008985 */ /* 0x0003e4000c101d08 */
.L_x_1114:
[----:B------:R-:W-:Y:S05]  /*23060*/  BSYNC B0 ;  /* 0x0000000000007941 */ /* 0x000fea0003800000 */
.L_x_1113:
[----:B------:R-:W-:Y:S05]  /*23070*/  BRA.DIV ~URZ, `(.L_x_1115) ;  /* 0x00005ff27f007947 */ /* 0x000fea000b800000 */
[----:B--2---:R2:W4:Y:S02]  /*23080*/  SHFL.IDX PT, R6, R5, 0x2, 0x1c1f ;  /* 0x005c1f0005067f89 */ /* 0x00452400000e0000 */
.L_x_1226:
[----:B------:R-:W-:Y:S05]  /*23090*/  BRA.DIV ~URZ, `(.L_x_1116) ;  /* 0x000060427f007947 */ /* 0x000fea000b800000 */
[----:B-1----:R1:W2:Y:S02]  /*230a0*/  SHFL.IDX PT, R2, R12, 0x2, 0x1c1f ;  /* 0x005c1f000c027f89 */ /* 0x0022a400000e0000 */
.L_x_1227:
[----:B------:R-:W-:Y:S01]  /*230b0*/  IADD3 R3, R4, 0x40, RZ ;  /* 0x0000004004037810 */ /* 0x000fe20007ffe0ff */
[----:B------:R-:W-:Y:S03]  /*230c0*/  BSSY B0, `(.L_x_1117) ;  /* 0x0000013000007945 */ /* 0x000fe60003800000 */
[----:B------:R-:W-:-:S13]  /*230d0*/  ISETP.GE.AND P0, PT, R3, R0, PT ;  /* 0x000000000300720c */ /* 0x000fda0003f06270 */
[----:B------:R-:W-:Y:S05]  /*230e0*/  @P0 BRA `(.L_x_1118) ;  /* 0x0000010000000947 */ /* 0x000fea0003800000 */
[----:B------:R-:W5:Y:S04]  /*230f0*/  LDL.64 R16, [R1] ;  /* 0x0000000001107983 */ /* 0x000f680000100a00 */
[----:B---3--:R-:W3:Y:S04]  /*23100*/  LDL R13, [R1+0x8] ;  /* 0x00000800010d7983 */ /* 0x008ee80000100800 */
[----:B----4-:R-:W4:Y:S04]  /*23110*/  LDL R15, [R1+0x94] ;  /* 0x00009400010f7983 */ /* 0x010f280000100800 */
[----:B--2---:R-:W2:Y:S01]  /*23120*/  LDL R14, [R1+0x90] ;  /* 0x00009000010e7983 */ /* 0x004ea20000100800 */
[----:B------:R-:W-:-:S13]  /*23130*/  ISETP.GE.AND P1, PT, R252, c[0x0][0x3c8], PT ;  /* 0x0000f200fc007a0c */ /* 0x000fda0003f26270 */
[----:B------:R-:W-:Y:S02]  /*23140*/  @!P1 LEA R8, P4, R252, R2, 0x1 ;  /* 0x00000002fc089211 */ /* 0x000fe400078808ff */
[----:B-----5:R-:W-:Y:S02]  /*23150*/  ISETP.GE.AND P2, PT, R16, c[0x0][0x3c8], PT ;  /* 0x0000f20010007a0c */ /* 0x020fe40003f46270 */
[----:B---3--:R-:W-:Y:S02]  /*23160*/  ISETP.GE.AND P0, PT, R13, c[0x0][0x3c8], PT ;  /* 0x0000f2000d007a0c */ /* 0x008fe40003f06270 */
[----:B----4-:R-:W-:-:S09]  /*23170*/  @!P1 LEA.HI.X R9, R252, R6, R15, 0x1, P4 ;  /* 0x00000006fc099211 */ /* 0x010fd200020f0c0f */
[CC--:B------:R-:W-:Y:S02]  /*23180*/  @!P2 LEA R10, P5, R16.reuse, R2.reuse, 0x1 ;  /* 0x00000002100aa211 */ /* 0x0c0fe400078a08ff */
[C---:B------:R-:W-:Y:S02]  /*23190*/  @!P0 LEA R2, P3, R13.reuse, R2, 0x1 ;  /* 0x000000020d028211 */ /* 0x040fe400078608ff */
[-C--:B------:R-:W-:Y:S02]  /*231a0*/  @!P2 LEA.HI.X R11, R16, R6.reuse, R17, 0x1, P5 ;  /* 0x00000006100ba211 */ /* 0x080fe400028f0c11 */
[----:B--2---:R-:W-:-:S03]  /*231b0*/  @!P0 LEA.HI.X R3, R13, R6, R14, 0x1, P3 ;  /* 0x000000060d038211 */ /* 0x004fc600018f0c0e */
[----:B------:R2:W-:Y:S04]  /*231c0*/  @!P2 ST.E.128 [R10.64], R48 ;  /* 0x000000300a00a985 */ /* 0x0005e8000c101d08 */
[----:B------:R2:W-:Y:S04]  /*231d0*/  @!P1 ST.E.128 [R8.64], R44 ;  /* 0x0000002c08009985 */ /* 0x0005e8000c101d08 */
[----:B------:R2:W-:Y:S02]  /*231e0*/  @!P0 ST.E.128 [R2.64], R40 ;  /* 0x0000002802008985 */ /* 0x0005e4000c101d08 */
.L_x_1118:
[----:B------:R-:W-:Y:S05]  /*231f0*/  BSYNC B0 ;  /* 0x0000000000007941 */ /* 0x000fea0003800000 */
.L_x_1117:
[----:B------:R-:W-:Y:S05]  /*23200*/  BRA.DIV ~URZ, `(.L_x_1119) ;  /* 0x00005f427f007947 */ /* 0x000fea000b800000 */
[----:B--23--:R-:W2:Y:S04]  /*23210*/  SHFL.IDX PT, R5, R5, 0x3, 0x1c1f ;  /* 0x007c1f0005057f89 */ /* 0x00cea800000e0000 */
[----:B------:R3:W1:Y:S02]  /*23220*/  SHFL.IDX PT, R2, R12, 0x3, 0x1c1f ;  /* 0x007c1f000c027f89 */ /* 0x00066400000e0000 */
.L_x_1228:
[----:B------:R-:W-:-:S04]  /*23230*/  IADD3 R3, R4, 0x60, RZ ;  /* 0x0000006004037810 */ /* 0x000fc80007ffe0ff */
[----:B------:R-:W-:-:S13]  /*23240*/  ISETP.GE.AND P0, PT, R3, R0, PT ;  /* 0x000000000300720c */ /* 0x000fda0003f06270 */
[----:B------:R-:W-:Y:S05]  /*23250*/  @P0 BRA `(.L_x_1120) ;  /* 0x0000272000000947 */ /* 0x000fea0003800000 */
[----:B------:R-:W5:Y:S04]  /*23260*/  LDL.64 R14, [R1] ;  /* 0x00000000010e7983 */ /* 0x000f680000100a00 */
[----:B-1-3--:R-:W3:Y:S04]  /*23270*/  LDL R12, [R1+0x94] ;  /* 0x00009400010c7983 */ /* 0x00aee80000100800 */
[----:B----4-:R-:W4:Y:S01]  /*23280*/  LDL R6, [R1+0x8] ;  /* 0x0000080001067983 */ /* 0x010f220000100800 */
[----:B------:R-:W-:-:S13]  /*23290*/  ISETP.GE.AND P0, PT, R252, c[0x0][0x3c8], PT ;  /* 0x0000f200fc007a0c */ /* 0x000fda0003f06270 */
[----:B------:R-:W-:Y:S02]  /*232a0*/  @!P0 LEA R8, P2, R252, R2, 0x1 ;  /* 0x00000002fc088211 */ /* 0x000fe400078408ff */
[----:B-----5:R-:W-:Y:S02]  /*232b0*/  ISETP.GE.AND P1, PT, R14, c[0x0][0x3c8], PT ;  /* 0x0000f2000e007a0c */ /* 0x020fe40003f26270 */
[----:B--23--:R-:W-:-:S11]  /*232c0*/  @!P0 LEA.HI.X R9, R252, R5, R12, 0x1, P2 ;  /* 0x00000005fc098211 */ /* 0x00cfd600010f0c0c */
[----:B------:R-:W-:-:S04]  /*232d0*/  @!P1 LEA R10, P3, R14, R2, 0x1 ;  /* 0x000000020e0a9211 */ /* 0x000fc800078608ff */
[----:B------:R-:W-:-:S05]  /*232e0*/  @!P1 LEA.HI.X R11, R14, R5, R15, 0x1, P3 ;  /* 0x000000050e0b9211 */ /* 0x000fca00018f0c0f */
[----:B------:R1:W-:Y:S04]  /*232f0*/  @!P1 ST.E.128 [R10.64], R60 ;  /* 0x0000003c0a009985 */ /* 0x0003e8000c101d08 */
[----:B------:R1:W-:Y:S01]  /*23300*/  @!P0 ST.E.128 [R8.64], R56 ;  /* 0x0000003808008985 */ /* 0x0003e2000c101d08 */
[----:B----4-:R-:W-:-:S13]  /*23310*/  ISETP.GE.AND P0, PT, R6, c[0x0][0x3c8], PT ;  /* 0x0000f20006007a0c */ /* 0x010fda0003f06270 */
[----:B------:R-:W-:Y:S05]  /*23320*/  @P0 BRA `(.L_x_1120) ;  /* 0x0000265000000947 */ /* 0x000fea0003800000 */
[----:B------:R-:W2:Y:S01]  /*23330*/  LDL R12, [R1+0x90] ;  /* 0x00009000010c7983 */ /* 0x000ea20000100800 */
[----:B------:R-:W-:-:S04]  /*23340*/  LEA R2, P0, R6, R2, 0x1 ;  /* 0x0000000206027211 */ /* 0x000fc800078008ff */
[----:B--2---:R-:W-:-:S05]  /*23350*/  LEA.HI.X R3, R6, R5, R12, 0x1, P0 ;  /* 0x0000000506037211 */ /* 0x004fca00000f0c0c */
[----:B------:R2:W-:Y:S01]  /*23360*/  ST.E.128 [R2.64], R52 ;  /* 0x0000003402007985 */ /* 0x0005e2000c101d08 */
[----:B------:R-:W-:Y:S05]  /*23370*/  BRA `(.L_x_1120) ;  /* 0x0000260000007947 */ /* 0x000fea0003800000 */
.L_x_1107:
[----:B-1----:R-:W2:Y:S01]  /*23380*/  LDL.LU R10, [R1+0xa8] ;  /* 0x0000a800010a7983 */ /* 0x002ea20000300800 */
[----:B------:R-:W-:Y:S01]  /*23390*/  IMAD R16, R16, c[0x0][0x408], RZ ;  /* 0x0001020010107a24 */ /* 0x000fe200078e02ff */
[----:B------:R-:W-:Y:S01]  /*233a0*/  SHF.R.S32.HI R0, RZ, 0x1f, R2 ;  /* 0x0000001fff007819 */ /* 0x000fe20000011402 */
[----:B------:R-:W-:-:S04]  /*233b0*/  IMAD.WIDE.U32 R8, R3, c[0x0][0x408], RZ ;  /* 0x0001020003087a25 */ /* 0x000fc800078e00ff */
[----:B------:R-:W-:Y:S02]  /*233c0*/  IMAD R3, R3, c[0x0][0x40c], R16 ;  /* 0x0001030003037a24 */ /* 0x000fe400078e0210 */
[----:B------:R-:W-:Y:S02]  /*233d0*/  IMAD R0, R0, c[0x0][0x440], RZ ;  /* 0x0001100000007a24 */ /* 0x000fe400078e02ff */
[----:B------:R-:W-:Y:S01]  /*233e0*/  @P5 IMAD.HI.U32 R6, R4, c[0x0][0x4ec], RZ ;  /* 0x00013b0004065a27 */ /* 0x000fe200078e00ff */
[----:B------:R-:W-:-:S05]  /*233f0*/  IADD3 R9, R9, R3, RZ ;  /* 0x0000000309097210 */ /* 0x000fca0007ffe0ff */
[----:B------:R-:W-:-:S04]  /*23400*/  IMAD.WIDE.U32 R8, R5, c[0x0][0x438], R8 ;  /* 0x00010e0005087a25 */ /* 0x000fc800078e0008 */
        /* <DEDUP_REMOVED lines=24> */
.L_x_1229:
[----:B------:R-:W-:Y:S05]  /*23590*/  BRA.DIV ~URZ, `(.L_x_1122) ;  /* 0x00005cf27f007947 */ /* 0x000fea000b800000 */
[----:B------:R3:W4:Y:S02]  /*235a0*/  SHFL.IDX PT, R0, R6, RZ, 0x1c1f ;  /* 0x001c1fff06007589 */ /* 0x00072400000e0000 */
.L_x_1230:
        /* <DEDUP_REMOVED lines=13> */
[----:B------:R-:W-:Y:S01]  /*23680*/  IADD3 R11, R251, 0x18, RZ ;  /* 0x00000018fb0b7810 */ /* 0x000fe20007ffe0ff */
        /* <DEDUP_REMOVED lines=14> */
[C---:B----4-:R-:W-:Y:S01]  /*23770*/  @!P3 LEA R8, P0, R11.reuse, R0, 0x2 ;  /* 0x000000000b08b211 */ /* 0x050fe200078010ff */
        /* <DEDUP_REMOVED lines=55> */
.L_x_1124:
[----:B------:R-:W-:Y:S05]  /*23af0*/  BSYNC B0 ;  /* 0x0000000000007941 */ /* 0x000fea0003800000 */
.L_x_1123:
[----:B------:R-:W-:Y:S05]  /*23b00*/  BRA.DIV ~URZ, `(.L_x_1125) ;  /* 0x000057f27f007947 */ /* 0x000fea000b800000 */
[----:B--2---:R2:W1:Y:S04]  /*23b10*/  SHFL.IDX PT, R4, R5, 0x1, 0x1c1f ;  /* 0x003c1f0005047f89 */ /* 0x00446800000e0000 */
[----:B----4-:R2:W4:Y:S02]  /*23b20*/  SHFL.IDX PT, R0, R6, 0x1, 0x1c1f ;  /* 0x003c1f0006007f89 */ /* 0x01052400000e0000 */
.L_x_1231:
        /* <DEDUP_REMOVED lines=34> */
[----:B------:R-:W-:Y:S02]  /*23d50*/  IADD3 R14, R251, 0x30, RZ ;  /* 0x00000030fb0e7810 */ /* 0x000fe40007ffe0ff */
[----:B----4-:R-:W-:Y:S01]  /*23d60*/  @!P5 LEA R8, P0, R11, R0, 0x2 ;  /* 0x000000000b08d211 */ /* 0x010fe200078010ff */
        /* <DEDUP_REMOVED lines=24> */
[C---:B------:R-:W-:Y:S01]  /*23ef0*/  IADD3 R16, R251.reuse, 0x50, RZ ;  /* 0x00000050fb107810 */ /* 0x040fe20007ffe0ff */
[----:B------:R5:W-:Y:S01]  /*23f00*/  @!P0 ST.E.64 [R8.64], R140 ;  /* 0x0000008c08008985 */ /* 0x000be2000c101b08 */
[----:B------:R-:W-:Y:S02]  /*23f10*/  IADD3 R14, R251, 0x58, RZ ;  /* 0x00000058fb0e7810 */ /* 0x000fe40007ffe0ff */
[----:B------:R-:W-:Y:S02]  /*23f20*/  ISETP.GE.AND P2, PT, R16, c[0x0][0x3c8], PT ;  /* 0x0000f20010007a0c */ /* 0x000fe40003f46270 */
[----:B-1----:R-:W-:-:S04]  /*23f30*/  @!P4 LEA R2, P1, R12, R0, 0x2 ;  /* 0x000000000c02c211 */ /* 0x002fc800078210ff */
[----:B------:R-:W-:Y:S02]  /*23f40*/  @!P4 LEA.HI.X R3, R12, R4, R13, 0x2, P1 ;  /* 0x000000040c03c211 */ /* 0x000fe400008f140d */
[----:B------:R-:W-:Y:S02]  /*23f50*/  @!P5 LEA R12, P0, R18, R0, 0x2 ;  /* 0x00000000120cd211 */ /* 0x000fe400078010ff */
[----:B------:R-:W-:Y:S01]  /*23f60*/  ISETP.GE.AND P1, PT, R14, c[0x0][0x3c8], PT ;  /* 0x0000f2000e007a0c */ /* 0x000fe20003f26270 */
[----:B------:R1:W-:Y:S01]  /*23f70*/  @!P4 ST.E.64 [R2.64], R142 ;  /* 0x0000008e0200c985 */ /* 0x0003e2000c101b08 */
[----:B------:R-:W-:Y:S02]  /*23f80*/  @!P5 LEA.HI.X R13, R18, R4, R19, 0x2, P0 ;  /* 0x00000004120dd211 */ /* 0x000fe400000f1413 */
[----:B----4-:R-:W-:-:S03]  /*23f90*/  @!P3 LEA R10, P0, R15, R0, 0x2 ;  /* 0x000000000f0ab211 */ /* 0x010fc600078010ff */
[----:B------:R4:W-:Y:S01]  /*23fa0*/  @!P5 ST.E.64 [R12.64], R158 ;  /* 0x0000009e0c00d985 */ /* 0x0009e2000c101b08 */
[----:B------:R-:W-:Y:S02]  /*23fb0*/  @!P3 LEA.HI.X R11, R15, R4, R17, 0x2, P0 ;  /* 0x000000040f0bb211 */ /* 0x000fe400000f1411 */
[C---:B------:R-:W-:Y:S02]  /*23fc0*/  IADD3 R17, R251.reuse, 0x50, RZ ;  /* 0x00000050fb117810 */ /* 0x040fe40007ffe0ff */
[C---:B-----5:R-:W-:Y:S01]  /*23fd0*/  @!P2 LEA R8, P0, R16.reuse, R0, 0x2 ;  /* 0x000000001008a211 */ /* 0x060fe200078010ff */
[----:B------:R4:W-:Y:S01]  /*23fe0*/  @!P3 ST.E.64 [R10.64], R154 ;  /* 0x0000009a0a00b985 */ /* 0x0009e2000c101b08 */
[----:B------:R-:W-:Y:S02]  /*23ff0*/  SHF.R.S32.HI R17, RZ, 0x1f, R17 ;  /* 0x0000001fff117819 */ /* 0x000fe40000011411 */
[----:B------:R-:W-:Y:S02]  /*24000*/  IADD3 R15, R251, 0x58, RZ ;  /* 0x00000058fb0f7810 */ /* 0x000fe40007ffe0ff */
[----:B------:R-:W-:-:S02]  /*24010*/  @!P2 LEA.HI.X R9, R16, R4, R17, 0x2, P0 ;  /* 0x000000041009a211 */ /* 0x000fc400000f1411 */
[----:B------:R-:W-:-:S03]  /*24020*/  SHF.R.S32.HI R15, RZ, 0x1f, R15 ;  /* 0x0000001fff0f7819 */ /* 0x000fc6000001140f */
[----:B------:R4:W-:Y:S01]  /*24030*/  @!P2 ST.E.64 [R8.64], R86 ;  /* 0x000000560800a985 */ /* 0x0009e2000c101b08 */
[----:B-1----:R-:W-:-:S04]  /*24040*/  @!P1 LEA R2, P0, R14, R0, 0x2 ;  /* 0x000000000e029211 */ /* 0x002fc800078010ff */
[----:B------:R-:W-:-:S05]  /*24050*/  @!P1 LEA.HI.X R3, R14, R4, R15, 0x2, P0 ;  /* 0x000000040e039211 */ /* 0x000fca00000f140f */
[----:B------:R4:W-:Y:S04]  /*24060*/  @!P1 ST.E.64 [R2.64], R74 ;  /* 0x0000004a02009985 */ /* 0x0009e8000c101b08 */
.L_x_1127:
[----:B------:R-:W-:Y:S05]  /*24070*/  BSYNC B0 ;  /* 0x0000000000007941 */ /* 0x000fea0003800000 */
.L_x_1126:
[----:B------:R-:W-:Y:S05]  /*24080*/  BRA.DIV ~URZ, `(.L_x_1128) ;  /* 0x000053427f007947 */ /* 0x000fea000b800000 */
[----:B-1----:R1:W2:Y:S02]  /*24090*/  SHFL.IDX PT, R4, R5, 0x2, 0x1c1f ;  /* 0x005c1f0005047f89 */ /* 0x0022a400000e0000 */
.L_x_1232:
[----:B------:R-:W-:Y:S05]  /*240a0*/  BRA.DIV ~URZ, `(.L_x_1129) ;  /* 0x000053927f007947 */ /* 0x000fea000b800000 */
[----:B----4-:R4:W1:Y:S02]  /*240b0*/  SHFL.IDX PT, R0, R6, 0x2, 0x1c1f ;  /* 0x005c1f0006007f89 */ /* 0x01086400000e0000 */
.L_x_1233:
        /* <DEDUP_REMOVED lines=9> */
[C---:B------:R-:W-:Y:S02]  /*24150*/  IADD3 R9, R251.reuse, 0x8, RZ ;  /* 0x00000008fb097810 */ /* 0x040fe40007ffe0ff */
        /* <DEDUP_REMOVED lines=23> */
[C---:B------:R-:W-:Y:S02]  /*242d0*/  IADD3 R18, R251.reuse, 0x48, RZ ;  /* 0x00000048fb127810 */ /* 0x040fe40007ffe0ff */
        /* <DEDUP_REMOVED lines=51> */
.L_x_1131:
[----:B------:R-:W-:Y:S05]  /*24610*/  BSYNC B0 ;  /* 0x0000000000007941 */ /* 0x000fea0003800000 */
.L_x_1130:
[----:B------:R-:W-:Y:S05]  /*24620*/  BRA.DIV ~URZ, `(.L_x_1132) ;  /* 0x00004e827f007947 */ /* 0x000fea000b800000 */
[----:B--2---:R2:W3:Y:S04]  /*24630*/  SHFL.IDX PT, R4, R5, 0x3, 0x1c1f ;  /* 0x007c1f0005047f89 */ /* 0x0044e800000e0000 */
[----:B-1----:R2:W1:Y:S02]  /*24640*/  SHFL.IDX PT, R0, R6, 0x3, 0x1c1f ;  /* 0x007c1f0006007f89 */ /* 0x00246400000e0000 */
.L_x_1234:
[----:B------:R-:W-:-:S13]  /*24650*/  LOP3.LUT P0, RZ, R209, 0x2, RZ, 0xc0, !PT ;  /* 0x00000002d1ff7812 */ /* 0x000fda000780c0ff */
[----:B------:R-:W-:Y:S05]  /*24660*/  @P0 BRA `(.L_x_1120) ;  /* 0x0000131000000947 */ /* 0x000fea0003800000 */
[C---:B------:R-:W-:Y:S02]  /*24670*/  ISETP.GE.AND P4, PT, R251.reuse, c[0x0][0x3c8], PT ;  /* 0x0000f200fb007a0c */ /* 0x040fe40003f86270 */
[C---:B---3--:R-:W-:Y:S02]  /*24680*/  IADD3 R10, R251.reuse, 0x8, RZ ;  /* 0x00000008fb0a7810 */ /* 0x048fe40007ffe0ff */
[----:B------:R-:W-:Y:S02]  /*24690*/  IADD3 R13, R251, 0x18, RZ ;  /* 0x00000018fb0d7810 */ /* 0x000fe40007ffe0ff */
[----:B------:R-:W-:Y:S02]  /*246a0*/  ISETP.GE.AND P3, PT, R10, c[0x0][0x3c8], PT ;  /* 0x0000f2000a007a0c */ /* 0x000fe40003f66270 */
[----:B------:R-:W-:Y:S02]  /*246b0*/  ISETP.GE.AND P1, PT, R13, c[0x0][0x3c8], PT ;  /* 0x0000f2000d007a0c */ /* 0x000fe40003f26270 */
[----:B--2-4-:R-:W-:-:S02]  /*246c0*/  IADD3 R6, R251, 0x10, RZ ;  /* 0x00000010fb067810 */ /* 0x014fc40007ffe0ff */
[----:B------:R-:W-:Y:S02]  /*246d0*/  SHF.R.S32.HI R12, RZ, 0x1f, R251 ;  /* 0x0000001fff0c7819 */ /* 0x000fe400000114fb */
[C---:B-1----:R-:W-:Y:S02]  /*246e0*/  @!P4 LEA R8, P6, R251.reuse, R0, 0x2 ;  /* 0x00000000fb08c211 */ /* 0x042fe400078c10ff */
[C---:B------:R-:W-:Y:S02]  /*246f0*/  IADD3 R11, R251.reuse, 0x8, RZ ;  /* 0x00000008fb0b7810 */ /* 0x040fe40007ffe0ff */
[----:B------:R-:W-:Y:S02]  /*24700*/  ISETP.GE.AND P2, PT, R6, c[0x0][0x3c8], PT ;  /* 0x0000f20006007a0c */ /* 0x000fe40003f46270 */
[----:B------:R-:W-:Y:S02]  /*24710*/  @!P4 LEA.HI.X R9, R251, R4, R12, 0x2, P6 ;  /* 0x00000004fb09c211 */ /* 0x000fe400030f140c */
[----:B------:R-:W-:-:S02]  /*24720*/  SHF.R.S32.HI R11, RZ, 0x1f, R11 ;  /* 0x0000001fff0b7819 */ /* 0x000fc4000001140b */
[C---:B------:R-:W-:Y:S01]  /*24730*/  @!P3 LEA R2, P5, R10.reuse, R0, 0x2 ;  /* 0x000000000a02b211 */ /* 0x040fe200078a10ff */
[----:B------:R1:W-:Y:S01]  /*24740*/  @!P4 ST.E.64 [R8.64], R52 ;  /* 0x000000340800c985 */ /* 0x0003e2000c101b08 */
[----:B------:R-:W-:Y:S02]  /*24750*/  IADD3 R5, R251, 0x20, RZ ;  /* 0x00000020fb057810 */ /* 0x000fe40007ffe0ff */
[----:B------:R-:W-:Y:S02]  /*24760*/  @!P3 LEA.HI.X R3, R10, R4, R11, 0x2, P5 ;  /* 0x000000040a03b211 */ /* 0x000fe400028f140b */
[----:B------:R-:W-:Y:S02]  /*24770*/  ISETP.GE.AND P0, PT, R5, c[0x0][0x3c8], PT ;  /* 0x0000f20005007a0c */ /* 0x000fe40003f06270 */
[----:B------:R-:W-:Y:S01]  /*24780*/  IADD3 R14, R251, 0x10, RZ ;  /* 0x00000010fb0e7810 */ /* 0x000fe20007ffe0ff */
[----:B------:R2:W-:Y:S01]  /*24790*/  @!P3 ST.E.64 [R2.64], R28 ;  /* 0x0000001c0200b985 */ /* 0x0005e2000c101b08 */
[----:B------:R-:W-:-:S02]  /*247a0*/  @!P2 LEA R10, P3, R6, R0, 0x2 ;  /* 0x00000000060aa211 */ /* 0x000fc400078610ff */
[----:B------:R-:W-:Y:S02]  /*247b0*/  SHF.R.S32.HI R14, RZ, 0x1f, R14 ;  /* 0x0000001fff0e7819 */ /* 0x000fe4000001140e */
[C---:B------:R-:W-:Y:S02]  /*247c0*/  IADD3 R15, R251.reuse, 0x28, RZ ;  /* 0x00000028fb0f7810 */ /* 0x040fe40007ffe0ff */
[----:B------:R-:W-:Y:S02]  /*247d0*/  @!P2 LEA.HI.X R11, R6, R4, R14, 0x2, P3 ;  /* 0x00000004060ba211 */ /* 0x000fe400018f140e */
[C---:B------:R-:W-:Y:S02]  /*247e0*/  IADD3 R6, R251.reuse, 0x20, RZ ;  /* 0x00000020fb067810 */ /* 0x040fe40007ffe0ff */
[----:B------:R-:W-:Y:S01]  /*247f0*/  IADD3 R14, R251, 0x18, RZ ;  /* 0x00000018fb0e7810 */ /* 0x000fe20007ffe0ff */
[----:B------:R-:W-:Y:S01]  /*24800*/  @!P2 ST.E.64 [R10.64], R64 ;  /* 0x000000400a00a985 */ /* 0x000fe2000c101b08 */
[----:B------:R-:W-:-:S02]  /*24810*/  ISETP.GE.AND P5, PT, R15, c[0x0][0x3c8], PT ;  /* 0x0000f2000f007a0c */ /* 0x000fc40003fa6270 */
[----:B------:R-:W-:Y:S02]  /*24820*/  IADD3 R12, R251, 0x30, RZ ;  /* 0x00000030fb0c7810 */ /* 0x000fe40007ffe0ff */
[----:B------:R-:W-:Y:S02]  /*24830*/  SHF.R.S32.HI R6, RZ, 0x1f, R6 ;  /* 0x0000001fff067819 */ /* 0x000fe40000011406 */
[----:B------:R-:W-:Y:S02]  /*24840*/  SHF.R.S32.HI R14, RZ, 0x1f, R14 ;  /* 0x0000001fff0e7819 */ /* 0x000fe4000001140e */
[----:B-1----:R-:W-:Y:S02]  /*24850*/  @!P1 LEA R8, P4, R13, R0, 0x2 ;  /* 0x000000000d089211 */ /* 0x002fe400078810ff */
[C---:B------:R-:W-:Y:S02]  /*24860*/  IADD3 R17, R251.reuse, 0x28, RZ ;  /* 0x00000028fb117810 */ /* 0x040fe40007ffe0ff */
[----:B------:R-:W-:-:S02]  /*24870*/  IADD3 R16, R251, 0x40, RZ ;  /* 0x00000040fb107810 */ /* 0x000fc40007ffe0ff */
[----:B------:R-:W-:Y:S02]  /*24880*/  SHF.R.S32.HI R17, RZ, 0x1f, R17 ;  /* 0x0000001fff117819 */ /* 0x000fe40000011411 */
[----:B--2---:R-:W-:Y:S02]  /*24890*/  @!P0 LEA R2, P6, R5, R0, 0x2 ;  /* 0x0000000005028211 */ /* 0x004fe400078c10ff */
[----:B------:R-:W-:-:S03]  /*248a0*/  ISETP.GE.AND P2, PT, R16, c[0x0][0x3c8], PT ;  /* 0x0000f20010007a0c */ /* 0x000fc60003f46270 */
[----:B------:R-:W-:Y:S02]  /*248b0*/  P2R R3, PR, RZ, 0x10 ;  /* 0x00000010ff037803 */ /* 0x000fe40000000000 */
[----:B------:R-:W-:Y:S02]  /*248c0*/  ISETP.GE.AND P4, PT, R12, c[0x0][0x3c8], PT ;  /* 0x0000f2000c007a0c */ /* 0x000fe40003f86270 */
[----:B------:R-:W-:Y:S02]  /*248d0*/  ISETP.NE.AND P3, PT, R3, RZ, PT ;  /* 0x000000ff0300720c */ /* 0x000fe40003f65270 */
[-C--:B------:R-:W-:Y:S02]  /*248e0*/  @!P0 LEA.HI.X R3, R5, R4.reuse, R6, 0x2, P6 ;  /* 0x0000000405038211 */ /* 0x080fe400030f1406 */
[----:B------:R-:W-:Y:S02]  /*248f0*/  @!P1 LEA.HI.X R9, R13, R4, R14, 0x2, P3 ;  /* 0x000000040d099211 */ /* 0x000fe400018f140e */
[----:B------:R-:W-:-:S02]  /*24900*/  IADD3 R6, R251, 0x38, RZ ;  /* 0x00000038fb067810 */ /* 0x000fc40007ffe0ff */
[C---:B------:R-:W-:Y:S01]  /*24910*/  IADD3 R13, R251.reuse, 0x30, RZ ;  /* 0x00000030fb0d7810 */ /* 0x040fe20007ffe0ff */
[----:B------:R1:W-:Y:S01]  /*24920*/  @!P1 ST.E.64 [R8.64], R58 ;  /* 0x0000003a08009985 */ /* 0x0003e2000c101b08 */
[----:B------:R-:W-:Y:S02]  /*24930*/  ISETP.GE.AND P3, PT, R6, c[0x0][0x3c8], PT ;  /* 0x0000f20006007a0c */ /* 0x000fe40003f66270 */
[----:B------:R-:W-:Y:S01]  /*24940*/  SHF.R.S32.HI R13, RZ, 0x1f, R13 ;  /* 0x0000001fff0d7819 */ /* 0x000fe2000001140d */
[----:B------:R2:W-:Y:S01]  /*24950*/  @!P0 ST.E.64 [R2.64], R30 ;  /* 0x0000001e02008985 */ /* 0x0005e2000c101b08 */
[C---:B------:R-:W-:Y:S02]  /*24960*/  IADD3 R14, R251.reuse, 0x48, RZ ;  /* 0x00000048fb0e7810 */ /* 0x040fe40007ffe0ff */
[----:B------:R-:W-:Y:S02]  /*24970*/  IADD3 R5, R251, 0x50, RZ ;  /* 0x00000050fb057810 */ /* 0x000fe40007ffe0ff */
[----:B------:R-:W-:-:S02]  /*24980*/  ISETP.GE.AND P1, PT, R14, c[0x0][0x3c8], PT ;  /* 0x0000f2000e007a0c */ /* 0x000fc40003f26270 */
[----:B-1----:R-:W-:-:S04]  /*24990*/  @!P5 LEA R8, P0, R15, R0, 0x2 ;  /* 0x000000000f08d211 */ /* 0x002fc800078010ff */
[----:B------:R-:W-:Y:S02]  /*249a0*/  @!P5 LEA.HI.X R9, R15, R4, R17, 0x2, P0 ;  /* 0x000000040f09d211 */ /* 0x000fe400000f1411 */
[C---:B--2---:R-:W-:Y:S02]  /*249b0*/  @!P4 LEA R2, P6, R12.reuse, R0, 0x2 ;  /* 0x000000000c02c211 */ /* 0x044fe400078c10ff */
        /* <DEDUP_REMOVED lines=35> */
.L_x_1105:
[----:B------:R-:W2:Y:S04]  /*24bf0*/  LDL.LU R8, [R1+0x84] ;  /* 0x0000840001087983 */ /* 0x000ea80000300800 */
[----:B-1----:R-:W4:Y:S01]  /*24c00*/  LDL R6, [R1+0x8c] ;  /* 0x00008c0001067983 */ /* 0x002f220000100800 */
[----:B------:R-:W-:Y:S01]  /*24c10*/  ISETP.NE.U32.AND P0, PT, RZ, c[0x0][0x508], PT ;  /* 0x00014200ff007a0c */ /* 0x000fe20003f05070 */
[----:B------:R-:W-:Y:S01]  /*24c20*/  IMAD.MOV.U32 R4, RZ, RZ, 0x4 ;  /* 0x00000004ff047424 */ /* 0x000fe200078e00ff */
[----:B------:R-:W-:Y:S01]  /*24c30*/  ISETP.NE.U32.AND P2, PT, RZ, c[0x0][0x500], PT ;  /* 0x00014000ff007a0c */ /* 0x000fe20003f45070 */
[----:B------:R-:W-:Y:S01]  /*24c40*/  IMAD.MOV.U32 R18, RZ, RZ, c[0x0][0x388] ;  /* 0x0000e200ff127624 */ /* 0x000fe200078e00ff */
[----:B------:R-:W-:Y:S01]  /*24c50*/  ISETP.NE.AND.EX P0, PT, RZ, c[0x0][0x50c], PT, P0 ;  /* 0x00014300ff007a0c */ /* 0x000fe20003f05300 */
[----:B------:R-:W-:Y:S01]  /*24c60*/  IMAD.MOV.U32 R0, RZ, RZ, RZ ;  /* 0x000000ffff007224 */ /* 0x000fe200078e00ff */
[----:B------:R-:W-:Y:S01]  /*24c70*/  ISETP.NE.AND.EX P2, PT, RZ, c[0x0][0x504], PT, P2 ;  /* 0x00014100ff007a0c */ /* 0x000fe20003f45320 */
[----:B----4-:R-:W-:-:S10]  /*24c80*/  IMAD.WIDE R2, R6, R4, c[0x0][0x500] ;  /* 0x0001400006027625 */ /* 0x010fd400078e0204 */
[----:B---3--:R-:W-:Y:S02]  /*24c90*/  @P0 IMAD.WIDE R4, R6, R4, c[0x0][0x508] ;  /* 0x0001420006040625 */ /* 0x008fe400078e0204 */
        /* <DEDUP_REMOVED lines=9> */
.L_x_1133:
        /* <DEDUP_REMOVED lines=10> */
[----:B------:R-:W2:Y:S01]  /*24dd0*/  LDL R4, [R1+0x58] ;  /* 0x0000580001047983 */ /* 0x000ea20000100800 */
[----:B------:R-:W-:Y:S01]  /*24de0*/  IMAD R2, R18, c[0x0][0x4e8], RZ ;  /* 0x00013a0012027a24 */ /* 0x000fe200078e02ff */
[----:B--2---:R-:W-:-:S04]  /*24df0*/  IADD3 R11, R4, R5, RZ ;  /* 0x00000005040b7210 */ /* 0x004fc80007ffe0ff */
        /* <DEDUP_REMOVED lines=23> */
[----:B------:R-:W-:-:S04]  /*24f70*/  IMAD.MOV R4, RZ, RZ, -R2 ;  /* 0x000000ffff047224 */ /* 0x000fc800078e0a02 */
[----:B------:R-:W-:Y:S01]  /*24f80*/  IMAD R4, R4, c[0x0][0x4e8], R11 ;  /* 0x00013a0004047a24 */ /* 0x000fe200078e020b */
[----:B------:R-:W-:Y:S02]  /*24f90*/  IADD3.X R11, R5, R13, R19, P1, P0 ;  /* 0x0000000d050b7210 */ /* 0x000fe40000fe0413 */
[----:B------:R-:W-:Y:S02]  /*24fa0*/  SHF.R.S32.HI R5, RZ, 0x1f, R2 ;  /* 0x0000001fff057819 */ /* 0x000fe40000011402 */
[----:B--2---:R-:W-:-:S05]  /*24fb0*/  SEL R6, R23, RZ, P2 ;  /* 0x000000ff17067207 */ /* 0x004fca0001000000 */
[-C--:B-----5:R-:W-:Y:S02]  /*24fc0*/  IMAD R12, R17, R6.reuse, RZ ;  /* 0x00000006110c7224 */ /* 0x0a0fe400078e02ff */
[----:B------:R-:W-:Y:S01]  /*24fd0*/  IMAD.WIDE.U32 R8, R16, R6, RZ ;  /* 0x0000000610087225 */ /* 0x000fe200078e00ff */
[----:B------:R-:W-:-:S04]  /*24fe0*/  SHF.R.S32.HI R6, RZ, 0x1f, R4 ;  /* 0x0000001fff067819 */ /* 0x000fc80000011404 */
[----:B------:R-:W-:Y:S02]  /*24ff0*/  IADD3 R9, R9, R12, RZ ;  /* 0x0000000c09097210 */ /* 0x000fe40007ffe0ff */
[----:B------:R-:W-:Y:S01]  /*25000*/  IADD3 R8, P1, P0, R2, R21, R8 ;  /* 0x0000001502087210 */ /* 0x000fe2000783e008 */
[----:B------:R-:W-:-:S03]  /*25010*/  IMAD R2, R15, R4, RZ ;  /* 0x000000040f027224 */ /* 0x000fc600078e02ff */
[----:B------:R-:W-:Y:S01]  /*25020*/  IADD3.X R9, R5, R11, R9, P1, P0 ;  /* 0x0000000b05097210 */ /* 0x000fe20000fe0409 */
[----:B------:R-:W-:Y:S02]  /*25030*/  IMAD.MOV.U32 R11, RZ, RZ, c[0x0][0x4a8] ;  /* 0x00012a00ff0b7624 */ /* 0x000fe400078e00ff */
[C---:B------:R-:W-:Y:S01]  /*25040*/  IMAD R2, R14.reuse, R6, R2 ;  /* 0x000000060e027224 */ /* 0x040fe200078e0202 */
[----:B------:R-:W-:Y:S01]  /*25050*/  MOV R6, c[0x0][0x4ac] ;  /* 0x00012b0000067a02 */ /* 0x000fe20000000f00 */
[----:B------:R-:W-:Y:S01]  /*25060*/  IMAD.WIDE.U32 R4, R14, R4, R8 ;  /* 0x000000040e047225 */ /* 0x000fe200078e0008 */
[----:B------:R-:W-:Y:S02]  /*25070*/  SEL R8, R11, c[0x0][0x450], P2 ;  /* 0x000114000b087a07 */ /* 0x000fe40001000000 */
[----:B------:R-:W-:Y:S01]  /*25080*/  SEL R6, R6, c[0x0][0x454], P2 ;  /* 0x0001150006067a07 */ /* 0x000fe20001000000 */
[----:B------:R-:W-:Y:S01]  /*25090*/  IMAD.IADD R2, R5, 0x1, R2 ;  /* 0x0000000105027824 */ /* 0x000fe200078e0202 */
[----:B------:R-:W-:-:S04]  /*250a0*/  LEA R8, P0, R4, R8, 0x2 ;  /* 0x0000000804087211 */ /* 0x000fc800078010ff */
[----:B------:R-:W-:Y:S02]  /*250b0*/  LEA.HI.X R9, R4, R6, R2, 0x2, P0 ;  /* 0x0000000604097211 */ /* 0x000fe400000f1402 */
[----:B------:R-:W-:-:S05]  /*250c0*/  MOV R2, 0xff800000 ;  /* 0xff80000000027802 */ /* 0x000fca0000000f00 */
[----:B------:R1:W-:Y:S02]  /*250d0*/  STG.E [R8.64], R2 ;  /* 0x0000000208007986 */ /* 0x0003e4000c101908 */
.L_x_1135:
[----:B------:R-:W-:Y:S05]  /*250e0*/  BSYNC B0 ;  /* 0x0000000000007941 */ /* 0x000fea0003800000 */
.L_x_1134:
[----:B------:R-:W-:-:S13]  /*250f0*/  ISETP.GT.AND P0, PT, R20, 0x1, PT ;  /* 0x000000011400780c */ /* 0x000fda0003f04270 */
[----:B------:R-:W-:Y:S05]  /*25100*/  @P0 BRA `(.L_x_1120) ;  /* 0x0000087000000947 */ /* 0x000fea0003800000 */
[----:B-1----:R-:W2:Y:S04]  /*25110*/  LDL.LU R2, [R1+0x58] ;  /* 0x0000580001027983 */ /* 0x002ea80000300800 */
[----:B------:R-:W3:Y:S01]  /*25120*/  LDL R6, [R1+0x28] ;  /* 0x0000280001067983 */ /* 0x000ee20000100800 */
[----:B------:R-:W-:-:S03]  /*25130*/  MOV R4, c[0x0][0x4e8] ;  /* 0x00013a0000047a02 */ /* 0x000fc60000000f00 */
[----:B------:R-:W1:Y:S01]  /*25140*/  S2R R12, SR_TID.X ;  /* 0x00000000000c7919 */ /* 0x000e620000002100 */
[----:B------:R-:W-:Y:S01]  /*25150*/  ISETP.NE.AND P0, PT, R4, 0x1, PT ;  /* 0x000000010400780c */ /* 0x000fe20003f05270 */
[----:B------:R-:W-:Y:S01]  /*25160*/  IMAD.WIDE.U32 R4, R0, c[0x0][0x3a0], RZ ;  /* 0x0000e80000047a25 */ /* 0x000fe200078e00ff */
[----:B-1----:R-:W-:-:S04]  /*25170*/  SHF.R.S32.HI R9, RZ, 0x1f, R12 ;  /* 0x0000001fff097819 */ /* 0x002fc8000001140c */
[----:B------:R-:W-:-:S04]  /*25180*/  LEA.HI R9, R9, R12, RZ, 0x2 ;  /* 0x0000000c09097211 */ /* 0x000fc800078f10ff */
[----:B------:R-:W-:Y:S02]  /*25190*/  SHF.R.S32.HI R9, RZ, 0x2, R9 ;  /* 0x00000002ff097819 */ /* 0x000fe40000011409 */
[----:B--2---:R-:W-:Y:S01]  /*251a0*/  MOV R11, R2 ;  /* 0x00000002000b7202 */ /* 0x004fe20000000f00 */
[----:B------:R-:W-:-:S03]  /*251b0*/  IMAD R2, R19, c[0x0][0x3a0], RZ ;  /* 0x0000e80013027a24 */ /* 0x000fc600078e02ff */
[-C--:B---3--:R-:W-:Y:S01]  /*251c0*/  IADD3 R6, R6, R11.reuse, RZ ;  /* 0x0000000b06067210 */ /* 0x088fe20007ffe0ff */
[----:B------:R-:W-:Y:S01]  /*251d0*/  IMAD R0, R0, c[0x0][0x3a4], R2 ;  /* 0x0000e90000007a24 */ /* 0x000fe200078e0202 */
[----:B------:R-:W-:Y:S01]  /*251e0*/  IADD3 R12, R9, R11, RZ ;  /* 0x0000000b090c7210 */ /* 0x000fe20007ffe0ff */
[----:B------:R-:W-:Y:S02]  /*251f0*/  IMAD R2, R22, c[0x0][0x3f0], RZ ;  /* 0x0000fc0016027a24 */ /* 0x000fe400078e02ff */
[----:B------:R-:W-:Y:S01]  /*25200*/  @P0 IMAD.HI.U32 R8, R6, c[0x0][0x4ec], RZ ;  /* 0x00013b0006080a27 */ /* 0x000fe200078e00ff */
[----:B------:R-:W-:-:S03]  /*25210*/  IADD3 R5, R5, R0, RZ ;  /* 0x0000000005057210 */ /* 0x000fc60007ffe0ff */
[----:B------:R-:W-:Y:S01]  /*25220*/  IMAD.MOV.U32 R0, RZ, RZ, R6 ;  /* 0x000000ffff007224 */ /* 0x000fe200078e0006 */
[----:B------:R-:W-:Y:S01]  /*25230*/  @P0 SHF.R.U32.HI R0, RZ, c[0x0][0x4f0], R8 ;  /* 0x00013c00ff000a19 */ /* 0x000fe20000011608 */
[----:B------:R-:W-:-:S04]  /*25240*/  IMAD.WIDE.U32 R4, R3, c[0x0][0x3e8], R4 ;  /* 0x0000fa0003047a25 */ /* 0x000fc800078e0004 */
[----:B------:R-:W-:Y:S01]  /*25250*/  IMAD R8, R10, c[0x0][0x3f4], R2 ;  /* 0x0000fd000a087a24 */ /* 0x000fe200078e0202 */
[----:B------:R-:W-:Y:S01]  /*25260*/  MOV R2, R4 ;  /* 0x0000000400027202 */ /* 0x000fe20000000f00 */
[----:B------:R-:W-:Y:S01]  /*25270*/  IMAD R3, R3, c[0x0][0x3ec], R5 ;  /* 0x0000fb0003037a24 */ /* 0x000fe200078e0205 */
[----:B------:R-:W-:Y:S02]  /*25280*/  SHF.R.S32.HI R5, RZ, 0x1f, R0 ;  /* 0x0000001fff057819 */ /* 0x000fe40000011400 */
[----:B------:R-:W-:Y:S01]  /*25290*/  IADD3 R4, -R0, RZ, RZ ;  /* 0x000000ff00047210 */ /* 0x000fe20007ffe1ff */
[----:B------:R-:W-:-:S04]  /*252a0*/  IMAD.WIDE.U32 R2, R10, c[0x0][0x3f0], R2 ;  /* 0x0000fc000a027a25 */ /* 0x000fc800078e0002 */
[----:B------:R-:W-:Y:S02]  /*252b0*/  IMAD R5, R5, c[0x0][0x3e0], RZ ;  /* 0x0000f80005057a24 */ /* 0x000fe400078e02ff */
[----:B------:R-:W-:Y:S02]  /*252c0*/  IMAD.IADD R3, R3, 0x1, R8 ;  /* 0x0000000103037824 */ /* 0x000fe400078e0208 */
        /* <DEDUP_REMOVED lines=13> */
.L_x_1235:
[----:B------:R-:W-:Y:S05]  /*253a0*/  BRA.DIV ~URZ, `(.L_x_1137) ;  /* 0x000042427f007947 */ /* 0x000fea000b800000 */
[----:B------:R3:W4:Y:S02]  /*253b0*/  SHFL.IDX PT, R0, R13, RZ, 0x1c1f ;  /* 0x001c1fff0d007589 */ /* 0x00072400000e0000 */
.L_x_1236:
[----:B------:R-:W-:Y:S01]  /*253c0*/  IMAD R6, R18, c[0x0][0x4e8], RZ ;  /* 0x00013a0012067a24 */ /* 0x000fe200078e02ff */
[----:B------:R-:W-:Y:S04]  /*253d0*/  BSSY B0, `(.L_x_1138) ;  /* 0x0000013000007945 */ /* 0x000fe80003800000 */
        /* <DEDUP_REMOVED lines=11> */
[-C--:B------:R-:W-:Y:S02]  /*25490*/  @!P2 LEA R10, P5, R20, R0.reuse, 0x1 ;  /* 0x00000000140aa211 */ /* 0x080fe400078a08ff */
[----:B------:R-:W-:Y:S02]  /*254a0*/  @!P0 LEA R2, P3, R14, R0, 0x1 ;  /* 0x000000000e028211 */ /* 0x000fe400078608ff */
[-C--:B------:R-:W-:Y:S02]  /*254b0*/  @!P2 LEA.HI.X R11, R20, R4.reuse, R21, 0x1, P5 ;  /* 0x00000004140ba211 */ /* 0x080fe400028f0c15 */
[----:B--2---:R-:W-:-:S03]  /*254c0*/  @!P0 LEA.HI.X R3, R14, R4, R15, 0x1, P3 ;  /* 0x000000040e038211 */ /* 0x004fc600018f0c0f */
[----:B------:R2:W-:Y:S04]  /*254d0*/  @!P2 ST.E.128 [R10.64], RZ ;  /* 0x000000ff0a00a985 */ /* 0x0005e8000c101d08 */
[----:B------:R2:W-:Y:S04]  /*254e0*/  @!P1 ST.E.128 [R8.64], RZ ;  /* 0x000000ff08009985 */ /* 0x0005e8000c101d08 */
[----:B------:R2:W-:Y:S02]  /*254f0*/  @!P0 ST.E.128 [R2.64], RZ ;  /* 0x000000ff02008985 */ /* 0x0005e4000c101d08 */
.L_x_1139:
[----:B------:R-:W-:Y:S05]  /*25500*/  BSYNC B0 ;  /* 0x0000000000007941 */ /* 0x000fea0003800000 */
.L_x_1138:
[----:B------:R-:W-:Y:S05]  /*25510*/  BRA.DIV ~URZ, `(.L_x_1140) ;  /* 0x000041427f007947 */ /* 0x000fea000b800000 */
[----:B--2---:R2:W1:Y:S04]  /*25520*/  SHFL.IDX PT, R4, R5, 0x1, 0x1c1f ;  /* 0x003c1f0005047f89 */ /* 0x00446800000e0000 */
[----:B----4-:R2:W4:Y:S02]  /*25530*/  SHFL.IDX PT, R0, R13, 0x1, 0x1c1f ;  /* 0x003c1f000d007f89 */ /* 0x01052400000e0000 */
.L_x_1237:
[----:B------:R-:W-:Y:S01]  /*25540*/  IADD3 R2, R12, 0x20, RZ ;  /* 0x000000200c027810 */ /* 0x000fe20007ffe0ff */
[----:B------:R-:W-:Y:S03]  /*25550*/  BSSY B0, `(.L_x_1141) ;  /* 0x0000013000007945 */ /* 0x000fe60003800000 */
[----:B------:R-:W-:-:S13]  /*25560*/  ISETP.GE.AND P0, PT, R2, R6, PT ;  /* 0x000000060200720c */ /* 0x000fda0003f06270 */
[----:B------:R-:W-:Y:S05]  /*25570*/  @P0 BRA `(.L_x_1142) ;  /* 0x0000010000000947 */ /* 0x000fea0003800000 */
[----:B------:R-:W5:Y:S04]  /*25580*/  LDL.64 R18, [R1] ;  /* 0x0000000001127983 */ /* 0x000f680000100a00 */
[----:B--2---:R-:W2:Y:S04]  /*25590*/  LDL R14, [R1+0x8] ;  /* 0x00000800010e7983 */ /* 0x004ea80000100800 */
[----:B---3--:R-:W3:Y:S04]  /*255a0*/  LDL R16, [R1+0x94] ;  /* 0x0000940001107983 */ /* 0x008ee80000100800 */
[----:B----4-:R-:W4:Y:S01]  /*255b0*/  LDL R15, [R1+0x90] ;  /* 0x00009000010f7983 */ /* 0x010f220000100800 */
[----:B------:R-:W-:-:S13]  /*255c0*/  ISETP.GE.AND P1, PT, R252, c[0x0][0x3c8], PT ;  /* 0x0000f200fc007a0c */ /* 0x000fda0003f26270 */
[----:B------:R-:W-:Y:S02]  /*255d0*/  @!P1 LEA R8, P4, R252, R0, 0x1 ;  /* 0x00000000fc089211 */ /* 0x000fe400078808ff */
[----:B-----5:R-:W-:Y:S02]  /*255e0*/  ISETP.GE.AND P2, PT, R18, c[0x0][0x3c8], PT ;  /* 0x0000f20012007a0c */ /* 0x020fe40003f46270 */
[----:B--2---:R-:W-:Y:S02]  /*255f0*/  ISETP.GE.AND P0, PT, R14, c[0x0][0x3c8], PT ;  /* 0x0000f2000e007a0c */ /* 0x004fe40003f06270 */
[----:B-1-3--:R-:W-:-:S09]  /*25600*/  @!P1 LEA.HI.X R9, R252, R4, R16, 0x1, P4 ;  /* 0x00000004fc099211 */ /* 0x00afd200020f0c10 */
[-C--:B------:R-:W-:Y:S02]  /*25610*/  @!P2 LEA R10, P5, R18, R0.reuse, 0x1 ;  /* 0x00000000120aa211 */ /* 0x080fe400078a08ff */
[----:B------:R-:W-:Y:S02]  /*25620*/  @!P0 LEA R2, P3, R14, R0, 0x1 ;  /* 0x000000000e028211 */ /* 0x000fe400078608ff */
[-C--:B------:R-:W-:Y:S02]  /*25630*/  @!P2 LEA.HI.X R11, R18, R4.reuse, R19, 0x1, P5 ;  /* 0x00000004120ba211 */ /* 0x080fe400028f0c13 */
[----:B----4-:R-:W-:-:S03]  /*25640*/  @!P0 LEA.HI.X R3, R14, R4, R15, 0x1, P3 ;  /* 0x000000040e038211 */ /* 0x010fc600018f0c0f */
[----:B------:R1:W-:Y:S04]  /*25650*/  @!P2 ST.E.128 [R10.64], RZ ;  /* 0x000000ff0a00a985 */ /* 0x0003e8000c101d08 */
[----:B------:R1:W-:Y:S04]  /*25660*/  @!P1 ST.E.128 [R8.64], RZ ;  /* 0x000000ff08009985 */ /* 0x0003e8000c101d08 */
[----:B------:R1:W-:Y:S02]  /*25670*/  @!P0 ST.E.128 [R2.64], RZ ;  /* 0x000000ff02008985 */ /* 0x0003e4000c101d08 */
.L_x_1142:
[----:B------:R-:W-:Y:S05]  /*25680*/  BSYNC B0 ;  /* 0x0000000000007941 */ /* 0x000fea0003800000 */
.L_x_1141:
[----:B------:R-:W-:Y:S05]  /*25690*/  BRA.DIV ~URZ, `(.L_x_1143) ;  /* 0x000040927f007947 */ /* 0x000fea000b800000 */
[----:B-1----:R1:W2:Y:S02]  /*256a0*/  SHFL.IDX PT, R4, R5, 0x2, 0x1c1f ;  /* 0x005c1f0005047f89 */ /* 0x0022a400000e0000 */
.L_x_1238:
[----:B------:R-:W-:Y:S05]  /*256b0*/  BRA.DIV ~URZ, `(.L_x_1144) ;  /* 0x000040e27f007947 */ /* 0x000fea000b800000 */
[----:B----4-:R4:W1:Y:S02]  /*256c0*/  SHFL.IDX PT, R0, R13, 0x2, 0x1c1f ;  /* 0x005c1f000d007f89 */ /* 0x01086400000e0000 */
.L_x_1239:
        /* <DEDUP_REMOVED lines=9> */
[----:B-1----:R-:W-:Y:S02]  /*25760*/  @!P1 LEA R8, P4, R252, R0, 0x1 ;  /* 0x00000000fc089211 */ /* 0x002fe400078808ff */
        /* <DEDUP_REMOVED lines=10> */
.L_x_1146:
[----:B------:R-:W-:Y:S05]  /*25810*/  BSYNC B0 ;  /* 0x0000000000007941 */ /* 0x000fea0003800000 */
.L_x_1145:
[----:B------:R-:W-:Y:S05]  /*25820*/  BRA.DIV ~URZ, `(.L_x_1147) ;  /* 0x00003fe27f007947 */ /* 0x000fea000b800000 */
[----:B--2---:R2:W3:Y:S04]  /*25830*/  SHFL.IDX PT, R4, R5, 0x3, 0x1c1f ;  /* 0x007c1f0005047f89 */ /* 0x0044e800000e0000 */
[----:B-1----:R2:W1:Y:S02]  /*25840*/  SHFL.IDX PT, R0, R13, 0x3, 0x1c1f ;  /* 0x007c1f000d007f89 */ /* 0x00246400000e0000 */
.L_x_1240:
[----:B------:R-:W-:-:S04]  /*25850*/  IADD3 R12, R12, 0x60, RZ ;  /* 0x000000600c0c7810 */ /* 0x000fc80007ffe0ff */
[----:B------:R-:W-:-:S13]  /*25860*/  ISETP.GE.AND P0, PT, R12, R6, PT ;  /* 0x000000060c00720c */ /* 0x000fda0003f06270 */
[----:B------:R-:W-:Y:S05]  /*25870*/  @P0 BRA `(.L_x_1120) ;  /* 0x0000010000000947 */ /* 0x000fea0003800000 */
[----:B------:R-:W5:Y:S04]  /*25880*/  LDL.64 R16, [R1] ;  /* 0x0000000001107983 */ /* 0x000f680000100a00 */
[----:B--2---:R-:W2:Y:S04]  /*25890*/  LDL R5, [R1+0x8] ;  /* 0x0000080001057983 */ /* 0x004ea80000100800 */
[----:B----4-:R-:W4:Y:S04]  /*258a0*/  LDL R14, [R1+0x94] ;  /* 0x00009400010e7983 */ /* 0x010f280000100800 */
[----:B---3--:R-:W3:Y:S01]  /*258b0*/  LDL R13, [R1+0x90] ;  /* 0x00009000010d7983 */ /* 0x008ee20000100800 */
[----:B------:R-:W-:-:S13]  /*258c0*/  ISETP.GE.AND P1, PT, R252, c[0x0][0x3c8], PT ;  /* 0x0000f200fc007a0c */ /* 0x000fda0003f26270 */
[----:B-1----:R-:W-:Y:S02]  /*258d0*/  @!P1 LEA R8, P4, R252, R0, 0x1 ;  /* 0x00000000fc089211 */ /* 0x002fe400078808ff */
[----:B-----5:R-:W-:Y:S02]  /*258e0*/  ISETP.GE.AND P2, PT, R16, c[0x0][0x3c8], PT ;  /* 0x0000f20010007a0c */ /* 0x020fe40003f46270 */
[----:B--2---:R-:W-:Y:S02]  /*258f0*/  ISETP.GE.AND P0, PT, R5, c[0x0][0x3c8], PT ;  /* 0x0000f20005007a0c */ /* 0x004fe40003f06270 */
[----:B----4-:R-:W-:-:S09]  /*25900*/  @!P1 LEA.HI.X R9, R252, R4, R14, 0x1, P4 ;  /* 0x00000004fc099211 */ /* 0x010fd200020f0c0e */
[CC--:B------:R-:W-:Y:S02]  /*25910*/  @!P2 LEA R10, P5, R16.reuse, R0.reuse, 0x1 ;  /* 0x00000000100aa211 */ /* 0x0c0fe400078a08ff */
[C---:B------:R-:W-:Y:S02]  /*25920*/  @!P0 LEA R2, P3, R5.reuse, R0, 0x1 ;  /* 0x0000000005028211 */ /* 0x040fe400078608ff */
[-C--:B------:R-:W-:Y:S02]  /*25930*/  @!P2 LEA.HI.X R11, R16, R4.reuse, R17, 0x1, P5 ;  /* 0x00000004100ba211 */ /* 0x080fe400028f0c11 */
[----:B---3--:R-:W-:-:S03]  /*25940*/  @!P0 LEA.HI.X R3, R5, R4, R13, 0x1, P3 ;  /* 0x0000000405038211 */ /* 0x008fc600018f0c0d */
[----:B------:R1:W-:Y:S04]  /*25950*/  @!P2 ST.E.128 [R10.64], RZ ;  /* 0x000000ff0a00a985 */ /* 0x0003e8000c101d08 */
[----:B------:R1:W-:Y:S04]  /*25960*/  @!P1 ST.E.128 [R8.64], RZ ;  /* 0x000000ff08009985 */ /* 0x0003e8000c101d08 */
[----:B------:R1:W-:Y:S02]  /*25970*/  @!P0 ST.E.128 [R2.64], RZ ;  /* 0x000000ff02008985 */ /* 0x0003e4000c101d08 */
.L_x_1120:
[----:B------:R-:W-:Y:S05]  /*25980*/  BSYNC B1 ;  /* 0x0000000000017941 */ /* 0x000fea0003800000 */
.L_x_1104:
[----:B-1----:R-:W5:Y:S02]  /*25990*/  LDL R0, [R1+0xe4] ;  /* 0x0000e40001007983 */ /* 0x002f640000100800 */
[----:B-----5:R-:W-:-:S13]  /*259a0*/  ISETP.NE.AND P0, PT, R0, RZ, PT ;  /* 0x000000ff0000720c */ /* 0x020fda0003f05270 */
[----:B------:R-:W-:Y:S01]  /*259b0*/  @P0 WARPSYNC 0xffffffff ;  /* 0xffffffff00000948 */ /* 0x000fe20003800000 */
[----:B------:R-:W-:Y:S06]  /*259c0*/  @P0 BAR.SYNC.DEFER_BLOCKING 0x5, 0x80 ;  /* 0x0142000000000b1d */ /* 0x000fec0000010000 */
[----:B---3--:R-:W1:Y:S04]  /*259d0*/  @P0 LDS.128 R8, [0xc080] ;  /* 0x00c08000ff080984 */ /* 0x008e680000000c00 */
[----:B-1----:R1:W-:Y:S04]  /*259e0*/  @P0 STL.64 [R1+0x80], R8 ;  /* 0x0000800801000387 */ /* 0x0023e80000100a00 */
[----:B------:R1:W-:Y:S04]  /*259f0*/  @P0 STL.64 [R1+0x88], R10 ;  /* 0x0000880a01000387 */ /* 0x0003e80000100a00 */
[----:B------:R-:W-:Y:S06]  /*25a00*/  @P0 BAR.ARV 0x4, 0x80 ;  /* 0x0102000000000b1d */ /* 0x000fec0000002000 */
[----:B------:R-:W-:Y:S05]  /*25a10*/  @P0 BRA `(.L_x_1148) ;  /* 0x0000105000000947 */ /* 0x000fea0003800000 */
[----:B------:R-:W3:Y:S01]  /*25a20*/  S2R R0, SR_TID.X ;  /* 0x0000000000007919 */ /* 0x000ee20000002100 */
[----:B-1----:R-:W-:Y:S01]  /*25a30*/  IMAD.MOV.U32 R8, RZ, RZ, RZ ;  /* 0x000000ffff087224 */ /* 0x002fe200078e00ff */
[----:B--234-:R-:W-:-:S04]  /*25a40*/  LOP3.LUT R13, R0, 0x1f, RZ, 0xc0, !PT ;  /* 0x0000001f000d7812 */ /* 0x01cfc800078ec0ff */
[----:B------:R-:W-:Y:S01]  /*25a50*/  ISETP.NE.AND P6, PT, R13, 0x1f, PT ;  /* 0x0000001f0d00780c */ /* 0x000fe20003fc5270 */
[----:B------:R-:W-:Y:S10]  /*25a60*/  BRA.DIV ~URZ, `(.L_x_1149) ;  /* 0x00003e727f007947 */ /* 0x000ff4000b800000 */
[----:B------:R1:W2:Y:S02]  /*25a70*/  SHFL.IDX PT, R10, R76, RZ, 0x1f ;  /* 0x00001fff4c0a7589 */ /* 0x0002a400000e0000 */
.L_x_1241:
[----:B------:R-:W-:Y:S05]  /*25a80*/  BRA.DIV ~URZ, `(.L_x_1150) ;  /* 0x00003ec27f007947 */ /* 0x000fea000b800000 */
[----:B------:R3:W4:Y:S02]  /*25a90*/  SHFL.IDX PT, R9, R76, 0x1, 0x1f ;  /* 0x00201f004c097f89 */ /* 0x00072400000e0000 */
.L_x_1242:
[----:B------:R-:W5:Y:S01]  /*25aa0*/  LDL R0, [R1+0x8c] ;  /* 0x00008c0001007983 */ /* 0x000f620000100800 */
[----:B------:R-:W-:Y:S02]  /*25ab0*/  IMAD.MOV.U32 R6, RZ, RZ, RZ ;  /* 0x000000ffff067224 */ /* 0x000fe400078e00ff */
[----:B-----5:R-:W-:-:S05]  /*25ac0*/  IMAD.IADD R0, R0, 0x1, R13 ;  /* 0x0000000100007824 */ /* 0x020fca00078e020d */
[----:B------:R-:W-:-:S13]  /*25ad0*/  ISETP.GE.OR P0, PT, R0, c[0x0][0x53c], !P6 ;  /* 0x00014f0000007a0c */ /* 0x000fda0007706670 */
[----:B------:R-:W-:Y:S01]  /*25ae0*/  @!P0 MOV R2, 0x4 ;  /* 0x0000000400028802 */ /* 0x000fe20000000f00 */
[----:B------:R-:W-:-:S04]  /*25af0*/  @!P0 IMAD.MOV.U32 R4, RZ, RZ, 0x4 ;  /* 0x00000004ff048424 */ /* 0x000fc800078e00ff */
        /* <DEDUP_REMOVED lines=13> */
.L_x_1243:
        /* <DEDUP_REMOVED lines=16> */
.L_x_1244:
[----:B---3--:R-:W-:Y:S01]  /*25cd0*/  IMAD R0, R0, c[0x0][0x538], RZ ;  /* 0x00014e0000007a24 */ /* 0x008fe200078e02ff */
[----:B------:R-:W-:Y:S04]  /*25ce0*/  BSSY B1, `(.L_x_1153) ;  /* 0x00000cf000017945 */ /* 0x000fe80003800000 */
[----:B----4-:R-:W-:-:S04]  /*25cf0*/  IADD3 R9, R0, R9, RZ ;  /* 0x0000000900097210 */ /* 0x010fc80007ffe0ff */
[----:B--2---:R-:W-:-:S13]  /*25d00*/  ISETP.GT.AND P0, PT, R9, R10, PT ;  /* 0x0000000a0900720c */ /* 0x004fda0003f04270 */
[----:B------:R-:W-:Y:S05]  /*25d10*/  @P0 BRA `(.L_x_1154) ;  /* 0x0000026000000947 */ /* 0x000fea0003800000 */
.L_x_1158:
[----:B------:R-:W2:Y:S02]  /*25d20*/  LDL.LU R0, [R1+0x8c] ;  /* 0x00008c0001007983 */ /* 0x000ea40000300800 */
[----:B--2---:R-:W-:-:S04]  /*25d30*/  IADD3 R0, R0, 0x1f, RZ ;  /* 0x0000001f00007810 */ /* 0x004fc80007ffe0ff */
[----:B------:R-:W-:-:S13]  /*25d40*/  ISETP.GE.AND P0, PT, R0, c[0x0][0x53c], PT ;  /* 0x00014f0000007a0c */ /* 0x000fda0003f06270 */
[----:B------:R-:W-:Y:S05]  /*25d50*/  @P0 BRA `(.L_x_1155) ;  /* 0x00000c2000000947 */ /* 0x000fea0003800000 */
[----:B------:R2:W-:Y:S01]  /*25d60*/  STL [R1+0x8c], R0 ;  /* 0x00008c0001007387 */ /* 0x0005e20000100800 */
[----:B------:R-:W-:Y:S02]  /*25d70*/  MOV R6, RZ ;  /* 0x000000ff00067202 */ /* 0x000fe40000000f00 */
[----:B------:R-:W-:Y:S02]  /*25d80*/  MOV R8, RZ ;  /* 0x000000ff00087202 */ /* 0x000fe40000000f00 */
[----:B--2---:R-:W-:-:S04]  /*25d90*/  IADD3 R0, R0, R13, RZ ;  /* 0x0000000d00007210 */ /* 0x004fc80007ffe0ff */
[----:B------:R-:W-:-:S13]  /*25da0*/  ISETP.GE.OR P0, PT, R0, c[0x0][0x53c], !P6 ;  /* 0x00014f0000007a0c */ /* 0x000fda0007706670 */
[----:B-1----:R-:W-:Y:S02]  /*25db0*/  @!P0 MOV R4, 0x4 ;  /* 0x0000000400048802 */ /* 0x002fe40000000f00 */
        /* <DEDUP_REMOVED lines=8> */
.L_x_1245:
        /* <DEDUP_REMOVED lines=16> */
.L_x_1246:
[----:B--2---:R-:W-:-:S05]  /*25f40*/  IMAD R0, R0, c[0x0][0x538], RZ ;  /* 0x00014e0000007a24 */ /* 0x004fca00078e02ff */
[----:B------:R-:W-:-:S04]  /*25f50*/  IADD3 R9, R0, R9, RZ ;  /* 0x0000000900097210 */ /* 0x000fc80007ffe0ff */
[----:B------:R-:W-:-:S13]  /*25f60*/  ISETP.GT.AND P0, PT, R9, R10, PT ;  /* 0x0000000a0900720c */ /* 0x000fda0003f04270 */
[----:B-1----:R-:W-:Y:S05]  /*25f70*/  @!P0 BRA `(.L_x_1158) ;  /* 0xfffffda000008947 */ /* 0x002fea000383ffff */
.L_x_1154:
[----:B------:R-:W-:-:S05]  /*25f80*/  IADD3 R9, -R0, R9, RZ ;  /* 0x0000000900097210 */ /* 0x000fca0007ffe1ff */
[----:B------:R-:W-:-:S05]  /*25f90*/  IMAD R0, R4, c[0x0][0x538], R9 ;  /* 0x00014e0004007a24 */ /* 0x000fca00078e0209 */
[----:B------:R-:W-:Y:S01]  /*25fa0*/  ISETP.GT.AND P0, PT, R0, R10, PT ;  /* 0x0000000a0000720c */ /* 0x000fe20003f04270 */
[----:B------:R-:W-:-:S12]  /*25fb0*/  BRA.DIV ~URZ, `(.L_x_1159) ;  /* 0x00003df27f007947 */ /* 0x000fd8000b800000 */
[----:B------:R-:W-:-:S03]  /*25fc0*/  VOTE.ANY R11, PT, !P0 ;  /* 0x00000000000b7806 */ /* 0x000fc600040e0100 */
.L_x_1247:
[----:B------:R-:W2:Y:S01]  /*25fd0*/  LDL.LU R0, [R1+0x8c] ;  /* 0x00008c0001007983 */ /* 0x000ea20000300800 */
[----:B------:R-:W2:Y:S02]  /*25fe0*/  POPC R5, R11 ;  /* 0x0000000b00057309 */ /* 0x000ea40000000000 */
[----:B--2---:R-:W-:-:S05]  /*25ff0*/  IADD3 R0, R5, R0, RZ ;  /* 0x0000000005007210 */ /* 0x004fca0007ffe0ff */
[----:B------:R2:W-:Y:S01]  /*26000*/  STL [R1+0x8c], R0 ;  /* 0x00008c0001007387 */ /* 0x0005e20000100800 */
[----:B------:R-:W-:Y:S05]  /*26010*/  BRA.DIV ~URZ, `(.L_x_1160) ;  /* 0x00003de27f007947 */ /* 0x000fea000b800000 */
[----:B------:R3:W4:Y:S04]  /*26020*/  SHFL.IDX PT, R6, R6, R5, 0x1f ;  /* 0x00001f0506067589 */ /* 0x00072800000e0000 */
[----:B--2---:R3:W2:Y:S02]  /*26030*/  SHFL.IDX PT, R0, R8, R5, 0x1f ;  /* 0x00001f0508007589 */ /* 0x0046a400000e0000 */
.L_x_1248:
[----:B------:R-:W-:Y:S01]  /*26040*/  ISETP.NE.AND P0, PT, R11, RZ, PT ;  /* 0x000000ff0b00720c */ /* 0x000fe20003f05270 */
[----:B------:R-:W-:-:S12]  /*26050*/  BSSY B0, `(.L_x_1161) ;  /* 0x0000005000007945 */ /* 0x000fd80003800000 */
[----:B------:R-:W-:Y:S05]  /*26060*/  @!P0 BRA `(.L_x_1162) ;  /* 0x0000003000008947 */ /* 0x000fea0003800000 */
[----:B---3--:R-:W-:Y:S01]  /*26070*/  IADD3 R5, R5, -0x1, RZ ;  /* 0xffffffff05057810 */ /* 0x008fe20007ffe0ff */
[----:B------:R-:W-:Y:S05]  /*26080*/  BRA.DIV ~URZ, `(.L_x_1163) ;  /* 0x00003e427f007947 */ /* 0x000fea000b800000 */
[----:B------:R3:W1:Y:S02]  /*26090*/  SHFL.IDX PT, R12, R4, R5, 0x1f ;  /* 0x00001f05040c7589 */ /* 0x00066400000e0000 */
.L_x_1162:
[----:B------:R-:W-:Y:S05]  /*260a0*/  BSYNC B0 ;  /* 0x0000000000007941 */ /* 0x000fea0003800000 */
.L_x_1161:
[----:B-1----:R-:W-:Y:S01]  /*260b0*/  IMAD R2, R12, c[0x0][0x538], R9 ;  /* 0x00014e000c027a24 */ /* 0x002fe200078e0209 */
[----:B--2---:R-:W-:Y:S01]  /*260c0*/  ISETP.NE.AND P0, PT, R0, 0x1, PT ;  /* 0x000000010000780c */ /* 0x004fe20003f05270 */
[----:B------:R-:W-:Y:S03]  /*260d0*/  BSSY B0, `(.L_x_1164) ;  /* 0x0000086000007945 */ /* 0x000fe60003800000 */
[----:B------:R1:W-:Y:S01]  /*260e0*/  STL [R1+0x80], R2 ;  /* 0x0000800201007387 */ /* 0x0003e20000100800 */
[----:B------:R-:W-:-:S08]  /*260f0*/  IADD3 R9, -R2, R10, RZ ;  /* 0x0000000a02097210 */ /* 0x000fd00007ffe1ff */
[----:B------:R-:W-:Y:S05]  /*26100*/  @!P0 BRA `(.L_x_1165) ;  /* 0x000003e000008947 */ /* 0x000fea0003800000 */
[-C--:B----4-:R-:W-:Y:S02]  /*26110*/  IABS R3, R6.reuse ;  /* 0x0000000600037213 */ /* 0x090fe40000000000 */
[----:B------:R-:W-:Y:S02]  /*26120*/  IABS R11, R6 ;  /* 0x00000006000b7213 */ /* 0x000fe40000000000 */
[----:B-1----:R-:W1:Y:S08]  /*26130*/  I2F.RP R2, R3 ;  /* 0x0000000300027306 */ /* 0x002e700000209400 */
[----:B-1----:R-:W1:Y:S02]  /*26140*/  MUFU.RCP R2, R2 ;  /* 0x0000000200027308 */ /* 0x002e640000001000 */
[----:B-1----:R-:W-:-:S06]  /*26150*/  IADD3 R2, R2, 0xffffffe, RZ ;  /* 0x0ffffffe02027810 */ /* 0x002fcc0007ffe0ff */
[----:B---3--:R1:W2:Y:S02]  /*26160*/  F2I.FTZ.U32.TRUNC.NTZ R5, R2 ;  /* 0x0000000200057305 */ /* 0x0082a4000021f000 */
[----:B-1----:R-:W-:Y:S01]  /*26170*/  IABS R2, R0 ;  /* 0x0000000000027213 */ /* 0x002fe20000000000 */
[----:B--2---:R-:W-:-:S04]  /*26180*/  IMAD.MOV R4, RZ, RZ, -R5 ;  /* 0x000000ffff047224 */ /* 0x004fc800078e0a05 */
[----:B------:R-:W-:Y:S01]  /*26190*/  IMAD.MOV.U32 R8, RZ, RZ, R2 ;  /* 0x000000ffff087224 */ /* 0x000fe200078e0002 */
[----:B------:R-:W-:Y:S01]  /*261a0*/  IABS R2, R9 ;  /* 0x0000000900027213 */ /* 0x000fe20000000000 */
[----:B------:R-:W-:Y:S02]  /*261b0*/  IMAD R10, R4, R3, RZ ;  /* 0x00000003040a7224 */ /* 0x000fe400078e02ff */
[----:B------:R-:W-:Y:S01]  /*261c0*/  IMAD.MOV.U32 R4, RZ, RZ, RZ ;  /* 0x000000ffff047224 */ /* 0x000fe200078e00ff */
[----:B------:R-:W1:Y:S03]  /*261d0*/  I2F.RP R12, R8 ;  /* 0x00000008000c7306 */ /* 0x000e660000209400 */
[----:B------:R-:W-:-:S04]  /*261e0*/  IMAD.HI.U32 R10, R5, R10, R4 ;  /* 0x0000000a050a7227 */ /* 0x000fc800078e0004 */
[----:B------:R-:W-:Y:S02]  /*261f0*/  IMAD.MOV.U32 R4, RZ, RZ, R2 ;  /* 0x000000ffff047224 */ /* 0x000fe400078e0002 */
[----:B------:R-:W-:-:S05]  /*26200*/  IMAD.MOV R2, RZ, RZ, -R11 ;  /* 0x000000ffff027224 */ /* 0x000fca00078e0a0b */
[----:B------:R-:W-:Y:S01]  /*26210*/  MOV R5, R2 ;  /* 0x0000000200057202 */ /* 0x000fe20000000f00 */
[----:B------:R-:W-:-:S04]  /*26220*/  IMAD.HI.U32 R2, R10, R4, RZ ;  /* 0x000000040a027227 */ /* 0x000fc800078e00ff */
[----:B------:R-:W-:Y:S02]  /*26230*/  IMAD R4, R2, R5, R4 ;  /* 0x0000000502047224 */ /* 0x000fe400078e0204 */
[----:B-1----:R-:W1:Y:S03]  /*26240*/  MUFU.RCP R5, R12 ;  /* 0x0000000c00057308 */ /* 0x002e660000001000 */
        /* <DEDUP_REMOVED lines=9> */
[----:B------:R-:W-:Y:S01]  /*262e0*/  @P2 IADD3 R2, R2, 0x1, RZ ;  /* 0x0000000102022810 */ /* 0x000fe20007ffe0ff */
[----:B-1----:R-:W-:-:S05]  /*262f0*/  IMAD.MOV R3, RZ, RZ, -R5 ;  /* 0x000000ffff037224 */ /* 0x002fca00078e0a05 */
[----:B------:R-:W-:Y:S01]  /*26300*/  @!P1 IMAD.MOV R2, RZ, RZ, -R2 ;  /* 0x000000ffff029224 */ /* 0x000fe200078e0a02 */
[----:B------:R-:W-:Y:S02]  /*26310*/  MOV R4, R3 ;  /* 0x0000000300047202 */ /* 0x000fe40000000f00 */
[----:B------:R-:W-:Y:S02]  /*26320*/  @!P0 LOP3.LUT R2, RZ, R6, RZ, 0x33, !PT ;  /* 0x00000006ff028212 */ /* 0x000fe400078e33ff */
[----:B------:R-:W-:Y:S01]  /*26330*/  IABS R3, R0 ;  /* 0x0000000000037213 */ /* 0x000fe20000000000 */
[----:B------:R-:W-:Y:S01]  /*26340*/  IMAD R10, R4, R8, RZ ;  /* 0x00000008040a7224 */ /* 0x000fe200078e02ff */
[----:B------:R-:W-:Y:S01]  /*26350*/  IABS R12, R2 ;  /* 0x00000002000c7213 */ /* 0x000fe20000000000 */
[----:B------:R-:W-:Y:S02]  /*26360*/  IMAD.MOV.U32 R4, RZ, RZ, RZ ;  /* 0x000000ffff047224 */ /* 0x000fe400078e00ff */
[----:B------:R-:W-:-:S02]  /*26370*/  IMAD.MOV R11, RZ, RZ, -R3 ;  /* 0x000000ffff0b7224 */ /* 0x000fc400078e0a03 */
[----:B------:R-:W-:-:S03]  /*26380*/  IMAD.HI.U32 R3, R5, R10, R4 ;  /* 0x0000000a05037227 */ /* 0x000fc600078e0004 */
[----:B------:R-:W-:Y:S01]  /*26390*/  MOV R5, R11 ;  /* 0x0000000b00057202 */ /* 0x000fe20000000f00 */
        /* <DEDUP_REMOVED lines=21> */
.L_x_1165:
[----:B------:R-:W2:Y:S01]  /*264f0*/  LDL R0, [R1+0x8c] ;  /* 0x00008c0001007983 */ /* 0x000ea20000100800 */
[----:B-1----:R-:W-:-:S04]  /*26500*/  IMAD.MOV.U32 R2, RZ, RZ, 0x4 ;  /* 0x00000004ff027424 */ /* 0x002fc800078e00ff */
[----:B--2---:R-:W-:-:S05]  /*26510*/  IMAD.WIDE R2, R0, R2, c[0x0][0x590] ;  /* 0x0001640000027625 */ /* 0x004fca00078e0202 */
[----:B---3--:R-:W2:Y:S02]  /*26520*/  LDG.E R4, [R2.64] ;  /* 0x0000000802047981 */ /* 0x008ea4000c1e1900 */
        /* <DEDUP_REMOVED lines=64> */
.L_x_1166:
[----:B------:R-:W-:Y:S05]  /*26930*/  BSYNC B0 ;  /* 0x0000000000007941 */ /* 0x000fea0003800000 */
.L_x_1164:
[----:B------:R-:W-:-:S04]  /*26940*/  LOP3.LUT R2, RZ, R2, RZ, 0x33, !PT ;  /* 0x00000002ff027212 */ /* 0x000fc800078e33ff */
[----:B-1----:R-:W-:-:S05]  /*26950*/  IADD3 R0, R2, R6, RZ ;  /* 0x0000000602007210 */ /* 0x002fca0007ffe0ff */
[----:B------:R1:W-:Y:S01]  /*26960*/  STL [R1+0x84], R0 ;  /* 0x0000840001007387 */ /* 0x0003e20000100800 */
[----:B------:R-:W-:Y:S05]  /*26970*/  BRA `(.L_x_1167) ;  /* 0x0000005000007947 */ /* 0x000fea0003800000 */
.L_x_1155:
[----:B------:R-:W-:Y:S01]  /*26980*/  MOV R0, c[0x0][0x53c] ;  /* 0x00014f0000007a02 */ /* 0x000fe20000000f00 */
[----:B------:R2:W-:Y:S04]  /*26990*/  STL [R1+0x80], R10 ;  /* 0x0000800a01007387 */ /* 0x0005e80000100800 */
[----:B------:R2:W-:Y:S04]  /*269a0*/  STL [R1+0x84], RZ ;  /* 0x000084ff01007387 */ /* 0x0005e80000100800 */
[----:B------:R2:W-:Y:S04]  /*269b0*/  STL [R1+0x88], RZ ;  /* 0x000088ff01007387 */ /* 0x0005e80000100800 */
[----:B------:R2:W-:Y:S02]  /*269c0*/  STL [R1+0x8c], R0 ;  /* 0x00008c0001007387 */ /* 0x0005e40000100800 */
.L_x_1167:
[----:B------:R-:W-:Y:S05]  /*269d0*/  BSYNC B1 ;  /* 0x0000000000017941 */ /* 0x000fea0003800000 */
.L_x_1153:
[----:B------:R-:W3:Y:S04]  /*269e0*/  LDL R8, [R1+0x80] ;  /* 0x0000800001087983 */ /* 0x000ee80000100800 */
[----:B------:R-:W3:Y:S04]  /*269f0*/  LDL R9, [R1+0x84] ;  /* 0x0000840001097983 */ /* 0x000ee80000100800 */
[----:B--2---:R-:W3:Y:S04]  /*26a00*/  LDL R10, [R1+0x88] ;  /* 0x00008800010a7983 */ /* 0x004ee80000100800 */
[----:B------:R-:W3:Y:S01]  /*26a10*/  LDL R11, [R1+0x8c] ;  /* 0x00008c00010b7983 */ /* 0x000ee20000100800 */
[----:B------:R-:W-:Y:S03]  /*26a20*/  WARPSYNC 0xffffffff ;  /* 0xffffffff00007948 */ /* 0x000fe60003800000 */
[----:B------:R-:W-:Y:S01]  /*26a30*/  BAR.SYNC.DEFER_BLOCKING 0x4, 0x80 ;  /* 0x0102000000007b1d */ /* 0x000fe20000010000 */
[----:B------:R-:W-:-:S13]  /*26a40*/  ISETP.NE.AND P0, PT, R13, RZ, PT ;  /* 0x000000ff0d00720c */ /* 0x000fda0003f05270 */
[----:B---3--:R2:W-:Y:S04]  /*26a50*/  @!P0 STS.128 [0xc080], R8 ;  /* 0x00c08008ff008388 */ /* 0x0085e80000000c00 */
[----:B------:R-:W-:Y:S06]  /*26a60*/  BAR.ARV 0x5, 0x80 ;  /* 0x0142000000007b1d */ /* 0x000fec0000002000 */
.L_x_1148:
[----:B-1----:R-:W3:Y:S02]  /*26a70*/  LDL R0, [R1+0x8c] ;  /* 0x00008c0001007983 */ /* 0x002ee40000100800 */
[----:B---3--:R-:W-:-:S13]  /*26a80*/  ISETP.GE.AND P0, PT, R0, c[0x0][0x53c], PT ;  /* 0x00014f0000007a0c */ /* 0x008fda0003f06270 */
[----:B--2-4-:R-:W-:Y:S01]  /*26a90*/  @P0 CALL.REL.NOINC `(.L_x_1168) ;  /* 0x0000001000000944 */ /* 0x014fe20003c00000 */
[----:B------:R-:W-:Y:S05]  /*26aa0*/  BRA `(.L_x_1169) ;  /* 0xfffdb85000007947 */ /* 0x000fea000383ffff */
.L_x_1168:
[----:B------:R-:W-:Y:S05]  /*26ab0*/  EXIT ;  /* 0x000000000000794d */ /* 0x000fea0003800000 */
.L_x_859:
[----:B------:R-:W-:Y:S01]  /*26ac0*/  IMAD.MOV.U32 R0, RZ, RZ, R5 ;  /* 0x000000ffff007224 */ /* 0x000fe200078e0005 */
[----:B------:R-:W-:Y:S02]  /*26ad0*/  MOV R3, 0x1 ;  /* 0x0000000100037802 */ /* 0x000fe40000000f00 */
[----:B------:R-:W-:Y:S02]  /*26ae0*/  MOV R2, 0x26b00 ;  /* 0x00026b0000027802 */ /* 0x000fe40000000f00 */
[----:B------:R-:W-:Y:S05]  /*26af0*/  CALL.REL.NOINC `($__internal_15_$__cuda_sm70_shflsync_up_p) ;  /* 0x0000350000007944 */ /* 0x000fea0003c00000 */
[----:B------:R-:W-:Y:S01]  /*26b00*/  MOV R0, R4 ;  /* 0x0000000400007202 */ /* 0x000fe20000000f00 */
[----:B------:R-:W-:Y:S05]  /*26b10*/  BRA `(.L_x_1170) ;  /* 0xfffd994000007947 */ /* 0x000fea000383ffff */
.L_x_860:
[----:B------:R-:W-:Y:S01]  /*26b20*/  IMAD.MOV.U32 R0, RZ, RZ, R5 ;  /* 0x000000ffff007224 */ /* 0x000fe200078e0005 */
[----:B------:R-:W-:Y:S02]  /*26b30*/  MOV R3, 0x2 ;  /* 0x0000000200037802 */ /* 0x000fe40000000f00 */
[----:B------:R-:W-:Y:S02]  /*26b40*/  MOV R2, 0x26b60 ;  /* 0x00026b6000027802 */ /* 0x000fe40000000f00 */
[----:B------:R-:W-:Y:S05]  /*26b50*/  CALL.REL.NOINC `($__internal_15_$__cuda_sm70_shflsync_up_p) ;  /* 0x000034a000007944 */ /* 0x000fea0003c00000 */
[----:B------:R-:W-:Y:S01]  /*26b60*/  SEL R4, R4, RZ, P4 ;  /* 0x000000ff04047207 */ /* 0x000fe20002000000 */
[----:B------:R-:W-:Y:S01]  /*26b70*/  IMAD.MOV.U32 R3, RZ, RZ, 0x4 ;  /* 0x00000004ff037424 */ /* 0x000fe200078e00ff */
[----:B------:R-:W-:-:S03]  /*26b80*/  MOV R2, 0x26bb0 ;  /* 0x00026bb000027802 */ /* 0x000fc60000000f00 */
[----:B------:R-:W-:Y:S02]  /*26b90*/  IMAD.IADD R0, R5, 0x1, R4 ;  /* 0x0000000105007824 */ /* 0x000fe400078e0204 */
        /* <DEDUP_REMOVED lines=13> */
[----:B------:R-:W-:Y:S02]  /*26c70*/  MOV R228, 0x1f ;  /* 0x0000001f00e47802 */ /* 0x000fe40000000f00 */
[----:B------:R-:W-:Y:S01]  /*26c80*/  MOV R3, 0x26cc0 ;  /* 0x00026cc000037802 */ /* 0x000fe20000000f00 */
[----:B------:R-:W-:-:S04]  /*26c90*/  IMAD.IADD R4, R0, 0x1, R4 ;  /* 0x0000000100047824 */ /* 0x000fc800078e0204 */
[----:B------:R-:W-:Y:S02]  /*26ca0*/  IMAD.MOV.U32 R227, RZ, RZ, R4 ;  /* 0x000000ffffe37224 */ /* 0x000fe400078e0004 */
[----:B------:R-:W-:Y:S05]  /*26cb0*/  CALL.REL.NOINC `($__internal_14_$__cuda_sm70_shflsync_idx_p) ;  /* 0x000032e000007944 */ /* 0x000fea0003c00000 */
[----:B------:R-:W-:Y:S01]  /*26cc0*/  MOV R0, R227 ;  /* 0x000000e300007202 */ /* 0x000fe20000000f00 */
[----:B------:R-:W-:Y:S05]  /*26cd0*/  BRA `(.L_x_1171) ;  /* 0xfffd988000007947 */ /* 0x000fea000383ffff */
.L_x_862:
[----:B------:R-:W-:Y:S02]  /*26ce0*/  SEL R0, RZ, 0x1, P0 ;  /* 0x00000001ff007807 */ /* 0x000fe40000000000 */
[----:B------:R-:W-:Y:S02]  /*26cf0*/  MOV R2, 0x26d10 ;  /* 0x00026d1000027802 */ /* 0x000fe40000000f00 */
[----:B------:R-:W-:Y:S05]  /*26d00*/  CALL.REL.NOINC `($__internal_16_$__cuda_sm70_votesync_ballot) ;  /* 0x0000335000007944 */ /* 0x000fea0003c00000 */
[----:B------:R-:W-:Y:S01]  /*26d10*/  MOV R7, R0 ;  /* 0x0000000000077202 */ /* 0x000fe20000000f00 */
[----:B------:R-:W-:Y:S05]  /*26d20*/  BRA `(.L_x_1172) ;  /* 0xfffd98c000007947 */ /* 0x000fea000383ffff */
.L_x_863:
[----:B------:R-:W-:Y:S01]  /*26d30*/  IMAD.MOV.U32 R227, RZ, RZ, R9 ;  /* 0x000000ffffe37224 */ /* 0x000fe200078e0009 */
[----:B-1----:R-:W-:Y:S01]  /*26d40*/  MOV R2, R0 ;  /* 0x0000000000027202 */ /* 0x002fe20000000f00 */
[----:B------:R-:W-:Y:S01]  /*26d50*/  IMAD.MOV.U32 R228, RZ, RZ, 0x1f ;  /* 0x0000001fffe47424 */ /* 0x000fe200078e00ff */
[----:B------:R-:W-:Y:S02]  /*26d60*/  MOV R3, 0x26d80 ;  /* 0x00026d8000037802 */ /* 0x000fe40000000f00 */
[----:B------:R-:W-:Y:S05]  /*26d70*/  CALL.REL.NOINC `($__internal_14_$__cuda_sm70_shflsync_idx_p) ;  /* 0x0000322000007944 */ /* 0x000fea0003c00000 */
[----:B------:R-:W-:Y:S01]  /*26d80*/  IMAD.MOV.U32 R12, RZ, RZ, R227 ;  /* 0x000000ffff0c7224 */ /* 0x000fe200078e00e3 */
[----:B------:R-:W-:Y:S01]  /*26d90*/  MOV R227, R8 ;  /* 0x0000000800e37202 */ /* 0x000fe20000000f00 */
[----:B------:R-:W-:Y:S01]  /*26da0*/  IMAD.MOV.U32 R5, RZ, RZ, RZ ;  /* 0x000000ffff057224 */ /* 0x000fe200078e00ff */
[----:B------:R-:W-:Y:S01]  /*26db0*/  MOV R2, R0 ;  /* 0x0000000000027202 */ /* 0x000fe20000000f00 */
[----:B------:R-:W-:Y:S01]  /*26dc0*/  IMAD.MOV.U32 R228, RZ, RZ, 0x1f ;  /* 0x0000001fffe47424 */ /* 0x000fe200078e00ff */
[----:B------:R-:W-:-:S02]  /*26dd0*/  MOV R3, 0x26df0 ;  /* 0x00026df000037802 */ /* 0x000fc40000000f00 */
[----:B------:R-:W-:Y:S05]  /*26de0*/  CALL.REL.NOINC `($__internal_14_$__cuda_sm70_shflsync_idx_p) ;  /* 0x000031b000007944 */ /* 0x000fea0003c00000 */
[----:B------:R-:W-:Y:S01]  /*26df0*/  MOV R9, R227 ;  /* 0x000000e300097202 */ /* 0x000fe20000000f00 */
[----:B------:R-:W-:Y:S05]  /*26e00*/  BRA `(.L_x_1173) ;  /* 0xfffd985000007947 */ /* 0x000fea000383ffff */
.L_x_866:
[----:B------:R-:W-:Y:S01]  /*26e10*/  IMAD.MOV.U32 R227, RZ, RZ, R4 ;  /* 0x000000ffffe37224 */ /* 0x000fe200078e0004 */
[----:B-1----:R-:W-:Y:S01]  /*26e20*/  MOV R2, R0 ;  /* 0x0000000000027202 */ /* 0x002fe20000000f00 */
[----:B------:R-:W-:Y:S01]  /*26e30*/  IMAD.MOV.U32 R228, RZ, RZ, 0x1f ;  /* 0x0000001fffe47424 */ /* 0x000fe200078e00ff */
[----:B------:R-:W-:-:S02]  /*26e40*/  MOV R3, 0x26e60 ;  /* 0x00026e6000037802 */ /* 0x000fc40000000f00 */
[----:B---34-:R-:W-:Y:S05]  /*26e50*/  CALL.REL.NOINC `($__internal_14_$__cuda_sm70_shflsync_idx_p) ;  /* 0x0000314000007944 */ /* 0x018fea0003c00000 */
[----:B------:R-:W-:Y:S01]  /*26e60*/  MOV R5, R227 ;  /* 0x000000e300057202 */ /* 0x000fe20000000f00 */
[----:B------:R-:W-:Y:S05]  /*26e70*/  BRA `(.L_x_865) ;  /* 0xfffd984000007947 */ /* 0x000fea000383ffff */
.L_x_923:
[----:B------:R-:W-:Y:S01]  /*26e80*/  IMAD.MOV.U32 R227, RZ, RZ, R6 ;  /* 0x000000ffffe37224 */ /* 0x000fe200078e0006 */
[----:B------:R-:W-:Y:S01]  /*26e90*/  MOV R2, RZ ;  /* 0x000000ff00027202 */ /* 0x000fe20000000f00 */
[----:B------:R-:W-:Y:S01]  /*26ea0*/  IMAD.MOV.U32 R228, RZ, RZ, 0x1c1f ;  /* 0x00001c1fffe47424 */ /* 0x000fe200078e00ff */
[----:B------:R-:W-:-:S02]  /*26eb0*/  MOV R3, 0x26ed0 ;  /* 0x00026ed000037802 */ /* 0x000fc40000000f00 */
[----:B-----5:R-:W-:Y:S05]  /*26ec0*/  CALL.REL.NOINC `($__internal_14_$__cuda_sm70_shflsync_idx_p) ;  /* 0x000030d000007944 */ /* 0x020fea0003c00000 */
[----:B------:R-:W-:Y:S01]  /*26ed0*/  MOV R4, R227 ;  /* 0x000000e300047202 */ /* 0x000fe20000000f00 */
[----:B------:R-:W-:Y:S05]  /*26ee0*/  BRA `(.L_x_1174) ;  /* 0xfffe22b000007947 */ /* 0x000fea000383ffff */
.L_x_924:
[----:B------:R-:W-:Y:S01]  /*26ef0*/  IMAD.MOV.U32 R227, RZ, RZ, R12 ;  /* 0x000000ffffe37224 */ /* 0x000fe200078e000c */
[----:B------:R-:W-:Y:S01]  /*26f00*/  MOV R2, RZ ;  /* 0x000000ff00027202 */ /* 0x000fe20000000f00 */
[----:B------:R-:W-:Y:S01]  /*26f10*/  IMAD.MOV.U32 R228, RZ, RZ, 0x1c1f ;  /* 0x00001c1fffe47424 */ /* 0x000fe200078e00ff */
[----:B------:R-:W-:-:S02]  /*26f20*/  MOV R3, 0x26f40 ;  /* 0x00026f4000037802 */ /* 0x000fc40000000f00 */
[----:B-12--5:R-:W-:Y:S05]  /*26f30*/  CALL.REL.NOINC `($__internal_14_$__cuda_sm70_shflsync_idx_p) ;  /* 0x0000306000007944 */ /* 0x026fea0003c00000 */
[----:B------:R-:W-:Y:S01]  /*26f40*/  MOV R0, R227 ;  /* 0x000000e300007202 */ /* 0x000fe20000000f00 */
[----:B------:R-:W-:Y:S05]  /*26f50*/  BRA `(.L_x_1175) ;  /* 0xfffe226000007947 */ /* 0x000fea000383ffff */
.L_x_927:
[----:B------:R-:W-:Y:S01]  /*26f60*/  IMAD.MOV.U32 R227, RZ, RZ, R6 ;  /* 0x000000ffffe37224 */ /* 0x000fe200078e0006 */
[----:B--2---:R-:W-:Y:S01]  /*26f70*/  MOV R2, 0x1 ;  /* 0x0000000100027802 */ /* 0x004fe20000000f00 */
[----:B------:R-:W-:Y:S01]  /*26f80*/  IMAD.MOV.U32 R228, RZ, RZ, 0x1c1f ;  /* 0x00001c1fffe47424 */ /* 0x000fe200078e00ff */
[----:B------:R-:W-:-:S02]  /*26f90*/  MOV R3, 0x26fb0 ;  /* 0x00026fb000037802 */ /* 0x000fc40000000f00 */
[----:B-1-345:R-:W-:Y:S05]  /*26fa0*/  CALL.REL.NOINC `($__internal_14_$__cuda_sm70_shflsync_idx_p) ;  /* 0x00002ff000007944 */ /* 0x03afea0003c00000 */
[----:B------:R-:W-:Y:S01]  /*26fb0*/  IMAD.MOV.U32 R4, RZ, RZ, R227 ;  /* 0x000000ffff047224 */ /* 0x000fe200078e00e3 */
[----:B------:R-:W-:Y:S01]  /*26fc0*/  MOV R2, 0x1 ;  /* 0x0000000100027802 */ /* 0x000fe20000000f00 */
[----:B------:R-:W-:Y:S01]  /*26fd0*/  IMAD.MOV.U32 R227, RZ, RZ, R12 ;  /* 0x000000ffffe37224 */ /* 0x000fe200078e000c */
[----:B------:R-:W-:-:S02]  /*26fe0*/  MOV R228, 0x1c1f ;  /* 0x00001c1f00e47802 */ /* 0x000fc40000000f00 */
[----:B------:R-:W-:Y:S02]  /*26ff0*/  MOV R3, 0x27010 ;  /* 0x0002701000037802 */ /* 0x000fe40000000f00 */
[----:B------:R-:W-:Y:S05]  /*27000*/  CALL.REL.NOINC `($__internal_14_$__cuda_sm70_shflsync_idx_p) ;  /* 0x00002f9000007944 */ /* 0x000fea0003c00000 */
[----:B------:R-:W-:Y:S01]  /*27010*/  MOV R0, R227 ;  /* 0x000000e300007202 */ /* 0x000fe20000000f00 */
[----:B------:R-:W-:Y:S05]  /*27020*/  BRA `(.L_x_1176) ;  /* 0xfffe233000007947 */ /* 0x000fea000383ffff */
.L_x_930:
[----:B------:R-:W-:Y:S01]  /*27030*/  IMAD.MOV.U32 R227, RZ, RZ, R6 ;  /* 0x000000ffffe37224 */ /* 0x000fe200078e0006 */
[----:B-1----:R-:W-:Y:S01]  /*27040*/  MOV R2, 0x2 ;  /* 0x0000000200027802 */ /* 0x002fe20000000f00 */
[----:B------:R-:W-:Y:S01]  /*27050*/  IMAD.MOV.U32 R228, RZ, RZ, 0x1c1f ;  /* 0x00001c1fffe47424 */ /* 0x000fe200078e00ff */
[----:B------:R-:W-:Y:S02]  /*27060*/  MOV R3, 0x27080 ;  /* 0x0002708000037802 */ /* 0x000fe40000000f00 */
[----:B--2345:R-:W-:Y:S05]  /*27070*/  CALL.REL.NOINC `($__internal_14_$__cuda_sm70_shflsync_idx_p) ;  /* 0x00002f2000007944 */ /* 0x03cfea0003c00000 */
[----:B------:R-:W-:Y:S01]  /*27080*/  MOV R4, R227 ;  /* 0x000000e300047202 */ /* 0x000fe20000000f00 */
[----:B------:R-:W-:Y:S05]  /*27090*/  BRA `(.L_x_1177) ;  /* 0xfffe245000007947 */ /* 0x000fea000383ffff */
.L_x_931:
[----:B------:R-:W-:Y:S01]  /*270a0*/  IMAD.MOV.U32 R227, RZ, RZ, R12 ;  /* 0x000000ffffe37224 */ /* 0x000fe200078e000c */
[----:B------:R-:W-:Y:S01]  /*270b0*/  MOV R2, 0x2 ;  /* 0x0000000200027802 */ /* 0x000fe20000000f00 */
[----:B------:R-:W-:Y:S01]  /*270c0*/  IMAD.MOV.U32 R228, RZ, RZ, 0x1c1f ;  /* 0x00001c1fffe47424 */ /* 0x000fe200078e00ff */
[----:B------:R-:W-:Y:S02]  /*270d0*/  MOV R3, 0x270f0 ;  /* 0x000270f000037802 */ /* 0x000fe40000000f00 */
[----:B-12345:R-:W-:Y:S05]  /*270e0*/  CALL.REL.NOINC `($__internal_14_$__cuda_sm70_shflsync_idx_p) ;  /* 0x00002eb000007944 */ /* 0x03efea0003c00000 */
[----:B------:R-:W-:Y:S01]  /*270f0*/  MOV R0, R227 ;  /* 0x000000e300007202 */ /* 0x000fe20000000f00 */
[----:B------:R-:W-:Y:S05]  /*27100*/  BRA `(.L_x_1178) ;  /* 0xfffe240000007947 */ /* 0x000fea000383ffff */
.L_x_934:
[----:B------:R-:W-:Y:S01]  /*27110*/  IMAD.MOV.U32 R227, RZ, RZ, R6 ;  /* 0x000000ffffe37224 */ /* 0x000fe200078e0006 */
[----:B-1----:R-:W-:Y:S01]  /*27120*/  MOV R2, 0x3 ;  /* 0x0000000300027802 */ /* 0x002fe20000000f00 */
[----:B------:R-:W-:Y:S01]  /*27130*/  IMAD.MOV.U32 R228, RZ, RZ, 0x1c1f ;  /* 0x00001c1fffe47424 */ /* 0x000fe200078e00ff */
[----:B------:R-:W-:-:S02]  /*27140*/  MOV R3, 0x27160 ;  /* 0x0002716000037802 */ /* 0x000fc40000000f00 */
[----:B--2345:R-:W-:Y:S05]  /*27150*/  CALL.REL.NOINC `($__internal_14_$__cuda_sm70_shflsync_idx_p) ;  /* 0x00002e4000007944 */ /* 0x03cfea0003c00000 */
        /* <DEDUP_REMOVED lines=8> */
.L_x_981:
[----:B------:R-:W-:Y:S01]  /*271e0*/  IMAD.MOV.U32 R227, RZ, RZ, R6 ;  /* 0x000000ffffe37224 */ /* 0x000fe200078e0006 */
[----:B--2---:R-:W-:Y:S01]  /*271f0*/  MOV R2, 0x1 ;  /* 0x0000000100027802 */ /* 0x004fe20000000f00 */
[----:B------:R-:W-:Y:S01]  /*27200*/  IMAD.MOV.U32 R228, RZ, RZ, 0x1c1f ;  /* 0x00001c1fffe47424 */ /* 0x000fe200078e00ff */
[----:B------:R-:W-:Y:S02]  /*27210*/  MOV R3, 0x27230 ;  /* 0x0002723000037802 */ /* 0x000fe40000000f00 */
[----:B------:R-:W-:Y:S05]  /*27220*/  CALL.REL.NOINC `($__internal_14_$__cuda_sm70_shflsync_idx_p) ;  /* 0x00002d7000007944 */ /* 0x000fea0003c00000 */
[----:B------:R-:W-:Y:S01]  /*27230*/  IMAD.MOV.U32 R4, RZ, RZ, R227 ;  /* 0x000000ffff047224 */ /* 0x000fe200078e00e3 */
[----:B------:R-:W-:Y:S01]  /*27240*/  MOV R2, 0x1 ;  /* 0x0000000100027802 */ /* 0x000fe20000000f00 */
[----:B------:R-:W-:Y:S01]  /*27250*/  IMAD.MOV.U32 R227, RZ, RZ, R22 ;  /* 0x000000ffffe37224 */ /* 0x000fe200078e0016 */
[----:B------:R-:W-:Y:S02]  /*27260*/  MOV R228, 0x1c1f ;  /* 0x00001c1f00e47802 */ /* 0x000fe40000000f00 */
[----:B------:R-:W-:Y:S02]  /*27270*/  MOV R3, 0x27290 ;  /* 0x0002729000037802 */ /* 0x000fe40000000f00 */
[----:B------:R-:W-:Y:S05]  /*27280*/  CALL.REL.NOINC `($__internal_14_$__cuda_sm70_shflsync_idx_p) ;  /* 0x00002d1000007944 */ /* 0x000fea0003c00000 */
[----:B------:R-:W-:Y:S01]  /*27290*/  MOV R2, R227 ;  /* 0x000000e300027202 */ /* 0x000fe20000000f00 */
[----:B------:R-:W-:Y:S05]  /*272a0*/  BRA `(.L_x_1180) ;  /* 0xfffe9e4000007947 */ /* 0x000fea000383ffff */
.L_x_984:
[----:B------:R-:W-:Y:S01]  /*272b0*/  IMAD.MOV.U32 R227, RZ, RZ, R5 ;  /* 0x000000ffffe37224 */ /* 0x000fe200078e0005 */
[----:B------:R-:W-:Y:S01]  /*272c0*/  MOV R2, RZ ;  /* 0x000000ff00027202 */ /* 0x000fe20000000f00 */
[----:B------:R-:W-:Y:S01]  /*272d0*/  IMAD.MOV.U32 R228, RZ, RZ, 0x1c1f ;  /* 0x00001c1fffe47424 */ /* 0x000fe200078e00ff */
[----:B------:R-:W-:-:S02]  /*272e0*/  MOV R3, 0x27300 ;  /* 0x0002730000037802 */ /* 0x000fc40000000f00 */
[----:B------:R-:W-:Y:S05]  /*272f0*/  CALL.REL.NOINC `($__internal_14_$__cuda_sm70_shflsync_idx_p) ;  /* 0x00002ca000007944 */ /* 0x000fea0003c00000 */
[----:B------:R-:W-:Y:S01]  /*27300*/  MOV R4, R227 ;  /* 0x000000e300047202 */ /* 0x000fe20000000f00 */
[----:B------:R-:W-:Y:S05]  /*27310*/  BRA `(.L_x_1181) ;  /* 0xfffeade000007947 */ /* 0x000fea000383ffff */
.L_x_985:
[----:B------:R-:W-:Y:S01]  /*27320*/  IMAD.MOV.U32 R227, RZ, RZ, R6 ;  /* 0x000000ffffe37224 */ /* 0x000fe200078e0006 */
[----:B------:R-:W-:Y:S01]  /*27330*/  MOV R2, RZ ;  /* 0x000000ff00027202 */ /* 0x000fe20000000f00 */
[----:B------:R-:W-:Y:S01]  /*27340*/  IMAD.MOV.U32 R228, RZ, RZ, 0x1c1f ;  /* 0x00001c1fffe47424 */ /* 0x000fe200078e00ff */
[----:B------:R-:W-:-:S02]  /*27350*/  MOV R3, 0x27370 ;  /* 0x0002737000037802 */ /* 0x000fc40000000f00 */
[----:B-12---:R-:W-:Y:S05]  /*27360*/  CALL.REL.NOINC `($__internal_14_$__cuda_sm70_shflsync_idx_p) ;  /* 0x00002c3000007944 */ /* 0x006fea0003c00000 */
[----:B------:R-:W-:Y:S01]  /*27370*/  MOV R0, R227 ;  /* 0x000000e300007202 */ /* 0x000fe20000000f00 */
[----:B------:R-:W-:Y:S05]  /*27380*/  BRA `(.L_x_1182) ;  /* 0xfffead9000007947 */ /* 0x000fea000383ffff */
.L_x_988:
[----:B------:R-:W-:Y:S01]  /*27390*/  IMAD.MOV.U32 R227, RZ, RZ, R5 ;  /* 0x000000ffffe37224 */ /* 0x000fe200078e0005 */
[----:B----4-:R-:W-:Y:S01]  /*273a0*/  MOV R2, 0x1 ;  /* 0x0000000100027802 */ /* 0x010fe20000000f00 */
[----:B------:R-:W-:Y:S01]  /*273b0*/  IMAD.MOV.U32 R228, RZ, RZ, 0x1c1f ;  /* 0x00001c1fffe47424 */ /* 0x000fe200078e00ff */
[----:B------:R-:W-:-:S03]  /*273c0*/  MOV R3, 0x273e0 ;  /* 0x000273e000037802 */ /* 0x000fc60000000f00 */
[----:B-123--:R-:W-:Y:S05]  /*273d0*/  CALL.REL.NOINC `($__internal_14_$__cuda_sm70_shflsync_idx_p) ;  /* 0x00002bc000007944 */ /* 0x00efea0003c00000 */
        /* <DEDUP_REMOVED lines=8> */
.L_x_989:
[----:B------:R-:W-:Y:S01]  /*27460*/  IMAD.MOV.U32 R227, RZ, RZ, R4 ;  /* 0x000000ffffe37224 */ /* 0x000fe200078e0004 */
[----:B------:R-:W-:Y:S01]  /*27470*/  MOV R2, RZ ;  /* 0x000000ff00027202 */ /* 0x000fe20000000f00 */
[----:B------:R-:W-:Y:S01]  /*27480*/  IMAD.MOV.U32 R228, RZ, RZ, 0x1c1f ;  /* 0x00001c1fffe47424 */ /* 0x000fe200078e00ff */
[----:B------:R-:W-:Y:S02]  /*27490*/  MOV R3, 0x274b0 ;  /* 0x000274b000037802 */ /* 0x000fe40000000f00 */
[----:B------:R-:W-:Y:S05]  /*274a0*/  CALL.REL.NOINC `($__internal_14_$__cuda_sm70_shflsync_idx_p) ;  /* 0x00002af000007944 */ /* 0x000fea0003c00000 */
[----:B------:R-:W-:Y:S01]  /*274b0*/  MOV R3, R227 ;  /* 0x000000e300037202 */ /* 0x000fe20000000f00 */
[----:B------:R-:W-:Y:S05]  /*274c0*/  BRA `(.L_x_1184) ;  /* 0xfffeb03000007947 */ /* 0x000fea000383ffff */
.L_x_994:
[----:B------:R-:W-:Y:S01]  /*274d0*/  IMAD.MOV.U32 R227, RZ, RZ, R4 ;  /* 0x000000ffffe37224 */ /* 0x000fe200078e0004 */
[----:B------:R-:W-:Y:S01]  /*274e0*/  MOV R2, 0x1 ;  /* 0x0000000100027802 */ /* 0x000fe20000000f00 */
[----:B------:R-:W-:Y:S01]  /*274f0*/  IMAD.MOV.U32 R228, RZ, RZ, 0x1c1f ;  /* 0x00001c1fffe47424 */ /* 0x000fe200078e00ff */
[----:B------:R-:W-:Y:S02]  /*27500*/  MOV R3, 0x27520 ;  /* 0x0002752000037802 */ /* 0x000fe40000000f00 */
[----:B-1----:R-:W-:Y:S05]  /*27510*/  CALL.REL.NOINC `($__internal_14_$__cuda_sm70_shflsync_idx_p) ;  /* 0x00002a8000007944 */ /* 0x002fea0003c00000 */
[----:B------:R-:W-:Y:S01]  /*27520*/  MOV R3, R227 ;  /* 0x000000e300037202 */ /* 0x000fe20000000f00 */
[----:B------:R-:W-:Y:S05]  /*27530*/  BRA `(.L_x_1185) ;  /* 0xfffeb54000007947 */ /* 0x000fea000383ffff */
.L_x_999:
[----:B------:R-:W-:Y:S01]  /*27540*/  IMAD.MOV.U32 R227, RZ, RZ, R4 ;  /* 0x000000ffffe37224 */ /* 0x000fe200078e0004 */
[----:B------:R-:W-:Y:S01]  /*27550*/  MOV R2, 0x2 ;  /* 0x0000000200027802 */ /* 0x000fe20000000f00 */
[----:B------:R-:W-:Y:S01]  /*27560*/  IMAD.MOV.U32 R228, RZ, RZ, 0x1c1f ;  /* 0x00001c1fffe47424 */ /* 0x000fe200078e00ff */
[----:B------:R-:W-:-:S02]  /*27570*/  MOV R3, 0x27590 ;  /* 0x0002759000037802 */ /* 0x000fc40000000f00 */
[----:B-12---:R-:W-:Y:S05]  /*27580*/  CALL.REL.NOINC `($__internal_14_$__cuda_sm70_shflsync_idx_p) ;  /* 0x00002a1000007944 */ /* 0x006fea0003c00000 */
[----:B------:R-:W-:Y:S01]  /*27590*/  MOV R3, R227 ;  /* 0x000000e300037202 */ /* 0x000fe20000000f00 */
[----:B------:R-:W-:Y:S05]  /*275a0*/  BRA `(.L_x_1186) ;  /* 0xfffeb93000007947 */ /* 0x000fea000383ffff */
.L_x_1004:
[----:B------:R-:W-:Y:S01]  /*275b0*/  IMAD.MOV.U32 R227, RZ, RZ, R4 ;  /* 0x000000ffffe37224 */ /* 0x000fe200078e0004 */
[----:B------:R-:W-:Y:S01]  /*275c0*/  MOV R2, 0x3 ;  /* 0x0000000300027802 */ /* 0x000fe20000000f00 */
[----:B------:R-:W-:Y:S01]  /*275d0*/  IMAD.MOV.U32 R228, RZ, RZ, 0x1c1f ;  /* 0x00001c1fffe47424 */ /* 0x000fe200078e00ff */
[----:B------:R-:W-:-:S02]  /*275e0*/  MOV R3, 0x27600 ;  /* 0x0002760000037802 */ /* 0x000fc40000000f00 */
[----:B-123--:R-:W-:Y:S05]  /*275f0*/  CALL.REL.NOINC `($__internal_14_$__cuda_sm70_shflsync_idx_p) ;  /* 0x000029a000007944 */ /* 0x00efea0003c00000 */
[----:B------:R-:W-:Y:S01]  /*27600*/  MOV R3, R227 ;  /* 0x000000e300037202 */ /* 0x000fe20000000f00 */
[----:B------:R-:W-:Y:S05]  /*27610*/  BRA `(.L_x_1187) ;  /* 0xfffebd2000007947 */ /* 0x000fea000383ffff */
.L_x_1009:
[----:B------:R-:W-:Y:S02]  /*27620*/  MOV R0, 0x2 ;  /* 0x0000000200007802 */ /* 0x000fe40000000f00 */
[----:B------:R-:W-:-:S02]  /*27630*/  MOV R2, 0x27650 ;  /* 0x0002765000027802 */ /* 0x000fc40000000f00 */
[----:B------:R-:W-:Y:S05]  /*27640*/  CALL.REL.NOINC `($__internal_13_$__cuda_sm70_shflsync_bfly_p) ;  /* 0x000028f000007944 */ /* 0x000fea0003c00000 */
[----:B------:R-:W-:Y:S05]  /*27650*/  BRA `(.L_x_1188) ;  /* 0xfffec40000007947 */ /* 0x000fea000383ffff */
.L_x_1010:
[----:B------:R-:W-:Y:S02]  /*27660*/  MOV R0, 0x1 ;  /* 0x0000000100007802 */ /* 0x000fe40000000f00 */
[----:B------:R-:W-:-:S02]  /*27670*/  MOV R2, 0x27690 ;  /* 0x0002769000027802 */ /* 0x000fc40000000f00 */
[----:B------:R-:W-:Y:S05]  /*27680*/  CALL.REL.NOINC `($__internal_13_$__cuda_sm70_shflsync_bfly_p) ;  /* 0x000028b000007944 */ /* 0x000fea0003c00000 */
[----:B------:R-:W-:Y:S01]  /*27690*/  FMNMX.FTZ R105, R4, R0, !PT ;  /* 0x0000000004697209 */ /* 0x000fe20007810000 */
[----:B------:R-:W-:Y:S01]  /*276a0*/  IMAD.MOV.U32 R4, RZ, RZ, R5 ;  /* 0x000000ffff047224 */ /* 0x000fe200078e0005 */
[----:B------:R-:W-:Y:S01]  /*276b0*/  MOV R2, 0x276e0 ;  /* 0x000276e000027802 */ /* 0x000fe20000000f00 */
[----:B------:R-:W-:-:S02]  /*276c0*/  IMAD.MOV.U32 R0, RZ, RZ, 0x2 ;  /* 0x00000002ff007424 */ /* 0x000fc400078e00ff */
[----:B------:R-:W-:Y:S05]  /*276d0*/  CALL.REL.NOINC `($__internal_13_$__cuda_sm70_shflsync_bfly_p) ;  /* 0x0000286000007944 */ /* 0x000fea0003c00000 */
[----:B------:R-:W-:Y:S01]  /*276e0*/  FMNMX.FTZ R5, R5, R0, !PT ;  /* 0x0000000005057209 */ /* 0x000fe20007810000 */
[----:B------:R-:W-:Y:S01]  /*276f0*/  IMAD.MOV.U32 R0, RZ, RZ, 0x1 ;  /* 0x00000001ff007424 */ /* 0x000fe200078e00ff */
[----:B------:R-:W-:-:S03]  /*27700*/  MOV R2, 0x27730 ;  /* 0x0002773000027802 */ /* 0x000fc60000000f00 */
[----:B------:R-:W-:Y:S02]  /*27710*/  IMAD.MOV.U32 R4, RZ, RZ, R5 ;  /* 0x000000ffff047224 */ /* 0x000fe400078e0005 */
[----:B------:R-:W-:Y:S05]  /*27720*/  CALL.REL.NOINC `($__internal_13_$__cuda_sm70_shflsync_bfly_p) ;  /* 0x0000281000007944 */ /* 0x000fea0003c00000 */
[----:B------:R-:W-:Y:S01]  /*27730*/  FMNMX.FTZ R104, R5, R0, !PT ;  /* 0x0000000005687209 */ /* 0x000fe20007810000 */
[----:B------:R-:W-:Y:S01]  /*27740*/  IMAD.MOV.U32 R4, RZ, RZ, R6 ;  /* 0x000000ffff047224 */ /* 0x000fe200078e0006 */
[----:B------:R-:W-:Y:S01]  /*27750*/  MOV R2, 0x27780 ;  /* 0x0002778000027802 */ /* 0x000fe20000000f00 */
[----:B------:R-:W-:Y:S02]  /*27760*/  IMAD.MOV.U32 R0, RZ, RZ, 0x2 ;  /* 0x00000002ff007424 */ /* 0x000fe400078e00ff */
        /* <DEDUP_REMOVED lines=16> */
[----:B------:R-:W-:Y:S01]  /*27870*/  MOV R9, R0 ;  /* 0x0000000000097202 */ /* 0x000fe20000000f00 */
[----:B------:R-:W-:Y:S05]  /*27880*/  BRA `(.L_x_1189) ;  /* 0xfffec2c000007947 */ /* 0x000fea000383ffff */
.L_x_1018:
[----:B------:R-:W-:Y:S01]  /*27890*/  MOV R2, RZ ;  /* 0x000000ff00027202 */ /* 0x000fe20000000f00 */
[----:B------:R-:W-:Y:S01]  /*278a0*/  IMAD.MOV.U32 R227, RZ, RZ, R5 ;  /* 0x000000ffffe37224 */ /* 0x000fe200078e0005 */
[----:B------:R-:W-:Y:S01]  /*278b0*/  MOV R3, 0x278e0 ;  /* 0x000278e000037802 */ /* 0x000fe20000000f00 */
[----:B------:R-:W-:Y:S02]  /*278c0*/  IMAD.MOV.U32 R228, RZ, RZ, 0x1c1f ;  /* 0x00001c1fffe47424 */ /* 0x000fe400078e00ff */
[----:B------:R-:W-:Y:S05]  /*278d0*/  CALL.REL.NOINC `($__internal_14_$__cuda_sm70_shflsync_idx_p) ;  /* 0x000026c000007944 */ /* 0x000fea0003c00000 */
[----:B------:R-:W-:Y:S01]  /*278e0*/  MOV R4, R227 ;  /* 0x000000e300047202 */ /* 0x000fe20000000f00 */
[----:B------:R-:W-:-:S05]  /*278f0*/  BRA `(.L_x_1190) ;  /* 0xfffed7f000007947 */ /* 0x000fca000383ffff */
.L_x_1019:
[----:B------:R-:W-:Y:S01]  /*27900*/  MOV R2, RZ ;  /* 0x000000ff00027202 */ /* 0x000fe20000000f00 */
[----:B------:R-:W-:Y:S01]  /*27910*/  IMAD.MOV.U32 R227, RZ, RZ, R6 ;  /* 0x000000ffffe37224 */ /* 0x000fe200078e0006 */
[----:B------:R-:W-:Y:S01]  /*27920*/  MOV R3, 0x27950 ;  /* 0x0002795000037802 */ /* 0x000fe20000000f00 */
[----:B------:R-:W-:Y:S02]  /*27930*/  IMAD.MOV.U32 R228, RZ, RZ, 0x1c1f ;  /* 0x00001c1fffe47424 */ /* 0x000fe400078e00ff */
[----:B-12---:R-:W-:Y:S05]  /*27940*/  CALL.REL.NOINC `($__internal_14_$__cuda_sm70_shflsync_idx_p) ;  /* 0x0000265000007944 */ /* 0x006fea0003c00000 */
[----:B------:R-:W-:Y:S01]  /*27950*/  MOV R0, R227 ;  /* 0x000000e300007202 */ /* 0x000fe20000000f00 */
[----:B------:R-:W-:-:S05]  /*27960*/  BRA `(.L_x_1191) ;  /* 0xfffed7a000007947 */ /* 0x000fca000383ffff */
.L_x_1020:
[----:B-1----:R-:W-:Y:S01]  /*27970*/  MOV R2, 0x1 ;  /* 0x0000000100027802 */ /* 0x002fe20000000f00 */
[----:B------:R-:W-:Y:S01]  /*27980*/  IMAD.MOV.U32 R227, RZ, RZ, R5 ;  /* 0x000000ffffe37224 */ /* 0x000fe200078e0005 */
[----:B------:R-:W-:Y:S01]  /*27990*/  MOV R3, 0x279c0 ;  /* 0x000279c000037802 */ /* 0x000fe20000000f00 */
[----:B------:R-:W-:Y:S02]  /*279a0*/  IMAD.MOV.U32 R228, RZ, RZ, 0x1c1f ;  /* 0x00001c1fffe47424 */ /* 0x000fe400078e00ff */
[----:B------:R-:W-:Y:S05]  /*279b0*/  CALL.REL.NOINC `($__internal_14_$__cuda_sm70_shflsync_idx_p) ;  /* 0x000025e000007944 */ /* 0x000fea0003c00000 */
[----:B------:R-:W-:Y:S01]  /*279c0*/  MOV R2, 0x1 ;  /* 0x0000000100027802 */ /* 0x000fe20000000f00 */
[----:B------:R-:W-:Y:S01]  /*279d0*/  IMAD.MOV.U32 R4, RZ, RZ, R227 ;  /* 0x000000ffff047224 */ /* 0x000fe200078e00e3 */
[----:B------:R-:W-:Y:S01]  /*279e0*/  MOV R228, 0x1c1f ;  /* 0x00001c1f00e47802 */ /* 0x000fe20000000f00 */
[----:B------:R-:W-:Y:S01]  /*279f0*/  IMAD.MOV.U32 R227, RZ, RZ, R6 ;  /* 0x000000ffffe37224 */ /* 0x000fe200078e0006 */
[----:B------:R-:W-:Y:S02]  /*27a00*/  MOV R3, 0x27a20 ;  /* 0x00027a2000037802 */ /* 0x000fe40000000f00 */
[----:B------:R-:W-:Y:S05]  /*27a10*/  CALL.REL.NOINC `($__internal_14_$__cuda_sm70_shflsync_idx_p) ;  /* 0x0000258000007944 */ /* 0x000fea0003c00000 */
[----:B------:R-:W-:Y:S01]  /*27a20*/  MOV R0, R227 ;  /* 0x000000e300007202 */ /* 0x000fe20000000f00 */
[----:B------:R-:W-:-:S05]  /*27a30*/  BRA `(.L_x_1192) ;  /* 0xfffed84000007947 */ /* 0x000fca000383ffff */
.L_x_1023:
[----:B------:R-:W-:Y:S01]  /*27a40*/  MOV R2, RZ ;  /* 0x000000ff00027202 */ /* 0x000fe20000000f00 */
[----:B------:R-:W-:Y:S01]  /*27a50*/  IMAD.MOV.U32 R227, RZ, RZ, R6 ;  /* 0x000000ffffe37224 */ /* 0x000fe200078e0006 */
[----:B------:R-:W-:Y:S01]  /*27a60*/  MOV R3, 0x27a90 ;  /* 0x00027a9000037802 */ /* 0x000fe20000000f00 */
[----:B------:R-:W-:Y:S02]  /*27a70*/  IMAD.MOV.U32 R228, RZ, RZ, 0x1c1f ;  /* 0x00001c1fffe47424 */ /* 0x000fe400078e00ff */
[----:B------:R-:W-:Y:S05]  /*27a80*/  CALL.REL.NOINC `($__internal_14_$__cuda_sm70_shflsync_idx_p) ;  /* 0x0000251000007944 */ /* 0x000fea0003c00000 */
[----:B------:R-:W-:Y:S01]  /*27a90*/  MOV R4, R227 ;  /* 0x000000e300047202 */ /* 0x000fe20000000f00 */
[----:B------:R-:W-:-:S05]  /*27aa0*/  BRA `(.L_x_1193) ;  /* 0xfffee7b000007947 */ /* 0x000fca000383ffff */
.L_x_1024:
[----:B------:R-:W-:Y:S01]  /*27ab0*/  MOV R2, RZ ;  /* 0x000000ff00027202 */ /* 0x000fe20000000f00 */
[----:B------:R-:W-:Y:S01]  /*27ac0*/  IMAD.MOV.U32 R227, RZ, RZ, R8 ;  /* 0x000000ffffe37224 */ /* 0x000fe200078e0008 */
[----:B------:R-:W-:Y:S01]  /*27ad0*/  MOV R3, 0x27b00 ;  /* 0x00027b0000037802 */ /* 0x000fe20000000f00 */
[----:B------:R-:W-:Y:S02]  /*27ae0*/  IMAD.MOV.U32 R228, RZ, RZ, 0x1c1f ;  /* 0x00001c1fffe47424 */ /* 0x000fe400078e00ff */
[----:B-12---:R-:W-:Y:S05]  /*27af0*/  CALL.REL.NOINC `($__internal_14_$__cuda_sm70_shflsync_idx_p) ;  /* 0x000024a000007944 */ /* 0x006fea0003c00000 */
[----:B------:R-:W-:Y:S01]  /*27b00*/  MOV R0, R227 ;  /* 0x000000e300007202 */ /* 0x000fe20000000f00 */
[----:B------:R-:W-:-:S05]  /*27b10*/  BRA `(.L_x_1194) ;  /* 0xfffee76000007947 */ /* 0x000fca000383ffff */
.L_x_1025:
[----:B--2---:R-:W-:Y:S01]  /*27b20*/  MOV R2, 0x1 ;  /* 0x0000000100027802 */ /* 0x004fe20000000f00 */
[----:B------:R-:W-:Y:S01]  /*27b30*/  IMAD.MOV.U32 R227, RZ, RZ, R6 ;  /* 0x000000ffffe37224 */ /* 0x000fe200078e0006 */
[----:B------:R-:W-:Y:S01]  /*27b40*/  MOV R3, 0x27b70 ;  /* 0x00027b7000037802 */ /* 0x000fe20000000f00 */
[----:B------:R-:W-:Y:S03]  /*27b50*/  IMAD.MOV.U32 R228, RZ, RZ, 0x1c1f ;  /* 0x00001c1fffe47424 */ /* 0x000fe600078e00ff */
[----:B-1-3--:R-:W-:Y:S05]  /*27b60*/  CALL.REL.NOINC `($__internal_14_$__cuda_sm70_shflsync_idx_p) ;  /* 0x0000243000007944 */ /* 0x00afea0003c00000 */
        /* <DEDUP_REMOVED lines=8> */
.L_x_1026:
[----:B------:R-:W-:Y:S01]  /*27bf0*/  MOV R2, RZ ;  /* 0x000000ff00027202 */ /* 0x000fe20000000f00 */
[----:B------:R-:W-:Y:S01]  /*27c00*/  IMAD.MOV.U32 R227, RZ, RZ, R5 ;  /* 0x000000ffffe37224 */ /* 0x000fe200078e0005 */
[----:B------:R-:W-:Y:S01]  /*27c10*/  MOV R3, 0x27c40 ;  /* 0x00027c4000037802 */ /* 0x000fe20000000f00 */
[----:B------:R-:W-:Y:S02]  /*27c20*/  IMAD.MOV.U32 R228, RZ, RZ, 0x1c1f ;  /* 0x00001c1fffe47424 */ /* 0x000fe400078e00ff */
[----:B------:R-:W-:Y:S05]  /*27c30*/  CALL.REL.NOINC `($__internal_14_$__cuda_sm70_shflsync_idx_p) ;  /* 0x0000236000007944 */ /* 0x000fea0003c00000 */
[----:B------:R-:W-:Y:S01]  /*27c40*/  MOV R4, R227 ;  /* 0x000000e300047202 */ /* 0x000fe20000000f00 */
[----:B------:R-:W-:-:S05]  /*27c50*/  BRA `(.L_x_1196) ;  /* 0xfffee9e000007947 */ /* 0x000fca000383ffff */
.L_x_1031:
[----:B------:R-:W-:Y:S01]  /*27c60*/  MOV R2, 0x1 ;  /* 0x0000000100027802 */ /* 0x000fe20000000f00 */
[----:B------:R-:W-:Y:S01]  /*27c70*/  IMAD.MOV.U32 R227, RZ, RZ, R5 ;  /* 0x000000ffffe37224 */ /* 0x000fe200078e0005 */
[----:B------:R-:W-:Y:S01]  /*27c80*/  MOV R3, 0x27cb0 ;  /* 0x00027cb000037802 */ /* 0x000fe20000000f00 */
[----:B------:R-:W-:Y:S02]  /*27c90*/  IMAD.MOV.U32 R228, RZ, RZ, 0x1c1f ;  /* 0x00001c1fffe47424 */ /* 0x000fe400078e00ff */
[----:B-1----:R-:W-:Y:S05]  /*27ca0*/  CALL.REL.NOINC `($__internal_14_$__cuda_sm70_shflsync_idx_p) ;  /* 0x000022f000007944 */ /* 0x002fea0003c00000 */
[----:B------:R-:W-:Y:S01]  /*27cb0*/  MOV R4, R227 ;  /* 0x000000e300047202 */ /* 0x000fe20000000f00 */
[----:B------:R-:W-:-:S05]  /*27cc0*/  BRA `(.L_x_1197) ;  /* 0xfffeef4000007947 */ /* 0x000fca000383ffff */
.L_x_1036:
[----:B------:R-:W-:Y:S01]  /*27cd0*/  MOV R2, 0x2 ;  /* 0x0000000200027802 */ /* 0x000fe20000000f00 */
[----:B------:R-:W-:Y:S01]  /*27ce0*/  IMAD.MOV.U32 R227, RZ, RZ, R5 ;  /* 0x000000ffffe37224 */ /* 0x000fe200078e0005 */
[----:B------:R-:W-:Y:S01]  /*27cf0*/  MOV R3, 0x27d20 ;  /* 0x00027d2000037802 */ /* 0x000fe20000000f00 */
[----:B------:R-:W-:Y:S02]  /*27d00*/  IMAD.MOV.U32 R228, RZ, RZ, 0x1c1f ;  /* 0x00001c1fffe47424 */ /* 0x000fe400078e00ff */
[----:B-12---:R-:W-:Y:S05]  /*27d10*/  CALL.REL.NOINC `($__internal_14_$__cuda_sm70_shflsync_idx_p) ;  /* 0x0000228000007944 */ /* 0x006fea0003c00000 */
[----:B------:R-:W-:Y:S01]  /*27d20*/  MOV R4, R227 ;  /* 0x000000e300047202 */ /* 0x000fe20000000f00 */
[----:B------:R-:W-:-:S05]  /*27d30*/  BRA `(.L_x_1198) ;  /* 0xfffef37000007947 */ /* 0x000fca000383ffff */
.L_x_1041:
[----:B------:R-:W-:Y:S01]  /*27d40*/  MOV R2, 0x3 ;  /* 0x0000000300027802 */ /* 0x000fe20000000f00 */
[----:B------:R-:W-:Y:S01]  /*27d50*/  IMAD.MOV.U32 R227, RZ, RZ, R5 ;  /* 0x000000ffffe37224 */ /* 0x000fe200078e0005 */
[----:B------:R-:W-:Y:S01]  /*27d60*/  MOV R3, 0x27d90 ;  /* 0x00027d9000037802 */ /* 0x000fe20000000f00 */
[----:B------:R-:W-:Y:S02]  /*27d70*/  IMAD.MOV.U32 R228, RZ, RZ, 0x1c1f ;  /* 0x00001c1fffe47424 */ /* 0x000fe400078e00ff */
[----:B-123--:R-:W-:Y:S05]  /*27d80*/  CALL.REL.NOINC `($__internal_14_$__cuda_sm70_shflsync_idx_p) ;  /* 0x0000221000007944 */ /* 0x00efea0003c00000 */
[----:B------:R-:W-:Y:S01]  /*27d90*/  MOV R4, R227 ;  /* 0x000000e300047202 */ /* 0x000fe20000000f00 */
[----:B------:R-:W-:-:S05]  /*27da0*/  BRA `(.L_x_1199) ;  /* 0xfffef7a000007947 */ /* 0x000fca000383ffff */
.L_x_1046:
[----:B------:R-:W-:Y:S02]  /*27db0*/  MOV R0, 0x2 ;  /* 0x0000000200007802 */ /* 0x000fe40000000f00 */
[----:B------:R-:W-:Y:S02]  /*27dc0*/  MOV R2, 0x27de0 ;  /* 0x00027de000027802 */ /* 0x000fe40000000f00 */
[----:B------:R-:W-:Y:S05]  /*27dd0*/  CALL.REL.NOINC `($__internal_13_$__cuda_sm70_shflsync_bfly_p) ;  /* 0x0000216000007944 */ /* 0x000fea0003c00000 */
[----:B------:R-:W-:-:S05]  /*27de0*/  BRA `(.L_x_1200) ;  /* 0xfffeff0000007947 */ /* 0x000fca000383ffff */
.L_x_1047:
[----:B------:R-:W-:Y:S02]  /*27df0*/  MOV R0, 0x1 ;  /* 0x0000000100007802 */ /* 0x000fe40000000f00 */
[----:B------:R-:W-:Y:S02]  /*27e00*/  MOV R2, 0x27e20 ;  /* 0x00027e2000027802 */ /* 0x000fe40000000f00 */
        /* <DEDUP_REMOVED lines=28> */
[----:B------:R-:W-:-:S05]  /*27fd0*/  BRA `(.L_x_1201) ;  /* 0xfffefe0000007947 */ /* 0x000fca000383ffff */
.L_x_1056:
[----:B------:R-:W-:Y:S01]  /*27fe0*/  MOV R2, RZ ;  /* 0x000000ff00027202 */ /* 0x000fe20000000f00 */
[----:B------:R-:W-:Y:S01]  /*27ff0*/  IMAD.MOV.U32 R227, RZ, RZ, R8 ;  /* 0x000000ffffe37224 */ /* 0x000fe200078e0008 */
[----:B------:R-:W-:Y:S01]  /*28000*/  MOV R3, 0x28030 ;  /* 0x0002803000037802 */ /* 0x000fe20000000f00 */
[----:B------:R-:W-:Y:S02]  /*28010*/  IMAD.MOV.U32 R228, RZ, RZ, 0x1c1f ;  /* 0x00001c1fffe47424 */ /* 0x000fe400078e00ff */
[----:B------:R-:W-:Y:S05]  /*28020*/  CALL.REL.NOINC `($__internal_14_$__cuda_sm70_shflsync_idx_p) ;  /* 0x00001f7000007944 */ /* 0x000fea0003c00000 */
[----:B------:R-:W-:Y:S01]  /*28030*/  MOV R4, R227 ;  /* 0x000000e300047202 */ /* 0x000fe20000000f00 */
[----:B------:R-:W-:-:S05]  /*28040*/  BRA `(.L_x_1202) ;  /* 0xffff1ac000007947 */ /* 0x000fca000383ffff */
.L_x_1057:
[----:B------:R-:W-:Y:S01]  /*28050*/  MOV R2, RZ ;  /* 0x000000ff00027202 */ /* 0x000fe20000000f00 */
[----:B------:R-:W-:Y:S01]  /*28060*/  IMAD.MOV.U32 R227, RZ, RZ, R9 ;  /* 0x000000ffffe37224 */ /* 0x000fe200078e0009 */
[----:B------:R-:W-:Y:S01]  /*28070*/  MOV R3, 0x280a0 ;  /* 0x000280a000037802 */ /* 0x000fe20000000f00 */
[----:B------:R-:W-:Y:S02]  /*28080*/  IMAD.MOV.U32 R228, RZ, RZ, 0x1c1f ;  /* 0x00001c1fffe47424 */ /* 0x000fe400078e00ff */
[----:B-12---:R-:W-:Y:S05]  /*28090*/  CALL.REL.NOINC `($__internal_14_$__cuda_sm70_shflsync_idx_p) ;  /* 0x00001f0000007944 */ /* 0x006fea0003c00000 */
[----:B------:R-:W-:Y:S01]  /*280a0*/  MOV R0, R227 ;  /* 0x000000e300007202 */ /* 0x000fe20000000f00 */
[----:B------:R-:W-:-:S05]  /*280b0*/  BRA `(.L_x_1203) ;  /* 0xffff1a7000007947 */ /* 0x000fca000383ffff */
.L_x_1058:
        /* <DEDUP_REMOVED lines=13> */
.L_x_1061:
[----:B------:R-:W-:Y:S01]  /*28190*/  MOV R2, RZ ;  /* 0x000000ff00027202 */ /* 0x000fe20000000f00 */
[----:B------:R-:W-:Y:S01]  /*281a0*/  IMAD.MOV.U32 R227, RZ, RZ, R9 ;  /* 0x000000ffffe37224 */ /* 0x000fe200078e0009 */
[----:B------:R-:W-:Y:S01]  /*281b0*/  MOV R3, 0x281e0 ;  /* 0x000281e000037802 */ /* 0x000fe20000000f00 */
[----:B------:R-:W-:Y:S02]  /*281c0*/  IMAD.MOV.U32 R228, RZ, RZ, 0x1c1f ;  /* 0x00001c1fffe47424 */ /* 0x000fe400078e00ff */
[----:B------:R-:W-:Y:S05]  /*281d0*/  CALL.REL.NOINC `($__internal_14_$__cuda_sm70_shflsync_idx_p) ;  /* 0x00001dc000007944 */ /* 0x000fea0003c00000 */
[----:B------:R-:W-:Y:S01]  /*281e0*/  MOV R4, R227 ;  /* 0x000000e300047202 */ /* 0x000fe20000000f00 */
[----:B------:R-:W-:-:S05]  /*281f0*/  BRA `(.L_x_1205) ;  /* 0xffff2a9000007947 */ /* 0x000fca000383ffff */
.L_x_1062:
[----:B------:R-:W-:Y:S01]  /*28200*/  MOV R2, RZ ;  /* 0x000000ff00027202 */ /* 0x000fe20000000f00 */
[----:B------:R-:W-:Y:S01]  /*28210*/  IMAD.MOV.U32 R227, RZ, RZ, R10 ;  /* 0x000000ffffe37224 */ /* 0x000fe200078e000a */
[----:B------:R-:W-:Y:S01]  /*28220*/  MOV R3, 0x28250 ;  /* 0x0002825000037802 */ /* 0x000fe20000000f00 */
[----:B------:R-:W-:Y:S02]  /*28230*/  IMAD.MOV.U32 R228, RZ, RZ, 0x1c1f ;  /* 0x00001c1fffe47424 */ /* 0x000fe400078e00ff */
[----:B-12---:R-:W-:Y:S05]  /*28240*/  CALL.REL.NOINC `($__internal_14_$__cuda_sm70_shflsync_idx_p) ;  /* 0x00001d5000007944 */ /* 0x006fea0003c00000 */
[----:B------:R-:W-:Y:S01]  /*28250*/  MOV R0, R227 ;  /* 0x000000e300007202 */ /* 0x000fe20000000f00 */
[----:B------:R-:W-:-:S05]  /*28260*/  BRA `(.L_x_1206) ;  /* 0xffff2a4000007947 */ /* 0x000fca000383ffff */
.L_x_1063:
        /* <DEDUP_REMOVED lines=13> */
.L_x_1064:
[----:B------:R-:W-:Y:S02]  /*28340*/  MOV R0, 0x2 ;  /* 0x0000000200007802 */ /* 0x000fe40000000f00 */
[----:B------:R-:W-:Y:S02]  /*28350*/  MOV R2, 0x28370 ;  /* 0x0002837000027802 */ /* 0x000fe40000000f00 */
[----:B------:R-:W-:Y:S05]  /*28360*/  CALL.REL.NOINC `($__internal_13_$__cuda_sm70_shflsync_bfly_p) ;  /* 0x00001bd000007944 */ /* 0x000fea0003c00000 */
[----:B------:R-:W-:-:S05]  /*28370*/  BRA `(.L_x_1208) ;  /* 0xffff2f3000007947 */ /* 0x000fca000383ffff */
.L_x_1065:
        /* <DEDUP_REMOVED lines=31> */
.L_x_1068:
[----:B-1--4-:R-:W-:Y:S01]  /*28570*/  MOV R2, RZ ;  /* 0x000000ff00027202 */ /* 0x012fe20000000f00 */
[----:B------:R-:W-:Y:S01]  /*28580*/  IMAD.MOV.U32 R227, RZ, RZ, R6 ;  /* 0x000000ffffe37224 */ /* 0x000fe200078e0006 */
[----:B------:R-:W-:Y:S01]  /*28590*/  MOV R3, 0x285c0 ;  /* 0x000285c000037802 */ /* 0x000fe20000000f00 */
[----:B------:R-:W-:Y:S02]  /*285a0*/  IMAD.MOV.U32 R228, RZ, RZ, 0x1c1f ;  /* 0x00001c1fffe47424 */ /* 0x000fe400078e00ff */
[----:B------:R-:W-:Y:S05]  /*285b0*/  CALL.REL.NOINC `($__internal_14_$__cuda_sm70_shflsync_idx_p) ;  /* 0x000019e000007944 */ /* 0x000fea0003c00000 */
[----:B------:R-:W-:Y:S01]  /*285c0*/  MOV R0, R227 ;  /* 0x000000e300007202 */ /* 0x000fe20000000f00 */
[----:B------:R-:W-:-:S05]  /*285d0*/  BRA `(.L_x_1210) ;  /* 0xffff47a000007947 */ /* 0x000fca000383ffff */
.L_x_1071:
        /* <DEDUP_REMOVED lines=13> */
.L_x_1074:
[----:B------:R-:W-:Y:S01]  /*286b0*/  MOV R2, RZ ;  /* 0x000000ff00027202 */ /* 0x000fe20000000f00 */
[----:B------:R-:W-:Y:S01]  /*286c0*/  IMAD.MOV.U32 R227, RZ, RZ, R6 ;  /* 0x000000ffffe37224 */ /* 0x000fe200078e0006 */
[----:B------:R-:W-:Y:S01]  /*286d0*/  MOV R3, 0x28700 ;  /* 0x0002870000037802 */ /* 0x000fe20000000f00 */
[----:B------:R-:W-:Y:S02]  /*286e0*/  IMAD.MOV.U32 R228, RZ, RZ, 0x1c1f ;  /* 0x00001c1fffe47424 */ /* 0x000fe400078e00ff */
[----:B------:R-:W-:Y:S05]  /*286f0*/  CALL.REL.NOINC `($__internal_14_$__cuda_sm70_shflsync_idx_p) ;  /* 0x000018a000007944 */ /* 0x000fea0003c00000 */
[----:B------:R-:W-:Y:S01]  /*28700*/  MOV R4, R227 ;  /* 0x000000e300047202 */ /* 0x000fe20000000f00 */
[----:B------:R-:W-:-:S05]  /*28710*/  BRA `(.L_x_1212) ;  /* 0xffff57c000007947 */ /* 0x000fca000383ffff */
.L_x_1075:
[----:B------:R-:W-:Y:S01]  /*28720*/  MOV R2, RZ ;  /* 0x000000ff00027202 */ /* 0x000fe20000000f00 */
[----:B------:R-:W-:Y:S01]  /*28730*/  IMAD.MOV.U32 R227, RZ, RZ, R8 ;  /* 0x000000ffffe37224 */ /* 0x000fe200078e0008 */
[----:B------:R-:W-:Y:S01]  /*28740*/  MOV R3, 0x28770 ;  /* 0x0002877000037802 */ /* 0x000fe20000000f00 */
[----:B------:R-:W-:Y:S02]  /*28750*/  IMAD.MOV.U32 R228, RZ, RZ, 0x1c1f ;  /* 0x00001c1fffe47424 */ /* 0x000fe400078e00ff */
[----:B-12---:R-:W-:Y:S05]  /*28760*/  CALL.REL.NOINC `($__internal_14_$__cuda_sm70_shflsync_idx_p) ;  /* 0x0000183000007944 */ /* 0x006fea0003c00000 */
[----:B------:R-:W-:Y:S01]  /*28770*/  MOV R0, R227 ;  /* 0x000000e300007202 */ /* 0x000fe20000000f00 */
[----:B------:R-:W-:-:S05]  /*28780*/  BRA `(.L_x_1213) ;  /* 0xffff577000007947 */ /* 0x000fca000383ffff */
.L_x_1076:
        /* <DEDUP_REMOVED lines=13> */
.L_x_1077:
[----:B------:R-:W-:Y:S01]  /*28860*/  MOV R2, RZ ;  /* 0x000000ff00027202 */ /* 0x000fe20000000f00 */
[----:B------:R-:W-:Y:S01]  /*28870*/  IMAD.MOV.U32 R227, RZ, RZ, R5 ;  /* 0x000000ffffe37224 */ /* 0x000fe200078e0005 */
[----:B------:R-:W-:Y:S01]  /*28880*/  MOV R3, 0x288b0 ;  /* 0x000288b000037802 */ /* 0x000fe20000000f00 */
[----:B------:R-:W-:Y:S02]  /*28890*/  IMAD.MOV.U32 R228, RZ, RZ, 0x1c1f ;  /* 0x00001c1fffe47424 */ /* 0x000fe400078e00ff */
[----:B------:R-:W-:Y:S05]  /*288a0*/  CALL.REL.NOINC `($__internal_14_$__cuda_sm70_shflsync_idx_p) ;  /* 0x000016f000007944 */ /* 0x000fea0003c00000 */
[----:B------:R-:W-:Y:S01]  /*288b0*/  MOV R4, R227 ;  /* 0x000000e300047202 */ /* 0x000fe20000000f00 */
[----:B------:R-:W-:-:S05]  /*288c0*/  BRA `(.L_x_1215) ;  /* 0xffff58f000007947 */ /* 0x000fca000383ffff */
.L_x_1082:
[----:B------:R-:W-:Y:S01]  /*288d0*/  MOV R2, 0x1 ;  /* 0x0000000100027802 */ /* 0x000fe20000000f00 */
[----:B------:R-:W-:Y:S01]  /*288e0*/  IMAD.MOV.U32 R227, RZ, RZ, R5 ;  /* 0x000000ffffe37224 */ /* 0x000fe200078e0005 */
[----:B------:R-:W-:Y:S01]  /*288f0*/  MOV R3, 0x28920 ;  /* 0x0002892000037802 */ /* 0x000fe20000000f00 */
[----:B------:R-:W-:Y:S02]  /*28900*/  IMAD.MOV.U32 R228, RZ, RZ, 0x1c1f ;  /* 0x00001c1fffe47424 */ /* 0x000fe400078e00ff */
[----:B-1----:R-:W-:Y:S05]  /*28910*/  CALL.REL.NOINC `($__internal_14_$__cuda_sm70_shflsync_idx_p) ;  /* 0x0000168000007944 */ /* 0x002fea0003c00000 */
[----:B------:R-:W-:Y:S01]  /*28920*/  MOV R4, R227 ;  /* 0x000000e300047202 */ /* 0x000fe20000000f00 */
[----:B------:R-:W-:-:S05]  /*28930*/  BRA `(.L_x_1216) ;  /* 0xffff5e5000007947 */ /* 0x000fca000383ffff */
.L_x_1087:
[----:B------:R-:W-:Y:S01]  /*28940*/  MOV R2, 0x2 ;  /* 0x0000000200027802 */ /* 0x000fe20000000f00 */
[----:B------:R-:W-:Y:S01]  /*28950*/  IMAD.MOV.U32 R227, RZ, RZ, R5 ;  /* 0x000000ffffe37224 */ /* 0x000fe200078e0005 */
[----:B------:R-:W-:Y:S01]  /*28960*/  MOV R3, 0x28990 ;  /* 0x0002899000037802 */ /* 0x000fe20000000f00 */
[----:B------:R-:W-:Y:S02]  /*28970*/  IMAD.MOV.U32 R228, RZ, RZ, 0x1c1f ;  /* 0x00001c1fffe47424 */ /* 0x000fe400078e00ff */
[----:B-12---:R-:W-:Y:S05]  /*28980*/  CALL.REL.NOINC `($__internal_14_$__cuda_sm70_shflsync_idx_p) ;  /* 0x0000161000007944 */ /* 0x006fea0003c00000 */
[----:B------:R-:W-:Y:S01]  /*28990*/  MOV R4, R227 ;  /* 0x000000e300047202 */ /* 0x000fe20000000f00 */
[----:B------:R-:W-:-:S05]  /*289a0*/  BRA `(.L_x_1217) ;  /* 0xffff628000007947 */ /* 0x000fca000383ffff */
.L_x_1092:
[----:B------:R-:W-:Y:S01]  /*289b0*/  MOV R2, 0x3 ;  /* 0x0000000300027802 */ /* 0x000fe20000000f00 */
[----:B------:R-:W-:Y:S01]  /*289c0*/  IMAD.MOV.U32 R227, RZ, RZ, R5 ;  /* 0x000000ffffe37224 */ /* 0x000fe200078e0005 */
[----:B------:R-:W-:Y:S01]  /*289d0*/  MOV R3, 0x28a00 ;  /* 0x00028a0000037802 */ /* 0x000fe20000000f00 */
[----:B------:R-:W-:Y:S02]  /*289e0*/  IMAD.MOV.U32 R228, RZ, RZ, 0x1c1f ;  /* 0x00001c1fffe47424 */ /* 0x000fe400078e00ff */
[----:B-123--:R-:W-:Y:S05]  /*289f0*/  CALL.REL.NOINC `($__internal_14_$__cuda_sm70_shflsync_idx_p) ;  /* 0x000015a000007944 */ /* 0x00efea0003c00000 */
[----:B------:R-:W-:Y:S01]  /*28a00*/  MOV R4, R227 ;  /* 0x000000e300047202 */ /* 0x000fe20000000f00 */
[----:B------:R-:W-:-:S05]  /*28a10*/  BRA `(.L_x_1218) ;  /* 0xffff66b000007947 */ /* 0x000fca000383ffff */
.L_x_1097:
[----:B------:R-:W-:Y:S02]  /*28a20*/  MOV R0, 0x2 ;  /* 0x0000000200007802 */ /* 0x000fe40000000f00 */
[----:B------:R-:W-:Y:S02]  /*28a30*/  MOV R2, 0x28a50 ;  /* 0x00028a5000027802 */ /* 0x000fe40000000f00 */
[----:B------:R-:W-:Y:S05]  /*28a40*/  CALL.REL.NOINC `($__internal_13_$__cuda_sm70_shflsync_bfly_p) ;  /* 0x000014f000007944 */ /* 0x000fea0003c00000 */
[----:B------:R-:W-:-:S05]  /*28a50*/  BRA `(.L_x_1219) ;  /* 0xffff6e1000007947 */ /* 0x000fca000383ffff */
.L_x_1098:
        /* <DEDUP_REMOVED lines=31> */
.L_x_1100:
[----:B------:R-:W-:Y:S01]  /*28c50*/  IMAD.MOV.U32 R4, RZ, RZ, R248 ;  /* 0x000000ffff047224 */ /* 0x000fe200078e00f8 */
[----:B------:R-:W-:-:S02]  /*28c60*/  MOV R0, 0x2 ;  /* 0x0000000200007802 */ /* 0x000fc40000000f00 */
[----:B------:R-:W-:Y:S02]  /*28c70*/  MOV R2, 0x28c90 ;  /* 0x00028c9000027802 */ /* 0x000fe40000000f00 */
[----:B------:R-:W-:Y:S05]  /*28c80*/  CALL.REL.NOINC `($__internal_13_$__cuda_sm70_shflsync_bfly_p) ;  /* 0x000012b000007944 */ /* 0x000fea0003c00000 */
[----:B------:R-:W-:Y:S05]  /*28c90*/  BRA `(.L_x_1221) ;  /* 0xffff858000007947 */ /* 0x000fea000383ffff */
.L_x_1101:
[----:B------:R-:W-:Y:S02]  /*28ca0*/  MOV R0, 0x1 ;  /* 0x0000000100007802 */ /* 0x000fe40000000f00 */
[----:B------:R-:W-:Y:S02]  /*28cb0*/  MOV R2, 0x28cd0 ;  /* 0x00028cd000027802 */ /* 0x000fe40000000f00 */
[----:B-1----:R-:W-:Y:S05]  /*28cc0*/  CALL.REL.NOINC `($__internal_13_$__cuda_sm70_shflsync_bfly_p) ;  /* 0x0000127000007944 */ /* 0x002fea0003c00000 */
[----:B------:R-:W-:Y:S01]  /*28cd0*/  FADD.FTZ R10, R4, R0 ;  /* 0x00000000040a7221 */ /* 0x000fe20000010000 */
[----:B------:R-:W-:Y:S02]  /*28ce0*/  MOV R4, R237 ;  /* 0x000000ed00047202 */ /* 0x000fe40000000f00 */
[----:B------:R-:W-:Y:S02]  /*28cf0*/  MOV R0, 0x2 ;  /* 0x0000000200007802 */ /* 0x000fe40000000f00 */
[----:B------:R-:W-:Y:S02]  /*28d00*/  MOV R2, 0x28d20 ;  /* 0x00028d2000027802 */ /* 0x000fe40000000f00 */
[----:B------:R-:W-:Y:S05]  /*28d10*/  CALL.REL.NOINC `($__internal_13_$__cuda_sm70_shflsync_bfly_p) ;  /* 0x0000122000007944 */ /* 0x000fea0003c00000 */
[----:B------:R-:W-:Y:S01]  /*28d20*/  FADD.FTZ R4, R237, R0 ;  /* 0x00000000ed047221 */ /* 0x000fe20000010000 */
[----:B------:R-:W-:Y:S02]  /*28d30*/  MOV R0, 0x1 ;  /* 0x0000000100007802 */ /* 0x000fe40000000f00 */
[----:B------:R-:W-:-:S02]  /*28d40*/  MOV R2, 0x28d60 ;  /* 0x00028d6000027802 */ /* 0x000fc40000000f00 */
[----:B------:R-:W-:Y:S05]  /*28d50*/  CALL.REL.NOINC `($__internal_13_$__cuda_sm70_shflsync_bfly_p) ;  /* 0x000011e000007944 */ /* 0x000fea0003c00000 */
[----:B------:R-:W-:Y:S01]  /*28d60*/  FADD.FTZ R9, R4, R0 ;  /* 0x0000000004097221 */ /* 0x000fe20000010000 */
[----:B------:R-:W-:-:S02]  /*28d70*/  MOV R4, R238 ;  /* 0x000000ee00047202 */ /* 0x000fc40000000f00 */
[----:B------:R-:W-:Y:S02]  /*28d80*/  MOV R0, 0x2 ;  /* 0x0000000200007802 */ /* 0x000fe40000000f00 */
[----:B------:R-:W-:Y:S02]  /*28d90*/  MOV R2, 0x28db0 ;  /* 0x00028db000027802 */ /* 0x000fe40000000f00 */
[----:B------:R-:W-:Y:S05]  /*28da0*/  CALL.REL.NOINC `($__internal_13_$__cuda_sm70_shflsync_bfly_p) ;  /* 0x0000119000007944 */ /* 0x000fea0003c00000 */
[----:B------:R-:W-:Y:S01]  /*28db0*/  FADD.FTZ R8, R238, R0 ;  /* 0x00000000ee087221 */ /* 0x000fe20000010000 */
[----:B------:R-:W-:Y:S02]  /*28dc0*/  MOV R0, 0x1 ;  /* 0x0000000100007802 */ /* 0x000fe40000000f00 */
[----:B------:R-:W-:Y:S02]  /*28dd0*/  MOV R2, 0x28e00 ;  /* 0x00028e0000027802 */ /* 0x000fe40000000f00 */
[----:B------:R-:W-:Y:S02]  /*28de0*/  MOV R4, R8 ;  /* 0x0000000800047202 */ /* 0x000fe40000000f00 */
[----:B------:R-:W-:Y:S05]  /*28df0*/  CALL.REL.NOINC `($__internal_13_$__cuda_sm70_shflsync_bfly_p) ;  /* 0x0000114000007944 */ /* 0x000fea0003c00000 */
[----:B------:R-:W-:Y:S01]  /*28e00*/  FADD.FTZ R8, R8, R0 ;  /* 0x0000000008087221 */ /* 0x000fe20000010000 */
[----:B------:R-:W-:Y:S02]  /*28e10*/  MOV R4, R239 ;  /* 0x000000ef00047202 */ /* 0x000fe40000000f00 */
[----:B------:R-:W-:-:S02]  /*28e20*/  MOV R0, 0x2 ;  /* 0x0000000200007802 */ /* 0x000fc40000000f00 */
[----:B------:R-:W-:Y:S02]  /*28e30*/  MOV R2, 0x28e50 ;  /* 0x00028e5000027802 */ /* 0x000fe40000000f00 */
[----:B------:R-:W-:Y:S05]  /*28e40*/  CALL.REL.NOINC `($__internal_13_$__cuda_sm70_shflsync_bfly_p) ;  /* 0x000010f000007944 */ /* 0x000fea0003c00000 */
[----:B------:R-:W-:Y:S01]  /*28e50*/  FADD.FTZ R11, R239, R0 ;  /* 0x00000000ef0b7221 */ /* 0x000fe20000010000 */
[----:B------:R-:W-:Y:S02]  /*28e60*/  MOV R0, 0x1 ;  /* 0x0000000100007802 */ /* 0x000fe40000000f00 */
[----:B------:R-:W-:Y:S02]  /*28e70*/  MOV R2, 0x28ea0 ;  /* 0x00028ea000027802 */ /* 0x000fe40000000f00 */
[----:B------:R-:W-:Y:S02]  /*28e80*/  MOV R4, R11 ;  /* 0x0000000b00047202 */ /* 0x000fe40000000f00 */
[----:B------:R-:W-:Y:S05]  /*28e90*/  CALL.REL.NOINC `($__internal_13_$__cuda_sm70_shflsync_bfly_p) ;  /* 0x000010a000007944 */ /* 0x000fea0003c00000 */
[----:B------:R-:W-:Y:S01]  /*28ea0*/  MOV R12, R0 ;  /* 0x00000000000c7202 */ /* 0x000fe20000000f00 */
[----:B------:R-:W-:Y:S05]  /*28eb0*/  BRA `(.L_x_1222) ;  /* 0xffff845000007947 */ /* 0x000fea000383ffff */
.L_x_1108:
[----:B--23--:R-:W-:Y:S01]  /*28ec0*/  IMAD.MOV.U32 R227, RZ, RZ, R5 ;  /* 0x000000ffffe37224 */ /* 0x00cfe200078e0005 */
[----:B------:R-:W-:Y:S01]  /*28ed0*/  MOV R2, RZ ;  /* 0x000000ff00027202 */ /* 0x000fe20000000f00 */
[----:B------:R-:W-:Y:S01]  /*28ee0*/  IMAD.MOV.U32 R228, RZ, RZ, 0x1c1f ;  /* 0x00001c1fffe47424 */ /* 0x000fe200078e00ff */
[----:B------:R-:W-:Y:S02]  /*28ef0*/  MOV R3, 0x28f10 ;  /* 0x00028f1000037802 */ /* 0x000fe40000000f00 */
[----:B-1--4-:R-:W-:Y:S05]  /*28f00*/  CALL.REL.NOINC `($__internal_14_$__cuda_sm70_shflsync_idx_p) ;  /* 0x0000109000007944 */ /* 0x012fea0003c00000 */
[----:B------:R-:W-:Y:S01]  /*28f10*/  MOV R6, R227 ;  /* 0x000000e300067202 */ /* 0x000fe20000000f00 */
[----:B------:R-:W-:Y:S05]  /*28f20*/  BRA `(.L_x_1223) ;  /* 0xffff9e6000007947 */ /* 0x000fea000383ffff */
.L_x_1109:
[----:B------:R-:W-:Y:S01]  /*28f30*/  IMAD.MOV.U32 R227, RZ, RZ, R12 ;  /* 0x000000ffffe37224 */ /* 0x000fe200078e000c */
[----:B------:R-:W-:Y:S01]  /*28f40*/  MOV R2, RZ ;  /* 0x000000ff00027202 */ /* 0x000fe20000000f00 */
[----:B------:R-:W-:Y:S01]  /*28f50*/  IMAD.MOV.U32 R228, RZ, RZ, 0x1c1f ;  /* 0x00001c1fffe47424 */ /* 0x000fe200078e00ff */
[----:B------:R-:W-:-:S02]  /*28f60*/  MOV R3, 0x28f80 ;  /* 0x00028f8000037802 */ /* 0x000fc40000000f00 */
[----:B-1234-:R-:W-:Y:S05]  /*28f70*/  CALL.REL.NOINC `($__internal_14_$__cuda_sm70_shflsync_idx_p) ;  /* 0x0000102000007944 */ /* 0x01efea0003c00000 */
[----:B------:R-:W-:Y:S01]  /*28f80*/  MOV R2, R227 ;  /* 0x000000e300027202 */ /* 0x000fe20000000f00 */
[----:B------:R-:W-:Y:S05]  /*28f90*/  BRA `(.L_x_1224) ;  /* 0xffff9e1000007947 */ /* 0x000fea000383ffff */
.L_x_1112:
[----:B------:R-:W-:Y:S01]  /*28fa0*/  IMAD.MOV.U32 R227, RZ, RZ, R5 ;  /* 0x000000ffffe37224 */ /* 0x000fe200078e0005 */
[----:B-1--4-:R-:W-:Y:S01]  /*28fb0*/  MOV R2, 0x1 ;  /* 0x0000000100027802 */ /* 0x012fe20000000f00 */
[----:B------:R-:W-:Y:S01]  /*28fc0*/  IMAD.MOV.U32 R228, RZ, RZ, 0x1c1f ;  /* 0x00001c1fffe47424 */ /* 0x000fe200078e00ff */
[----:B------:R-:W-:-:S02]  /*28fd0*/  MOV R3, 0x28ff0 ;  /* 0x00028ff000037802 */ /* 0x000fc40000000f00 */
[----:B--23--:R-:W-:Y:S05]  /*28fe0*/  CALL.REL.NOINC `($__internal_14_$__cuda_sm70_shflsync_idx_p) ;  /* 0x00000fb000007944 */ /* 0x00cfea0003c00000 */
        /* <DEDUP_REMOVED lines=8> */
.L_x_1115:
[----:B------:R-:W-:Y:S01]  /*29070*/  IMAD.MOV.U32 R227, RZ, RZ, R5 ;  /* 0x000000ffffe37224 */ /* 0x000fe200078e0005 */
[----:B-1----:R-:W-:Y:S01]  /*29080*/  MOV R2, 0x2 ;  /* 0x0000000200027802 */ /* 0x002fe20000000f00 */
[----:B------:R-:W-:Y:S01]  /*29090*/  IMAD.MOV.U32 R228, RZ, RZ, 0x1c1f ;  /* 0x00001c1fffe47424 */ /* 0x000fe200078e00ff */
[----:B------:R-:W-:Y:S02]  /*290a0*/  MOV R3, 0x290c0 ;  /* 0x000290c000037802 */ /* 0x000fe40000000f00 */
[----:B--23--:R-:W-:Y:S05]  /*290b0*/  CALL.REL.NOINC `($__internal_14_$__cuda_sm70_shflsync_idx_p) ;  /* 0x00000ee000007944 */ /* 0x00cfea0003c00000 */
[----:B------:R-:W-:Y:S01]  /*290c0*/  MOV R6, R227 ;  /* 0x000000e300067202 */ /* 0x000fe20000000f00 */
[----:B------:R-:W-:Y:S05]  /*290d0*/  BRA `(.L_x_1226) ;  /* 0xffff9fb000007947 */ /* 0x000fea000383ffff */
.L_x_1116:
[----:B------:R-:W-:Y:S01]  /*290e0*/  IMAD.MOV.U32 R227, RZ, RZ, R12 ;  /* 0x000000ffffe37224 */ /* 0x000fe200078e000c */
[----:B-1----:R-:W-:Y:S01]  /*290f0*/  MOV R2, 0x2 ;  /* 0x0000000200027802 */ /* 0x002fe20000000f00 */
[----:B------:R-:W-:Y:S01]  /*29100*/  IMAD.MOV.U32 R228, RZ, RZ, 0x1c1f ;  /* 0x00001c1fffe47424 */ /* 0x000fe200078e00ff */
[----:B------:R-:W-:Y:S02]  /*29110*/  MOV R3, 0x29130 ;  /* 0x0002913000037802 */ /* 0x000fe40000000f00 */
[----:B--234-:R-:W-:Y:S05]  /*29120*/  CALL.REL.NOINC `($__internal_14_$__cuda_sm70_shflsync_idx_p) ;  /* 0x00000e7000007944 */ /* 0x01cfea0003c00000 */
[----:B------:R-:W-:Y:S01]  /*29130*/  MOV R2, R227 ;  /* 0x000000e300027202 */ /* 0x000fe20000000f00 */
[----:B------:R-:W-:Y:S05]  /*29140*/  BRA `(.L_x_1227) ;  /* 0xffff9f6000007947 */ /* 0x000fea000383ffff */
.L_x_1119:
[----:B------:R-:W-:Y:S01]  /*29150*/  IMAD.MOV.U32 R227, RZ, RZ, R5 ;  /* 0x000000ffffe37224 */ /* 0x000fe200078e0005 */
[----:B--2---:R-:W-:Y:S01]  /*29160*/  MOV R2, 0x3 ;  /* 0x0000000300027802 */ /* 0x004fe20000000f00 */
[----:B------:R-:W-:Y:S01]  /*29170*/  IMAD.MOV.U32 R228, RZ, RZ, 0x1c1f ;  /* 0x00001c1fffe47424 */ /* 0x000fe200078e00ff */
[----:B------:R-:W-:-:S02]  /*29180*/  MOV R3, 0x291a0 ;  /* 0x000291a000037802 */ /* 0x000fc40000000f00 */
[----:B-1-34-:R-:W-:Y:S05]  /*29190*/  CALL.REL.NOINC `($__internal_14_$__cuda_sm70_shflsync_idx_p) ;  /* 0x00000e0000007944 */ /* 0x01afea0003c00000 */
        /* <DEDUP_REMOVED lines=8> */
.L_x_1121:
[----:B------:R-:W-:Y:S01]  /*29220*/  IMAD.MOV.U32 R227, RZ, RZ, R5 ;  /* 0x000000ffffe37224 */ /* 0x000fe200078e0005 */
[----:B------:R-:W-:Y:S01]  /*29230*/  MOV R2, RZ ;  /* 0x000000ff00027202 */ /* 0x000fe20000000f00 */
[----:B------:R-:W-:Y:S01]  /*29240*/  IMAD.MOV.U32 R228, RZ, RZ, 0x1c1f ;  /* 0x00001c1fffe47424 */ /* 0x000fe200078e00ff */
[----:B------:R-:W-:Y:S02]  /*29250*/  MOV R3, 0x29270 ;  /* 0x0002927000037802 */ /* 0x000fe40000000f00 */
[----:B------:R-:W-:Y:S05]  /*29260*/  CALL.REL.NOINC `($__internal_14_$__cuda_sm70_shflsync_idx_p) ;  /* 0x00000d3000007944 */ /* 0x000fea0003c00000 */
[----:B------:R-:W-:Y:S01]  /*29270*/  MOV R4, R227 ;  /* 0x000000e300047202 */ /* 0x000fe20000000f00 */
[----:B------:R-:W-:Y:S05]  /*29280*/  BRA `(.L_x_1229) ;  /* 0xffffa30000007947 */ /* 0x000fea000383ffff */
.L_x_1122:
[----:B------:R-:W-:Y:S01]  /*29290*/  IMAD.MOV.U32 R227, RZ, RZ, R6 ;  /* 0x000000ffffe37224 */ /* 0x000fe200078e0006 */
[----:B------:R-:W-:Y:S01]  /*292a0*/  MOV R2, RZ ;  /* 0x000000ff00027202 */ /* 0x000fe20000000f00 */
[----:B------:R-:W-:Y:S01]  /*292b0*/  IMAD.MOV.U32 R228, RZ, RZ, 0x1c1f ;  /* 0x00001c1fffe47424 */ /* 0x000fe200078e00ff */
[----:B------:R-:W-:Y:S02]  /*292c0*/  MOV R3, 0x292e0 ;  /* 0x000292e000037802 */ /* 0x000fe40000000f00 */
[----:B-12---:R-:W-:Y:S05]  /*292d0*/  CALL.REL.NOINC `($__internal_14_$__cuda_sm70_shflsync_idx_p) ;  /* 0x00000cc000007944 */ /* 0x006fea0003c00000 */
[----:B------:R-:W-:Y:S01]  /*292e0*/  MOV R0, R227 ;  /* 0x000000e300007202 */ /* 0x000fe20000000f00 */
[----:B------:R-:W-:Y:S05]  /*292f0*/  BRA `(.L_x_1230) ;  /* 0xffffa2b000007947 */ /* 0x000fea000383ffff */
.L_x_1125:
[----:B------:R-:W-:Y:S01]  /*29300*/  IMAD.MOV.U32 R227, RZ, RZ, R5 ;  /* 0x000000ffffe37224 */ /* 0x000fe200078e0005 */
[----:B----4-:R-:W-:Y:S01]  /*29310*/  MOV R2, 0x1 ;  /* 0x0000000100027802 */ /* 0x010fe20000000f00 */
[----:B------:R-:W-:Y:S01]  /*29320*/  IMAD.MOV.U32 R228, RZ, RZ, 0x1c1f ;  /* 0x00001c1fffe47424 */ /* 0x000fe200078e00ff */
[----:B------:R-:W-:-:S02]  /*29330*/  MOV R3, 0x29350 ;  /* 0x0002935000037802 */ /* 0x000fc40000000f00 */
        /* <DEDUP_REMOVED lines=9> */
.L_x_1128:
[----:B------:R-:W-:Y:S01]  /*293d0*/  IMAD.MOV.U32 R227, RZ, RZ, R5 ;  /* 0x000000ffffe37224 */ /* 0x000fe200078e0005 */
[----:B----4-:R-:W-:Y:S01]  /*293e0*/  MOV R2, 0x2 ;  /* 0x0000000200027802 */ /* 0x010fe20000000f00 */
[----:B------:R-:W-:Y:S01]  /*293f0*/  IMAD.MOV.U32 R228, RZ, RZ, 0x1c1f ;  /* 0x00001c1fffe47424 */ /* 0x000fe200078e00ff */
[----:B------:R-:W-:Y:S02]  /*29400*/  MOV R3, 0x29420 ;  /* 0x0002942000037802 */ /* 0x000fe40000000f00 */
[----:B-123--:R-:W-:Y:S05]  /*29410*/  CALL.REL.NOINC `($__internal_14_$__cuda_sm70_shflsync_idx_p) ;  /* 0x00000b8000007944 */ /* 0x00efea0003c00000 */
[----:B------:R-:W-:Y:S01]  /*29420*/  MOV R4, R227 ;  /* 0x000000e300047202 */ /* 0x000fe20000000f00 */
[----:B------:R-:W-:Y:S05]  /*29430*/  BRA `(.L_x_1232) ;  /* 0xffffac6000007947 */ /* 0x000fea000383ffff */
.L_x_1129:
[----:B------:R-:W-:Y:S01]  /*29440*/  IMAD.MOV.U32 R227, RZ, RZ, R6 ;  /* 0x000000ffffe37224 */ /* 0x000fe200078e0006 */
[----:B----4-:R-:W-:Y:S01]  /*29450*/  MOV R2, 0x2 ;  /* 0x0000000200027802 */ /* 0x010fe20000000f00 */
[----:B------:R-:W-:Y:S01]  /*29460*/  IMAD.MOV.U32 R228, RZ, RZ, 0x1c1f ;  /* 0x00001c1fffe47424 */ /* 0x000fe200078e00ff */
[----:B------:R-:W-:Y:S02]  /*29470*/  MOV R3, 0x29490 ;  /* 0x0002949000037802 */ /* 0x000fe40000000f00 */
[----:B-123--:R-:W-:Y:S05]  /*29480*/  CALL.REL.NOINC `($__internal_14_$__cuda_sm70_shflsync_idx_p) ;  /* 0x00000b1000007944 */ /* 0x00efea0003c00000 */
[----:B------:R-:W-:Y:S01]  /*29490*/  MOV R0, R227 ;  /* 0x000000e300007202 */ /* 0x000fe20000000f00 */
[----:B------:R-:W-:Y:S05]  /*294a0*/  BRA `(.L_x_1233) ;  /* 0xffffac1000007947 */ /* 0x000fea000383ffff */
.L_x_1132:
[----:B------:R-:W-:Y:S01]  /*294b0*/  IMAD.MOV.U32 R227, RZ, RZ, R5 ;  /* 0x000000ffffe37224 */ /* 0x000fe200078e0005 */
[----:B---3--:R-:W-:Y:S01]  /*294c0*/  MOV R2, 0x3 ;  /* 0x0000000300027802 */ /* 0x008fe20000000f00 */
        /* <DEDUP_REMOVED lines=11> */
.L_x_1136:
[----:B------:R-:W-:Y:S01]  /*29580*/  IMAD.MOV.U32 R227, RZ, RZ, R5 ;  /* 0x000000ffffe37224 */ /* 0x000fe200078e0005 */
[----:B------:R-:W-:Y:S01]  /*29590*/  MOV R2, RZ ;  /* 0x000000ff00027202 */ /* 0x000fe20000000f00 */
[----:B------:R-:W-:Y:S01]  /*295a0*/  IMAD.MOV.U32 R228, RZ, RZ, 0x1c1f ;  /* 0x00001c1fffe47424 */ /* 0x000fe200078e00ff */
[----:B------:R-:W-:Y:S02]  /*295b0*/  MOV R3, 0x295d0 ;  /* 0x000295d000037802 */ /* 0x000fe40000000f00 */
[----:B------:R-:W-:Y:S05]  /*295c0*/  CALL.REL.NOINC `($__internal_14_$__cuda_sm70_shflsync_idx_p) ;  /* 0x000009d000007944 */ /* 0x000fea0003c00000 */
[----:B------:R-:W-:Y:S01]  /*295d0*/  MOV R4, R227 ;  /* 0x000000e300047202 */ /* 0x000fe20000000f00 */
[----:B------:R-:W-:Y:S05]  /*295e0*/  BRA `(.L_x_1235) ;  /* 0xffffbdb000007947 */ /* 0x000fea000383ffff */
.L_x_1137:
[----:B------:R-:W-:Y:S01]  /*295f0*/  IMAD.MOV.U32 R227, RZ, RZ, R13 ;  /* 0x000000ffffe37224 */ /* 0x000fe200078e000d */
[----:B------:R-:W-:Y:S01]  /*29600*/  MOV R2, RZ ;  /* 0x000000ff00027202 */ /* 0x000fe20000000f00 */
[----:B------:R-:W-:Y:S01]  /*29610*/  IMAD.MOV.U32 R228, RZ, RZ, 0x1c1f ;  /* 0x00001c1fffe47424 */ /* 0x000fe200078e00ff */
[----:B------:R-:W-:Y:S02]  /*29620*/  MOV R3, 0x29640 ;  /* 0x0002964000037802 */ /* 0x000fe40000000f00 */
[----:B-12---:R-:W-:Y:S05]  /*29630*/  CALL.REL.NOINC `($__internal_14_$__cuda_sm70_shflsync_idx_p) ;  /* 0x0000096000007944 */ /* 0x006fea0003c00000 */
[----:B------:R-:W-:Y:S01]  /*29640*/  MOV R0, R227 ;  /* 0x000000e300007202 */ /* 0x000fe20000000f00 */
[----:B------:R-:W-:Y:S05]  /*29650*/  BRA `(.L_x_1236) ;  /* 0xffffbd6000007947 */ /* 0x000fea000383ffff */
.L_x_1140:
        /* <DEDUP_REMOVED lines=13> */
.L_x_1143:
[----:B------:R-:W-:Y:S01]  /*29730*/  IMAD.MOV.U32 R227, RZ, RZ, R5 ;  /* 0x000000ffffe37224 */ /* 0x000fe200078e0005 */
[----:B-1----:R-:W-:Y:S01]  /*29740*/  MOV R2, 0x2 ;  /* 0x0000000200027802 */ /* 0x002fe20000000f00 */
[----:B------:R-:W-:Y:S01]  /*29750*/  IMAD.MOV.U32 R228, RZ, RZ, 0x1c1f ;  /* 0x00001c1fffe47424 */ /* 0x000fe200078e00ff */
[----:B------:R-:W-:Y:S02]  /*29760*/  MOV R3, 0x29780 ;  /* 0x0002978000037802 */ /* 0x000fe40000000f00 */
[----:B--234-:R-:W-:Y:S05]  /*29770*/  CALL.REL.NOINC `($__internal_14_$__cuda_sm70_shflsync_idx_p) ;  /* 0x0000082000007944 */ /* 0x01cfea0003c00000 */
[----:B------:R-:W-:Y:S01]  /*29780*/  MOV R4, R227 ;  /* 0x000000e300047202 */ /* 0x000fe20000000f00 */
[----:B------:R-:W-:Y:S05]  /*29790*/  BRA `(.L_x_1238) ;  /* 0xffffbf1000007947 */ /* 0x000fea000383ffff */
.L_x_1144:
[----:B------:R-:W-:Y:S01]  /*297a0*/  IMAD.MOV.U32 R227, RZ, RZ, R13 ;  /* 0x000000ffffe37224 */ /* 0x000fe200078e000d */
[----:B------:R-:W-:Y:S01]  /*297b0*/  MOV R2, 0x2 ;  /* 0x0000000200027802 */ /* 0x000fe20000000f00 */
[----:B------:R-:W-:Y:S01]  /*297c0*/  IMAD.MOV.U32 R228, RZ, RZ, 0x1c1f ;  /* 0x00001c1fffe47424 */ /* 0x000fe200078e00ff */
[----:B------:R-:W-:Y:S02]  /*297d0*/  MOV R3, 0x297f0 ;  /* 0x000297f000037802 */ /* 0x000fe40000000f00 */
[----:B-1234-:R-:W-:Y:S05]  /*297e0*/  CALL.REL.NOINC `($__internal_14_$__cuda_sm70_shflsync_idx_p) ;  /* 0x000007b000007944 */ /* 0x01efea0003c00000 */
[----:B------:R-:W-:Y:S01]  /*297f0*/  MOV R0, R227 ;  /* 0x000000e300007202 */ /* 0x000fe20000000f00 */
[----:B------:R-:W-:Y:S05]  /*29800*/  BRA `(.L_x_1239) ;  /* 0xffffbec000007947 */ /* 0x000fea000383ffff */
.L_x_1147:
[----:B------:R-:W-:Y:S01]  /*29810*/  IMAD.MOV.U32 R227, RZ, RZ, R5 ;  /* 0x000000ffffe37224 */ /* 0x000fe200078e0005 */
[----:B-1----:R-:W-:Y:S01]  /*29820*/  MOV R2, 0x3 ;  /* 0x0000000300027802 */ /* 0x002fe20000000f00 */
[----:B------:R-:W-:Y:S01]  /*29830*/  IMAD.MOV.U32 R228, RZ, RZ, 0x1c1f ;  /* 0x00001c1fffe47424 */ /* 0x000fe200078e00ff */
[----:B------:R-:W-:-:S02]  /*29840*/  MOV R3, 0x29860 ;  /* 0x0002986000037802 */ /* 0x000fc40000000f00 */
[----:B--234-:R-:W-:Y:S05]  /*29850*/  CALL.REL.NOINC `($__internal_14_$__cuda_sm70_shflsync_idx_p) ;  /* 0x0000074000007944 */ /* 0x01cfea0003c00000 */
        /* <DEDUP_REMOVED lines=8> */
.L_x_1149:
[----:B------:R-:W-:Y:S01]  /*298e0*/  IMAD.MOV.U32 R227, RZ, RZ, R76 ;  /* 0x000000ffffe37224 */ /* 0x000fe200078e004c */
[----:B------:R-:W-:Y:S01]  /*298f0*/  MOV R2, RZ ;  /* 0x000000ff00027202 */ /* 0x000fe20000000f00 */
[----:B------:R-:W-:Y:S01]  /*29900*/  IMAD.MOV.U32 R228, RZ, RZ, 0x1f ;  /* 0x0000001fffe47424 */ /* 0x000fe200078e00ff */
[----:B------:R-:W-:Y:S02]  /*29910*/  MOV R3, 0x29930 ;  /* 0x0002993000037802 */ /* 0x000fe40000000f00 */
[----:B------:R-:W-:Y:S05]  /*29920*/  CALL.REL.NOINC `($__internal_14_$__cuda_sm70_shflsync_idx_p) ;  /* 0x0000067000007944 */ /* 0x000fea0003c00000 */
[----:B------:R-:W-:Y:S01]  /*29930*/  MOV R10, R227 ;  /* 0x000000e3000a7202 */ /* 0x000fe20000000f00 */
[----:B------:R-:W-:Y:S05]  /*29940*/  BRA `(.L_x_1241) ;  /* 0xffffc13000007947 */ /* 0x000fea000383ffff */
.L_x_1150:
[----:B------:R-:W-:Y:S01]  /*29950*/  IMAD.MOV.U32 R227, RZ, RZ, R76 ;  /* 0x000000ffffe37224 */ /* 0x000fe200078e004c */
[----:B------:R-:W-:Y:S01]  /*29960*/  MOV R2, 0x1 ;  /* 0x0000000100027802 */ /* 0x000fe20000000f00 */
[----:B------:R-:W-:Y:S01]  /*29970*/  IMAD.MOV.U32 R228, RZ, RZ, 0x1f ;  /* 0x0000001fffe47424 */ /* 0x000fe200078e00ff */
[----:B------:R-:W-:Y:S02]  /*29980*/  MOV R3, 0x299a0 ;  /* 0x000299a000037802 */ /* 0x000fe40000000f00 */
[----:B-12---:R-:W-:Y:S05]  /*29990*/  CALL.REL.NOINC `($__internal_14_$__cuda_sm70_shflsync_idx_p) ;  /* 0x0000060000007944 */ /* 0x006fea0003c00000 */
[----:B------:R-:W-:Y:S01]  /*299a0*/  MOV R9, R227 ;  /* 0x000000e300097202 */ /* 0x000fe20000000f00 */
[----:B------:R-:W-:Y:S05]  /*299b0*/  BRA `(.L_x_1242) ;  /* 0xffffc0e000007947 */ /* 0x000fea000383ffff */
.L_x_1151:
[----:B------:R-:W-:Y:S02]  /*299c0*/  MOV R3, 0x1 ;  /* 0x0000000100037802 */ /* 0x000fe40000000f00 */
[----:B------:R-:W-:-:S02]  /*299d0*/  MOV R2, 0x299f0 ;  /* 0x000299f000027802 */ /* 0x000fc40000000f00 */
[----:B-1234-:R-:W-:Y:S05]  /*299e0*/  CALL.REL.NOINC `($__internal_15_$__cuda_sm70_shflsync_up_p) ;  /* 0x0000061000007944 */ /* 0x01efea0003c00000 */
[----:B------:R-:W-:Y:S05]  /*299f0*/  BRA `(.L_x_1243) ;  /* 0xffffc1d000007947 */ /* 0x000fea000383ffff */
.L_x_1152:
[----:B------:R-:W-:Y:S02]  /*29a00*/  MOV R3, 0x2 ;  /* 0x0000000200037802 */ /* 0x000fe40000000f00 */
[----:B------:R-:W-:-:S02]  /*29a10*/  MOV R2, 0x29a30 ;  /* 0x00029a3000027802 */ /* 0x000fc40000000f00 */
[----:B--2-4-:R-:W-:Y:S05]  /*29a20*/  CALL.REL.NOINC `($__internal_15_$__cuda_sm70_shflsync_up_p) ;  /* 0x000005d000007944 */ /* 0x014fea0003c00000 */
        /* <DEDUP_REMOVED lines=24> */
.L_x_1156:
[----:B------:R-:W-:Y:S02]  /*29bb0*/  MOV R3, 0x1 ;  /* 0x0000000100037802 */ /* 0x000fe40000000f00 */
[----:B------:R-:W-:Y:S02]  /*29bc0*/  MOV R2, 0x29be0 ;  /* 0x00029be000027802 */ /* 0x000fe40000000f00 */
[----:B------:R-:W-:Y:S05]  /*29bd0*/  CALL.REL.NOINC `($__internal_15_$__cuda_sm70_shflsync_up_p) ;  /* 0x0000042000007944 */ /* 0x000fea0003c00000 */
[----:B------:R-:W-:Y:S01]  /*29be0*/  MOV R2, R4 ;  /* 0x0000000400027202 */ /* 0x000fe20000000f00 */
[----:B------:R-:W-:Y:S05]  /*29bf0*/  BRA `(.L_x_1245) ;  /* 0xffffc24000007947 */ /* 0x000fea000383ffff */
.L_x_1157:
        /* <DEDUP_REMOVED lines=27> */
.L_x_1159:
[----:B------:R-:W-:Y:S02]  /*29db0*/  SEL R0, RZ, 0x1, P0 ;  /* 0x00000001ff007807 */ /* 0x000fe40000000000 */
[----:B------:R-:W-:Y:S02]  /*29dc0*/  MOV R2, 0x29de0 ;  /* 0x00029de000027802 */ /* 0x000fe40000000f00 */
[----:B-1----:R-:W-:Y:S05]  /*29dd0*/  CALL.REL.NOINC `($__internal_16_$__cuda_sm70_votesync_ballot) ;  /* 0x0000028000007944 */ /* 0x002fea0003c00000 */
[----:B------:R-:W-:Y:S01]  /*29de0*/  MOV R11, R0 ;  /* 0x00000000000b7202 */ /* 0x000fe20000000f00 */
[----:B------:R-:W-:Y:S05]  /*29df0*/  BRA `(.L_x_1247) ;  /* 0xffffc1d000007947 */ /* 0x000fea000383ffff */
.L_x_1160:
[----:B------:R-:W-:Y:S01]  /*29e00*/  IMAD.MOV.U32 R227, RZ, RZ, R6 ;  /* 0x000000ffffe37224 */ /* 0x000fe200078e0006 */
[----:B------:R-:W-:Y:S01]  /*29e10*/  MOV R2, R5 ;  /* 0x0000000500027202 */ /* 0x000fe20000000f00 */
[----:B------:R-:W-:Y:S01]  /*29e20*/  IMAD.MOV.U32 R228, RZ, RZ, 0x1f ;  /* 0x0000001fffe47424 */ /* 0x000fe200078e00ff */
[----:B------:R-:W-:Y:S02]  /*29e30*/  MOV R3, 0x29e50 ;  /* 0x00029e5000037802 */ /* 0x000fe40000000f00 */
[----:B-12---:R-:W-:Y:S05]  /*29e40*/  CALL.REL.NOINC `($__internal_14_$__cuda_sm70_shflsync_idx_p) ;  /* 0x0000015000007944 */ /* 0x006fea0003c00000 */
[----:B------:R-:W-:Y:S01]  /*29e50*/  IMAD.MOV.U32 R6, RZ, RZ, R227 ;  /* 0x000000ffff067224 */ /* 0x000fe200078e00e3 */
[----:B------:R-:W-:Y:S01]  /*29e60*/  MOV R2, R5 ;  /* 0x0000000500027202 */ /* 0x000fe20000000f00 */
[----:B------:R-:W-:Y:S01]  /*29e70*/  IMAD.MOV.U32 R227, RZ, RZ, R8 ;  /* 0x000000ffffe37224 */ /* 0x000fe200078e0008 */
[----:B------:R-:W-:-:S02]  /*29e80*/  MOV R228, 0x1f ;  /* 0x0000001f00e47802 */ /* 0x000fc40000000f00 */
[----:B------:R-:W-:Y:S02]  /*29e90*/  MOV R3, 0x29eb0 ;  /* 0x00029eb000037802 */ /* 0x000fe40000000f00 */
[----:B------:R-:W-:Y:S05]  /*29ea0*/  CALL.REL.NOINC `($__internal_14_$__cuda_sm70_shflsync_idx_p) ;  /* 0x000000f000007944 */ /* 0x000fea0003c00000 */
[----:B------:R-:W-:Y:S01]  /*29eb0*/  MOV R0, R227 ;  /* 0x000000e300007202 */ /* 0x000fe20000000f00 */
[----:B------:R-:W-:Y:S05]  /*29ec0*/  BRA `(.L_x_1248) ;  /* 0xffffc17000007947 */ /* 0x000fea000383ffff */
.L_x_1163:
[----:B------:R-:W-:Y:S01]  /*29ed0*/  IMAD.MOV.U32 R227, RZ, RZ, R4 ;  /* 0x000000ffffe37224 */ /* 0x000fe200078e0004 */
[----:B------:R-:W-:Y:S01]  /*29ee0*/  MOV R2, R5 ;  /* 0x0000000500027202 */ /* 0x000fe20000000f00 */
[----:B------:R-:W-:Y:S01]  /*29ef0*/  IMAD.MOV.U32 R228, RZ, RZ, 0x1f ;  /* 0x0000001fffe47424 */ /* 0x000fe200078e00ff */
[----:B------:R-:W-:Y:S02]  /*29f00*/  MOV R3, 0x29f20 ;  /* 0x00029f2000037802 */ /* 0x000fe40000000f00 */
[----:B-12-4-:R-:W-:Y:S05]  /*29f10*/  CALL.REL.NOINC `($__internal_14_$__cuda_sm70_shflsync_idx_p) ;  /* 0x0000008000007944 */ /* 0x016fea0003c00000 */
[----:B------:R-:W-:Y:S01]  /*29f20*/  MOV R12, R227 ;  /* 0x000000e3000c7202 */ /* 0x000fe20000000f00 */
[----:B------:R-:W-:Y:S05]  /*29f30*/  BRA `(.L_x_1162) ;  /* 0xffffc16000007947 */ /* 0x000fea000383ffff */
        .weak           $__internal_13_$__cuda_sm70_shflsync_bfly_p
        .type           $__internal_13_$__cuda_sm70_shflsync_bfly_p,@function
        .size           $__internal_13_$__cuda_sm70_shflsync_bfly_p,($__internal_14_$__cuda_sm70_shflsync_idx_p - $__internal_13_$__cuda_sm70_shflsync_bfly_p)
$__internal_13_$__cuda_sm70_shflsync_bfly_p:
[----:B------:R-:W-:Y:S02]  /*29f40*/  MOV R176, 0xffffffff ;  /* 0xffffffff00b07802 */ /* 0x000fe40000000f00 */
[----:B------:R-:W-:Y:S02]  /*29f50*/  MOV R3, 0x1f ;  /* 0x0000001f00037802 */ /* 0x000fe40000000f00 */
[----:B------:R-:W-:Y:S04]  /*29f60*/  WARPSYNC R176 ;  /* 0x000000b000007348 */ /* 0x000fe80003800000 */
[----:B------:R1:W2:Y:S02]  /*29f70*/  SHFL.BFLY PT, R0, R4, R0, R3 ;  /* 0x0c00000004007389 */ /* 0x0002a400000e0003 */
[----:B-1----:R-:W-:-:S04]  /*29f80*/  MOV R3, 0x0 ;  /* 0x0000000000037802 */ /* 0x002fc80000000f00 */
[----:B--2---:R-:W-:Y:S05]  /*29f90*/  RET.REL.NODEC R2 `(_ZN7cutlass13device_kernelIN5flash19enable_sm80_to_sm89INS1_16FlashAttnFwdSm80INS1_25CollectiveMainloopFwdSm80ILi4ELi1ELb0EN4cute5tupleIJNS5_1CILi128EEENS7_ILi48EEENS7_ILi96EEEEEELi96ENS_10bfloat16_tEfNS_4arch4Sm80ELb0ELb1ELb1ELb1ELb1ELb1ELb1ELb1EEENS1_21CollectiveEpilogueFwdINS6_IJS8_SA_S9_EEENS6_IJNS7_ILi1EEESI_SI_EEESC_SE_Li128ELb1ELb1ELb1ELb0EEENS1_36VarlenDynamicPersistentTileSchedulerILi128ELi48ELi128ELi128ELb1ELb1ELb0ELb1ELb0ELb1EEEEEEEEEvNT_6ParamsE) ;  /* 0xfffd606002007950 */ /* 0x004fea0003c3ffff */
        .weak           $__internal_14_$__cuda_sm70_shflsync_idx_p
        .type           $__internal_14_$__cuda_sm70_shflsync_idx_p,@function
        .size           $__internal_14_$__cuda_sm70_shflsync_idx_p,($__internal_15_$__cuda_sm70_shflsync_up_p - $__internal_14_$__cuda_sm70_shflsync_idx_p)
$__internal_14_$__cuda_sm70_shflsync_idx_p:
[----:B------:R-:W-:-:S04]  /*29fa0*/  MOV R229, 0xffffffff ;  /* 0xffffffff00e57802 */ /* 0x000fc80000000f00 */
[----:B------:R-:W-:Y:S04]  /*29fb0*/  WARPSYNC R229 ;  /* 0x000000e500007348 */ /* 0x000fe80003800000 */
[----:B------:R1:W2:Y:S02]  /*29fc0*/  SHFL.IDX PT, R227, R227, R2, R228 ;  /* 0x00000002e3e37389 */ /* 0x0002a400000e00e4 */
[----:B-1----:R-:W-:Y:S02]  /*29fd0*/  MOV R2, R3 ;  /* 0x0000000300027202 */ /* 0x002fe40000000f00 */
[----:B------:R-:W-:-:S04]  /*29fe0*/  MOV R3, 0x0 ;  /* 0x0000000000037802 */ /* 0x000fc80000000f00 */
[----:B--2---:R-:W-:Y:S05]  /*29ff0*/  RET.REL.NODEC R2 `(_ZN7cutlass13device_kernelIN5flash19enable_sm80_to_sm89INS1_16FlashAttnFwdSm80INS1_25CollectiveMainloopFwdSm80ILi4ELi1ELb0EN4cute5tupleIJNS5_1CILi128EEENS7_ILi48EEENS7_ILi96EEEEEELi96ENS_10bfloat16_tEfNS_4arch4Sm80ELb0ELb1ELb1ELb1ELb1ELb1ELb1ELb1EEENS1_21CollectiveEpilogueFwdINS6_IJS8_SA_S9_EEENS6_IJNS7_ILi1EEESI_SI_EEESC_SE_Li128ELb1ELb1ELb1ELb0EEENS1_36VarlenDynamicPersistentTileSchedulerILi128ELi48ELi128ELi128ELb1ELb1ELb0ELb1ELb0ELb1EEEEEEEEEvNT_6ParamsE) ;  /* 0xfffd600002007950 */ /* 0x004fea0003c3ffff */
        .weak           $__internal_15_$__cuda_sm70_shflsync_up_p
        .type           $__internal_15_$__cuda_sm70_shflsync_up_p,@function
        .size           $__internal_15_$__cuda_sm70_shflsync_up_p,($__internal_16_$__cuda_sm70_votesync_ballot - $__internal_15_$__cuda_sm70_shflsync_up_p)
$__internal_15_$__cuda_sm70_shflsync_up_p:
[----:B------:R-:W-:Y:S02]  /*2a000*/  MOV R4, RZ ;  /* 0x000000ff00047202 */ /* 0x000fe40000000f00 */
[----:B------:R-:W-:-:S04]  /*2a010*/  MOV R11, 0xffffffff ;  /* 0xffffffff000b7802 */ /* 0x000fc80000000f00 */
[----:B------:R-:W-:Y:S04]  /*2a020*/  WARPSYNC R11 ;  /* 0x0000000b00007348 */ /* 0x000fe80003800000 */
[----:B------:R1:W2:Y:S02]  /*2a030*/  SHFL.UP PT, R4, R0, R3, R4 ;  /* 0x0400000300047389 */ /* 0x0002a400000e0004 */
[----:B-1----:R-:W-:-:S04]  /*2a040*/  MOV R3, 0x0 ;  /* 0x0000000000037802 */ /* 0x002fc80000000f00 */
[----:B--2---:R-:W-:Y:S05]  /*2a050*/  RET.REL.NODEC R2 `(_ZN7cutlass13device_kernelIN5flash19enable_sm80_to_sm89INS1_16FlashAttnFwdSm80INS1_25CollectiveMainloopFwdSm80ILi4ELi1ELb0EN4cute5tupleIJNS5_1CILi128EEENS7_ILi48EEENS7_ILi96EEEEEELi96ENS_10bfloat16_tEfNS_4arch4Sm80ELb0ELb1ELb1ELb1ELb1ELb1ELb1ELb1EEENS1_21CollectiveEpilogueFwdINS6_IJS8_SA_S9_EEENS6_IJNS7_ILi1EEESI_SI_EEESC_SE_Li128ELb1ELb1ELb1ELb0EEENS1_36VarlenDynamicPersistentTileSchedulerILi128ELi48ELi128ELi128ELb1ELb1ELb0ELb1ELb0ELb1EEEEEEEEEvNT_6ParamsE) ;  /* 0xfffd5fa002007950 */ /* 0x004fea0003c3ffff */
        .weak           $__internal_16_$__cuda_sm70_votesync_ballot
        .type           $__internal_16_$__cuda_sm70_votesync_ballot,@function
        .size           $__internal_16_$__cuda_sm70_votesync_ballot,(.L_x_3646 - $__internal_16_$__cuda_sm70_votesync_ballot)
$__internal_16_$__cuda_sm70_votesync_ballot:
[----:B------:R-:W-:Y:S01]  /*2a060*/  ISETP.NE.U32.AND P0, PT, R0, 0x1, PT ;  /* 0x000000010000780c */ /* 0x000fe20003f05070 */
[----:B------:R-:W-:-:S04]  /*2a070*/  IMAD.MOV.U32 R3, RZ, RZ, -0x1 ;  /* 0xffffffffff037424 */ /* 0x000fc800078e00ff */
[----:B------:R-:W-:Y:S08]  /*2a080*/  WARPSYNC R3 ;  /* 0x0000000300007348 */ /* 0x000ff00003800000 */
[----:B------:R-:W-:-:S04]  /*2a090*/  VOTE.ANY R0, PT, !P0 ;  /* 0x0000000000007806 */ /* 0x000fc800040e0100 */
[----:B------:R-:W-:Y:S01]  /*2a0a0*/  LOP3.LUT R0, R0, R3, RZ, 0xc0, !PT ;  /* 0x0000000300007212 */ /* 0x000fe200078ec0ff */
[----:B------:R-:W-:-:S04]  /*2a0b0*/  IMAD.MOV.U32 R3, RZ, RZ, 0x0 ;  /* 0x00000000ff037424 */ /* 0x000fc800078e00ff */
[----:B------:R-:W-:Y:S05]  /*2a0c0*/  RET.REL.NODEC R2 `(_ZN7cutlass13device_kernelIN5flash19enable_sm80_to_sm89INS1_16FlashAttnFwdSm80INS1_25CollectiveMainloopFwdSm80ILi4ELi1ELb0EN4cute5tupleIJNS5_1CILi128EEENS7_ILi48EEENS7_ILi96EEEEEELi96ENS_10bfloat16_tEfNS_4arch4Sm80ELb0ELb1ELb1ELb1ELb1ELb1ELb1ELb1EEENS1_21CollectiveEpilogueFwdINS6_IJS8_SA_S9_EEENS6_IJNS7_ILi1EEESI_SI_EEESC_SE_Li128ELb1ELb1ELb1ELb0EEENS1_36VarlenDynamicPersistentTileSchedulerILi128ELi48ELi128ELi128ELb1ELb1ELb0ELb1ELb0ELb1EEEEEEEEEvNT_6ParamsE) ;  /* 0xfffd5f3002007950 */ /* 0x000fea0003c3ffff */
.L_x_1249:
        /* <DEDUP_REMOVED lines=11> */
.L_x_3646:


//--------------------- .text._ZN7cutlass13device_kernelIN5flash19enable_sm80_to_sm89INS1_16FlashAttnFwdSm80INS1_25CollectiveMainloopFwdSm80ILi4ELi1ELb0EN4cute5tupleIJNS5_1CILi128EEENS7_ILi64EEENS7_ILi96EEEEEELi96ENS_10bfloat16_tEfNS_4arch4Sm80ELb1ELb0ELb1ELb0ELb1ELb0ELb1ELb1EEENS1_21CollectiveEpilogueFwdINS6_IJS8_SA_S9_EEENS6_IJNS7_ILi1EEESI_SI_EEESC_SE_Li128ELb0ELb1ELb1ELb0EEENS1_30DynamicPersistentTileSchedulerILi128ELi128ELb1ELb1ELb0EEEEEEEEEvNT_6ParamsE --------------------------
	.section	.text._ZN7cutlass13device_kernelIN5flash19enable_sm80_to_sm89INS1_16FlashAttnFwdSm80INS1_25CollectiveMainloopFwdSm80ILi4ELi1ELb0EN4cute5tupleIJNS5_1CILi128EEENS7_ILi64EEENS7_ILi96EEEEEELi96ENS_10bfloat16_tEfNS_4arch4Sm80ELb1ELb0ELb1ELb0ELb1ELb0ELb1ELb1EEENS1_21CollectiveEpilogueFwdINS6_IJS8_SA_S9_EEENS6_IJNS7_ILi1EEESI_SI_EEESC_SE_Li128ELb0ELb1ELb1ELb0EEENS1_30DynamicPersistentTileSchedulerILi128ELi128ELb1ELb1ELb0EEEEEEEEEvNT_6ParamsE,"ax",@progbits
	.sectioninfo	@"SHI_REGISTERS=255"
	.align	128
.text._ZN7cutlass13device_kernelIN5flash19enable_sm80_to_sm89INS1_16FlashAttnFwdSm80INS1_25CollectiveMainloopFwdSm80ILi4ELi1ELb0EN4cute5tupleIJNS5_1CILi128EEENS7_ILi64EEENS7_ILi96EEEEEELi96ENS_10bfloat16_tEfNS_4arch4Sm80ELb1ELb0ELb1ELb0ELb1ELb0ELb1ELb1EEENS1_21CollectiveEpilogueFwdINS6_IJS8_SA_S9_EEENS6_IJNS7_ILi1EEESI_SI_EEESC_SE_Li128ELb0ELb1ELb1ELb0EEENS1_30DynamicPersistentTileSchedulerILi128ELi128ELb1ELb1ELb0EEEEEEEEEvNT_6ParamsE:
        .type           _ZN7cutlass13device_kernelIN5flash19enable_sm80_to_sm89INS1_16FlashAttnFwdSm80INS1_25CollectiveMainloopFwdSm80ILi4ELi1ELb0EN4cute5tupleIJNS5_1CILi128EEENS7_ILi64EEENS7_ILi96EEEEEELi96ENS_10bfloat16_tEfNS_4arch4Sm80ELb1ELb0ELb1ELb0ELb1ELb0ELb1ELb1EEENS1_21CollectiveEpilogueFwdINS6_IJS8_SA_S9_EEENS6_IJNS7_ILi1EEESI_SI_EEESC_SE_Li128ELb0ELb1ELb1ELb0EEENS1_30DynamicPersistentTileSchedulerILi128ELi128ELb1ELb1ELb0EEEEEEEEEvNT_6ParamsE,@function
        .size           _ZN7cutlass13device_kernelIN5flash19enable_sm80_to_sm89INS1_16FlashAttnFwdSm80INS1_25CollectiveMainloopFwdSm80ILi4ELi1ELb0EN4cute5tupleIJNS5_1CILi128EEENS7_ILi64EEENS7_ILi96EEEEEELi96ENS_10bfloat16_tEfNS_4arch4Sm80ELb1ELb0ELb1ELb0ELb1ELb0ELb1ELb1EEENS1_21CollectiveEpilogueFwdINS6_IJS8_SA_S9_EEENS6_IJNS7_ILi1EEESI_SI_EEESC_SE_Li128ELb0ELb1ELb1ELb0EEENS1_30DynamicPersistentTileSchedulerILi128ELi128ELb1ELb1ELb0EEEEEEEEEvNT_6ParamsE,(.L_x_3651 - _ZN7cutlass13device_kernelIN5flash19enable_sm80_to_sm89INS1_16FlashAttnFwdSm80INS1_25CollectiveMainloopFwdSm80ILi4ELi1ELb0EN4cute5tupleIJNS5_1CILi128EEENS7_ILi64EEENS7_ILi96EEEEEELi96ENS_10bfloat16_tEfNS_4arch4Sm80ELb1ELb0ELb1ELb0ELb1ELb0ELb1ELb1EEENS1_21CollectiveEpilogueFwdINS6_IJS8_SA_S9_EEENS6_IJNS7_ILi1EEESI_SI_EEESC_SE_Li128ELb0ELb1ELb1ELb0EEENS1_30DynamicPersistentTileSchedulerILi128ELi128ELb1ELb1ELb0EEEEEEEEEvNT_6ParamsE)
        .other          _ZN7cutlass13device_kernelIN5flash19enable_sm80_to_sm89INS1_16FlashAttnFwdSm80INS1_25CollectiveMainloopFwdSm80ILi4ELi1ELb0EN4cute5tupleIJNS5_1CILi128EEENS7_ILi64EEENS7_ILi96EEEEEELi96ENS_10bfloat16_tEfNS_4arch4Sm80ELb1ELb0ELb1ELb0ELb1ELb0ELb1ELb1EEENS1_21CollectiveEpilogueFwdINS6_IJS8_SA_S9_EEENS6_IJNS7_ILi1EEESI_SI_EEESC_SE_Li128ELb0ELb1ELb1ELb0EEENS1_30DynamicPersistentTileSchedulerILi128ELi128ELb1ELb1ELb0EEEEEEEEEvNT_6ParamsE,@"STO_CUDA_ENTRY STV_DEFAULT"
_ZN7cutlass13device_kernelIN5flash19enable_sm80_to_sm89INS1_16FlashAttnFwdSm80INS1_25CollectiveMainloopFwdSm80ILi4ELi1ELb0EN4cute5tupleIJNS5_1CILi128EEENS7_ILi64EEENS7_ILi96EEEEEELi96ENS_10bfloat16_tEfNS_4arch4Sm80ELb1ELb0ELb1ELb0ELb1ELb0ELb1ELb1EEENS1_21CollectiveEpilogueFwdINS6_IJS8_SA_S9_EEENS6_IJNS7_ILi1EEESI_SI_EEESC_SE_Li128ELb0ELb1ELb1ELb0EEENS1_30DynamicPersistentTileSchedulerILi128ELi128ELb1ELb1ELb0EEEEEEEEEvNT_6ParamsE:
[----:B------:R-:W-:-:S03]  /*0000*/  MOV R1, c[0x0][0x28] ;  /* 0x00000a0000017a02 */ /* 0x000fc60000000f00 */
[----:B------:R-:W1:Y:S01]  /*0010*/  S2R R18, SR_TID.X ;  /* 0x0000000000127919 */ /* 0x000e620000002100 */
[----:B------:R-:W-:-:S03]  /*0020*/  IADD3 R1, R1, -0xc0, RZ ;  /* 0xffffff4001017810 */ /* 0x000fc60007ffe0ff */
[----:B------:R-:W2:Y:S01]  /*0030*/  S2R R15, SR_CTAID.X ;  /* 0x00000000000f7919 */ /* 0x000ea20000002500 */
[----:B-1----:R-:W-:-:S05]  /*0040*/  SHF.R.U32.HI R2, RZ, 0x5, R18 ;  /* 0x00000005ff027819 */ /* 0x002fca0000011612 */
[----:B------:R-:W1:Y:S02]  /*0050*/  SHFL.IDX PT, R0, R2, RZ, 0x1f ;  /* 0x00001fff02007589 */ /* 0x000e6400000e0000 */
[----:B-1----:R-:W-:Y:S02]  /*0060*/  ISETP.GE.AND P0, PT, R0, 0x1, PT ;  /* 0x000000010000780c */ /* 0x002fe40003f06270 */
[----:B------:R1:W-:Y:S11]  /*0070*/  STL [R1+0xb8], R0 ;  /* 0x0000b80001007387 */ /* 0x0003f60000100800 */
[----:B------:R-:W-:Y:S06]  /*0080*/  @P0 BAR.ARV 0x4, 0x80 ;  /* 0x0102000000000b1d */ /* 0x000fec0000002000 */
[----:B--2---:R-:W-:-:S13]  /*0090*/  ISETP.GE.AND P0, PT, R15, c[0x0][0x538], PT ;  /* 0x00014e000f007a0c */ /* 0x004fda0003f06270 */
[----:B------:R-:W-:Y:S05]  /*00a0*/  @P0 EXIT ;  /* 0x000000000000094d */ /* 0x000fea0003800000 */
[----:B-1----:R-:W-:Y:S01]  /*00b0*/  SHF.R.S32.HI R13, RZ, 0x1f, R18 ;  /* 0x0000001fff0d7819 */ /* 0x002fe20000011412 */
[----:B------:R-:W-:Y:S01]  /*00c0*/  IMAD.MOV.U32 R202, RZ, RZ, 0x20 ;  /* 0x00000020ffca7424 */ /* 0x000fe200078e00ff */
[----:B------:R-:W-:Y:S02]  /*00d0*/  ULDC.64 UR6, c[0x0][0x118] ;  /* 0x0000460000067ab9 */ /* 0x000fe40000000a00 */
[CC--:B------:R-:W-:Y:S02]  /*00e0*/  LEA.HI R3, R13.reuse, R18.reuse, RZ, 0x4 ;  /* 0x000000120d037211 */ /* 0x0c0fe400078f20ff */
[----:B------:R-:W-:Y:S02]  /*00f0*/  LEA.HI R14, R13, R18, RZ, 0x3 ;  /* 0x000000120d0e7211 */ /* 0x000fe400078f18ff */
[----:B------:R-:W-:Y:S02]  /*0100*/  SHF.R.S32.HI R2, RZ, 0x4, R3 ;  /* 0x00000004ff027819 */ /* 0x000fe40000011403 */
[----:B------:R-:W-:-:S02]  /*0110*/  LOP3.LUT R0, R3, 0xfffffff0, RZ, 0xc0, !PT ;  /* 0xfffffff003007812 */ /* 0x000fc400078ec0ff */
[----:B------:R-:W-:Y:S02]  /*0120*/  LEA.HI R3, R3, R2, RZ, 0x1 ;  /* 0x0000000203037211 */ /* 0x000fe400078f08ff */
[----:B------:R-:W-:Y:S01]  /*0130*/  LOP3.LUT R4, R14, 0xfffffff8, RZ, 0xc0, !PT ;  /* 0xfffffff80e047812 */ /* 0x000fe200078ec0ff */
[C---:B------:R-:W-:Y:S01]  /*0140*/  IMAD.IADD R0, R18.reuse, 0x1, -R0 ;  /* 0x0000000112007824 */ /* 0x040fe200078e0a00 */
[----:B------:R-:W-:Y:S02]  /*0150*/  LOP3.LUT R3, R3, 0xfffffffe, RZ, 0xc0, !PT ;  /* 0xfffffffe03037812 */ /* 0x000fe400078ec0ff */
[----:B------:R-:W-:Y:S01]  /*0160*/  LEA.HI R7, R13, R18, RZ, 0x2 ;  /* 0x000000120d077211 */ /* 0x000fe200078f10ff */
[----:B------:R-:W-:Y:S01]  /*0170*/  IMAD.IADD R4, R18, 0x1, -R4 ;  /* 0x0000000112047824 */ /* 0x000fe200078e0a04 */
[----:B------:R-:W-:Y:S01]  /*0180*/  LEA.HI R6, R0, R0, RZ, 0x1 ;  /* 0x0000000000067211 */ /* 0x000fe200078f08ff */
[----:B------:R-:W-:Y:S01]  /*0190*/  IMAD.IADD R10, R2, 0x1, -R3 ;  /* 0x00000001020a7824 */ /* 0x000fe200078e0a03 */
[----:B------:R-:W-:-:S02]  /*01a0*/  SHF.R.S32.HI R3, RZ, 0x1f, R0 ;  /* 0x0000001fff037819 */ /* 0x000fc40000011400 */
[----:B------:R-:W-:Y:S02]  /*01b0*/  LOP3.LUT R2, R6, 0x7fffffe, RZ, 0xc0, !PT ;  /* 0x07fffffe06027812 */ /* 0x000fe400078ec0ff */
[----:B------:R-:W-:Y:S02]  /*01c0*/  LEA.HI R12, R3, R0, RZ, 0x3 ;  /* 0x00000000030c7211 */ /* 0x000fe400078f18ff */
[----:B------:R-:W-:Y:S01]  /*01d0*/  LOP3.LUT R3, R7, 0xfffffffc, RZ, 0xc0, !PT ;  /* 0xfffffffc07037812 */ /* 0x000fe200078ec0ff */
[----:B------:R-:W-:Y:S01]  /*01e0*/  IMAD.IADD R201, R0, 0x1, -R2 ;  /* 0x0000000100c97824 */ /* 0x000fe200078e0a02 */
[----:B------:R-:W-:Y:S02]  /*01f0*/  SHF.R.S32.HI R0, RZ, 0x3, R14 ;  /* 0x00000003ff007819 */ /* 0x000fe4000001140e */
[----:B------:R-:W-:Y:S01]  /*0200*/  LEA.HI R9, R4, R4, RZ, 0x1 ;  /* 0x0000000404097211 */ /* 0x000fe200078f08ff */
[----:B------:R-:W-:Y:S01]  /*0210*/  IMAD.IADD R19, R18, 0x1, -R3 ;  /* 0x0000000112137824 */ /* 0x000fe200078e0a03 */
[----:B------:R-:W-:Y:S01]  /*0220*/  LEA.HI R5, R13, R18, RZ, 0x5 ;  /* 0x000000120d057211 */ /* 0x000fe200078f28ff */
[----:B------:R-:W-:Y:S01]  /*0230*/  IMAD.SHL.U32 R0, R0, 0x40, RZ ;  /* 0x0000004000007824 */ /* 0x000fe200078e00ff */
[----:B------:R-:W-:Y:S01]  /*0240*/  LOP3.LUT R2, R9, 0x3fffffe, RZ, 0xc0, !PT ;  /* 0x03fffffe09027812 */ /* 0x000fe200078ec0ff */
[----:B------:R-:W-:Y:S01]  /*0250*/  IMAD.SHL.U32 R240, R19, 0x8, RZ ;  /* 0x0000000813f07824 */ /* 0x000fe200078e00ff */
[----:B------:R-:W-:-:S02]  /*0260*/  SHF.R.S32.HI R11, RZ, 0x2, R7 ;  /* 0x00000002ff0b7819 */ /* 0x000fc40000011407 */
[----:B------:R-:W-:Y:S01]  /*0270*/  LOP3.LUT R0, R0, 0xc0, RZ, 0xc0, !PT ;  /* 0x000000c000007812 */ /* 0x000fe200078ec0ff */
[----:B------:R-:W-:Y:S01]  /*0280*/  IMAD.IADD R200, R4, 0x1, -R2 ;  /* 0x0000000104c87824 */ /* 0x000fe200078e0a02 */
[----:B------:R-:W-:Y:S02]  /*0290*/  LOP3.LUT R3, R5, 0xffffffe0, RZ, 0xc0, !PT ;  /* 0xffffffe005037812 */ /* 0x000fe400078ec0ff */
[----:B------:R-:W-:Y:S01]  /*02a0*/  SHF.R.U32.HI R4, RZ, 0x3, R0 ;  /* 0x00000003ff047819 */ /* 0x000fe20000011600 */
[----:B------:R-:W-:Y:S01]  /*02b0*/  IMAD R200, R10, 0x8, R200 ;  /* 0x000000080ac87824 */ /* 0x000fe200078e02c8 */
[----:B------:R-:W-:Y:S01]  /*02c0*/  LOP3.LUT R2, R0, 0x18, R240, 0xf8, !PT ;  /* 0x0000001800027812 */ /* 0x000fe200078ef8f0 */
[----:B------:R-:W-:Y:S01]  /*02d0*/  IMAD.IADD R17, R18, 0x1, -R3 ;  /* 0x0000000112117824 */ /* 0x000fe200078e0a03 */
[--C-:B------:R-:W-:Y:S02]  /*02e0*/  SHF.R.S32.HI R203, RZ, 0x5, R5.reuse ;  /* 0x00000005ffcb7819 */ /* 0x100fe40000011405 */
[----:B------:R-:W-:-:S02]  /*02f0*/  SHF.R.S32.HI R0, RZ, 0x1f, R5 ;  /* 0x0000001fff007819 */ /* 0x000fc40000011405 */
[----:B------:R-:W-:Y:S02]  /*0300*/  LEA.HI R5, R7, R11, RZ, 0x1 ;  /* 0x0000000b07057211 */ /* 0x000fe400078f08ff */
[----:B------:R-:W-:Y:S02]  /*0310*/  LOP3.LUT R7, R2, R4, RZ, 0x3c, !PT ;  /* 0x0000000402077212 */ /* 0x000fe400078e3cff */
[----:B------:R-:W-:Y:S02]  /*0320*/  LOP3.LUT R2, R5, 0x7fffffe, RZ, 0xc0, !PT ;  /* 0x07fffffe05027812 */ /* 0x000fe400078ec0ff */
[----:B------:R-:W-:Y:S02]  /*0330*/  LEA.HI R0, R0, R203, RZ, 0x2 ;  /* 0x000000cb00007211 */ /* 0x000fe400078f10ff */
[----:B------:R-:W-:Y:S01]  /*0340*/  SHF.R.S32.HI R8, RZ, 0x1f, R17 ;  /* 0x0000001fff087819 */ /* 0x000fe20000011411 */
[----:B------:R-:W-:Y:S01]  /*0350*/  IMAD.IADD R3, R11, 0x1, -R2 ;  /* 0x000000010b037824 */ /* 0x000fe200078e0a02 */
[----:B------:R-:W-:-:S02]  /*0360*/  LOP3.LUT R2, R0, 0xffffffc, RZ, 0xc0, !PT ;  /* 0x0ffffffc00027812 */ /* 0x000fc400078ec0ff */
[--C-:B------:R-:W-:Y:S01]  /*0370*/  SHF.R.S32.HI R5, RZ, 0x1, R6.reuse ;  /* 0x00000001ff057819 */ /* 0x100fe20000011406 */
[C---:B------:R-:W-:Y:S01]  /*0380*/  IMAD R0, R203.reuse, 0x8, R3 ;  /* 0x00000008cb007824 */ /* 0x040fe200078e0203 */
[----:B------:R-:W-:Y:S01]  /*0390*/  SHF.R.S32.HI R4, RZ, 0x1f, R6 ;  /* 0x0000001fff047819 */ /* 0x000fe20000011406 */
[----:B------:R-:W-:Y:S01]  /*03a0*/  IMAD.IADD R3, R203, 0x1, -R2 ;  /* 0x00000001cb037824 */ /* 0x000fe200078e0a02 */
[----:B------:R-:W-:Y:S01]  /*03b0*/  LEA.HI R11, R8, R17, RZ, 0x2 ;  /* 0x00000011080b7211 */ /* 0x000fe200078f10ff */
[----:B------:R-:W-:Y:S01]  /*03c0*/  IMAD.U32 R6, R0, 0x20, R7 ;  /* 0x0000002000067824 */ /* 0x000fe200078e0007 */
[----:B------:R-:W-:Y:S02]  /*03d0*/  LEA.HI R4, R4, R5, RZ, 0x2 ;  /* 0x0000000504047211 */ /* 0x000fe400078f10ff */
[----:B------:R-:W-:Y:S02]  /*03e0*/  SHF.R.S32.HI R2, RZ, 0x2, R11 ;  /* 0x00000002ff027819 */ /* 0x000fe4000001140b */
[----:B------:R-:W-:Y:S01]  /*03f0*/  LOP3.LUT R4, R4, 0xfffffffc, RZ, 0xc0, !PT ;  /* 0xfffffffc04047812 */ /* 0x000fe200078ec0ff */
[----:B------:R1:W-:Y:S01]  /*0400*/  STL [R1+0x80], R6 ;  /* 0x0000800601007387 */ /* 0x0003e20000100800 */
[----:B------:R-:W-:Y:S01]  /*0410*/  LEA.HI R0, R19, R19, RZ, 0x1 ;  /* 0x0000001313007211 */ /* 0x000fe200078f08ff */
[----:B------:R-:W-:Y:S01]  /*0420*/  IMAD R16, R3, 0x10, R2 ;  /* 0x0000001003107824 */ /* 0x000fe200078e0202 */
[----:B------:R-:W-:Y:S01]  /*0430*/  SHF.R.S32.HI R2, RZ, 0x1, R9 ;  /* 0x00000001ff027819 */ /* 0x000fe20000011409 */
[----:B------:R-:W-:Y:S01]  /*0440*/  IMAD.IADD R8, R5, 0x1, -R4 ;  /* 0x0000000105087824 */ /* 0x000fe200078e0a04 */
[C---:B------:R-:W-:Y:S01]  /*0450*/  LOP3.LUT R4, R0.reuse, 0x1ffffffe, RZ, 0xc0, !PT ;  /* 0x1ffffffe00047812 */ /* 0x040fe200078ec0ff */
[----:B------:R-:W-:Y:S01]  /*0460*/  IMAD.SHL.U32 R3, R0, 0x20, RZ ;  /* 0x0000002000037824 */ /* 0x000fe200078e00ff */
[C---:B------:R-:W-:Y:S01]  /*0470*/  LOP3.LUT P0, RZ, R2.reuse, 0x2, RZ, 0xc0, !PT ;  /* 0x0000000202ff7812 */ /* 0x040fe2000780c0ff */
[----:B------:R-:W-:Y:S01]  /*0480*/  IMAD.SHL.U32 R0, R2, 0x40, RZ ;  /* 0x0000004002007824 */ /* 0x000fe200078e00ff */
[----:B------:R-:W-:Y:S01]  /*0490*/  STL [R1+0xbc], R16 ;  /* 0x0000bc1001007387 */ /* 0x000fe20000100800 */
[----:B------:R-:W-:Y:S01]  /*04a0*/  IMAD.SHL.U32 R5, R12, 0x20, RZ ;  /* 0x000000200c057824 */ /* 0x000fe200078e00ff */
[----:B------:R-:W-:Y:S01]  /*04b0*/  LOP3.LUT R7, R3, 0xffffffc0, RZ, 0xc0, !PT ;  /* 0xffffffc003077812 */ /* 0x000fe200078ec0ff */
[----:B------:R-:W-:Y:S01]  /*04c0*/  IMAD.SHL.U32 R2, R8, 0x40, RZ ;  /* 0x0000004008027824 */ /* 0x000fe200078e00ff */
[----:B------:R-:W-:Y:S01]  /*04d0*/  LOP3.LUT R0, R0, 0xc0, RZ, 0xc0, !PT ;  /* 0x000000c000007812 */ /* 0x000fe200078ec0ff */
[----:B------:R-:W-:Y:S01]  /*04e0*/  IMAD.IADD R9, R19, 0x1, -R4 ;  /* 0x0000000113097824 */ /* 0x000fe200078e0a04 */
[----:B------:R-:W-:Y:S01]  /*04f0*/  LOP3.LUT R3, R5, 0xffffff00, RZ, 0xc0, !PT ;  /* 0xffffff0005037812 */ /* 0x000fe200078ec0ff */
[----:B------:R-:W-:Y:S01]  /*0500*/  STL [R1+0x7c], R15 ;  /* 0x00007c0f01007387 */ /* 0x000fe20000100800 */
[----:B------:R-:W-:Y:S01]  /*0510*/  LOP3.LUT R2, R2, 0xc0, RZ, 0xc0, !PT ;  /* 0x000000c002027812 */ /* 0x000fe200078ec0ff */
[----:B------:R-:W-:Y:S01]  /*0520*/  IMAD R7, R9, 0x8, R7 ;  /* 0x0000000809077824 */ /* 0x000fe200078e0207 */
[----:B------:R-:W-:Y:S01]  /*0530*/  LOP3.LUT R5, R0, 0x8, R14, 0xf8, !PT ;  /* 0x0000000800057812 */ /* 0x000fe200078ef80e */
[----:B------:R-:W-:Y:S01]  /*0540*/  IMAD R203, R203, 0x200, R3 ;  /* 0x00000200cbcb7824 */ /* 0x000fe200078e0203 */
[----:B------:R-:W-:-:S02]  /*0550*/  SHF.R.U32.HI R4, RZ, 0x3, R0 ;  /* 0x00000003ff047819 */ /* 0x000fc40000011600 */
[----:B------:R-:W-:Y:S01]  /*0560*/  SHF.R.U32.HI R0, RZ, 0x3, R2 ;  /* 0x00000003ff007819 */ /* 0x000fe20000011602 */
[----:B------:R-:W-:Y:S01]  /*0570*/  IMAD R203, R201, 0x20, R203 ;  /* 0x00000020c9cb7824 */ /* 0x000fe200078e02cb */
[----:B------:R-:W-:Y:S01]  /*0580*/  LOP3.LUT R4, R5, R4, RZ, 0x3c, !PT ;  /* 0x0000000405047212 */ /* 0x000fe200078e3cff */
[----:B-1----:R-:W-:Y:S01]  /*0590*/  IMAD.SHL.U32 R6, R10, 0x8, RZ ;  /* 0x000000080a067824 */ /* 0x002fe200078e00ff */
[----:B------:R-:W-:Y:S01]  /*05a0*/  LOP3.LUT P1, RZ, R8, 0x2, RZ, 0xc0, !PT ;  /* 0x0000000208ff7812 */ /* 0x000fe2000782c0ff */
[----:B------:R-:W-:Y:S01]  /*05b0*/  IMAD R201, R201, 0x20, R3 ;  /* 0x00000020c9c97824 */ /* 0x000fe200078e0203 */
[----:B------:R-:W-:Y:S01]  /*05c0*/  IADD3 R3, R240, 0x20, RZ ;  /* 0x00000020f0037810 */ /* 0x000fe20007ffe0ff */
[----:B------:R-:W-:Y:S01]  /*05d0*/  IMAD.U32 R200, R200, 0x20, R4 ;  /* 0x00000020c8c87824 */ /* 0x000fe200078e0004 */
[----:B------:R-:W-:Y:S02]  /*05e0*/  LOP3.LUT R6, R2, 0x8, R6, 0xf8, !PT ;  /* 0x0000000802067812 */ /* 0x000fe400078ef806 */
[----:B------:R-:W-:-:S02]  /*05f0*/  LEA.HI R2, R13, R18, RZ, 0x7 ;  /* 0x000000120d027211 */ /* 0x000fc400078f38ff */
[----:B------:R-:W-:Y:S02]  /*0600*/  LOP3.LUT R0, R6, R0, RZ, 0x3c, !PT ;  /* 0x0000000006007212 */ /* 0x000fe400078e3cff */
[----:B------:R-:W-:Y:S02]  /*0610*/  SHF.R.S32.HI R2, RZ, 0x7, R2 ;  /* 0x00000007ff027819 */ /* 0x000fe40000011402 */
[----:B------:R-:W-:Y:S01]  /*0620*/  IADD3 R2, R240, 0x40, RZ ;  /* 0x00000040f0027810 */ /* 0x000fe20007ffe0ff */
[C---:B------:R-:W-:Y:S01]  /*0630*/  IMAD.IADD R203, R0.reuse, 0x1, R203 ;  /* 0x0000000100cb7824 */ /* 0x040fe200078e02cb */
[----:B------:R-:W-:Y:S01]  /*0640*/  SHF.R.S32.HI R3, RZ, 0x1f, R3 ;  /* 0x0000001fff037819 */ /* 0x000fe20000011403 */
[----:B------:R-:W-:Y:S01]  /*0650*/  IMAD.IADD R201, R0, 0x1, R201 ;  /* 0x0000000100c97824 */ /* 0x000fe200078e02c9 */
[----:B------:R-:W-:Y:S01]  /*0660*/  LOP3.LUT R0, R11, 0x7ffffffc, RZ, 0xc0, !PT ;  /* 0x7ffffffc0b007812 */ /* 0x000fe200078ec0ff */
[----:B------:R-:W-:Y:S01]  /*0670*/  IMAD.IADD R3, R16, 0x1, R7 ;  /* 0x0000000110037824 */ /* 0x000fe200078e0207 */
[----:B------:R-:W-:-:S02]  /*0680*/  SHF.R.S32.HI R2, RZ, 0x1f, R2 ;  /* 0x0000001fff027819 */ /* 0x000fc40000011402 */
[----:B------:R-:W-:Y:S01]  /*0690*/  SHF.R.S32.HI R4, RZ, 0x1f, R240 ;  /* 0x0000001fff047819 */ /* 0x000fe200000114f0 */
[----:B------:R-:W-:Y:S01]  /*06a0*/  IMAD.IADD R0, R17, 0x1, -R0 ;  /* 0x0000000111007824 */ /* 0x000fe200078e0a00 */
[----:B------:R-:W-:Y:S02]  /*06b0*/  LEA R200, R200, 0x3100, 0x1 ;  /* 0x00003100c8c87811 */ /* 0x000fe400078e08ff */
[----:B------:R-:W-:Y:S01]  /*06c0*/  SEL R202, R202, 0xffffffe0, !P1 ;  /* 0xffffffe0caca7807 */ /* 0x000fe20004800000 */
[----:B------:R-:W-:Y:S01]  /*06d0*/  IMAD.SHL.U32 R0, R0, 0x2, RZ ;  /* 0x0000000200007824 */ /* 0x000fe200078e00ff */
[----:B------:R-:W-:Y:S02]  /*06e0*/  LEA R203, R203, 0x6100, 0x1 ;  /* 0x00006100cbcb7811 */ /* 0x000fe400078e08ff */
[----:B------:R-:W-:Y:S02]  /*06f0*/  IADD3 R205, R200, 0x20, RZ ;  /* 0x00000020c8cd7810 */ /* 0x000fe40007ffe0ff */
[----:B------:R-:W-:Y:S01]  /*0700*/  SHF.R.S32.HI R2, RZ, 0x1f, R0 ;  /* 0x0000001fff027819 */ /* 0x000fe20000011400 */
[----:B------:R-:W-:Y:S01]  /*0710*/  STL [R1+0x3c], R0 ;  /* 0x00003c0001007387 */ /* 0x000fe20000100800 */
[C---:B------:R-:W-:Y:S01]  /*0720*/  IADD3 R11, R0.reuse, 0x8, RZ ;  /* 0x00000008000b7810 */ /* 0x040fe20007ffe0ff */
[----:B------:R-:W-:Y:S01]  /*0730*/  IMAD.IADD R204, R203, 0x1, R202 ;  /* 0x00000001cbcc7824 */ /* 0x000fe200078e02ca */
[C---:B------:R-:W-:Y:S01]  /*0740*/  IADD3 R10, R0.reuse, 0x10, RZ ;  /* 0x00000010000a7810 */ /* 0x040fe20007ffe0ff */
[----:B------:R1:W-:Y:S01]  /*0750*/  STL [R1+0xb4], R3 ;  /* 0x0000b40301007387 */ /* 0x0003e20000100800 */
[----:B------:R-:W-:-:S02]  /*0760*/  IADD3 R9, R0, 0x18, RZ ;  /* 0x0000001800097810 */ /* 0x000fc40007ffe0ff */
[C---:B------:R-:W-:Y:S01]  /*0770*/  IADD3 R8, R0.reuse, 0x20, RZ ;  /* 0x0000002000087810 */ /* 0x040fe20007ffe0ff */
[----:B------:R2:W-:Y:S01]  /*0780*/  STL [R1+0xb0], R2 ;  /* 0x0000b00201007387 */ /* 0x0005e20000100800 */
[C---:B------:R-:W-:Y:S02]  /*0790*/  IADD3 R7, R0.reuse, 0x28, RZ ;  /* 0x0000002800077810 */ /* 0x040fe40007ffe0ff */
[C---:B------:R-:W-:Y:S01]  /*07a0*/  IADD3 R6, R0.reuse, 0x30, RZ ;  /* 0x0000003000067810 */ /* 0x040fe20007ffe0ff */
[----:B------:R3:W-:Y:S01]  /*07b0*/  STL [R1+0x74], R11 ;  /* 0x0000740b01007387 */ /* 0x0007e20000100800 */
[C---:B------:R-:W-:Y:S02]  /*07c0*/  IADD3 R5, R0.reuse, 0x38, RZ ;  /* 0x0000003800057810 */ /* 0x040fe40007ffe0ff */
[----:B------:R-:W-:Y:S01]  /*07d0*/  IADD3 R4, R0, 0x40, RZ ;  /* 0x0000004000047810 */ /* 0x000fe20007ffe0ff */
[----:B------:R4:W-:Y:S01]  /*07e0*/  STL [R1+0x70], R10 ;  /* 0x0000700a01007387 */ /* 0x0009e20000100800 */
[----:B------:R-:W-:-:S02]  /*07f0*/  LEA R201, R201, 0x100, 0x1 ;  /* 0x00000100c9c97811 */ /* 0x000fc400078e08ff */
[----:B------:R-:W-:Y:S01]  /*0800*/  @P0 IADD3 R205, R200, -0x20, RZ ;  /* 0xffffffe0c8cd0810 */ /* 0x000fe20007ffe0ff */
[----:B------:R5:W-:Y:S02]  /*0810*/  STL [R1+0x6c], R9 ;  /* 0x00006c0901007387 */ /* 0x000be40000100800 */
[----:B------:R-:W-:Y:S01]  /*0820*/  IMAD.IADD R202, R202, 0x1, R201 ;  /* 0x00000001caca7824 */ /* 0x000fe200078e02c9 */
[C---:B------:R-:W-:Y:S01]  /*0830*/  IADD3 R216, R205.reuse, 0x400, RZ ;  /* 0x00000400cdd87810 */ /* 0x040fe20007ffe0ff */
[----:B------:R5:W-:Y:S01]  /*0840*/  STL [R1+0x68], R8 ;  /* 0x0000680801007387 */ /* 0x000be20000100800 */
[C---:B------:R-:W-:Y:S02]  /*0850*/  IADD3 R215, R205.reuse, 0x800, RZ ;  /* 0x00000800cdd77810 */ /* 0x040fe40007ffe0ff */
[----:B------:R-:W-:Y:S01]  /*0860*/  IADD3 R214, R205, 0xc00, RZ ;  /* 0x00000c00cdd67810 */ /* 0x000fe20007ffe0ff */
[----:B------:R5:W-:Y:S01]  /*0870*/  STL [R1+0x64], R7 ;  /* 0x0000640701007387 */ /* 0x000be20000100800 */
[----:B-1----:R-:W-:-:S02]  /*0880*/  IADD3 R3, R0, 0x48, RZ ;  /* 0x0000004800037810 */ /* 0x002fc40007ffe0ff */
[C---:B------:R-:W-:Y:S01]  /*0890*/  IADD3 R213, R205.reuse, 0x1000, RZ ;  /* 0x00001000cdd57810 */ /* 0x040fe20007ffe0ff */
[----:B------:R1:W-:Y:S01]  /*08a0*/  STL [R1+0x60], R6 ;  /* 0x0000600601007387 */ /* 0x0003e20000100800 */
[C---:B--2---:R-:W-:Y:S02]  /*08b0*/  IADD3 R2, R0.reuse, 0x50, RZ ;  /* 0x0000005000027810 */ /* 0x044fe40007ffe0ff */
[----:B------:R-:W-:Y:S01]  /*08c0*/  IADD3 R0, R0, 0x58, RZ ;  /* 0x0000005800007810 */ /* 0x000fe20007ffe0ff */
[----:B------:R2:W-:Y:S01]  /*08d0*/  STL [R1+0x5c], R5 ;  /* 0x00005c0501007387 */ /* 0x0005e20000100800 */
[----:B---3--:R-:W-:Y:S02]  /*08e0*/  SHF.R.S32.HI R11, RZ, 0x1f, R11 ;  /* 0x0000001fff0b7819 */ /* 0x008fe4000001140b */
[----:B------:R-:W-:Y:S01]  /*08f0*/  IADD3 R212, R205, 0x1400, RZ ;  /* 0x00001400cdd47810 */ /* 0x000fe20007ffe0ff */
[----:B------:R3:W-:Y:S01]  /*0900*/  STL [R1+0x4c], R4 ;  /* 0x00004c0401007387 */ /* 0x0007e20000100800 */
[----:B----4-:R-:W-:-:S02]  /*0910*/  SHF.R.S32.HI R10, RZ, 0x1f, R10 ;  /* 0x0000001fff0a7819 */ /* 0x010fc4000001140a */
[C---:B------:R-:W-:Y:S01]  /*0920*/  IADD3 R211, R205.reuse, 0x1800, RZ ;  /* 0x00001800cdd37810 */ /* 0x040fe20007ffe0ff */
[----:B------:R4:W-:Y:S01]  /*0930*/  STL [R1+0x58], R3 ;  /* 0x0000580301007387 */ /* 0x0009e20000100800 */
[----:B-----5:R-:W-:Y:S02]  /*0940*/  SHF.R.S32.HI R9, RZ, 0x1f, R9 ;  /* 0x0000001fff097819 */ /* 0x020fe40000011409 */
[C---:B------:R-:W-:Y:S01]  /*0950*/  IADD3 R210, R205.reuse, 0x1c00, RZ ;  /* 0x00001c00cdd27810 */ /* 0x040fe20007ffe0ff */
[----:B------:R5:W-:Y:S01]  /*0960*/  STL [R1+0x54], R2 ;  /* 0x0000540201007387 */ /* 0x000be20000100800 */
[----:B------:R-:W-:Y:S02]  /*0970*/  SHF.R.S32.HI R8, RZ, 0x1f, R8 ;  /* 0x0000001fff087819 */ /* 0x000fe40000011408 */
[----:B------:R-:W-:Y:S01]  /*0980*/  IADD3 R209, R205, 0x2000, RZ ;  /* 0x00002000cdd17810 */ /* 0x000fe20007ffe0ff */
[----:B------:R-:W-:Y:S01]  /*0990*/  STL [R1+0xac], R11 ;  /* 0x0000ac0b01007387 */ /* 0x000fe20000100800 */
[----:B------:R-:W-:-:S02]  /*09a0*/  SHF.R.S32.HI R7, RZ, 0x1f, R7 ;  /* 0x0000001fff077819 */ /* 0x000fc40000011407 */
[C---:B------:R-:W-:Y:S01]  /*09b0*/  IADD3 R208, R205.reuse, 0x2400, RZ ;  /* 0x00002400cdd07810 */ /* 0x040fe20007ffe0ff */
[----:B------:R5:W-:Y:S01]  /*09c0*/  STL [R1+0x50], R0 ;  /* 0x0000500001007387 */ /* 0x000be20000100800 */
[----:B-1----:R-:W-:Y:S02]  /*09d0*/  SHF.R.S32.HI R6, RZ, 0x1f, R6 ;  /* 0x0000001fff067819 */ /* 0x002fe40000011406 */
[C---:B------:R-:W-:Y:S01]  /*09e0*/  IADD3 R207, R205.reuse, 0x2800, RZ ;  /* 0x00002800cdcf7810 */ /* 0x040fe20007ffe0ff */
[----:B------:R1:W-:Y:S01]  /*09f0*/  STL [R1+0xa8], R10 ;  /* 0x0000a80a01007387 */ /* 0x0003e20000100800 */
[----:B--2---:R-:W-:Y:S02]  /*0a00*/  SHF.R.S32.HI R5, RZ, 0x1f, R5 ;  /* 0x0000001fff057819 */ /* 0x004fe40000011405 */
[----:B------:R-:W-:Y:S01]  /*0a10*/  IADD3 R206, R205, 0x2c00, RZ ;  /* 0x00002c00cdce7810 */ /* 0x000fe20007ffe0ff */
[----:B------:R1:W-:Y:S01]  /*0a20*/  STL [R1+0xa4], R9 ;  /* 0x0000a40901007387 */ /* 0x0003e20000100800 */
[----:B---3--:R-:W-:-:S03]  /*0a30*/  SHF.R.S32.HI R4, RZ, 0x1f, R4 ;  /* 0x0000001fff047819 */ /* 0x008fc60000011404 */
[----:B------:R1:W-:Y:S01]  /*0a40*/  STL [R1+0xa0], R8 ;  /* 0x0000a00801007387 */ /* 0x0003e20000100800 */
[----:B----4-:R-:W-:-:S03]  /*0a50*/  SHF.R.S32.HI R3, RZ, 0x1f, R3 ;  /* 0x0000001fff037819 */ /* 0x010fc60000011403 */
[----:B------:R1:W-:Y:S01]  /*0a60*/  STL [R1+0x9c], R7 ;  /* 0x00009c0701007387 */ /* 0x0003e20000100800 */
[----:B-----5:R-:W-:-:S03]  /*0a70*/  SHF.R.S32.HI R2, RZ, 0x1f, R2 ;  /* 0x0000001fff027819 */ /* 0x020fc60000011402 */
[----:B------:R1:W-:Y:S04]  /*0a80*/  STL [R1+0x98], R6 ;  /* 0x0000980601007387 */ /* 0x0003e80000100800 */
[----:B------:R1:W-:Y:S01]  /*0a90*/  STL [R1+0x94], R5 ;  /* 0x0000940501007387 */ /* 0x0003e20000100800 */
[----:B------:R-:W-:-:S03]  /*0aa0*/  SHF.R.S32.HI R0, RZ, 0x1f, R0 ;  /* 0x0000001fff007819 */ /* 0x000fc60000011400 */
[----:B------:R1:W-:Y:S04]  /*0ab0*/  STL [R1+0x90], R4 ;  /* 0x0000900401007387 */ /* 0x0003e80000100800 */
[----:B------:R1:W-:Y:S04]  /*0ac0*/  STL [R1+0x8c], R3 ;  /* 0x00008c0301007387 */ /* 0x0003e80000100800 */
[----:B------:R1:W-:Y:S04]  /*0ad0*/  STL [R1+0x88], R2 ;  /* 0x0000880201007387 */ /* 0x0003e80000100800 */
[----:B------:R1:W-:Y:S02]  /*0ae0*/  STL [R1+0x84], R0 ;  /* 0x0000840001007387 */ /* 0x0003e40000100800 */
.L_x_1311:
[----:B-1----:R-:W2:Y:S01]  /*0af0*/  LDL R4, [R1+0x7c] ;  /* 0x00007c0001047983 */ /* 0x002ea20000100800 */
[----:B------:R-:W-:Y:S01]  /*0b00*/  IMAD.MOV.U32 R0, RZ, RZ, c[0x0][0x560] ;  /* 0x00015800ff007624 */ /* 0x000fe200078e00ff */
[----:B------:R-:W-:Y:S01]  /*0b10*/  YIELD ;  /* 0x0000000000007946 */ /* 0x000fe20003800000 */
[----:B------:R-:W-:Y:S03]  /*0b20*/  BSSY B0, `(.L_x_1250) ;  /* 0x0000016000007945 */ /* 0x000fe60003800000 */
[----:B------:R-:W-:-:S13]  /*0b30*/  ISETP.NE.AND P0, PT, R0, 0x1, PT ;  /* 0x000000010000780c */ /* 0x000fda0003f05270 */
[----:B--2---:R-:W-:Y:S01]  /*0b40*/  @P0 IMAD.HI.U32 R0, R4, c[0x0][0x564], RZ ;  /* 0x0001590004000a27 */ /* 0x004fe200078e00ff */
[----:B------:R-:W-:-:S04]  /*0b50*/  MOV R3, R4 ;  /* 0x0000000400037202 */ /* 0x000fc80000000f00 */
[----:B------:R-:W-:-:S04]  /*0b60*/  @P0 SHF.R.U32.HI R3, RZ, c[0x0][0x568], R0 ;  /* 0x00015a00ff030a19 */ /* 0x000fc80000011600 */
[----:B------:R-:W-:Y:S01]  /*0b70*/  ISETP.GE.AND P0, PT, R3, c[0x0][0x578], PT ;  /* 0x00015e0003007a0c */ /* 0x000fe20003f06270 */
[----:B------:R-:W-:-:S04]  /*0b80*/  IMAD.MOV R2, RZ, RZ, -R3 ;  /* 0x000000ffff027224 */ /* 0x000fc800078e0a03 */
[----:B------:R-:W-:-:S08]  /*0b90*/  IMAD R2, R2, c[0x0][0x560], R4 ;  /* 0x0001580002027a24 */ /* 0x000fd000078e0204 */
[----:B------:R-:W-:Y:S05]  /*0ba0*/  @!P0 BRA `(.L_x_1251) ;  /* 0x0000007000008947 */ /* 0x000fea0003800000 */
[----:B------:R-:W-:-:S04]  /*0bb0*/  MOV R0, c[0x0][0x56c] ;  /* 0x00015b0000007a02 */ /* 0x000fc80000000f00 */
[----:B------:R-:W-:Y:S02]  /*0bc0*/  ISETP.NE.AND P0, PT, R0, 0x1, PT ;  /* 0x000000010000780c */ /* 0x000fe40003f05270 */
[----:B------:R-:W-:-:S11]  /*0bd0*/  MOV R0, R2 ;  /* 0x0000000200007202 */ /* 0x000fd60000000f00 */
[----:B------:R-:W-:-:S05]  /*0be0*/  @P0 IMAD.HI.U32 R4, R2, c[0x0][0x570], RZ ;  /* 0x00015c0002040a27 */ /* 0x000fca00078e00ff */
[----:B------:R-:W-:-:S05]  /*0bf0*/  @P0 SHF.R.U32.HI R0, RZ, c[0x0][0x574], R4 ;  /* 0x00015d00ff000a19 */ /* 0x000fca0000011604 */
[----:B------:R-:W-:Y:S01]  /*0c00*/  IMAD R4, R0, c[0x0][0x56c], RZ ;  /* 0x00015b0000047a24 */ /* 0x000fe200078e02ff */
[----:B------:R-:W-:Y:S05]  /*0c10*/  BRA `(.L_x_1252) ;  /* 0x0000006000007947 */ /* 0x000fea0003800000 */
.L_x_1251:
[----:B------:R-:W-:-:S04]  /*0c20*/  MOV R0, c[0x0][0x554] ;  /* 0x0001550000007a02 */ /* 0x000fc80000000f00 */
[----:B------:R-:W-:Y:S02]  /*0c30*/  ISETP.NE.AND P0, PT, R0, 0x1, PT ;  /* 0x000000010000780c */ /* 0x000fe40003f05270 */
[----:B------:R-:W-:-:S11]  /*0c40*/  MOV R0, R2 ;  /* 0x0000000200007202 */ /* 0x000fd60000000f00 */
[----:B------:R-:W-:-:S05]  /*0c50*/  @P0 IMAD.HI.U32 R4, R2, c[0x0][0x558], RZ ;  /* 0x0001560002040a27 */ /* 0x000fca00078e00ff */
[----:B------:R-:W-:-:S05]  /*0c60*/  @P0 SHF.R.U32.HI R0, RZ, c[0x0][0x55c], R4 ;  /* 0x00015700ff000a19 */ /* 0x000fca0000011604 */
[----:B------:R-:W-:Y:S02]  /*0c70*/  IMAD R4, R0, c[0x0][0x554], RZ ;  /* 0x0001550000047a24 */ /* 0x000fe400078e02ff */
.L_x_1252:
[----:B------:R-:W-:Y:S05]  /*0c80*/  BSYNC B0 ;  /* 0x0000000000007941 */ /* 0x000fea0003800000 */
.L_x_1250:
[----:B------:R-:W-:Y:S01]  /*0c90*/  IMAD.MOV.U32 R5, RZ, RZ, c[0x0][0x548] ;  /* 0x00015200ff057624 */ /* 0x000fe200078e00ff */
[----:B------:R-:W-:Y:S01]  /*0ca0*/  ISETP.NE.U32.AND P0, PT, RZ, c[0x0][0x370], PT ;  /* 0x0000dc00ff007a0c */ /* 0x000fe20003f05070 */
[----:B------:R-:W-:Y:S02]  /*0cb0*/  IMAD.IADD R4, R2, 0x1, -R4 ;  /* 0x0000000102047824 */ /* 0x000fe400078e0a04 */
[----:B------:R-:W-:Y:S01]  /*0cc0*/  IMAD.MOV.U32 R6, RZ, RZ, RZ ;  /* 0x000000ffff067224 */ /* 0x000fe200078e00ff */
[----:B------:R-:W-:Y:S01]  /*0cd0*/  ISETP.NE.AND P1, PT, R5, 0x1, PT ;  /* 0x000000010500780c */ /* 0x000fe20003f25270 */
[----:B------:R-:W-:Y:S01]  /*0ce0*/  IMAD R4, R3, c[0x0][0x554], R4 ;  /* 0x0001550003047a24 */ /* 0x000fe200078e0204 */
[----:B------:R-:W-:-:S03]  /*0cf0*/  ISETP.NE.AND.EX P0, PT, RZ, c[0x0][0x374], PT, P0 ;  /* 0x0000dd00ff007a0c */ /* 0x000fc60003f05300 */
[----:B------:R-:W-:-:S08]  /*0d00*/  IMAD.MOV.U32 R11, RZ, RZ, R4 ;  /* 0x000000ffff0b7224 */ /* 0x000fd000078e0004 */
[----:B------:R-:W-:-:S04]  /*0d10*/  @P1 IMAD.HI.U32 R2, R4, c[0x0][0x54c], RZ ;  /* 0x0001530004021a27 */ /* 0x000fc800078e00ff */
[----:B------:R-:W-:Y:S01]  /*0d20*/  @P0 IMAD.MOV.U32 R3, RZ, RZ, 0x4 ;  /* 0x00000004ff030424 */ /* 0x000fe200078e00ff */
[----:B------:R-:W-:-:S05]  /*0d30*/  @P1 SHF.R.U32.HI R11, RZ, c[0x0][0x550], R2 ;  /* 0x00015400ff0b1a19 */ /* 0x000fca0000011602 */
[----:B------:R-:W-:Y:S01]  /*0d40*/  @P0 IMAD.WIDE R2, R11, R3, c[0x0][0x370] ;  /* 0x0000dc000b020625 */ /* 0x000fe200078e0203 */
[----:B------:R-:W-:Y:S04]  /*0d50*/  STL [R1+0x40], R11 ;  /* 0x0000400b01007387 */ /* 0x000fe80000100800 */
[----:B------:R1:W2:Y:S01]  /*0d60*/  @P0 LDG.E R6, [R2.64] ;  /* 0x0000000602060981 */ /* 0x0002a2000c1e1900 */
[----:B------:R-:W-:Y:S01]  /*0d70*/  IMAD.MOV.U32 R13, RZ, RZ, R0 ;  /* 0x000000ffff0d7224 */ /* 0x000fe200078e0000 */
[----:B------:R-:W-:Y:S01]  /*0d80*/  BSSY B0, `(.L_x_1253) ;  /* 0x0000044000007945 */ /* 0x000fe20003800000 */
[----:B------:R-:W-:-:S05]  /*0d90*/  IMAD.MOV.U32 R5, RZ, RZ, 0x40 ;  /* 0x00000040ff057424 */ /* 0x000fca00078e00ff */
[----:B------:R-:W-:Y:S01]  /*0da0*/  IADD3 R5, R5, -c[0x0][0x168], RZ ;  /* 0x80005a0005057a10 */ /* 0x000fe20007ffe0ff */
[----:B-1----:R-:W-:-:S05]  /*0db0*/  IMAD.MOV.U32 R2, RZ, RZ, c[0x0][0x53c] ;  /* 0x00014f00ff027624 */ /* 0x002fca00078e00ff */
[----:B------:R-:W-:Y:S02]  /*0dc0*/  ISETP.NE.AND P0, PT, R2, 0x1, PT ;  /* 0x000000010200780c */ /* 0x000fe40003f05270 */
[----:B------:R-:W-:-:S11]  /*0dd0*/  LOP3.LUT R2, R0, 0x1ffffff, RZ, 0x3c, !PT ;  /* 0x01ffffff00027812 */ /* 0x000fd600078e3cff */
[----:B------:R-:W-:Y:S01]  /*0de0*/  @P0 IMAD.HI.U32 R3, R0, c[0x0][0x540], RZ ;  /* 0x0001500000030a27 */ /* 0x000fe200078e00ff */
[----:B------:R-:W-:Y:S02]  /*0df0*/  IADD3 R0, R2, c[0x0][0x53c], RZ ;  /* 0x00014f0002007a10 */ /* 0x000fe40007ffe0ff */
[----:B------:R-:W-:Y:S02]  /*0e00*/  MOV R2, c[0x0][0x2c4] ;  /* 0x0000b10000027a02 */ /* 0x000fe40000000f00 */
[----:B------:R-:W-:Y:S02]  /*0e10*/  @P0 SHF.R.U32.HI R13, RZ, c[0x0][0x544], R3 ;  /* 0x00015100ff0d0a19 */ /* 0x000fe40000011603 */
[----:B------:R-:W-:Y:S01]  /*0e20*/  ISETP.NE.AND P3, PT, R2, 0x1, PT ;  /* 0x000000010200780c */ /* 0x000fe20003f65270 */
[----:B------:R-:W-:Y:S02]  /*0e30*/  IMAD.MOV.U32 R2, RZ, RZ, c[0x0][0x2ac] ;  /* 0x0000ab00ff027624 */ /* 0x000fe400078e00ff */
[----:B------:R-:W-:Y:S01]  /*0e40*/  IMAD R0, R13, c[0x0][0x53c], R0 ;  /* 0x00014f000d007a24 */ /* 0x000fe200078e0200 */
[----:B------:R-:W-:Y:S01]  /*0e50*/  STL [R1+0x48], R13 ;  /* 0x0000480d01007387 */ /* 0x000fe20000100800 */
[----:B------:R-:W-:-:S02]  /*0e60*/  IMAD R246, R2, c[0x0][0x1d0], RZ ;  /* 0x0000740002f67a24 */ /* 0x000fc400078e02ff */
[----:B------:R-:W-:Y:S02]  /*0e70*/  IMAD.SHL.U32 R14, R0, 0x80, RZ ;  /* 0x00000080000e7824 */ /* 0x000fe400078e00ff */
[----:B------:R-:W-:-:S03]  /*0e80*/  IMAD R2, R2, c[0x0][0x1d0], R5 ;  /* 0x0000740002027a24 */ /* 0x000fc600078e0205 */
[----:B------:R-:W-:Y:S01]  /*0e90*/  IADD3 R0, R14, 0x7f, RZ ;  /* 0x0000007f0e007810 */ /* 0x000fe20007ffe0ff */
[----:B------:R-:W-:Y:S04]  /*0ea0*/  STL [R1+0x78], R14 ;  /* 0x0000780e01007387 */ /* 0x000fe80000100800 */
[----:B------:R-:W-:-:S05]  /*0eb0*/  @P3 IMAD.HI.U32 R3, R0, c[0x0][0x2c8], RZ ;  /* 0x0000b20000033a27 */ /* 0x000fca00078e00ff */
[----:B------:R-:W-:Y:S02]  /*0ec0*/  @P3 SHF.R.U32.HI R0, RZ, c[0x0][0x2cc], R3 ;  /* 0x0000b300ff003a19 */ /* 0x000fe40000011603 */
[----:B------:R-:W-:Y:S02]  /*0ed0*/  IADD3 R3, R246, 0x3f, RZ ;  /* 0x0000003ff6037810 */ /* 0x000fe40007ffe0ff */
[----:B------:R-:W-:-:S04]  /*0ee0*/  IADD3 R0, R2, R0, RZ ;  /* 0x0000000002007210 */ /* 0x000fc80007ffe0ff */
[----:B------:R-:W-:-:S04]  /*0ef0*/  SHF.R.S32.HI R2, RZ, 0x1f, R0 ;  /* 0x0000001fff027819 */ /* 0x000fc80000011400 */
[----:B------:R-:W-:Y:S01]  /*0f00*/  LEA.HI R0, R2, R0, RZ, 0x6 ;  /* 0x0000000002007211 */ /* 0x000fe200078f30ff */
[----:B------:R-:W-:-:S03]  /*0f10*/  IMAD.MOV.U32 R2, RZ, RZ, RZ ;  /* 0x000000ffff027224 */ /* 0x000fc600078e00ff */
[----:B------:R-:W-:Y:S01]  /*0f20*/  SHF.R.S32.HI R0, RZ, 0x6, R0 ;  /* 0x00000006ff007819 */ /* 0x000fe20000011400 */
[----:B--2---:R1:W-:Y:S02]  /*0f30*/  STL [R1+0x10], R6 ;  /* 0x0000100601007387 */ /* 0x0043e40000100800 */
[----:B-1----:R-:W-:-:S04]  /*0f40*/  SHF.R.S32.HI R6, RZ, 0x1f, R3 ;  /* 0x0000001fff067819 */ /* 0x002fc80000011403 */
[----:B------:R-:W-:-:S04]  /*0f50*/  LEA.HI R6, R6, R3, RZ, 0x6 ;  /* 0x0000000306067211 */ /* 0x000fc800078f30ff */
[----:B------:R-:W-:-:S04]  /*0f60*/  SHF.R.S32.HI R6, RZ, 0x6, R6 ;  /* 0x00000006ff067819 */ /* 0x000fc80000011406 */
[----:B------:R-:W-:Y:S01]  /*0f70*/  IMNMX R6, R6, R0, PT ;  /* 0x0000000006067217 */ /* 0x000fe20003800200 */
[----:B------:R-:W-:-:S03]  /*0f80*/  IMAD.MOV R0, RZ, RZ, -R11 ;  /* 0x000000ffff007224 */ /* 0x000fc600078e0a0b */
[----:B------:R-:W-:Y:S01]  /*0f90*/  ISETP.GE.AND P0, PT, R6, 0x1, PT ;  /* 0x000000010600780c */ /* 0x000fe20003f06270 */
[----:B------:R-:W-:-:S05]  /*0fa0*/  IMAD R12, R0, c[0x0][0x548], R4 ;  /* 0x00015200000c7a24 */ /* 0x000fca00078e0204 */
[----:B------:R1:W-:Y:S07]  /*0fb0*/  STL [R1+0x44], R12 ;  /* 0x0000440c01007387 */ /* 0x0003ee0000100800 */
[----:B------:R-:W-:Y:S05]  /*0fc0*/  @!P0 BRA `(.L_x_1254) ;  /* 0x000001f000008947 */ /* 0x000fea0003800000 */
[----:B------:R-:W-:-:S04]  /*0fd0*/  SHF.R.U32.HI R0, RZ, 0x10, R13 ;  /* 0x00000010ff007819 */ /* 0x000fc8000001160d */
[----:B------:R-:W-:-:S04]  /*0fe0*/  ISETP.NE.AND P0, PT, R0, RZ, PT ;  /* 0x000000ff0000720c */ /* 0x000fc80003f05270 */
[----:B------:R-:W-:-:S04]  /*0ff0*/  SEL R0, R0, c[0x0][0x338], P0 ;  /* 0x0000ce0000007a07 */ /* 0x000fc80000000000 */
[-C--:B------:R-:W-:Y:S02]  /*1000*/  IABS R3, R0.reuse ;  /* 0x0000000000037213 */ /* 0x080fe40000000000 */
[----:B------:R-:W-:Y:S02]  /*1010*/  IADD3 R7, R0, -0x1, R6 ;  /* 0xffffffff00077810 */ /* 0x000fe40007ffe006 */
[----:B------:R-:W2:Y:S02]  /*1020*/  I2F.RP R4, R3 ;  /* 0x0000000300047306 */ /* 0x000ea40000209400 */
[----:B------:R-:W-:Y:S02]  /*1030*/  IABS R10, R7 ;  /* 0x00000007000a7213 */ /* 0x000fe40000000000 */
[----:B------:R-:W-:-:S04]  /*1040*/  LOP3.LUT R7, R7, R0, RZ, 0x3c, !PT ;  /* 0x0000000007077212 */ /* 0x000fc800078e3cff */
[----:B------:R-:W-:Y:S01]  /*1050*/  ISETP.GE.AND P0, PT, R7, RZ, PT ;  /* 0x000000ff0700720c */ /* 0x000fe20003f06270 */
        /* <DEDUP_REMOVED lines=18> */
[----:B------:R-:W-:-:S13]  /*1180*/  ISETP.GE.U32.AND P2, PT, R4, R3, PT ;  /* 0x000000030400720c */ /* 0x000fda0003f46070 */
[----:B------:R-:W-:-:S05]  /*1190*/  @P2 IADD3 R2, R2, 0x1, RZ ;  /* 0x0000000102022810 */ /* 0x000fca0007ffe0ff */
[----:B------:R-:W-:Y:S01]  /*11a0*/  @!P0 IMAD.MOV R2, RZ, RZ, -R2 ;  /* 0x000000ffff028224 */ /* 0x000fe200078e0a02 */
[----:B------:R-:W-:Y:S02]  /*11b0*/  @!P1 LOP3.LUT R2, RZ, R0, RZ, 0x33, !PT ;  /* 0x00000000ff029212 */ /* 0x000fe400078e33ff */
.L_x_1254:
[----:B------:R-:W-:Y:S05]  /*11c0*/  BSYNC B0 ;  /* 0x0000000000007941 */ /* 0x000fea0003800000 */
.L_x_1253:
[----:B------:R-:W-:Y:S01]  /*11d0*/  LOP3.LUT R0, R13, 0xffff, RZ, 0xc0, !PT ;  /* 0x0000ffff0d007812 */ /* 0x000fe200078ec0ff */
[----:B------:R-:W-:Y:S01]  /*11e0*/  CS2R R20, SRZ ;  /* 0x0000000000147805 */ /* 0x000fe2000001ff00 */
[----:B------:R-:W-:Y:S01]  /*11f0*/  CS2R R22, SRZ ;  /* 0x0000000000167805 */ /* 0x000fe2000001ff00 */
[----:B------:R-:W-:Y:S01]  /*1200*/  CS2R R94, SRZ ;  /* 0x00000000005e7805 */ /* 0x000fe2000001ff00 */
[----:B------:R-:W-:Y:S01]  /*1210*/  CS2R R92, SRZ ;  /* 0x00000000005c7805 */ /* 0x000fe2000001ff00 */
[----:B------:R-:W-:Y:S01]  /*1220*/  IMAD R3, R0, R2, RZ ;  /* 0x0000000200037224 */ /* 0x000fe200078e02ff */
[----:B------:R-:W-:Y:S01]  /*1230*/  PRMT R0, RZ, 0x7610, R0 ;  /* 0x00007610ff007816 */ /* 0x000fe20000000000 */
        /* <DEDUP_REMOVED lines=51> */
[----:B--2---:R-:W2:Y:S01]  /*1570*/  S2R R3, SR_TID.X ;  /* 0x0000000000037919 */ /* 0x004ea20000002100 */
[----:B------:R-:W-:-:S04]  /*1580*/  ISETP.NE.U32.AND P1, PT, RZ, c[0x0][0x340], PT ;  /* 0x0000d000ff007a0c */ /* 0x000fc80003f25070 */
[----:B------:R-:W-:-:S13]  /*1590*/  ISETP.NE.AND.EX P1, PT, RZ, c[0x0][0x344], PT, P1 ;  /* 0x0000d100ff007a0c */ /* 0x000fda0003f25310 */
[----:B------:R-:W-:Y:S01]  /*15a0*/  @P1 IMAD.MOV.U32 R2, RZ, RZ, 0x4 ;  /* 0x00000004ff021424 */ /* 0x000fe200078e00ff */
[--C-:B--2---:R-:W-:Y:S02]  /*15b0*/  SHF.R.S32.HI R4, RZ, 0x1f, R3.reuse ;  /* 0x0000001fff047819 */ /* 0x104fe40000011403 */
[----:B------:R-:W-:Y:S02]  /*15c0*/  SHF.R.S32.HI R5, RZ, 0x1f, R3 ;  /* 0x0000001fff057819 */ /* 0x000fe40000011403 */
[-C--:B------:R-:W-:Y:S02]  /*15d0*/  LEA.HI R4, R4, R3.reuse, RZ, 0x2 ;  /* 0x0000000304047211 */ /* 0x080fe400078f10ff */
[----:B------:R-:W-:Y:S02]  /*15e0*/  LEA.HI R5, R5, R3, RZ, 0x2 ;  /* 0x0000000305057211 */ /* 0x000fe400078f10ff */
[----:B------:R-:W-:Y:S02]  /*15f0*/  LOP3.LUT R4, R4, 0xfffffffc, RZ, 0xc0, !PT ;  /* 0xfffffffc04047812 */ /* 0x000fe400078ec0ff */
[----:B------:R-:W-:-:S03]  /*1600*/  SHF.R.S32.HI R5, RZ, 0x2, R5 ;  /* 0x00000002ff057819 */ /* 0x000fc60000011405 */
[----:B------:R-:W-:Y:S02]  /*1610*/  IMAD.IADD R4, R3, 0x1, -R4 ;  /* 0x0000000103047824 */ /* 0x000fe400078e0a04 */
[----:B------:R-:W-:-:S05]  /*1620*/  @P1 IMAD.WIDE R2, R11, R2, c[0x0][0x340] ;  /* 0x0000d0000b021625 */ /* 0x000fca00078e0202 */
[----:B------:R2:W5:Y:S01]  /*1630*/  @P1 LDG.E R13, [R2.64] ;  /* 0x00000006020d1981 */ /* 0x000562000c1e1900 */
[----:B------:R-:W-:Y:S02]  /*1640*/  SHF.R.S32.HI R18, RZ, 0x1f, R12 ;  /* 0x0000001fff127819 */ /* 0x000fe4000001140c */
[----:B------:R-:W-:Y:S02]  /*1650*/  LEA R4, R4, R5, 0x5 ;  /* 0x0000000504047211 */ /* 0x000fe400078e28ff */
[----:B------:R-:W-:Y:S01]  /*1660*/  SHF.R.S32.HI R6, RZ, 0x1f, R11 ;  /* 0x0000001fff067819 */ /* 0x000fe2000001140b */
[----:B------:R-:W-:Y:S01]  /*1670*/  IMAD R0, R18, c[0x0][0x1b8], RZ ;  /* 0x00006e0012007a24 */ /* 0x000fe200078e02ff */
[C---:B------:R-:W-:Y:S01]  /*1680*/  IADD3 R9, R240.reuse, 0x20, RZ ;  /* 0x00000020f0097810 */ /* 0x040fe20007ffe0ff */
[----:B------:R3:W-:Y:S01]  /*1690*/  STL [R1+0x4], R4 ;  /* 0x0000040401007387 */ /* 0x0007e20000100800 */
[----:B------:R-:W-:Y:S01]  /*16a0*/  IADD3 R8, R240, 0x40, RZ ;  /* 0x00000040f0087810 */ /* 0x000fe20007ffe0ff */
[----:B------:R-:W-:Y:S01]  /*16b0*/  IMAD R5, R12, c[0x0][0x1bc], R0 ;  /* 0x00006f000c057a24 */ /* 0x000fe200078e0200 */
[----:B------:R-:W-:-:S02]  /*16c0*/  ISETP.GE.AND P6, PT, R240, c[0x0][0x198], PT ;  /* 0x00006600f0007a0c */ /* 0x000fc40003fc6270 */
[----:B------:R-:W-:Y:S02]  /*16d0*/  ISETP.GE.AND P5, PT, R9, c[0x0][0x198], PT ;  /* 0x0000660009007a0c */ /* 0x000fe40003fa6270 */
[----:B------:R-:W-:Y:S02]  /*16e0*/  ISETP.GE.AND P4, PT, R8, c[0x0][0x198], PT ;  /* 0x0000660008007a0c */ /* 0x000fe40003f86270 */
[----:B------:R-:W-:Y:S01]  /*16f0*/  IADD3 R124, R233, -0x1, RZ ;  /* 0xffffffffe97c7810 */ /* 0x000fe20007ffe0ff */
[----:B--2---:R-:W-:-:S05]  /*1700*/  IMAD.WIDE.U32 R2, R12, c[0x0][0x1b8], RZ ;  /* 0x00006e000c027a25 */ /* 0x004fca00078e00ff */
[----:B------:R-:W-:Y:S01]  /*1710*/  IADD3 R3, R3, R5, RZ ;  /* 0x0000000503037210 */ /* 0x000fe20007ffe0ff */
[----:B------:R-:W-:Y:S02]  /*1720*/  IMAD R5, R6, c[0x0][0x1c0], RZ ;  /* 0x0000700006057a24 */ /* 0x000fe400078e02ff */
[----:B---3--:R-:W-:Y:S02]  /*1730*/  IMAD.IADD R4, R14, 0x1, R4 ;  /* 0x000000010e047824 */ /* 0x008fe400078e0204 */
[----:B------:R-:W-:Y:S02]  /*1740*/  IMAD R6, R11, c[0x0][0x1c4], R5 ;  /* 0x000071000b067a24 */ /* 0x000fe400078e0205 */
[----:B------:R-:W-:-:S04]  /*1750*/  @P3 IMAD.HI.U32 R7, R4, c[0x0][0x2c8], RZ ;  /* 0x0000b20004073a27 */ /* 0x000fc800078e00ff */
[----:B------:R-:W-:Y:S01]  /*1760*/  IMAD.MOV.U32 R0, RZ, RZ, R4 ;  /* 0x000000ffff007224 */ /* 0x000fe200078e0004 */
[----:B------:R-:W-:Y:S01]  /*1770*/  @P3 SHF.R.U32.HI R0, RZ, c[0x0][0x2cc], R7 ;  /* 0x0000b300ff003a19 */ /* 0x000fe20000011607 */
[----:B------:R-:W-:-:S03]  /*1780*/  IMAD.WIDE.U32 R2, R11, c[0x0][0x1c0], R2 ;  /* 0x000070000b027a25 */ /* 0x000fc600078e0002 */
[--C-:B------:R-:W-:Y:S01]  /*1790*/  SHF.R.S32.HI R7, RZ, 0x1f, R0.reuse ;  /* 0x0000001fff077819 */ /* 0x100fe20000011400 */
[----:B------:R-:W-:Y:S02]  /*17a0*/  IMAD.MOV R5, RZ, RZ, -R0 ;  /* 0x000000ffff057224 */ /* 0x000fe400078e0a00 */
[----:B------:R-:W-:Y:S02]  /*17b0*/  IMAD.IADD R3, R3, 0x1, R6 ;  /* 0x0000000103037824 */ /* 0x000fe400078e0206 */
[----:B------:R-:W-:Y:S02]  /*17c0*/  IMAD R4, R5, c[0x0][0x2c4], R4 ;  /* 0x0000b10005047a24 */ /* 0x000fe400078e0204 */
[----:B------:R-:W-:Y:S02]  /*17d0*/  IMAD R5, R7, c[0x0][0x1b0], RZ ;  /* 0x00006c0007057a24 */ /* 0x000fe400078e02ff */
[----:B------:R-:W-:-:S04]  /*17e0*/  IMAD.WIDE.U32 R2, R0, c[0x0][0x1b0], R2 ;  /* 0x00006c0000027a25 */ /* 0x000fc800078e0002 */
[----:B------:R-:W-:Y:S01]  /*17f0*/  IMAD R6, R0, c[0x0][0x1b4], R5 ;  /* 0x00006d0000067a24 */ /* 0x000fe200078e0205 */
[----:B------:R-:W-:-:S04]  /*1800*/  SHF.R.S32.HI R5, RZ, 0x1f, R4 ;  /* 0x0000001fff057819 */ /* 0x000fc80000011404 */
[----:B------:R-:W-:Y:S01]  /*1810*/  IADD3 R3, R3, R6, RZ ;  /* 0x0000000603037210 */ /* 0x000fe20007ffe0ff */
[----:B------:R-:W-:-:S04]  /*1820*/  IMAD R0, R5, c[0x0][0x1a8], RZ ;  /* 0x00006a0005007a24 */ /* 0x000fc800078e02ff */
[C---:B------:R-:W-:Y:S02]  /*1830*/  IMAD R0, R4.reuse, c[0x0][0x1ac], R0 ;  /* 0x00006b0004007a24 */ /* 0x040fe400078e0200 */
[----:B------:R-:W-:-:S04]  /*1840*/  IMAD.WIDE.U32 R2, R4, c[0x0][0x1a8], R2 ;  /* 0x00006a0004027a25 */ /* 0x000fc800078e0002 */
[----:B------:R-:W-:Y:S01]  /*1850*/  IMAD.IADD R10, R3, 0x1, R0 ;  /* 0x00000001030a7824 */ /* 0x000fe200078e0200 */
[----:B-1----:R-:W-:-:S04]  /*1860*/  LEA R12, P0, R2, c[0x0][0x160], 0x1 ;  /* 0x00005800020c7a11 */ /* 0x002fc800078008ff */
[----:B------:R-:W-:Y:S02]  /*1870*/  LEA.HI.X R10, R2, c[0x0][0x164], R10, 0x1, P0 ;  /* 0x00005900020a7a11 */ /* 0x000fe400000f0c0a */
[----:B------:R-:W-:Y:S01]  /*1880*/  @!P1 MOV R13, R11 ;  /* 0x0000000b000d9202 */ /* 0x000fe20000000f00 */
[----:B------:R-:W-:Y:S05]  /*1890*/  BRA.DIV ~URZ, `(.L_x_1256) ;  /* 0x0000f5b27f007947 */ /* 0x000fea000b800000 */
[----:B------:R1:W2:Y:S02]  /*18a0*/  SHFL.IDX PT, R4, R10, RZ, 0x1c1f ;  /* 0x001c1fff0a047589 */ /* 0x0002a400000e0000 */
.L_x_1312:
[----:B------:R-:W-:Y:S05]  /*18b0*/  BRA.DIV ~URZ, `(.L_x_1257) ;  /* 0x0000f6027f007947 */ /* 0x000fea000b800000 */
[----:B------:R3:W4:Y:S02]  /*18c0*/  SHFL.IDX PT, R0, R12, RZ, 0x1c1f ;  /* 0x001c1fff0c007589 */ /* 0x00072400000e0000 */
.L_x_1313:
[----:B---3--:R-:W3:Y:S04]  /*18d0*/  LDL R3, [R1+0x78] ;  /* 0x0000780001037983 */ /* 0x008ee80000100800 */
[----:B------:R-:W1:Y:S01]  /*18e0*/  S2R R5, SR_TID.X ;  /* 0x0000000000057919 */ /* 0x000e620000002100 */
[----:B------:R-:W-:-:S04]  /*18f0*/  IMAD.MOV.U32 R14, RZ, RZ, c[0x0][0x2c4] ;  /* 0x0000b100ff0e7624 */ /* 0x000fc800078e00ff */
[----:B------:R-:W-:Y:S01]  /*1900*/  IMAD R14, R14, c[0x0][0x168], RZ ;  /* 0x00005a000e0e7a24 */ /* 0x000fe200078e02ff */
[----:B-1----:R-:W-:-:S04]  /*1910*/  SHF.R.S32.HI R2, RZ, 0x1f, R5 ;  /* 0x0000001fff027819 */ /* 0x002fc80000011405 */
[----:B------:R-:W-:-:S04]  /*1920*/  LEA.HI R2, R2, R5, RZ, 0x2 ;  /* 0x0000000502027211 */ /* 0x000fc800078f10ff */
[----:B------:R-:W-:Y:S01]  /*1930*/  SHF.R.S32.HI R2, RZ, 0x2, R2 ;  /* 0x00000002ff027819 */ /* 0x000fe20000011402 */
[----:B------:R-:W-:Y:S04]  /*1940*/  BSSY B0, `(.L_x_1258) ;  /* 0x0000019000007945 */ /* 0x000fe80003800000 */
[----:B---3--:R-:W-:-:S05]  /*1950*/  IMAD.IADD R11, R2, 0x1, R3 ;  /* 0x00000001020b7824 */ /* 0x008fca00078e0203 */
[----:B------:R-:W-:-:S13]  /*1960*/  ISETP.GE.AND P0, PT, R11, R14, PT ;  /* 0x0000000e0b00720c */ /* 0x000fda0003f06270 */
[----:B------:R-:W-:Y:S05]  /*1970*/  @P0 BRA `(.L_x_1259) ;  /* 0x0000015000000947 */ /* 0x000fea0003800000 */
[----:B------:R-:W3:Y:S01]  /*1980*/  LDL R5, [R1+0x80] ;  /* 0x0000800001057983 */ /* 0x000ee20000100800 */
[C---:B------:R-:W-:Y:S02]  /*1990*/  IADD3 R17, R240.reuse, 0x20, RZ ;  /* 0x00000020f0117810 */ /* 0x040fe40007ffe0ff */
[C---:B------:R-:W-:Y:S02]  /*19a0*/  IADD3 R19, R240.reuse, 0x20, RZ ;  /* 0x00000020f0137810 */ /* 0x040fe40007ffe0ff */
[C---:B------:R-:W-:Y:S02]  /*19b0*/  IADD3 R15, R240.reuse, 0x40, RZ ;  /* 0x00000040f00f7810 */ /* 0x040fe40007ffe0ff */
[C---:B------:R-:W-:Y:S02]  /*19c0*/  IADD3 R16, R240.reuse, 0x40, RZ ;  /* 0x00000040f0107810 */ /* 0x040fe40007ffe0ff */
[----:B----4-:R-:W-:Y:S02]  /*19d0*/  LEA R8, P2, R240, R0, 0x1 ;  /* 0x00000000f0087211 */ /* 0x010fe400078408ff */
[----:B------:R-:W-:-:S02]  /*19e0*/  SHF.R.S32.HI R20, RZ, 0x1f, R240 ;  /* 0x0000001fff147819 */ /* 0x000fc400000114f0 */
[-C--:B------:R-:W-:Y:S02]  /*19f0*/  LEA R6, P1, R17, R0.reuse, 0x1 ;  /* 0x0000000011067211 */ /* 0x080fe400078208ff */
[----:B------:R-:W-:Y:S02]  /*1a00*/  SHF.R.S32.HI R19, RZ, 0x1f, R19 ;  /* 0x0000001fff137819 */ /* 0x000fe40000011413 */
[----:B------:R-:W-:Y:S02]  /*1a10*/  SHF.R.S32.HI R16, RZ, 0x1f, R16 ;  /* 0x0000001fff107819 */ /* 0x000fe40000011410 */
[----:B------:R-:W-:Y:S02]  /*1a20*/  LEA R2, P0, R15, R0, 0x1 ;  /* 0x000000000f027211 */ /* 0x000fe400078008ff */
[-C--:B--2---:R-:W-:Y:S02]  /*1a30*/  LEA.HI.X R9, R240, R4.reuse, R20, 0x1, P2 ;  /* 0x00000004f0097211 */ /* 0x084fe400010f0c14 */
[----:B------:R-:W-:-:S02]  /*1a40*/  LEA.HI.X R7, R17, R4, R19, 0x1, P1 ;  /* 0x0000000411077211 */ /* 0x000fc400008f0c13 */
        /* <DEDUP_REMOVED lines=8> */
.L_x_1259:
[----:B------:R-:W-:Y:S05]  /*1ad0*/  BSYNC B0 ;  /* 0x0000000000007941 */ /* 0x000fea0003800000 */
.L_x_1258:
[----:B------:R-:W-:Y:S05]  /*1ae0*/  BRA.DIV ~URZ, `(.L_x_1260) ;  /* 0x0000f4327f007947 */ /* 0x000fea000b800000 */
[----:B--2---:R2:W3:Y:S04]  /*1af0*/  SHFL.IDX PT, R4, R10, 0x1, 0x1c1f ;  /* 0x003c1f000a047f89 */ /* 0x0044e800000e0000 */
[----:B-1--4-:R2:W1:Y:S02]  /*1b00*/  SHFL.IDX PT, R0, R12, 0x1, 0x1c1f ;  /* 0x003c1f000c007f89 */ /* 0x01246400000e0000 */
.L_x_1314:
[----:B------:R-:W-:Y:S01]  /*1b10*/  IADD3 R2, R11, 0x20, RZ ;  /* 0x000000200b027810 */ /* 0x000fe20007ffe0ff */
[----:B------:R-:W-:Y:S03]  /*1b20*/  BSSY B0, `(.L_x_1261) ;  /* 0x0000018000007945 */ /* 0x000fe60003800000 */
[----:B------:R-:W-:-:S13]  /*1b30*/  ISETP.GE.AND P0, PT, R2, R14, PT ;  /* 0x0000000e0200720c */ /* 0x000fda0003f06270 */
[----:B------:R-:W-:Y:S05]  /*1b40*/  @P0 BRA `(.L_x_1262) ;  /* 0x0000015000000947 */ /* 0x000fea0003800000 */
[----:B------:R-:W4:Y:S01]  /*1b50*/  LDL R5, [R1+0x80] ;  /* 0x0000800001057983 */ /* 0x000f220000100800 */
[C---:B------:R-:W-:Y:S02]  /*1b60*/  IADD3 R17, R240.reuse, 0x20, RZ ;  /* 0x00000020f0117810 */ /* 0x040fe40007ffe0ff */
[C---:B------:R-:W-:Y:S02]  /*1b70*/  IADD3 R19, R240.reuse, 0x20, RZ ;  /* 0x00000020f0137810 */ /* 0x040fe40007ffe0ff */
[C---:B------:R-:W-:Y:S02]  /*1b80*/  IADD3 R15, R240.reuse, 0x40, RZ ;  /* 0x00000040f00f7810 */ /* 0x040fe40007ffe0ff */
[C---:B------:R-:W-:Y:S02]  /*1b90*/  IADD3 R16, R240.reuse, 0x40, RZ ;  /* 0x00000040f0107810 */ /* 0x040fe40007ffe0ff */
[----:B-1----:R-:W-:Y:S02]  /*1ba0*/  LEA R8, P2, R240, R0, 0x1 ;  /* 0x00000000f0087211 */ /* 0x002fe400078408ff */
[----:B------:R-:W-:-:S02]  /*1bb0*/  SHF.R.S32.HI R20, RZ, 0x1f, R240 ;  /* 0x0000001fff147819 */ /* 0x000fc400000114f0 */
[-C--:B------:R-:W-:Y:S02]  /*1bc0*/  LEA R6, P1, R17, R0.reuse, 0x1 ;  /* 0x0000000011067211 */ /* 0x080fe400078208ff */
[----:B------:R-:W-:Y:S02]  /*1bd0*/  SHF.R.S32.HI R19, RZ, 0x1f, R19 ;  /* 0x0000001fff137819 */ /* 0x000fe40000011413 */
[----:B------:R-:W-:Y:S02]  /*1be0*/  SHF.R.S32.HI R16, RZ, 0x1f, R16 ;  /* 0x0000001fff107819 */ /* 0x000fe40000011410 */
[----:B------:R-:W-:Y:S02]  /*1bf0*/  LEA R2, P0, R15, R0, 0x1 ;  /* 0x000000000f027211 */ /* 0x000fe400078008ff */
[-C--:B---3--:R-:W-:Y:S02]  /*1c00*/  LEA.HI.X R9, R240, R4.reuse, R20, 0x1, P2 ;  /* 0x00000004f0097211 */ /* 0x088fe400010f0c14 */
[----:B------:R-:W-:-:S02]  /*1c10*/  LEA.HI.X R7, R17, R4, R19, 0x1, P1 ;  /* 0x0000000411077211 */ /* 0x000fc400008f0c13 */
[----:B------:R-:W-:Y:S01]  /*1c20*/  LEA.HI.X R3, R15, R4, R16, 0x1, P0 ;  /* 0x000000040f037211 */ /* 0x000fe200000f0c10 */
[----:B----4-:R-:W-:-:S05]  /*1c30*/  IMAD.SHL.U32 R0, R5, 0x2, RZ ;  /* 0x0000000205007824 */ /* 0x010fca00078e00ff */
[----:B------:R-:W-:Y:S01]  /*1c40*/  @!PT LDS RZ, [RZ] ;  /* 0x00000000fffff984 */ /* 0x000fe20000000800 */
[----:B------:R-:W-:Y:S01]  /*1c50*/  @!PT LDS RZ, [RZ] ;  /* 0x00000000fffff984 */ /* 0x000fe20000000800 */
[----:B------:R-:W-:Y:S01]  /*1c60*/  @!PT LDS RZ, [RZ] ;  /* 0x00000000fffff984 */ /* 0x000fe20000000800 */
[----:B------:R1:W-:Y:S04]  /*1c70*/  LDGSTS.E.BYPASS.LTC128B.128 [R0+0x6900], [R8.64], !P6 ;  /* 0x0690000008007fae */ /* 0x0003e8000f101d46 */
[----:B------:R1:W-:Y:S04]  /*1c80*/  LDGSTS.E.BYPASS.LTC128B.128 [R0+0x8900], [R6.64], !P5 ;  /* 0x0890000006007fae */ /* 0x0003e8000e901d46 */
[----:B------:R1:W-:Y:S02]  /*1c90*/  LDGSTS.E.BYPASS.LTC128B.128 [R0+0xa900], [R2.64], !P4 ;  /* 0x0a90000002007fae */ /* 0x0003e4000e101d46 */
.L_x_1262:
[----:B------:R-:W-:Y:S05]  /*1ca0*/  BSYNC B0 ;  /* 0x0000000000007941 */ /* 0x000fea0003800000 */
.L_x_1261:
[----:B------:R-:W-:Y:S05]  /*1cb0*/  BRA.DIV ~URZ, `(.L_x_1263) ;  /* 0x0000f3227f007947 */ /* 0x000fea000b800000 */
[----:B---3--:R3:W4:Y:S02]  /*1cc0*/  SHFL.IDX PT, R4, R10, 0x2, 0x1c1f ;  /* 0x005c1f000a047f89 */ /* 0x00872400000e0000 */
.L_x_1315:
[----:B------:R-:W-:Y:S05]  /*1cd0*/  BRA.DIV ~URZ, `(.L_x_1264) ;  /* 0x0000f3727f007947 */ /* 0x000fea000b800000 */
[----:B-1----:R1:W2:Y:S02]  /*1ce0*/  SHFL.IDX PT, R0, R12, 0x2, 0x1c1f ;  /* 0x005c1f000c007f89 */ /* 0x0022a400000e0000 */
.L_x_1316:
[----:B------:R-:W-:Y:S01]  /*1cf0*/  IADD3 R2, R11, 0x40, RZ ;  /* 0x000000400b027810 */ /* 0x000fe20007ffe0ff */
[----:B------:R-:W-:Y:S03]  /*1d00*/  BSSY B0, `(.L_x_1265) ;  /* 0x0000018000007945 */ /* 0x000fe60003800000 */
[----:B------:R-:W-:-:S13]  /*1d10*/  ISETP.GE.AND P0, PT, R2, R14, PT ;  /* 0x0000000e0200720c */ /* 0x000fda0003f06270 */
[----:B------:R-:W-:Y:S05]  /*1d20*/  @P0 BRA `(.L_x_1266) ;  /* 0x0000015000000947 */ /* 0x000fea0003800000 */
[----:B---3--:R-:W3:Y:S01]  /*1d30*/  LDL R5, [R1+0x80] ;  /* 0x0000800001057983 */ /* 0x008ee20000100800 */
[C---:B------:R-:W-:Y:S02]  /*1d40*/  IADD3 R17, R240.reuse, 0x20, RZ ;  /* 0x00000020f0117810 */ /* 0x040fe40007ffe0ff */
[C---:B------:R-:W-:Y:S02]  /*1d50*/  IADD3 R19, R240.reuse, 0x20, RZ ;  /* 0x00000020f0137810 */ /* 0x040fe40007ffe0ff */
[C---:B------:R-:W-:Y:S02]  /*1d60*/  IADD3 R15, R240.reuse, 0x40, RZ ;  /* 0x00000040f00f7810 */ /* 0x040fe40007ffe0ff */
[C---:B------:R-:W-:Y:S02]  /*1d70*/  IADD3 R16, R240.reuse, 0x40, RZ ;  /* 0x00000040f0107810 */ /* 0x040fe40007ffe0ff */
[----:B--2---:R-:W-:Y:S02]  /*1d80*/  LEA R8, P2, R240, R0, 0x1 ;  /* 0x00000000f0087211 */ /* 0x004fe400078408ff */
[----:B------:R-:W-:-:S02]  /*1d90*/  SHF.R.S32.HI R20, RZ, 0x1f, R240 ;  /* 0x0000001fff147819 */ /* 0x000fc400000114f0 */
[-C--:B------:R-:W-:Y:S02]  /*1da0*/  LEA R6, P1, R17, R0.reuse, 0x1 ;  /* 0x0000000011067211 */ /* 0x080fe400078208ff */
[----:B------:R-:W-:Y:S02]  /*1db0*/  SHF.R.S32.HI R19, RZ, 0x1f, R19 ;  /* 0x0000001fff137819 */ /* 0x000fe40000011413 */
[----:B------:R-:W-:Y:S02]  /*1dc0*/  SHF.R.S32.HI R16, RZ, 0x1f, R16 ;  /* 0x0000001fff107819 */ /* 0x000fe40000011410 */
[----:B------:R-:W-:Y:S02]  /*1dd0*/  LEA R2, P0, R15, R0, 0x1 ;  /* 0x000000000f027211 */ /* 0x000fe400078008ff */
[-C--:B----4-:R-:W-:Y:S02]  /*1de0*/  LEA.HI.X R9, R240, R4.reuse, R20, 0x1, P2 ;  /* 0x00000004f0097211 */ /* 0x090fe400010f0c14 */
        /* <DEDUP_REMOVED lines=9> */
.L_x_1266:
[----:B------:R-:W-:Y:S05]  /*1e80*/  BSYNC B0 ;  /* 0x0000000000007941 */ /* 0x000fea0003800000 */
.L_x_1265:
[----:B------:R-:W-:Y:S05]  /*1e90*/  BRA.DIV ~URZ, `(.L_x_1267) ;  /* 0x0000f2127f007947 */ /* 0x000fea000b800000 */
[----:B----4-:R4:W1:Y:S04]  /*1ea0*/  SHFL.IDX PT, R4, R10, 0x3, 0x1c1f ;  /* 0x007c1f000a047f89 */ /* 0x01086800000e0000 */
[----:B--2---:R4:W2:Y:S02]  /*1eb0*/  SHFL.IDX PT, R0, R12, 0x3, 0x1c1f ;  /* 0x007c1f000c007f89 */ /* 0x0048a400000e0000 */
.L_x_1317:
[----:B-1--4-:R-:W4:Y:S01]  /*1ec0*/  LDL R12, [R1+0x80] ;  /* 0x00008000010c7983 */ /* 0x012f220000100800 */
[----:B------:R-:W-:Y:S01]  /*1ed0*/  IADD3 R11, R11, 0x60, RZ ;  /* 0x000000600b0b7810 */ /* 0x000fe20007ffe0ff */
[----:B-----5:R-:W-:Y:S01]  /*1ee0*/  IMAD.WIDE.U32 R166, R13, c[0x0][0x2b0], RZ ;  /* 0x0000ac000da67a25 */ /* 0x020fe200078e00ff */
[----:B------:R-:W-:-:S02]  /*1ef0*/  SHF.R.S32.HI R22, RZ, 0x1f, R240 ;  /* 0x0000001fff167819 */ /* 0x000fc400000114f0 */
[----:B------:R-:W-:Y:S02]  /*1f00*/  ISETP.GE.AND P2, PT, R11, R14, PT ;  /* 0x0000000e0b00720c */ /* 0x000fe40003f46270 */
[C---:B------:R-:W-:Y:S01]  /*1f10*/  IADD3 R20, R240.reuse, 0x20, RZ ;  /* 0x00000020f0147810 */ /* 0x040fe20007ffe0ff */
[----:B------:R1:W-:Y:S01]  /*1f20*/  STL.64 [R1+0x20], R166 ;  /* 0x000020a601007387 */ /* 0x0003e20000100a00 */
[C---:B------:R-:W-:Y:S02]  /*1f30*/  IADD3 R32, R240.reuse, 0x40, RZ ;  /* 0x00000040f0207810 */ /* 0x040fe40007ffe0ff */
[C---:B------:R-:W-:Y:S02]  /*1f40*/  IADD3 R21, R240.reuse, 0x20, RZ ;  /* 0x00000020f0157810 */ /* 0x040fe40007ffe0ff */
[----:B------:R-:W-:Y:S02]  /*1f50*/  IADD3 R19, R240, 0x40, RZ ;  /* 0x00000040f0137810 */ /* 0x000fe40007ffe0ff */
[----:B------:R-:W-:-:S02]  /*1f60*/  SHF.R.S32.HI R21, RZ, 0x1f, R21 ;  /* 0x0000001fff157819 */ /* 0x000fc40000011415 */
[----:B------:R-:W-:Y:S02]  /*1f70*/  SHF.R.S32.HI R19, RZ, 0x1f, R19 ;  /* 0x0000001fff137819 */ /* 0x000fe40000011413 */
[-C--:B--2---:R-:W-:Y:S02]  /*1f80*/  @!P2 LEA R8, P0, R240, R0.reuse, 0x1 ;  /* 0x00000000f008a211 */ /* 0x084fe400078008ff */
[----:B------:R-:W-:Y:S02]  /*1f90*/  @!P2 LEA R6, P1, R20, R0, 0x1 ;  /* 0x000000001406a211 */ /* 0x000fe400078208ff */
[----:B------:R-:W-:Y:S02]  /*1fa0*/  @!P2 LEA.HI.X R9, R240, R4, R22, 0x1, P0 ;  /* 0x00000004f009a211 */ /* 0x000fe400000f0c16 */
[----:B------:R-:W-:Y:S02]  /*1fb0*/  @!P2 LEA R2, P0, R32, R0, 0x1 ;  /* 0x000000002002a211 */ /* 0x000fe400078008ff */
[----:B------:R-:W-:-:S02]  /*1fc0*/  SHF.R.S32.HI R0, RZ, 0x1f, R13 ;  /* 0x0000001fff007819 */ /* 0x000fc4000001140d */
[-C--:B------:R-:W-:Y:S02]  /*1fd0*/  @!P2 LEA.HI.X R7, R20, R4.reuse, R21, 0x1, P1 ;  /* 0x000000041407a211 */ /* 0x080fe400008f0c15 */
[----:B------:R-:W-:Y:S01]  /*1fe0*/  @!P2 LEA.HI.X R3, R32, R4, R19, 0x1, P0 ;  /* 0x000000042003a211 */ /* 0x000fe200000f0c13 */
[----:B------:R-:W-:-:S04]  /*1ff0*/  IMAD R0, R0, c[0x0][0x2b0], RZ ;  /* 0x0000ac0000007a24 */ /* 0x000fc800078e02ff */
[----:B------:R-:W-:-:S04]  /*2000*/  IMAD R0, R13, c[0x0][0x2b4], R0 ;  /* 0x0000ad000d007a24 */ /* 0x000fc800078e0200 */
[----:B------:R-:W-:-:S05]  /*2010*/  IMAD.IADD R163, R167, 0x1, R0 ;  /* 0x00000001a7a37824 */ /* 0x000fca00078e0200 */
[----:B------:R1:W-:Y:S01]  /*2020*/  STL [R1+0x34], R163 ;  /* 0x000034a301007387 */ /* 0x0003e20000100800 */
[----:B----4-:R-:W-:-:S05]  /*2030*/  IMAD.SHL.U32 R217, R12, 0x2, RZ ;  /* 0x000000020cd97824 */ /* 0x010fca00078e00ff */
        /* <DEDUP_REMOVED lines=8> */
[----:B------:R-:W2:Y:S04]  /*20c0*/  LDL R168, [R1+0x4] ;  /* 0x0000040001a87983 */ /* 0x000ea80000100800 */
[----:B------:R-:W4:Y:S01]  /*20d0*/  LDL R169, [R1+0x10] ;  /* 0x0000100001a97983 */ /* 0x000f220000100800 */
[----:B------:R-:W-:-:S03]  /*20e0*/  MOV R0, c[0x0][0x2b8] ;  /* 0x0000ae0000007a02 */ /* 0x000fc60000000f00 */
[----:B------:R-:W5:Y:S01]  /*20f0*/  LDL R23, [R1+0x44] ;  /* 0x0000440001177983 */ /* 0x000f620000100800 */
[----:B------:R-:W-:Y:S02]  /*2100*/  ISETP.NE.AND P2, PT, R0, 0x1, PT ;  /* 0x000000010000780c */ /* 0x000fe40003f45270 */
[----:B------:R-:W-:Y:S01]  /*2110*/  MOV R232, RZ ;  /* 0x000000ff00e87202 */ /* 0x000fe20000000f00 */
[----:B------:R-:W-:Y:S01]  /*2120*/  BAR.SYNC.DEFER_BLOCKING 0x0 ;  /* 0x0000000000007b1d */ /* 0x000fe20000010000 */
[----:B-12---:R-:W-:-:S04]  /*2130*/  LEA R2, R124, R168, 0x6 ;  /* 0x000000a87c027211 */ /* 0x006fc800078e30ff */
[C---:B------:R-:W-:Y:S02]  /*2140*/  ISETP.GE.AND P1, PT, R2.reuse, R246, PT ;  /* 0x000000f60200720c */ /* 0x040fe40003f26270 */
[----:B----4-:R-:W-:Y:S02]  /*2150*/  IADD3 R2, R2, R169, RZ ;  /* 0x000000a902027210 */ /* 0x010fe40007ffe0ff */
[----:B------:R-:W-:-:S03]  /*2160*/  ISETP.GT.OR P1, PT, R168, 0x3f, P1 ;  /* 0x0000003fa800780c */ /* 0x000fc60000f24670 */
[----:B------:R-:W-:Y:S01]  /*2170*/  @P2 IMAD.HI.U32 R3, R2, c[0x0][0x2bc], RZ ;  /* 0x0000af0002032a27 */ /* 0x000fe200078e00ff */
[----:B------:R-:W-:-:S04]  /*2180*/  MOV R0, R2 ;  /* 0x0000000200007202 */ /* 0x000fc80000000f00 */
[----:B------:R-:W-:-:S05]  /*2190*/  @P2 SHF.R.U32.HI R0, RZ, c[0x0][0x2c0], R3 ;  /* 0x0000b000ff002a19 */ /* 0x000fca0000011603 */
[----:B------:R-:W-:-:S04]  /*21a0*/  @!P1 IADD3 R3, P0, R0, R166, RZ ;  /* 0x000000a600039210 */ /* 0x000fc80007f1e0ff */
[----:B------:R-:W-:Y:S02]  /*21b0*/  @!P1 LEA.HI.X.SX32 R5, R0, R163, 0x1, P0 ;  /* 0x000000a300059211 */ /* 0x000fe400000f0eff */
[----:B------:R-:W-:-:S04]  /*21c0*/  @!P1 LEA R4, P0, R3, c[0x0][0x2a0], 0x2 ;  /* 0x0000a80003049a11 */ /* 0x000fc800078010ff */
[----:B------:R-:W-:-:S05]  /*21d0*/  @!P1 LEA.HI.X R5, R3, c[0x0][0x2a4], R5, 0x2, P0 ;  /* 0x0000a90003059a11 */ /* 0x000fca00000f1405 */
[----:B------:R-:W2:Y:S01]  /*21e0*/  @!P1 LDG.E R232, [R4.64] ;  /* 0x0000000604e89981 */ /* 0x000ea2000c1e1900 */
[----:B------:R-:W-:-:S05]  /*21f0*/  IADD3 R0, -R0, RZ, RZ ;  /* 0x000000ff00007210 */ /* 0x000fca0007ffe1ff */
[----:B------:R-:W-:Y:S01]  /*2200*/  IMAD R234, R0, c[0x0][0x2b8], R2 ;  /* 0x0000ae0000ea7a24 */ /* 0x000fe200078e0202 */
[----:B------:R-:W1:Y:S04]  /*2210*/  S2R R15, SR_TID.X ;  /* 0x00000000000f7919 */ /* 0x000e680000002100 */
[----:B------:R-:W-:Y:S01]  /*2220*/  SHF.R.S32.HI R11, RZ, 0x1f, R234 ;  /* 0x0000001fff0b7819 */ /* 0x000fe200000114ea */
[----:B------:R-:W-:-:S04]  /*2230*/  IMAD.WIDE.U32 R2, R234, c[0x0][0x1e0], RZ ;  /* 0x00007800ea027a25 */ /* 0x000fc800078e00ff */
[----:B------:R-:W-:-:S04]  /*2240*/  IMAD R0, R11, c[0x0][0x1e0], RZ ;  /* 0x000078000b007a24 */ /* 0x000fc800078e02ff */
[----:B------:R-:W-:-:S05]  /*2250*/  IMAD R0, R234, c[0x0][0x1e4], R0 ;  /* 0x00007900ea007a24 */ /* 0x000fca00078e0200 */
[----:B------:R-:W-:Y:S01]  /*2260*/  IADD3 R3, R3, R0, RZ ;  /* 0x0000000003037210 */ /* 0x000fe20007ffe0ff */
[----:B------:R-:W-:Y:S02]  /*2270*/  IMAD R0, R18, c[0x0][0x1e8], RZ ;  /* 0x00007a0012007a24 */ /* 0x000fe400078e02ff */
[----:B-----5:R-:W-:-:S04]  /*2280*/  IMAD.WIDE.U32 R164, R23, c[0x0][0x1e8], RZ ;  /* 0x00007a0017a47a25 */ /* 0x020fc800078e00ff */
[----:B------:R-:W-:Y:S01]  /*2290*/  IMAD R0, R23, c[0x0][0x1ec], R0 ;  /* 0x00007b0017007a24 */ /* 0x000fe200078e0200 */
[----:B-1-3--:R-:W-:-:S04]  /*22a0*/  SHF.R.S32.HI R10, RZ, 0x1f, R15 ;  /* 0x0000001fff0a7819 */ /* 0x00afc8000001140f */
[----:B------:R-:W-:Y:S02]  /*22b0*/  IADD3 R162, R165, R0, RZ ;  /* 0x00000000a5a27210 */ /* 0x000fe40007ffe0ff */
[----:B------:R-:W-:Y:S01]  /*22c0*/  LEA.HI R10, R10, R15, RZ, 0x2 ;  /* 0x0000000f0a0a7211 */ /* 0x000fe200078f10ff */
[----:B------:R-:W-:-:S03]  /*22d0*/  IMAD R140, R124, -0x40, R246 ;  /* 0xffffffc07c8c7824 */ /* 0x000fc600078e02f6 */
[----:B------:R-:W-:-:S04]  /*22e0*/  SHF.R.S32.HI R10, RZ, 0x2, R10 ;  /* 0x00000002ff0a7819 */ /* 0x000fc8000001140a */
[----:B------:R-:W-:-:S04]  /*22f0*/  IADD3 R17, -R10, R140, RZ ;  /* 0x0000008c0a117210 */ /* 0x000fc80007ffe1ff */
[----:B------:R-:W-:-:S13]  /*2300*/  ISETP.GE.AND P4, PT, R17, 0x1, PT ;  /* 0x000000011100780c */ /* 0x000fda0003f86270 */
[----:B------:R-:W-:Y:S02]  /*2310*/  @P4 ISETP.GE.AND P1, PT, R240, c[0x0][0x1d4], PT ;  /* 0x00007500f0004a0c */ /* 0x000fe40003f26270 */
[----:B------:R-:W-:Y:S02]  /*2320*/  @P4 ISETP.GE.AND P5, PT, R20, c[0x0][0x1d4], PT ;  /* 0x0000750014004a0c */ /* 0x000fe40003fa6270 */
[----:B------:R-:W-:Y:S02]  /*2330*/  ISETP.GE.AND P6, PT, R17, 0x21, PT ;  /* 0x000000211100780c */ /* 0x000fe40003fc6270 */
[----:B------:R-:W-:Y:S02]  /*2340*/  SHF.L.U32 R161, R32, 0x1, RZ ;  /* 0x0000000120a17819 */ /* 0x000fe400000006ff */
[----:B------:R-:W-:Y:S02]  /*2350*/  SHF.L.U32 R160, R20, 0x1, RZ ;  /* 0x0000000114a07819 */ /* 0x000fe400000006ff */
[----:B------:R-:W-:-:S02]  /*2360*/  SHF.L.U64.HI R125, R240, 0x1, R22 ;  /* 0x00000001f07d7819 */ /* 0x000fc40000010216 */
[----:B------:R-:W-:Y:S02]  /*2370*/  SHF.L.U64.HI R126, R32, 0x1, R19 ;  /* 0x00000001207e7819 */ /* 0x000fe40000010213 */
[----:B------:R-:W-:Y:S02]  /*2380*/  SHF.L.U32 R159, R240, 0x1, RZ ;  /* 0x00000001f09f7819 */ /* 0x000fe400000006ff */
[----:B------:R-:W-:Y:S01]  /*2390*/  SHF.L.U64.HI R127, R20, 0x1, R21 ;  /* 0x00000001147f7819 */ /* 0x000fe20000010215 */
[----:B------:R-:W-:Y:S04]  /*23a0*/  STL.64 [R1+0x18], R164 ;  /* 0x000018a401007387 */ /* 0x000fe80000100a00 */
[----:B------:R-:W-:Y:S01]  /*23b0*/  STL [R1+0x30], R162 ;  /* 0x000030a201007387 */ /* 0x000fe20000100800 */
[----:B--2---:R-:W-:Y:S01]  /*23c0*/  SHF.R.S32.HI R16, RZ, 0x1f, R232 ;  /* 0x0000001fff107819 */ /* 0x004fe200000114e8 */
[----:B------:R-:W-:-:S04]  /*23d0*/  IMAD.WIDE.U32 R2, R232, c[0x0][0x1f0], R2 ;  /* 0x00007c00e8027a25 */ /* 0x000fc800078e0002 */
[----:B------:R-:W-:Y:S01]  /*23e0*/  IMAD R4, R16, c[0x0][0x1f0], RZ ;  /* 0x00007c0010047a24 */ /* 0x000fe200078e02ff */
[----:B------:R-:W-:-:S03]  /*23f0*/  IADD3 R0, P0, R2, R164, RZ ;  /* 0x000000a402007210 */ /* 0x000fc60007f1e0ff */
[----:B------:R-:W-:-:S05]  /*2400*/  IMAD R4, R232, c[0x0][0x1f4], R4 ;  /* 0x00007d00e8047a24 */ /* 0x000fca00078e0204 */
[----:B------:R-:W-:Y:S02]  /*2410*/  IADD3.X R3, R162, R3, R4, P0, !PT ;  /* 0x00000003a2037210 */ /* 0x000fe400007fe404 */
[----:B------:R-:W-:-:S04]  /*2420*/  LEA R2, P0, R0, c[0x0][0x1c8], 0x1 ;  /* 0x0000720000027a11 */ /* 0x000fc800078008ff */
[----:B------:R-:W-:Y:S02]  /*2430*/  LEA.HI.X R0, R0, c[0x0][0x1cc], R3, 0x1, P0 ;  /* 0x0000730000007a11 */ /* 0x000fe400000f0c03 */
[----:B------:R-:W1:Y:S04]  /*2440*/  SHFL.IDX PT, R3, R2, RZ, 0x1c1f ;  /* 0x001c1fff02037589 */ /* 0x000e6800000e0000 */
[----:B------:R-:W2:Y:S04]  /*2450*/  SHFL.IDX PT, R4, R0, RZ, 0x1c1f ;  /* 0x001c1fff00047589 */ /* 0x000ea800000e0000 */
[----:B------:R-:W3:Y:S04]  /*2460*/  SHFL.IDX PT, R2, R2, 0x1, 0x1c1f ;  /* 0x003c1f0002027f89 */ /* 0x000ee800000e0000 */
[----:B------:R4:W5:Y:S01]  /*2470*/  SHFL.IDX PT, R10, R0, 0x1, 0x1c1f ;  /* 0x003c1f00000a7f89 */ /* 0x00096200000e0000 */
[----:B-1----:R-:W-:-:S04]  /*2480*/  @P4 LEA R6, P0, R240, R3, 0x1 ;  /* 0x00000003f0064211 */ /* 0x002fc800078008ff */
[----:B--2---:R-:W-:Y:S02]  /*2490*/  @P4 LEA.HI.X R7, R240, R4, R22, 0x1, P0 ;  /* 0x00000004f0074211 */ /* 0x004fe400000f0c16 */
[----:B------:R-:W-:Y:S02]  /*24a0*/  @P4 LEA R8, P0, R20, R3, 0x1 ;  /* 0x0000000314084211 */ /* 0x000fe400078008ff */
[----:B----4-:R-:W-:-:S05]  /*24b0*/  @P4 SHF.L.U32 R0, R12, 0x1, RZ ;  /* 0x000000010c004819 */ /* 0x010fca00000006ff */
[----:B------:R1:W-:Y:S01]  /*24c0*/  @P4 LDGSTS.E.BYPASS.LTC128B.128 [R0+0x3100], [R6.64], !P1 ;  /* 0x0310000006004fae */ /* 0x0003e2000c901d46 */
[----:B------:R-:W-:Y:S02]  /*24d0*/  @P4 ISETP.GE.AND P1, PT, R32, c[0x0][0x1d4], PT ;  /* 0x0000750020004a0c */ /* 0x000fe40003f26270 */
[----:B------:R-:W-:-:S05]  /*24e0*/  @P4 LEA.HI.X R9, R20, R4, R21, 0x1, P0 ;  /* 0x0000000414094211 */ /* 0x000fca00000f0c15 */
[----:B------:R3:W-:Y:S01]  /*24f0*/  @P4 LDGSTS.E.BYPASS.LTC128B.128 [R0+0x4100], [R8.64], !P5 ;  /* 0x0410000008004fae */ /* 0x0007e2000e901d46 */
[----:B-1----:R-:W-:-:S04]  /*2500*/  @P4 LEA R6, P0, R32, R3, 0x1 ;  /* 0x0000000320064211 */ /* 0x002fc800078008ff */
[----:B------:R-:W-:Y:S02]  /*2510*/  @P4 LEA.HI.X R7, R32, R4, R19, 0x1, P0 ;  /* 0x0000000420074211 */ /* 0x000fe400000f0c13 */
[----:B---3--:R-:W-:-:S03]  /*2520*/  @P6 LEA R8, P0, R240, R2, 0x1 ;  /* 0x00000002f0086211 */ /* 0x008fc600078008ff */
[----:B------:R1:W-:Y:S01]  /*2530*/  @P4 LDGSTS.E.BYPASS.LTC128B.128 [R0+0x5100], [R6.64], !P1 ;  /* 0x0510000006004fae */ /* 0x0003e2000c901d46 */
[----:B------:R-:W-:Y:S02]  /*2540*/  @P6 ISETP.GE.AND P4, PT, R240, c[0x0][0x1d4], PT ;  /* 0x00007500f0006a0c */ /* 0x000fe40003f86270 */
[C---:B------:R-:W-:Y:S02]  /*2550*/  @P6 LEA R4, P5, R20.reuse, R2, 0x1 ;  /* 0x0000000214046211 */ /* 0x040fe400078a08ff */
[----:B------:R-:W-:Y:S02]  /*2560*/  @P6 ISETP.GE.AND P1, PT, R20, c[0x0][0x1d4], PT ;  /* 0x0000750014006a0c */ /* 0x000fe40003f26270 */
[-C--:B-----5:R-:W-:Y:S02]  /*2570*/  @P6 LEA.HI.X R9, R240, R10.reuse, R22, 0x1, P0 ;  /* 0x0000000af0096211 */ /* 0x0a0fe400000f0c16 */
[----:B------:R-:W-:Y:S02]  /*2580*/  @P6 ISETP.GE.AND P0, PT, R32, c[0x0][0x1d4], PT ;  /* 0x0000750020006a0c */ /* 0x000fe40003f06270 */
[----:B------:R-:W-:-:S02]  /*2590*/  @P6 LEA.HI.X R5, R20, R10, R21, 0x1, P5 ;  /* 0x0000000a14056211 */ /* 0x000fc400028f0c15 */
[----:B------:R-:W-:-:S04]  /*25a0*/  @P6 LEA R2, P5, R32, R2, 0x1 ;  /* 0x0000000220026211 */ /* 0x000fc800078a08ff */
[----:B------:R-:W-:Y:S02]  /*25b0*/  @P6 LEA.HI.X R3, R32, R10, R19, 0x1, P5 ;  /* 0x0000000a20036211 */ /* 0x000fe400028f0c13 */
[----:B-1----:R-:W-:-:S05]  /*25c0*/  @P6 SHF.L.U32 R0, R12, 0x1, RZ ;  /* 0x000000010c006819 */ /* 0x002fca00000006ff */
[----:B------:R1:W-:Y:S04]  /*25d0*/  @P6 LDGSTS.E.BYPASS.LTC128B.128 [R0+0x3900], [R8.64], !P4 ;  /* 0x0390000008006fae */ /* 0x0003e8000e101d46 */
[----:B------:R1:W-:Y:S04]  /*25e0*/  @P6 LDGSTS.E.BYPASS.LTC128B.128 [R0+0x4900], [R4.64], !P1 ;  /* 0x0490000004006fae */ /* 0x0003e8000c901d46 */
[----:B------:R1:W-:Y:S04]  /*25f0*/  @P6 LDGSTS.E.BYPASS.LTC128B.128 [R0+0x5900], [R2.64], !P0 ;  /* 0x0590000002006fae */ /* 0x0003e8000c101d46 */
[----:B------:R-:W0:Y:S01]  /*2600*/  LDGDEPBAR ;  /* 0x00000000000079af */ /* 0x000e220000000000 */
[----:B------:R-:W-:-:S04]  /*2610*/  IMAD.WIDE.U32 R6, R23, c[0x0][0x210], RZ ;  /* 0x0000840017067a25 */ /* 0x000fc800078e00ff */
[----:B-1----:R-:W-:Y:S01]  /*2620*/  IMAD R0, R11, c[0x0][0x208], RZ ;  /* 0x000082000b007a24 */ /* 0x002fe200078e02ff */
[----:B------:R-:W-:-:S04]  /*2630*/  DEPBAR.LE SB0, 0x1 ;  /* 0x000080400000791a */ /* 0x000fc80000000000 */
[----:B------:R-:W-:Y:S01]  /*2640*/  IMAD.WIDE.U32 R2, R234, c[0x0][0x208], RZ ;  /* 0x00008200ea027a25 */ /* 0x000fe200078e00ff */
[----:B------:R-:W-:-:S04]  /*2650*/  DEPBAR.LE SB0, 0x0 ;  /* 0x000080000000791a */ /* 0x000fc80000000000 */
[----:B------:R-:W-:Y:S01]  /*2660*/  IMAD R0, R234, c[0x0][0x20c], R0 ;  /* 0x00008300ea007a24 */ /* 0x000fe200078e0200 */
[----:B------:R-:W-:Y:S04]  /*2670*/  BAR.SYNC.DEFER_BLOCKING 0x0 ;  /* 0x0000000000007b1d */ /* 0x000fe80000010000 */
[----:B------:R-:W-:Y:S01]  /*2680*/  IADD3 R3, R3, R0, RZ ;  /* 0x0000000003037210 */ /* 0x000fe20007ffe0ff */
[----:B------:R-:W-:Y:S02]  /*2690*/  IMAD R0, R18, c[0x0][0x210], RZ ;  /* 0x0000840012007a24 */ /* 0x000fe400078e02ff */
[----:B------:R-:W-:Y:S02]  /*26a0*/  IMAD R4, R16, c[0x0][0x218], RZ ;  /* 0x0000860010047a24 */ /* 0x000fe400078e02ff */
[----:B------:R-:W-:-:S02]  /*26b0*/  IMAD R0, R23, c[0x0][0x214], R0 ;  /* 0x0000850017007a24 */ /* 0x000fc400078e0200 */
[----:B------:R-:W-:-:S03]  /*26c0*/  IMAD.WIDE.U32 R2, R232, c[0x0][0x218], R2 ;  /* 0x00008600e8027a25 */ /* 0x000fc600078e0002 */
[----:B------:R-:W-:Y:S01]  /*26d0*/  IADD3 R5, R7, R0, RZ ;  /* 0x0000000007057210 */ /* 0x000fe20007ffe0ff */
[----:B------:R-:W-:Y:S01]  /*26e0*/  IMAD R4, R232, c[0x0][0x21c], R4 ;  /* 0x00008700e8047a24 */ /* 0x000fe200078e0204 */
[----:B------:R-:W-:-:S04]  /*26f0*/  IADD3 R0, P0, R2, R6, RZ ;  /* 0x0000000602007210 */ /* 0x000fc80007f1e0ff */
[----:B------:R-:W-:Y:S02]  /*2700*/  IADD3.X R2, R5, R3, R4, P0, !PT ;  /* 0x0000000305027210 */ /* 0x000fe400007fe404 */
[C---:B------:R-:W-:Y:S01]  /*2710*/  LEA R3, P0, R0.reuse, c[0x0][0x1f8], 0x1 ;  /* 0x00007e0000037a11 */ /* 0x040fe200078008ff */
[----:B------:R-:W-:Y:S03]  /*2720*/  LDSM.16.M88.4 R12, [R203] ;  /* 0x00000000cb0c783b */ /* 0x000fe60000000200 */
[----:B------:R-:W-:Y:S02]  /*2730*/  LEA.HI.X R16, R0, c[0x0][0x1fc], R2, 0x1, P0 ;  /* 0x00007f0000107a11 */ /* 0x000fe400000f0c02 */
[----:B------:R-:W1:Y:S04]  /*2740*/  SHFL.IDX PT, R0, R3, RZ, 0x1c1f ;  /* 0x001c1fff03007589 */ /* 0x000e6800000e0000 */
[----:B------:R-:W2:Y:S04]  /*2750*/  SHFL.IDX PT, R2, R16, RZ, 0x1c1f ;  /* 0x001c1fff10027589 */ /* 0x000ea800000e0000 */
[----:B------:R-:W3:Y:S04]  /*2760*/  SHFL.IDX PT, R3, R3, 0x1, 0x1c1f ;  /* 0x003c1f0003037f89 */ /* 0x000ee800000e0000 */
[----:B------:R-:W4:Y:S04]  /*2770*/  SHFL.IDX PT, R16, R16, 0x1, 0x1c1f ;  /* 0x003c1f0010107f89 */ /* 0x000f2800000e0000 */
[----:B------:R-:W5:Y:S01]  /*2780*/  LDSM.16.M88.4 R44, [R200] ;  /* 0x00000000c82c783b */ /* 0x000f620000000200 */
[----:B------:R-:W-:-:S02]  /*2790*/  ISETP.GE.AND P5, PT, R240, c[0x0][0x1d4], PT ;  /* 0x00007500f0007a0c */ /* 0x000fc40003fa6270 */
[----:B------:R-:W-:Y:S01]  /*27a0*/  ISETP.GE.AND P4, PT, R20, c[0x0][0x1d4], PT ;  /* 0x0000750014007a0c */ /* 0x000fe20003f86270 */
[----:B------:R-:W5:Y:S01]  /*27b0*/  LDSM.16.M88.4 R8, [R203+0x1000] ;  /* 0x00100000cb08783b */ /* 0x000f620000000200 */
[----:B-1----:R-:W-:-:S03]  /*27c0*/  IADD3 R22, P6, R0, R161, RZ ;  /* 0x000000a100167210 */ /* 0x002fc60007fde0ff */
[----:B------:R-:W1:Y:S01]  /*27d0*/  LDSM.16.M88.4 R48, [R200+0x400] ;  /* 0x00040000c830783b */ /* 0x000e620000000200 */
[----:B------:R-:W-:Y:S02]  /*27e0*/  IADD3 R24, P0, R0, R160, RZ ;  /* 0x000000a000187210 */ /* 0x000fe40007f1e0ff */
[----:B--2---:R-:W-:Y:S01]  /*27f0*/  IADD3.X R23, R2, R126, RZ, P6, !PT ;  /* 0x0000007e02177210 */ /* 0x004fe200037fe4ff */
[----:B------:R-:W2:Y:S01]  /*2800*/  LDSM.16.M88.4 R40, [R200+0x800] ;  /* 0x00080000c828783b */ /* 0x000ea20000000200 */
[----:B------:R-:W-:Y:S02]  /*2810*/  IADD3 R26, P1, R0, R159, RZ ;  /* 0x0000009f001a7210 */ /* 0x000fe40007f3e0ff */
[----:B------:R-:W-:Y:S01]  /*2820*/  ISETP.LT.OR P6, PT, R17, 0x1, P5 ;  /* 0x000000011100780c */ /* 0x000fe20002fc1670 */
[----:B------:R-:W1:Y:S01]  /*2830*/  LDSM.16.M88.4 R28, [R200+0xc00] ;  /* 0x000c0000c81c783b */ /* 0x000e620000000200 */
[C---:B------:R-:W-:Y:S02]  /*2840*/  IADD3.X R25, R2.reuse, R127, RZ, P0, !PT ;  /* 0x0000007f02197210 */ /* 0x040fe400007fe4ff */
[----:B---3--:R-:W-:Y:S01]  /*2850*/  IADD3 R18, P0, R3, R160, RZ ;  /* 0x000000a003127210 */ /* 0x008fe20007f1e0ff */
[----:B------:R-:W-:Y:S01]  /*2860*/  LDSM.16.M88.4 R36, [R204] ;  /* 0x00000000cc24783b */ /* 0x000fe20000000200 */
[----:B------:R-:W-:-:S02]  /*2870*/  IADD3.X R27, R2, R125, RZ, P1, !PT ;  /* 0x0000007d021b7210 */ /* 0x000fc40000ffe4ff */
[----:B------:R-:W-:Y:S01]  /*2880*/  IADD3 R20, P1, R3, R159, RZ ;  /* 0x0000009f03147210 */ /* 0x000fe20007f3e0ff */
[----:B------:R-:W3:Y:S01]  /*2890*/  LDSM.16.M88.4 R52, [R205] ;  /* 0x00000000cd34783b */ /* 0x000ee20000000200 */
[C---:B----4-:R-:W-:Y:S02]  /*28a0*/  IADD3.X R19, R16.reuse, R127, RZ, P0, !PT ;  /* 0x0000007f10137210 */ /* 0x050fe400007fe4ff */
[C---:B------:R-:W-:Y:S01]  /*28b0*/  ISETP.LT.OR P0, PT, R17.reuse, 0x1, P4 ;  /* 0x000000011100780c */ /* 0x040fe20002701670 */
[----:B------:R-:W-:Y:S01]  /*28c0*/  STL.64 [R1+0x28], R6 ;  /* 0x0000280601007387 */ /* 0x000fe20000100a00 */
[----:B------:R-:W-:Y:S02]  /*28d0*/  IADD3.X R21, R16, R125, RZ, P1, !PT ;  /* 0x0000007d10157210 */ /* 0x000fe40000ffe4ff */
[----:B------:R-:W-:Y:S01]  /*28e0*/  ISETP.GE.AND P1, PT, R32, c[0x0][0x1d4], PT ;  /* 0x0000750020007a0c */ /* 0x000fe20003f26270 */
[----:B------:R-:W-:Y:S01]  /*28f0*/  STL [R1+0x38], R5 ;  /* 0x0000380501007387 */ /* 0x000fe20000100800 */
[----:B------:R-:W-:-:S03]  /*2900*/  ISETP.LT.OR P5, PT, R17, 0x21, P5 ;  /* 0x000000211100780c */ /* 0x000fc60002fa1670 */
[----:B------:R-:W4:Y:S04]  /*2910*/  LDSM.16.M88.4 R4, [R204+0x1000] ;  /* 0x00100000cc04783b */ /* 0x000f280000000200 */
[----:B------:R-:W-:Y:S04]  /*2920*/  LDSM.16.M88.4 R64, [R216] ;  /* 0x00000000d840783b */ /* 0x000fe80000000200 */
[----:B------:R-:W-:Y:S04]  /*2930*/  LDSM.16.M88.4 R84, [R215] ;  /* 0x00000000d754783b */ /* 0x000fe80000000200 */
[----:B------:R-:W-:Y:S01]  /*2940*/  LDSM.16.M88.4 R88, [R214] ;  /* 0x00000000d658783b */ /* 0x000fe20000000200 */
[----:B------:R-:W-:-:S03]  /*2950*/  ISETP.LT.OR P4, PT, R17, 0x21, P4 ;  /* 0x000000211100780c */ /* 0x000fc60002781670 */
[----:B------:R-:W-:Y:S01]  /*2960*/  @!PT LDS RZ, [RZ] ;  /* 0x00000000fffff984 */ /* 0x000fe20000000800 */
[----:B------:R-:W-:Y:S01]  /*2970*/  @!PT LDS RZ, [RZ] ;  /* 0x00000000fffff984 */ /* 0x000fe20000000800 */
[----:B------:R-:W-:Y:S01]  /*2980*/  @!PT LDS RZ, [RZ] ;  /* 0x00000000fffff984 */ /* 0x000fe20000000800 */
[----:B------:R1:W-:Y:S01]  /*2990*/  LDGSTS.E.BYPASS.LTC128B.128 [R217+0x100], [R26.64], !P6 ;  /* 0x001000001ad97fae */ /* 0x0003e2000f101d46 */
[C---:B------:R-:W-:Y:S02]  /*29a0*/  ISETP.LT.OR P6, PT, R17.reuse, 0x1, P1 ;  /* 0x000000011100780c */ /* 0x040fe40000fc1670 */
[----:B------:R-:W-:Y:S01]  /*29b0*/  ISETP.LT.OR P1, PT, R17, 0x21, P1 ;  /* 0x000000211100780c */ /* 0x000fe20000f21670 */
[----:B------:R1:W-:Y:S01]  /*29c0*/  LDGSTS.E.BYPASS.LTC128B.128 [R217+0x1100], [R24.64], !P0 ;  /* 0x0110000018d97fae */ /* 0x0003e2000c101d46 */
[----:B------:R-:W-:Y:S01]  /*29d0*/  IADD3 R2, P0, R3, R161, RZ ;  /* 0x000000a103027210 */ /* 0x000fe20007f1e0ff */
[----:B-----5:R-:W-:Y:S02]  /*29e0*/  HMMA.16816.F32.BF16 R56, R12, R44, RZ ;  /* 0x0000002c0c38723c */ /* 0x020fe400000418ff */
[----:B------:R-:W5:Y:S01]  /*29f0*/  LDL R170, [R1+0x8] ;  /* 0x0000080001aa7983 */ /* 0x000f620000100800 */
[----:B------:R-:W-:-:S05]  /*2a00*/  IADD3.X R3, R16, R126, RZ, P0, !PT ;  /* 0x0000007e10037210 */ /* 0x000fca00007fe4ff */
[----:B------:R2:W-:Y:S04]  /*2a10*/  LDGSTS.E.BYPASS.LTC128B.128 [R217+0x2100], [R22.64], !P6 ;  /* 0x0210000016d97fae */ /* 0x0005e8000f101d46 */
[----:B------:R2:W-:Y:S04]  /*2a20*/  LDGSTS.E.BYPASS.LTC128B.128 [R217+0x900], [R20.64], !P5 ;  /* 0x0090000014d97fae */ /* 0x0005e8000e901d46 */
[----:B------:R2:W-:Y:S04]  /*2a30*/  LDGSTS.E.BYPASS.LTC128B.128 [R217+0x1900], [R18.64], !P4 ;  /* 0x0190000012d97fae */ /* 0x0005e8000e101d46 */
[----:B------:R3:W-:Y:S04]  /*2a40*/  LDGSTS.E.BYPASS.LTC128B.128 [R217+0x2900], [R2.64], !P1 ;  /* 0x0290000002d97fae */ /* 0x0007e8000c901d46 */
[----:B------:R-:W-:Y:S04]  /*2a50*/  LDSM.16.M88.4 R60, [R200+0x1000] ;  /* 0x00100000c83c783b */ /* 0x000fe80000000200 */
[----:B------:R-:W3:Y:S01]  /*2a60*/  LDSM.16.M88.4 R32, [R203+0x2000] ;  /* 0x00200000cb20783b */ /* 0x000ee20000000200 */
[C---:B------:R-:W-:Y:S03]  /*2a70*/  HMMA.16816.F32.BF16 R76, R8.reuse, R44, RZ ;  /* 0x0000002c084c723c */ /* 0x040fe600000418ff */
[----:B-1----:R-:W-:Y:S04]  /*2a80*/  LDSM.16.M88.4 R24, [R204+0x2000] ;  /* 0x00200000cc18783b */ /* 0x002fe80000000200 */
[----:B------:R-:W0:Y:S01]  /*2a90*/  LDGDEPBAR ;  /* 0x00000000000079af */ /* 0x000e220000000000 */
[C---:B------:R-:W-:Y:S08]  /*2aa0*/  HMMA.16816.F32.BF16 R104, R8.reuse, R48, RZ ;  /* 0x000000300868723c */ /* 0x040ff000000418ff */
[C---:B--2---:R-:W-:Y:S08]  /*2ab0*/  HMMA.16816.F32.BF16 R100, R8.reuse, R40, RZ ;  /* 0x000000280864723c */ /* 0x044ff000000418ff */
[C---:B------:R-:W-:Y:S08]  /*2ac0*/  HMMA.16816.F32.BF16 R92, R8.reuse, R28, RZ ;  /* 0x0000001c085c723c */ /* 0x040ff000000418ff */
[C---:B------:R-:W-:Y:S08]  /*2ad0*/  HMMA.16816.F32.BF16 R96, R8.reuse, R46, RZ ;  /* 0x0000002e0860723c */ /* 0x040ff000000418ff */
[C---:B------:R-:W-:Y:S08]  /*2ae0*/  HMMA.16816.F32.BF16 R80, R8.reuse, R50, RZ ;  /* 0x000000320850723c */ /* 0x040ff000000418ff */
[C---:B------:R-:W-:Y:S08]  /*2af0*/  HMMA.16816.F32.BF16 R68, R8.reuse, R42, RZ ;  /* 0x0000002a0844723c */ /* 0x040ff000000418ff */
[----:B------:R-:W-:Y:S08]  /*2b00*/  HMMA.16816.F32.BF16 R20, R8, R30, RZ ;  /* 0x0000001e0814723c */ /* 0x000ff000000418ff */
[----:B---3--:R-:W-:Y:S08]  /*2b10*/  HMMA.16816.F32.BF16 R8, R36, R52, R56 ;  /* 0x000000342408723c */ /* 0x008ff00000041838 */
[C---:B------:R-:W-:Y:S08]  /*2b20*/  HMMA.16816.F32.BF16 R108, R12.reuse, R28, RZ ;  /* 0x0000001c0c6c723c */ /* 0x040ff000000418ff */
[C---:B------:R-:W-:Y:S01]  /*2b30*/  HMMA.16816.F32.BF16 R116, R12.reuse, R30, RZ ;  /* 0x0000001e0c74723c */ /* 0x040fe200000418ff */
[----:B------:R-:W1:Y:S07]  /*2b40*/  LDSM.16.M88.4 R28, [R203+0x3000] ;  /* 0x00300000cb1c783b */ /* 0x000e6e0000000200 */
[C---:B------:R-:W-:Y:S08]  /*2b50*/  HMMA.16816.F32.BF16 R16, R12.reuse, R48, RZ ;  /* 0x000000300c10723c */ /* 0x040ff000000418ff */
[C---:B------:R-:W-:Y:S08]  /*2b60*/  HMMA.16816.F32.BF16 R112, R12.reuse, R50, RZ ;  /* 0x000000320c70723c */ /* 0x040ff000000418ff */
[C---:B------:R-:W-:Y:S08]  /*2b70*/  HMMA.16816.F32.BF16 R48, R12.reuse, R40, RZ ;  /* 0x000000280c30723c */ /* 0x040ff000000418ff */
[C---:B------:R-:W-:Y:S01]  /*2b80*/  HMMA.16816.F32.BF16 R120, R12.reuse, R42, RZ ;  /* 0x0000002a0c78723c */ /* 0x040fe200000418ff */
[----:B------:R-:W2:Y:S07]  /*2b90*/  LDSM.16.M88.4 R40, [R213] ;  /* 0x00000000d528783b */ /* 0x000eae0000000200 */
[----:B------:R-:W-:Y:S01]  /*2ba0*/  HMMA.16816.F32.BF16 R72, R12, R46, RZ ;  /* 0x0000002e0c48723c */ /* 0x000fe200000418ff */
[----:B------:R-:W-:Y:S07]  /*2bb0*/  LDSM.16.M88.4 R44, [R200+0x2000] ;  /* 0x00200000c82c783b */ /* 0x000fee0000000200 */
[----:B----4-:R-:W-:Y:S08]  /*2bc0*/  HMMA.16816.F32.BF16 R12, R4, R52, R76 ;  /* 0x00000034040c723c */ /* 0x010ff0000004184c */
[----:B------:R-:W-:Y:S08]  /*2bd0*/  HMMA.16816.F32.BF16 R8, R32, R60, R8 ;  /* 0x0000003c2008723c */ /* 0x000ff00000041808 */
[C---:B------:R-:W-:Y:S01]  /*2be0*/  HMMA.16816.F32.BF16 R148, R4.reuse, R90, R20 ;  /* 0x0000005a0494723c */ /* 0x040fe20000041814 */
[----:B------:R-:W3:Y:S07]  /*2bf0*/  LDSM.16.M88.4 R20, [R204+0x3000] ;  /* 0x00300000cc14783b */ /* 0x000eee0000000200 */
[----:B------:R-:W-:Y:S08]  /*2c00*/  HMMA.16816.F32.BF16 R144, R4, R88, R92 ;  /* 0x000000580490723c */ /* 0x000ff0000004185c */
[-C--:B------:R-:W-:Y:S01]  /*2c10*/  HMMA.16816.F32.BF16 R92, R36, R64.reuse, R16 ;  /* 0x00000040245c723c */ /* 0x080fe20000041810 */
[----:B------:R-:W4:Y:S07]  /*2c20*/  LDSM.16.M88.4 R16, [R203+0x4000] ;  /* 0x00400000cb10783b */ /* 0x000f2e0000000200 */
[C---:B------:R-:W-:Y:S08]  /*2c30*/  HMMA.16816.F32.BF16 R104, R4.reuse, R64, R104 ;  /* 0x000000400468723c */ /* 0x040ff00000041868 */
[C---:B------:R-:W-:Y:S08]  /*2c40*/  HMMA.16816.F32.BF16 R132, R4.reuse, R84, R100 ;  /* 0x000000540484723c */ /* 0x040ff00000041864 */
[C---:B------:R-:W-:Y:S08]  /*2c50*/  HMMA.16816.F32.BF16 R76, R4.reuse, R54, R96 ;  /* 0x00000036044c723c */ /* 0x040ff00000041860 */
[C---:B------:R-:W-:Y:S08]  /*2c60*/  HMMA.16816.F32.BF16 R128, R4.reuse, R66, R80 ;  /* 0x000000420480723c */ /* 0x040ff00000041850 */
[----:B------:R-:W-:Y:S08]  /*2c70*/  HMMA.16816.F32.BF16 R136, R4, R86, R68 ;  /* 0x000000560488723c */ /* 0x000ff00000041844 */
[----:B-1----:R-:W-:Y:S01]  /*2c80*/  HMMA.16816.F32.BF16 R4, R28, R60, R12 ;  /* 0x0000003c1c04723c */ /* 0x002fe2000004180c */
[----:B------:R-:W1:Y:S07]  /*2c90*/  LDSM.16.M88.4 R12, [R203+0x5000] ;  /* 0x00500000cb0c783b */ /* 0x000e6e0000000200 */
[----:B------:R-:W-:Y:S08]  /*2ca0*/  HMMA.16816.F32.BF16 R72, R36, R54, R72 ;  /* 0x000000362448723c */ /* 0x000ff00000041848 */
[----:B--2---:R-:W-:Y:S01]  /*2cb0*/  HMMA.16816.F32.BF16 R56, R24, R40, R8 ;  /* 0x000000281838723c */ /* 0x004fe20000041808 */
[----:B------:R-:W-:Y:S07]  /*2cc0*/  LDSM.16.M88.4 R8, [R204+0x4000] ;  /* 0x00400000cc08783b */ /* 0x000fee0000000200 */
[----:B------:R-:W-:Y:S01]  /*2cd0*/  HMMA.16816.F32.BF16 R100, R36, R84, R48 ;  /* 0x000000542464723c */ /* 0x000fe20000041830 */
[----:B------:R-:W2:Y:S07]  /*2ce0*/  LDSM.16.M88.4 R48, [R209] ;  /* 0x00000000d130783b */ /* 0x000eae0000000200 */
[----:B---3--:R-:W-:Y:S01]  /*2cf0*/  HMMA.16816.F32.BF16 R52, R20, R40, R4 ;  /* 0x000000281434723c */ /* 0x008fe20000041804 */
[----:B------:R-:W-:Y:S07]  /*2d00*/  LDSM.16.M88.4 R4, [R204+0x5000] ;  /* 0x00500000cc04783b */ /* 0x000fee0000000200 */
[-C--:B------:R-:W-:Y:S08]  /*2d10*/  HMMA.16816.F32.BF16 R72, R32, R62.reuse, R72 ;  /* 0x0000003e2048723c */ /* 0x080ff00000041848 */
[----:B------:R-:W-:Y:S01]  /*2d20*/  HMMA.16816.F32.BF16 R76, R28, R62, R76 ;  /* 0x0000003e1c4c723c */ /* 0x000fe2000004184c */
[----:B------:R-:W-:Y:S07]  /*2d30*/  LDSM.16.M88.4 R60, [R212] ;  /* 0x00000000d43c783b */ /* 0x000fee0000000200 */
[----:B----4-:R-:W-:Y:S01]  /*2d40*/  HMMA.16816.F32.BF16 R68, R16, R44, R56 ;  /* 0x0000002c1044723c */ /* 0x010fe20000041838 */
[----:B------:R-:W3:Y:S07]  /*2d50*/  LDSM.16.M88.4 R56, [R200+0x1400] ;  /* 0x00140000c838783b */ /* 0x000eee0000000200 */
[----:B------:R-:W-:Y:S08]  /*2d60*/  HMMA.16816.F32.BF16 R96, R36, R66, R112 ;  /* 0x000000422460723c */ /* 0x000ff00000041870 */
[----:B-1----:R-:W-:Y:S08]  /*2d70*/  HMMA.16816.F32.BF16 R52, R12, R44, R52 ;  /* 0x0000002c0c34723c */ /* 0x002ff00000041834 */
[-C--:B------:R-:W-:Y:S08]  /*2d80*/  HMMA.16816.F32.BF16 R64, R24, R42.reuse, R72 ;  /* 0x0000002a1840723c */ /* 0x080ff00000041848 */
[----:B------:R-:W-:Y:S01]  /*2d90*/  HMMA.16816.F32.BF16 R72, R20, R42, R76 ;  /* 0x0000002a1448723c */ /* 0x000fe2000004184c */
[----:B------:R-:W1:Y:S07]  /*2da0*/  LDSM.16.M88.4 R40, [R200+0x2400] ;  /* 0x00240000c828783b */ /* 0x000e6e0000000200 */
[----:B--2---:R-:W-:Y:S08]  /*2db0*/  HMMA.16816.F32.BF16 R80, R8, R48, R68 ;  /* 0x000000300850723c */ /* 0x004ff00000041844 */
[----:B---3--:R-:W-:Y:S08]  /*2dc0*/  HMMA.16816.F32.BF16 R68, R32, R56, R92 ;  /* 0x000000382044723c */ /* 0x008ff0000004185c */
[----:B------:R-:W-:Y:S08]  /*2dd0*/  HMMA.16816.F32.BF16 R120, R36, R86, R120 ;  /* 0x000000562478723c */ /* 0x000ff00000041878 */
[----:B------:R-:W-:Y:S08]  /*2de0*/  HMMA.16816.F32.BF16 R84, R4, R48, R52 ;  /* 0x000000300454723c */ /* 0x000ff00000041834 */
[-C--:B------:R-:W-:Y:S08]  /*2df0*/  HMMA.16816.F32.BF16 R52, R16, R46.reuse, R64 ;  /* 0x0000002e1034723c */ /* 0x080ff00000041840 */
[----:B------:R-:W-:Y:S08]  /*2e00*/  HMMA.16816.F32.BF16 R64, R12, R46, R72 ;  /* 0x0000002e0c40723c */ /* 0x000ff00000041848 */
[C---:B------:R-:W-:Y:S08]  /*2e10*/  HMMA.16816.F32.BF16 R108, R36.reuse, R88, R108 ;  /* 0x00000058246c723c */ /* 0x040ff0000004186c */
[----:B------:R-:W-:Y:S08]  /*2e20*/  HMMA.16816.F32.BF16 R116, R36, R90, R116 ;  /* 0x0000005a2474723c */ /* 0x000ff00000041874 */
[----:B------:R-:W-:Y:S01]  /*2e30*/  HMMA.16816.F32.BF16 R36, R28, R56, R104 ;  /* 0x000000381c24723c */ /* 0x000fe20000041868 */
[----:B------:R-:W-:-:S04]  /*2e40*/  FMUL.FTZ R0, R80, c[0x0][0x320] ;  /* 0x0000c80050007a20 */ /* 0x000fc80000410000 */
[----:B------:R2:W3:Y:S03]  /*2e50*/  MUFU.TANH R152, R0 ;  /* 0x0000000000987308 */ /* 0x0004e60000002400 */
[----:B------:R-:W-:Y:S01]  /*2e60*/  HMMA.16816.F32.BF16 R68, R24, R60, R68 ;  /* 0x0000003c1844723c */ /* 0x000fe20000041844 */
[----:B--2---:R-:W-:-:S04]  /*2e70*/  FMUL.FTZ R0, R81, c[0x0][0x320] ;  /* 0x0000c80051007a20 */ /* 0x004fc80000410000 */
[----:B------:R2:W4:Y:S03]  /*2e80*/  MUFU.TANH R105, R0 ;  /* 0x0000000000697308 */ /* 0x0005260000002400 */
[----:B------:R-:W-:Y:S08]  /*2e90*/  HMMA.16816.F32.BF16 R88, R4, R50, R64 ;  /* 0x000000320458723c */ /* 0x000ff00000041840 */
[----:B------:R-:W-:Y:S01]  /*2ea0*/  HMMA.16816.F32.BF16 R64, R32, R58, R96 ;  /* 0x0000003a2040723c */ /* 0x000fe20000041860 */
[----:B--2---:R-:W-:-:S07]  /*2eb0*/  FMUL.FTZ R0, R82, c[0x0][0x320] ;  /* 0x0000c80052007a20 */ /* 0x004fce0000410000 */
[----:B------:R-:W-:Y:S01]  /*2ec0*/  HMMA.16816.F32.BF16 R44, R20, R60, R36 ;  /* 0x0000003c142c723c */ /* 0x000fe20000041824 */
[----:B------:R-:W2:Y:S01]  /*2ed0*/  LDSM.16.M88.4 R36, [R208] ;  /* 0x00000000d024783b */ /* 0x000ea20000000200 */
[----:B------:R1:W1:Y:S06]  /*2ee0*/  MUFU.TANH R158, R0 ;  /* 0x00000000009e7308 */ /* 0x00026c0000002400 */
[----:B------:R-:W-:Y:S01]  /*2ef0*/  HMMA.16816.F32.BF16 R76, R8, R50, R52 ;  /* 0x00000032084c723c */ /* 0x000fe20000041834 */
[----:B------:R-:W2:Y:S01]  /*2f00*/  LDSM.16.M88.4 R52, [R200+0x1800] ;  /* 0x00180000c834783b */ /* 0x000ea20000000200 */
[----:B-1----:R-:W-:-:S06]  /*2f10*/  FMUL.FTZ R0, R83, c[0x0][0x320] ;  /* 0x0000c80053007a20 */ /* 0x002fcc0000410000 */
[----:B------:R-:W-:Y:S01]  /*2f20*/  HMMA.16816.F32.BF16 R72, R28, R58, R128 ;  /* 0x0000003a1c48723c */ /* 0x000fe20000041880 */
[----:B------:R1:W1:Y:S02]  /*2f30*/  MUFU.TANH R157, R0 ;  /* 0x00000000009d7308 */ /* 0x0002640000002400 */
[----:B-1----:R-:W-:-:S06]  /*2f40*/  FMUL.FTZ R0, R84, c[0x0][0x320] ;  /* 0x0000c80054007a20 */ /* 0x002fcc0000410000 */
[----:B------:R1:W1:Y:S01]  /*2f50*/  MUFU.TANH R155, R0 ;  /* 0x00000000009b7308 */ /* 0x0002620000002400 */
[----:B------:R-:W-:Y:S01]  /*2f60*/  HMMA.16816.F32.BF16 R68, R16, R40, R68 ;  /* 0x000000281044723c */ /* 0x000fe20000041844 */
[----:B-1----:R-:W-:-:S06]  /*2f70*/  FMUL.FTZ R0, R85, c[0x0][0x320] ;  /* 0x0000c80055007a20 */ /* 0x002fcc0000410000 */
[----:B------:R1:W1:Y:S01]  /*2f80*/  MUFU.TANH R153, R0 ;  /* 0x0000000000997308 */ /* 0x0002620000002400 */
[----:B------:R-:W-:Y:S01]  /*2f90*/  HMMA.16816.F32.BF16 R56, R24, R62, R64 ;  /* 0x0000003e1838723c */ /* 0x000fe20000041840 */
[----:B-1----:R-:W-:-:S06]  /*2fa0*/  FMUL.FTZ R0, R86, c[0x0][0x320] ;  /* 0x0000c80056007a20 */ /* 0x002fcc0000410000 */
[----:B------:R1:W1:Y:S01]  /*2fb0*/  MUFU.TANH R156, R0 ;  /* 0x00000000009c7308 */ /* 0x0002620000002400 */
[----:B------:R-:W-:Y:S01]  /*2fc0*/  HMMA.16816.F32.BF16 R48, R12, R40, R44 ;  /* 0x000000280c30723c */ /* 0x000fe2000004182c */
[----:B------:R-:W2:Y:S01]  /*2fd0*/  LDSM.16.M88.4 R44, [R211] ;  /* 0x00000000d32c783b */ /* 0x000ea20000000200 */
[----:B-1----:R-:W-:-:S05]  /*2fe0*/  FMUL.FTZ R0, R87, c[0x0][0x320] ;  /* 0x0000c80057007a20 */ /* 0x002fca0000410000 */
[----:B------:R1:W1:Y:S01]  /*2ff0*/  MUFU.TANH R154, R0 ;  /* 0x00000000009a7308 */ /* 0x0002620000002400 */
[----:B------:R-:W-:Y:S01]  /*3000*/  HMMA.16816.F32.BF16 R64, R20, R62, R72 ;  /* 0x0000003e1440723c */ /* 0x000fe20000041848 */
[----:B-1----:R-:W-:-:S06]  /*3010*/  FMUL.FTZ R0, R76, c[0x0][0x320] ;  /* 0x0000c8004c007a20 */ /* 0x002fcc0000410000 */
[----:B------:R1:W1:Y:S02]  /*3020*/  MUFU.TANH R99, R0 ;  /* 0x0000000000637308 */ /* 0x0002640000002400 */
[----:B-1----:R-:W-:-:S06]  /*3030*/  FMUL.FTZ R0, R77, c[0x0][0x320] ;  /* 0x0000c8004d007a20 */ /* 0x002fcc0000410000 */
[----:B------:R1:W1:Y:S01]  /*3040*/  MUFU.TANH R98, R0 ;  /* 0x0000000000627308 */ /* 0x0002620000002400 */
[----:B------:R-:W-:Y:S01]  /*3050*/  HMMA.16816.F32.BF16 R60, R16, R42, R56 ;  /* 0x0000002a103c723c */ /* 0x000fe20000041838 */
[----:B------:R-:W3:Y:S01]  /*3060*/  LDSM.16.M88.4 R56, [R200+0x2800] ;  /* 0x00280000c838783b */ /* 0x000ee20000000200 */
[----:B-1----:R-:W-:-:S05]  /*3070*/  FMUL.FTZ R0, R78, c[0x0][0x320] ;  /* 0x0000c8004e007a20 */ /* 0x002fca0000410000 */
[----:B------:R1:W1:Y:S01]  /*3080*/  MUFU.TANH R143, R0 ;  /* 0x00000000008f7308 */ /* 0x0002620000002400 */
[----:B--2---:R-:W-:Y:S01]  /*3090*/  HMMA.16816.F32.BF16 R80, R4, R36, R48 ;  /* 0x000000240450723c */ /* 0x004fe20000041830 */
[----:B-1----:R-:W-:-:S07]  /*30a0*/  FMUL.FTZ R0, R79, c[0x0][0x320] ;  /* 0x0000c8004f007a20 */ /* 0x002fce0000410000 */
[----:B------:R-:W-:Y:S01]  /*30b0*/  HMMA.16816.F32.BF16 R76, R8, R36, R68 ;  /* 0x00000024084c723c */ /* 0x000fe20000041844 */
[----:B------:R1:W2:Y:S07]  /*30c0*/  MUFU.TANH R142, R0 ;  /* 0x00000000008e7308 */ /* 0x0002ae0000002400 */
[----:B------:R-:W-:Y:S01]  /*30d0*/  HMMA.16816.F32.BF16 R68, R32, R52, R100 ;  /* 0x000000342044723c */ /* 0x000fe20000041864 */
[----:B-1----:R-:W-:-:S04]  /*30e0*/  FMUL.FTZ R0, R88, c[0x0][0x320] ;  /* 0x0000c80058007a20 */ /* 0x002fc80000410000 */
[----:B------:R1:W1:Y:S03]  /*30f0*/  MUFU.TANH R128, R0 ;  /* 0x0000000000807308 */ /* 0x0002660000002400 */
[----:B------:R-:W-:Y:S08]  /*3100*/  HMMA.16816.F32.BF16 R48, R28, R52, R132 ;  /* 0x000000341c30723c */ /* 0x000ff00000041884 */
[----:B------:R-:W-:Y:S01]  /*3110*/  HMMA.16816.F32.BF16 R64, R12, R42, R64 ;  /* 0x0000002a0c40723c */ /* 0x000fe20000041840 */
[----:B-1----:R-:W-:-:S04]  /*3120*/  FMUL.FTZ R0, R89, c[0x0][0x320] ;  /* 0x0000c80059007a20 */ /* 0x002fc80000410000 */
[----:B------:R1:W1:Y:S03]  /*3130*/  MUFU.TANH R114, R0 ;  /* 0x0000000000727308 */ /* 0x0002660000002400 */
        /* <DEDUP_REMOVED lines=10> */
[----:B------:R-:W2:Y:S01]  /*31e0*/  LDSM.16.M88.4 R48, [R207] ;  /* 0x00000000cf30783b */ /* 0x000ea20000000200 */
[----:B-1----:R-:W-:-:S04]  /*31f0*/  FMUL.FTZ R0, R77, c[0x0][0x320] ;  /* 0x0000c8004d007a20 */ /* 0x002fc80000410000 */
[----:B------:R1:W1:Y:S02]  /*3200*/  MUFU.TANH R96, R0 ;  /* 0x0000000000607308 */ /* 0x0002640000002400 */
[----:B------:R-:W-:Y:S01]  /*3210*/  HMMA.16816.F32.BF16 R84, R4, R38, R64 ;  /* 0x000000260454723c */ /* 0x000fe20000041840 */
[----:B------:R-:W2:Y:S01]  /*3220*/  LDSM.16.M88.4 R36, [R200+0x1c00] ;  /* 0x001c0000c824783b */ /* 0x000ea20000000200 */
[----:B-1----:R-:W-:-:S04]  /*3230*/  FMUL.FTZ R0, R78, c[0x0][0x320] ;  /* 0x0000c8004e007a20 */ /* 0x002fc80000410000 */
[----:B------:R1:W1:Y:S02]  /*3240*/  MUFU.TANH R113, R0 ;  /* 0x0000000000717308 */ /* 0x0002640000002400 */
[----:B---3--:R-:W-:Y:S01]  /*3250*/  HMMA.16816.F32.BF16 R64, R16, R56, R68 ;  /* 0x000000381040723c */ /* 0x008fe20000041844 */
[----:B-1----:R-:W-:-:S05]  /*3260*/  FMUL.FTZ R0, R79, c[0x0][0x320] ;  /* 0x0000c8004f007a20 */ /* 0x002fca0000410000 */
[----:B------:R1:W3:Y:S02]  /*3270*/  MUFU.TANH R112, R0 ;  /* 0x0000000000707308 */ /* 0x0002e40000002400 */
[----:B------:R-:W-:Y:S01]  /*3280*/  HMMA.16816.F32.BF16 R68, R28, R54, R136 ;  /* 0x000000361c44723c */ /* 0x000fe20000041888 */
[----:B------:R-:W2:Y:S01]  /*3290*/  LDSM.16.M88.4 R52, [R210] ;  /* 0x00000000d234783b */ /* 0x000ea20000000200 */
[----:B-1----:R-:W-:-:S04]  /*32a0*/  FMUL.FTZ R0, R80, c[0x0][0x320] ;  /* 0x0000c80050007a20 */ /* 0x002fc80000410000 */
[----:B------:R1:W1:Y:S02]  /*32b0*/  MUFU.TANH R103, R0 ;  /* 0x0000000000677308 */ /* 0x0002640000002400 */
[----:B------:R-:W-:Y:S01]  /*32c0*/  HMMA.16816.F32.BF16 R60, R24, R46, R60 ;  /* 0x0000002e183c723c */ /* 0x000fe2000004183c */
[----:B-1----:R-:W-:-:S05]  /*32d0*/  FMUL.FTZ R0, R81, c[0x0][0x320] ;  /* 0x0000c80051007a20 */ /* 0x002fca0000410000 */
[----:B------:R1:W1:Y:S02]  /*32e0*/  MUFU.TANH R101, R0 ;  /* 0x0000000000657308 */ /* 0x0002640000002400 */
[----:B------:R-:W-:Y:S01]  /*32f0*/  HMMA.16816.F32.BF16 R40, R12, R56, R40 ;  /* 0x000000380c28723c */ /* 0x000fe20000041828 */
[----:B-1----:R-:W-:-:S05]  /*3300*/  FMUL.FTZ R0, R82, c[0x0][0x320] ;  /* 0x0000c80052007a20 */ /* 0x002fca0000410000 */
[----:B------:R1:W1:Y:S02]  /*3310*/  MUFU.TANH R104, R0 ;  /* 0x0000000000687308 */ /* 0x0002640000002400 */
[----:B-1----:R-:W-:-:S06]  /*3320*/  FMUL.FTZ R0, R83, c[0x0][0x320] ;  /* 0x0000c80053007a20 */ /* 0x002fcc0000410000 */
[----:B------:R1:W1:Y:S01]  /*3330*/  MUFU.TANH R102, R0 ;  /* 0x0000000000667308 */ /* 0x0002620000002400 */
[----:B--2---:R-:W-:Y:S01]  /*3340*/  HMMA.16816.F32.BF16 R76, R8, R48, R64 ;  /* 0x00000030084c723c */ /* 0x004fe20000041840 */
[----:B-1----:R-:W-:-:S06]  /*3350*/  FMUL.FTZ R0, R72, c[0x0][0x320] ;  /* 0x0000c80048007a20 */ /* 0x002fcc0000410000 */
[----:B------:R1:W2:Y:S01]  /*3360*/  MUFU.TANH R89, R0 ;  /* 0x0000000000597308 */ /* 0x0002a20000002400 */
[----:B------:R-:W-:Y:S01]  /*3370*/  HMMA.16816.F32.BF16 R68, R20, R46, R68 ;  /* 0x0000002e1444723c */ /* 0x000fe20000041844 */
[----:B-1----:R-:W-:-:S06]  /*3380*/  FMUL.FTZ R0, R73, c[0x0][0x320] ;  /* 0x0000c80049007a20 */ /* 0x002fcc0000410000 */
[----:B------:R1:W1:Y:S01]  /*3390*/  MUFU.TANH R88, R0 ;  /* 0x0000000000587308 */ /* 0x0002620000002400 */
[----:B------:R-:W-:Y:S08]  /*33a0*/  HMMA.16816.F32.BF16 R64, R32, R36, R108 ;  /* 0x000000242040723c */ /* 0x000ff0000004186c */
[----:B------:R-:W-:Y:S01]  /*33b0*/  HMMA.16816.F32.BF16 R44, R16, R58, R60 ;  /* 0x0000003a102c723c */ /* 0x000fe2000004183c */
[----:B-1----:R-:W-:-:S07]  /*33c0*/  FMUL.FTZ R0, R74, c[0x0][0x320] ;  /* 0x0000c8004a007a20 */ /* 0x002fce0000410000 */
[----:B------:R-:W-:Y:S01]  /*33d0*/  HMMA.16816.F32.BF16 R60, R32, R38, R116 ;  /* 0x00000026203c723c */ /* 0x000fe20000041874 */
[----:B------:R-:W-:Y:S01]  /*33e0*/  LDSM.16.M88.4 R32, [R206] ;  /* 0x00000000ce20783b */ /* 0x000fe20000000200 */
[----:B------:R1:W1:Y:S06]  /*33f0*/  MUFU.TANH R95, R0 ;  /* 0x00000000005f7308 */ /* 0x00026c0000002400 */
[----:B------:R-:W-:Y:S01]  /*3400*/  HMMA.16816.F32.BF16 R80, R4, R48, R40 ;  /* 0x000000300450723c */ /* 0x000fe20000041828 */
[----:B------:R-:W2:Y:S01]  /*3410*/  LDSM.16.M88.4 R40, [R200+0x2c00] ;  /* 0x002c0000c828783b */ /* 0x000ea20000000200 */
[----:B-----5:R-:W-:Y:S01]  /*3420*/  ISETP.GT.AND P0, PT, R124, R170, PT ;  /* 0x000000aa7c00720c */ /* 0x020fe20003f04270 */
[----:B------:R-:W-:-:S04]  /*3430*/  DEPBAR.LE SB0, 0x0 ;  /* 0x000080000000791a */ /* 0x000fc80000000000 */
[----:B-1----:R-:W-:Y:S02]  /*3440*/  FMUL.FTZ R0, R75, c[0x0][0x320] ;  /* 0x0000c8004b007a20 */ /* 0x002fe40000410000 */
[C---:B------:R-:W-:Y:S08]  /*3450*/  HMMA.16816.F32.BF16 R72, R28.reuse, R36, R144 ;  /* 0x000000241c48723c */ /* 0x040ff00000041890 */
[----:B------:R-:W-:Y:S01]  /*3460*/  HMMA.16816.F32.BF16 R28, R28, R38, R148 ;  /* 0x000000261c1c723c */ /* 0x000fe20000041894 */
[----:B------:R1:W1:Y:S02]  /*3470*/  MUFU.TANH R94, R0 ;  /* 0x00000000005e7308 */ /* 0x0002640000002400 */
[----:B-1----:R-:W-:-:S06]  /*3480*/  FMUL.FTZ R0, R84, c[0x0][0x320] ;  /* 0x0000c80054007a20 */ /* 0x002fcc0000410000 */
[----:B------:R1:W1:Y:S01]  /*3490*/  MUFU.TANH R92, R0 ;  /* 0x00000000005c7308 */ /* 0x0002620000002400 */
[----:B------:R-:W-:Y:S01]  /*34a0*/  HMMA.16816.F32.BF16 R68, R12, R58, R68 ;  /* 0x0000003a0c44723c */ /* 0x000fe20000041844 */
[----:B-1----:R-:W-:-:S06]  /*34b0*/  FMUL.FTZ R0, R85, c[0x0][0x320] ;  /* 0x0000c80055007a20 */ /* 0x002fcc0000410000 */
[----:B------:R1:W1:Y:S01]  /*34c0*/  MUFU.TANH R90, R0 ;  /* 0x00000000005a7308 */ /* 0x0002620000002400 */
[-C--:B------:R-:W-:Y:S08]  /*34d0*/  HMMA.16816.F32.BF16 R56, R24, R52.reuse, R64 ;  /* 0x000000341838723c */ /* 0x080ff00000041840 */
[----:B------:R-:W-:Y:S01]  /*34e0*/  HMMA.16816.F32.BF16 R64, R20, R52, R72 ;  /* 0x000000341440723c */ /* 0x000fe20000041848 */
[----:B-1----:R-:W-:-:S07]  /*34f0*/  FMUL.FTZ R0, R86, c[0x0][0x320] ;  /* 0x0000c80056007a20 */ /* 0x002fce0000410000 */
[-C--:B------:R-:W-:Y:S01]  /*3500*/  HMMA.16816.F32.BF16 R24, R24, R54.reuse, R60 ;  /* 0x000000361818723c */ /* 0x080fe2000004183c */
[----:B------:R1:W1:Y:S07]  /*3510*/  MUFU.TANH R93, R0 ;  /* 0x00000000005d7308 */ /* 0x00026e0000002400 */
[----:B------:R-:W-:Y:S01]  /*3520*/  HMMA.16816.F32.BF16 R52, R20, R54, R28 ;  /* 0x000000361434723c */ /* 0x000fe2000004181c */
[----:B-1----:R-:W-:-:S04]  /*3530*/  FMUL.FTZ R0, R87, c[0x0][0x320] ;  /* 0x0000c80057007a20 */ /* 0x002fc80000410000 */
[----:B------:R1:W1:Y:S02]  /*3540*/  MUFU.TANH R91, R0 ;  /* 0x00000000005b7308 */ /* 0x0002640000002400 */
[----:B-1----:R-:W-:-:S06]  /*3550*/  FMUL.FTZ R0, R76, c[0x0][0x320] ;  /* 0x0000c8004c007a20 */ /* 0x002fcc0000410000 */
[----:B------:R1:W1:Y:S01]  /*3560*/  MUFU.TANH R84, R0 ;  /* 0x0000000000547308 */ /* 0x0002620000002400 */
[----:B--2---:R-:W-:Y:S01]  /*3570*/  HMMA.16816.F32.BF16 R36, R12, R40, R64 ;  /* 0x000000280c24723c */ /* 0x004fe20000041840 */
[----:B-1----:R-:W-:-:S06]  /*3580*/  FMUL.FTZ R0, R77, c[0x0][0x320] ;  /* 0x0000c8004d007a20 */ /* 0x002fcc0000410000 */
[----:B------:R1:W2:Y:S03]  /*3590*/  MUFU.TANH R49, R0 ;  /* 0x0000000000317308 */ /* 0x0002a60000002400 */
[----:B------:R-:W-:Y:S01]  /*35a0*/  HMMA.16816.F32.BF16 R12, R12, R42, R52 ;  /* 0x0000002a0c0c723c */ /* 0x000fe20000041834 */
[----:B-1----:R-:W-:-:S04]  /*35b0*/  FMUL.FTZ R0, R78, c[0x0][0x320] ;  /* 0x0000c8004e007a20 */ /* 0x002fc80000410000 */
[----:B------:R1:W1:Y:S02]  /*35c0*/  MUFU.TANH R87, R0 ;  /* 0x0000000000577308 */ /* 0x0002640000002400 */
[----:B-1----:R-:W-:Y:S02]  /*35d0*/  FMUL.FTZ R0, R79, c[0x0][0x320] ;  /* 0x0000c8004f007a20 */ /* 0x002fe40000410000 */
[----:B------:R-:W-:Y:S08]  /*35e0*/  HMMA.16816.F32.BF16 R76, R8, R50, R44 ;  /* 0x00000032084c723c */ /* 0x000ff0000004182c */
[C---:B------:R-:W-:Y:S08]  /*35f0*/  HMMA.16816.F32.BF16 R44, R16.reuse, R40, R56 ;  /* 0x00000028102c723c */ /* 0x040ff00000041838 */
[----:B------:R-:W-:Y:S01]  /*3600*/  HMMA.16816.F32.BF16 R16, R16, R42, R24 ;  /* 0x0000002a1010723c */ /* 0x000fe20000041818 */
[----:B------:R1:W1:Y:S07]  /*3610*/  MUFU.TANH R86, R0 ;  /* 0x0000000000567308 */ /* 0x00026e0000002400 */
[----:B------:R-:W-:Y:S08]  /*3620*/  HMMA.16816.F32.BF16 R68, R4, R50, R68 ;  /* 0x000000320444723c */ /* 0x000ff00000041844 */
[----:B------:R-:W-:Y:S01]  /*3630*/  HMMA.16816.F32.BF16 R44, R8, R32, R44 ;  /* 0x00000020082c723c */ /* 0x000fe2000004182c */
[----:B-1----:R-:W-:-:S07]  /*3640*/  FMUL.FTZ R0, R80, c[0x0][0x320] ;  /* 0x0000c80050007a20 */ /* 0x002fce0000410000 */
[----:B------:R-:W-:Y:S08]  /*3650*/  HMMA.16816.F32.BF16 R20, R4, R32, R36 ;  /* 0x000000200414723c */ /* 0x000ff00000041824 */
[-C--:B------:R-:W-:Y:S08]  /*3660*/  HMMA.16816.F32.BF16 R8, R8, R34.reuse, R16 ;  /* 0x000000220808723c */ /* 0x080ff00000041810 */
[----:B------:R-:W-:Y:S01]  /*3670*/  HMMA.16816.F32.BF16 R4, R4, R34, R12 ;  /* 0x000000220404723c */ /* 0x000fe2000004180c */
[----:B------:R1:W1:Y:S01]  /*3680*/  MUFU.TANH R85, R0 ;  /* 0x0000000000557308 */ /* 0x0002620000002400 */
[----:B------:R-:W-:-:S02]  /*3690*/  FMUL.FTZ R77, R77, c[0x0][0x320] ;  /* 0x0000c8004d4d7a20 */ /* 0x000fc40000410000 */
[----:B------:R-:W-:Y:S02]  /*36a0*/  FMUL.FTZ R78, R78, c[0x0][0x320] ;  /* 0x0000c8004e4e7a20 */ /* 0x000fe40000410000 */
[----:B-1----:R-:W-:-:S04]  /*36b0*/  FMUL.FTZ R0, R81, c[0x0][0x320] ;  /* 0x0000c80051007a20 */ /* 0x002fc80000410000 */
[----:B------:R1:W1:Y:S01]  /*36c0*/  MUFU.TANH R80, R0 ;  /* 0x0000000000507308 */ /* 0x0002620000002400 */
[----:B------:R-:W-:Y:S02]  /*36d0*/  FMUL.FTZ R79, R79, c[0x0][0x320] ;  /* 0x0000c8004f4f7a20 */ /* 0x000fe40000410000 */
[----:B------:R-:W-:Y:S02]  /*36e0*/  FMUL.FTZ R68, R68, c[0x0][0x320] ;  /* 0x0000c80044447a20 */ /* 0x000fe40000410000 */
[----:B------:R-:W-:Y:S02]  /*36f0*/  FMUL.FTZ R69, R69, c[0x0][0x320] ;  /* 0x0000c80045457a20 */ /* 0x000fe40000410000 */
[----:B------:R-:W-:Y:S02]  /*3700*/  FMUL.FTZ R70, R70, c[0x0][0x320] ;  /* 0x0000c80046467a20 */ /* 0x000fe40000410000 */
[----:B-1----:R-:W-:-:S04]  /*3710*/  FMUL.FTZ R0, R82, c[0x0][0x320] ;  /* 0x0000c80052007a20 */ /* 0x002fc80000410000 */
[----:B------:R1:W1:Y:S01]  /*3720*/  MUFU.TANH R72, R0 ;  /* 0x0000000000487308 */ /* 0x0002620000002400 */
[----:B------:R-:W-:Y:S02]  /*3730*/  FMUL.FTZ R71, R71, c[0x0][0x320] ;  /* 0x0000c80047477a20 */ /* 0x000fe40000410000 */
[----:B------:R-:W-:Y:S02]  /*3740*/  FMUL.FTZ R44, R44, c[0x0][0x320] ;  /* 0x0000c8002c2c7a20 */ /* 0x000fe40000410000 */
[----:B------:R-:W-:Y:S02]  /*3750*/  FMUL.FTZ R45, R45, c[0x0][0x320] ;  /* 0x0000c8002d2d7a20 */ /* 0x000fe40000410000 */
[----:B------:R-:W-:Y:S02]  /*3760*/  FMUL.FTZ R46, R46, c[0x0][0x320] ;  /* 0x0000c8002e2e7a20 */ /* 0x000fe40000410000 */
[----:B------:R-:W-:Y:S02]  /*3770*/  FMUL.FTZ R47, R47, c[0x0][0x320] ;  /* 0x0000c8002f2f7a20 */ /* 0x000fe40000410000 */
[----:B------:R-:W-:-:S02]  /*3780*/  FMUL.FTZ R20, R20, c[0x0][0x320] ;  /* 0x0000c80014147a20 */ /* 0x000fc40000410000 */
[----:B-1----:R-:W-:Y:S02]  /*3790*/  FMUL.FTZ R0, R83, c[0x0][0x320] ;  /* 0x0000c80053007a20 */ /* 0x002fe40000410000 */
[----:B------:R-:W-:Y:S02]  /*37a0*/  FMUL.FTZ R21, R21, c[0x0][0x320] ;  /* 0x0000c80015157a20 */ /* 0x000fe40000410000 */
[----:B------:R1:W1:Y:S01]  /*37b0*/  MUFU.TANH R50, R0 ;  /* 0x0000000000327308 */ /* 0x0002620000002400 */
[----:B------:R-:W-:Y:S02]  /*37c0*/  FMUL.FTZ R22, R22, c[0x0][0x320] ;  /* 0x0000c80016167a20 */ /* 0x000fe40000410000 */
[----:B------:R-:W-:Y:S02]  /*37d0*/  FMUL.FTZ R23, R23, c[0x0][0x320] ;  /* 0x0000c80017177a20 */ /* 0x000fe40000410000 */
[----:B------:R-:W-:Y:S02]  /*37e0*/  FMUL.FTZ R8, R8, c[0x0][0x320] ;  /* 0x0000c80008087a20 */ /* 0x000fe40000410000 */
[----:B------:R-:W-:-:S02]  /*37f0*/  FMUL.FTZ R9, R9, c[0x0][0x320] ;  /* 0x0000c80009097a20 */ /* 0x000fc40000410000 */
[----:B------:R-:W-:Y:S02]  /*3800*/  FMUL.FTZ R10, R10, c[0x0][0x320] ;  /* 0x0000c8000a0a7a20 */ /* 0x000fe40000410000 */
[----:B------:R-:W-:Y:S02]  /*3810*/  FMUL.FTZ R11, R11, c[0x0][0x320] ;  /* 0x0000c8000b0b7a20 */ /* 0x000fe40000410000 */
[----:B------:R-:W-:Y:S02]  /*3820*/  FMUL.FTZ R4, R4, c[0x0][0x320] ;  /* 0x0000c80004047a20 */ /* 0x000fe40000410000 */
[----:B------:R-:W-:Y:S02]  /*3830*/  FMUL.FTZ R5, R5, c[0x0][0x320] ;  /* 0x0000c80005057a20 */ /* 0x000fe40000410000 */
[----:B-1----:R-:W-:Y:S02]  /*3840*/  FMUL.FTZ R0, R76, c[0x0][0x320] ;  /* 0x0000c8004c007a20 */ /* 0x002fe40000410000 */
[----:B------:R-:W-:-:S02]  /*3850*/  FMUL.FTZ R6, R6, c[0x0][0x320] ;  /* 0x0000c80006067a20 */ /* 0x000fc40000410000 */
[----:B------:R-:W-:Y:S01]  /*3860*/  FMUL.FTZ R7, R7, c[0x0][0x320] ;  /* 0x0000c80007077a20 */ /* 0x000fe20000410000 */
[----:B------:R1:W1:Y:S08]  /*3870*/  MUFU.TANH R48, R0 ;  /* 0x0000000000307308 */ /* 0x0002700000002400 */
[----:B------:R-:W1:Y:S08]  /*3880*/  MUFU.TANH R77, R77 ;  /* 0x0000004d004d7308 */ /* 0x000e700000002400 */
        /* <DEDUP_REMOVED lines=10> */
[----:B------:R1:W1:Y:S08]  /*3930*/  MUFU.TANH R38, R20 ;  /* 0x0000001400267308 */ /* 0x0002700000002400 */
        /* <DEDUP_REMOVED lines=10> */
[----:B------:R1:W1:Y:S01]  /*39e0*/  MUFU.TANH R42, R7 ;  /* 0x00000007002a7308 */ /* 0x0002620000002400 */
[----:B------:R-:W-:Y:S01]  /*39f0*/  BSSY B0, `(.L_x_1268) ;  /* 0x000004c000007945 */ /* 0x000fe20003800000 */
[----:B------:R-:W-:Y:S01]  /*3a00*/  BAR.SYNC.DEFER_BLOCKING 0x0 ;  /* 0x0000000000007b1d */ /* 0x000fe20000010000 */
[----:B------:R-:W-:-:S05]  /*3a10*/  ISETP.GT.AND P1, PT, R168, 0x3f, PT ;  /* 0x0000003fa800780c */ /* 0x000fca0003f24270 */
[----:B------:R-:W-:Y:S05]  /*3a20*/  @!P0 BRA `(.L_x_1269) ;  /* 0x0000048000008947 */ /* 0x000fea0003800000 */
[----:B--234-:R-:W-:Y:S01]  /*3a30*/  IMAD R2, R124, 0x40, R169 ;  /* 0x000000407c027824 */ /* 0x01cfe200078e02a9 */
[----:B------:R-:W-:-:S04]  /*3a40*/  MOV R232, RZ ;  /* 0x000000ff00e87202 */ /* 0x000fc80000000f00 */
[----:B------:R-:W-:-:S05]  /*3a50*/  IADD3 R2, R2, -0x40, R168 ;  /* 0xffffffc002027810 */ /* 0x000fca0007ffe0a8 */
[----:B------:R-:W-:-:S04]  /*3a60*/  @P2 IMAD.HI.U32 R3, R2, c[0x0][0x2bc], RZ ;  /* 0x0000af0002032a27 */ /* 0x000fc800078e00ff */
[----:B-1----:R-:W-:Y:S01]  /*3a70*/  IMAD.MOV.U32 R0, RZ, RZ, R2 ;  /* 0x000000ffff007224 */ /* 0x002fe200078e0002 */
[----:B------:R-:W-:-:S04]  /*3a80*/  @P2 SHF.R.U32.HI R0, RZ, c[0x0][0x2c0], R3 ;  /* 0x0000b000ff002a19 */ /* 0x000fc80000011603 */
[----:B------:R-:W-:-:S04]  /*3a90*/  @!P1 IADD3 R3, P0, R0, R166, RZ ;  /* 0x000000a600039210 */ /* 0x000fc80007f1e0ff */
[----:B------:R-:W-:Y:S02]  /*3aa0*/  @!P1 LEA.HI.X.SX32 R5, R0, R163, 0x1, P0 ;  /* 0x000000a300059211 */ /* 0x000fe400000f0eff */
[----:B------:R-:W-:-:S04]  /*3ab0*/  @!P1 LEA R4, P0, R3, c[0x0][0x2a0], 0x2 ;  /* 0x0000a80003049a11 */ /* 0x000fc800078010ff */
[----:B------:R-:W-:-:S05]  /*3ac0*/  @!P1 LEA.HI.X R5, R3, c[0x0][0x2a4], R5, 0x2, P0 ;  /* 0x0000a90003059a11 */ /* 0x000fca00000f1405 */
[----:B------:R-:W2:Y:S01]  /*3ad0*/  @!P1 LDG.E R232, [R4.64] ;  /* 0x0000000604e89981 */ /* 0x000ea2000c1e1900 */
[----:B------:R-:W-:-:S04]  /*3ae0*/  IMAD.MOV R0, RZ, RZ, -R0 ;  /* 0x000000ffff007224 */ /* 0x000fc800078e0a00 */
[----:B------:R-:W-:-:S04]  /*3af0*/  IMAD R234, R0, c[0x0][0x2b8], R2 ;  /* 0x0000ae0000ea7a24 */ /* 0x000fc800078e0202 */
[----:B------:R-:W-:Y:S01]  /*3b00*/  IMAD.WIDE.U32 R2, R234, c[0x0][0x1e0], RZ ;  /* 0x00007800ea027a25 */ /* 0x000fe200078e00ff */
[----:B------:R-:W-:-:S05]  /*3b10*/  SHF.R.S32.HI R0, RZ, 0x1f, R234 ;  /* 0x0000001fff007819 */ /* 0x000fca00000114ea */
[----:B------:R-:W-:-:S04]  /*3b20*/  IMAD R0, R0, c[0x0][0x1e0], RZ ;  /* 0x0000780000007a24 */ /* 0x000fc800078e02ff */
[----:B------:R-:W-:-:S05]  /*3b30*/  IMAD R0, R234, c[0x0][0x1e4], R0 ;  /* 0x00007900ea007a24 */ /* 0x000fca00078e0200 */
[----:B------:R-:W-:Y:S02]  /*3b40*/  IADD3 R3, R3, R0, RZ ;  /* 0x0000000003037210 */ /* 0x000fe40007ffe0ff */
        /* <DEDUP_REMOVED lines=10> */
.L_x_1318:
[----:B------:R-:W-:Y:S05]  /*3bf0*/  BRA.DIV ~URZ, `(.L_x_1271) ;  /* 0x0000d5e27f007947 */ /* 0x000fea000b800000 */
[----:B------:R-:W3:Y:S01]  /*3c00*/  SHFL.IDX PT, R0, R13, RZ, 0x1c1f ;  /* 0x001c1fff0d007589 */ /* 0x000ee200000e0000 */
[C---:B------:R-:W-:Y:S02]  /*3c10*/  IADD3 R2, R240.reuse, 0x20, RZ ;  /* 0x00000020f0027810 */ /* 0x040fe40007ffe0ff */
[----:B------:R-:W-:Y:S02]  /*3c20*/  IADD3 R5, R240, 0x40, RZ ;  /* 0x00000040f0057810 */ /* 0x000fe40007ffe0ff */
[----:B------:R-:W-:Y:S02]  /*3c30*/  ISETP.GE.AND P4, PT, R2, c[0x0][0x1d4], PT ;  /* 0x0000750002007a0c */ /* 0x000fe40003f86270 */
[----:B------:R-:W-:Y:S02]  /*3c40*/  ISETP.GE.AND P5, PT, R240, c[0x0][0x1d4], PT ;  /* 0x00007500f0007a0c */ /* 0x000fe40003fa6270 */
[----:B------:R-:W-:-:S02]  /*3c50*/  SEL R11, RZ, 0x10, P4 ;  /* 0x00000010ff0b7807 */ /* 0x000fc40002000000 */
[----:B------:R-:W-:Y:S02]  /*3c60*/  SEL R12, RZ, 0x10, P5 ;  /* 0x00000010ff0c7807 */ /* 0x000fe40002800000 */
[C---:B---3--:R-:W-:Y:S02]  /*3c70*/  IADD3 R6, P0, R0.reuse, R159, RZ ;  /* 0x0000009f00067210 */ /* 0x048fe40007f1e0ff */
[----:B------:R-:W-:-:S03]  /*3c80*/  IADD3 R2, P6, R0, R160, RZ ;  /* 0x000000a000027210 */ /* 0x000fc60007fde0ff */
[C---:B--2---:R-:W-:Y:S01]  /*3c90*/  IMAD.X R7, R4.reuse, 0x1, R125, P0 ;  /* 0x0000000104077824 */ /* 0x044fe200000e067d */
[----:B------:R-:W-:Y:S01]  /*3ca0*/  ISETP.GE.AND P0, PT, R5, c[0x0][0x1d4], PT ;  /* 0x0000750005007a0c */ /* 0x000fe20003f06270 */
[----:B------:R-:W-:Y:S01]  /*3cb0*/  IMAD.X R3, R4, 0x1, R127, P6 ;  /* 0x0000000104037824 */ /* 0x000fe200030e067f */
[----:B------:R-:W-:Y:S02]  /*3cc0*/  IADD3 R8, P6, R0, R161, RZ ;  /* 0x000000a100087210 */ /* 0x000fe40007fde0ff */
[----:B------:R-:W-:Y:S01]  /*3cd0*/  @!PT LDS RZ, [RZ] ;  /* 0x00000000fffff984 */ /* 0x000fe20000000800 */
[----:B------:R-:W-:Y:S01]  /*3ce0*/  @!PT LDS RZ, [RZ] ;  /* 0x00000000fffff984 */ /* 0x000fe20000000800 */
[----:B------:R2:W-:Y:S03]  /*3cf0*/  LDGSTS.E.BYPASS.LTC128B.128 [R217+0x3100], [R6.64], !P5 ;  /* 0x0310000006d97fae */ /* 0x0005e6000e901d46 */
[----:B------:R-:W-:Y:S01]  /*3d00*/  IMAD.X R9, R4, 0x1, R126, P6 ;  /* 0x0000000104097824 */ /* 0x000fe200030e067e */
[----:B------:R2:W-:Y:S04]  /*3d10*/  LDGSTS.E.BYPASS.LTC128B.128 [R217+0x4100], [R2.64], !P4 ;  /* 0x0410000002d97fae */ /* 0x0005e8000e101d46 */
[----:B------:R-:W3:Y:S04]  /*3d20*/  SHFL.IDX PT, R0, R13, 0x1, 0x1c1f ;  /* 0x003c1f000d007f89 */ /* 0x000ee800000e0000 */
[----:B------:R2:W-:Y:S04]  /*3d30*/  LDGSTS.E.BYPASS.LTC128B.128 [R217+0x5100], [R8.64], !P0 ;  /* 0x0510000008d97fae */ /* 0x0005e8000c101d46 */
[----:B------:R4:W1:Y:S02]  /*3d40*/  SHFL.IDX PT, R4, R10, 0x1, 0x1c1f ;  /* 0x003c1f000a047f89 */ /* 0x00086400000e0000 */
[----:B-1--4-:R-:W-:-:S02]  /*3d50*/  SEL R10, RZ, 0x10, P0 ;  /* 0x00000010ff0a7807 */ /* 0x012fc40000000000 */
.L_x_1319:
[----:B--23--:R-:W-:Y:S02]  /*3d60*/  IADD3 R8, -R12, 0x10, RZ ;  /* 0x000000100c087810 */ /* 0x00cfe40007ffe1ff */
[----:B------:R-:W-:-:S02]  /*3d70*/  IADD3 R2, -R11, 0x10, RZ ;  /* 0x000000100b027810 */ /* 0x000fc40007ffe1ff */
[----:B------:R-:W-:Y:S02]  /*3d80*/  LOP3.LUT R8, R8, 0xf, RZ, 0xc0, !PT ;  /* 0x0000000f08087812 */ /* 0x000fe400078ec0ff */
[----:B------:R-:W-:Y:S02]  /*3d90*/  IADD3 R3, -R10, 0x10, RZ ;  /* 0x000000100a037810 */ /* 0x000fe40007ffe1ff */
[----:B------:R-:W-:Y:S02]  /*3da0*/  LOP3.LUT R6, R2, 0xf, RZ, 0xc0, !PT ;  /* 0x0000000f02067812 */ /* 0x000fe400078ec0ff */
[-C--:B------:R-:W-:Y:S02]  /*3db0*/  IADD3 R8, P4, P0, R8, R0.reuse, R159 ;  /* 0x0000000008087210 */ /* 0x080fe4000789e09f */
[----:B------:R-:W-:Y:S02]  /*3dc0*/  LOP3.LUT R2, R3, 0xf, RZ, 0xc0, !PT ;  /* 0x0000000f03027812 */ /* 0x000fe400078ec0ff */
[----:B------:R-:W-:-:S02]  /*3dd0*/  IADD3 R6, P6, P5, R6, R0, R160 ;  /* 0x0000000006067210 */ /* 0x000fc40007dde0a0 */
[----:B------:R-:W-:Y:S02]  /*3de0*/  IADD3.X R9, RZ, R4, R125, P4, P0 ;  /* 0x00000004ff097210 */ /* 0x000fe400027e047d */
[----:B------:R-:W-:Y:S02]  /*3df0*/  IADD3 R2, P4, P0, R2, R0, R161 ;  /* 0x0000000002027210 */ /* 0x000fe4000789e0a1 */
[-C--:B------:R-:W-:Y:S02]  /*3e00*/  IADD3.X R7, RZ, R4.reuse, R127, P6, P5 ;  /* 0x00000004ff077210 */ /* 0x080fe400037ea47f */
[----:B------:R-:W-:Y:S02]  /*3e10*/  ISETP.NE.U32.AND P6, PT, R12, RZ, PT ;  /* 0x000000ff0c00720c */ /* 0x000fe40003fc5070 */
[----:B------:R-:W-:Y:S02]  /*3e20*/  ISETP.NE.U32.AND P5, PT, R11, RZ, PT ;  /* 0x000000ff0b00720c */ /* 0x000fe40003fa5070 */
[----:B------:R-:W-:-:S02]  /*3e30*/  IADD3.X R3, RZ, R4, R126, P4, P0 ;  /* 0x00000004ff037210 */ /* 0x000fc400027e047e */
[----:B------:R-:W-:-:S07]  /*3e40*/  ISETP.NE.U32.AND P0, PT, R10, RZ, PT ;  /* 0x000000ff0a00720c */ /* 0x000fce0003f05070 */
[----:B------:R-:W-:Y:S01]  /*3e50*/  @!PT LDS RZ, [RZ] ;  /* 0x00000000fffff984 */ /* 0x000fe20000000800 */
[----:B------:R-:W-:Y:S01]  /*3e60*/  @!PT LDS RZ, [RZ] ;  /* 0x00000000fffff984 */ /* 0x000fe20000000800 */
[----:B------:R-:W-:Y:S01]  /*3e70*/  @!PT LDS RZ, [RZ] ;  /* 0x00000000fffff984 */ /* 0x000fe20000000800 */
[----:B------:R1:W-:Y:S04]  /*3e80*/  LDGSTS.E.BYPASS.LTC128B.128.ZFILL [R217+0x3900], [R8.64], P6 ;  /* 0x0390000008d97fae */ /* 0x0003e8000b141d46 */
[----:B------:R1:W-:Y:S04]  /*3e90*/  LDGSTS.E.BYPASS.LTC128B.128.ZFILL [R217+0x4900], [R6.64], P5 ;  /* 0x0490000006d97fae */ /* 0x0003e8000a941d46 */
[----:B------:R1:W-:Y:S02]  /*3ea0*/  LDGSTS.E.BYPASS.LTC128B.128.ZFILL [R217+0x5900], [R2.64], P0 ;  /* 0x0590000002d97fae */ /* 0x0003e40008141d46 */
.L_x_1269:
[----:B--234-:R-:W-:Y:S05]  /*3eb0*/  BSYNC B0 ;  /* 0x0000000000007941 */ /* 0x01cfea0003800000 */
.L_x_1268:
[----:B-1----:R-:W2:Y:S04]  /*3ec0*/  LDL R3, [R1+0x78] ;  /* 0x0000780001037983 */ /* 0x002ea80000100800 */
[----:B------:R-:W2:Y:S04]  /*3ed0*/  LDL R2, [R1+0xb4] ;  /* 0x0000b40001027983 */ /* 0x000ea80000100800 */
[----:B------:R-:W3:Y:S01]  /*3ee0*/  LDL R5, [R1+0x3c] ;  /* 0x00003c0001057983 */ /* 0x000ee20000100800 */
[----:B------:R-:W-:-:S03]  /*3ef0*/  MOV R0, 0x1 ;  /* 0x0000000100007802 */ /* 0x000fc60000000f00 */
[----:B------:R-:W0:Y:S02]  /*3f00*/  LDGDEPBAR ;  /* 0x00000000000079af */ /* 0x000e240000000000 */
[----:B------:R-:W-:Y:S01]  /*3f10*/  IMAD R0, R124, -0x40, R0 ;  /* 0xffffffc07c007824 */ /* 0x000fe200078e0200 */
[----:B--2---:R-:W-:Y:S02]  /*3f20*/  IADD3 R4, R2, R3, RZ ;  /* 0x0000000302047210 */ /* 0x004fe40007ffe0ff */
[----:B------:R-:W-:Y:S02]  /*3f30*/  MOV R3, c[0x0][0x2ac] ;  /* 0x0000ab0000037a02 */ /* 0x000fe40000000f00 */
[----:B---3--:R-:W-:Y:S01]  /*3f40*/  IADD3 R7, -R5, R140, RZ ;  /* 0x0000008c05077210 */ /* 0x008fe20007ffe1ff */
[----:B------:R-:W-:Y:S01]  /*3f50*/  @P3 IMAD.HI.U32 R2, R4, c[0x0][0x2c8], RZ ;  /* 0x0000b20004023a27 */ /* 0x000fe200078e00ff */
[----:B------:R1:W-:Y:S03]  /*3f60*/  STL [R1], R4 ;  /* 0x0000000401007387 */ /* 0x0003e60000100800 */
[----:B------:R-:W-:-:S05]  /*3f70*/  IMAD R0, R3, c[0x0][0x1d0], R0 ;  /* 0x0000740003007a24 */ /* 0x000fca00078e0200 */
[----:B------:R-:W-:Y:S02]  /*3f80*/  IADD3 R6, R0, -c[0x0][0x168], -R5 ;  /* 0x80005a0000067a10 */ /* 0x000fe40007ffe805 */
[----:B-1----:R-:W-:Y:S01]  /*3f90*/  @P3 SHF.R.U32.HI R4, RZ, c[0x0][0x2cc], R2 ;  /* 0x0000b300ff043a19 */ /* 0x002fe20000011602 */
[----:B------:R-:W-:Y:S05]  /*3fa0*/  BRA.DIV ~URZ, `(.L_x_1272) ;  /* 0x0000d4827f007947 */ /* 0x000fea000b800000 */
[----:B------:R1:W2:Y:S02]  /*3fb0*/  SHFL.IDX PT, R0, R4, RZ, 0x1c1f ;  /* 0x001c1fff04007589 */ /* 0x0002a400000e0000 */
.L_x_1320:
[----:B--2---:R-:W-:-:S05]  /*3fc0*/  IMAD.IADD R0, R6, 0x1, R0 ;  /* 0x0000000106007824 */ /* 0x004fca00078e0200 */
[----:B------:R-:W-:-:S04]  /*3fd0*/  IMNMX R0, R7, R0, PT ;  /* 0x0000000007007217 */ /* 0x000fc80003800200 */
[C---:B------:R-:W-:Y:S02]  /*3fe0*/  ISETP.GT.AND P6, PT, R0.reuse, RZ, PT ;  /* 0x000000ff0000720c */ /* 0x040fe40003fc4270 */
[C---:B------:R-:W-:Y:S02]  /*3ff0*/  ISETP.GT.AND P5, PT, R0.reuse, 0x1, PT ;  /* 0x000000010000780c */ /* 0x040fe40003fa4270 */
[C---:B------:R-:W-:Y:S02]  /*4000*/  ISETP.GT.AND P4, PT, R0.reuse, 0x8, PT ;  /* 0x000000080000780c */ /* 0x040fe40003f84270 */
[----:B------:R-:W-:Y:S02]  /*4010*/  ISETP.GT.AND P0, PT, R0, 0x9, PT ;  /* 0x000000090000780c */ /* 0x000fe40003f04270 */
        /* <DEDUP_REMOVED lines=16> */
[----:B------:R-:W-:Y:S02]  /*4120*/  FSEL R98, R84, -INF , P6 ;  /* 0xff80000054627808 */ /* 0x000fe40003000000 */
[----:B------:R-:W-:Y:S02]  /*4130*/  FSEL R100, R49, -INF , P5 ;  /* 0xff80000031647808 */ /* 0x000fe40002800000 */
[----:B------:R-:W-:Y:S02]  /*4140*/  FSEL R106, R48, -INF , P4 ;  /* 0xff800000306a7808 */ /* 0x000fe40002000000 */
[----:B------:R-:W-:-:S02]  /*4150*/  FSEL R107, R77, -INF , P0 ;  /* 0xff8000004d6b7808 */ /* 0x000fc40000000000 */
[C---:B------:R-:W-:Y:S02]  /*4160*/  ISETP.GT.AND P6, PT, R0.reuse, 0x30, PT ;  /* 0x000000300000780c */ /* 0x040fe40003fc4270 */
[C---:B------:R-:W-:Y:S02]  /*4170*/  ISETP.GT.AND P5, PT, R0.reuse, 0x31, PT ;  /* 0x000000310000780c */ /* 0x040fe40003fa4270 */
[C---:B------:R-:W-:Y:S02]  /*4180*/  ISETP.GT.AND P4, PT, R0.reuse, 0x38, PT ;  /* 0x000000380000780c */ /* 0x040fe40003f84270 */
[----:B------:R-:W-:Y:S02]  /*4190*/  ISETP.GT.AND P0, PT, R0, 0x39, PT ;  /* 0x000000390000780c */ /* 0x000fe40003f04270 */
[----:B------:R-:W-:Y:S02]  /*41a0*/  FSEL R105, R44, -INF , P6 ;  /* 0xff8000002c697808 */ /* 0x000fe40003000000 */
[----:B------:R-:W-:-:S02]  /*41b0*/  FSEL R99, R45, -INF , P5 ;  /* 0xff8000002d637808 */ /* 0x000fc40002800000 */
[----:B------:R-:W-:Y:S02]  /*41c0*/  FSEL R97, R17, -INF , P4 ;  /* 0xff80000011617808 */ /* 0x000fe40002000000 */
[----:B------:R-:W-:Y:S01]  /*41d0*/  FSEL R96, R15, -INF , P0 ;  /* 0xff8000000f607808 */ /* 0x000fe20000000000 */
[----:B------:R-:W-:Y:S05]  /*41e0*/  BRA.DIV ~URZ, `(.L_x_1273) ;  /* 0x0000d2a27f007947 */ /* 0x000fea000b800000 */
[----:B------:R-:W2:Y:S04]  /*41f0*/  SHFL.IDX PT, R2, R4, 0x2, 0x1c1f ;  /* 0x005c1f0004027f89 */ /* 0x000ea800000e0000 */
[----:B------:R-:W3:Y:S04]  /*4200*/  SHFL.IDX PT, R3, R4, 0x1, 0x1c1f ;  /* 0x003c1f0004037f89 */ /* 0x000ee800000e0000 */
[----:B------:R4:W5:Y:S01]  /*4210*/  SHFL.IDX PT, R0, R4, 0x3, 0x1c1f ;  /* 0x007c1f0004007f89 */ /* 0x00096200000e0000 */
[----:B--2---:R-:W-:-:S02]  /*4220*/  IMAD.IADD R2, R6, 0x1, R2 ;  /* 0x0000000106027824 */ /* 0x004fc400078e0202 */
[----:B---3--:R-:W-:-:S03]  /*4230*/  IMAD.IADD R3, R6, 0x1, R3 ;  /* 0x0000000106037824 */ /* 0x008fc600078e0203 */
[----:B------:R-:W-:Y:S02]  /*4240*/  IMNMX R2, R7, R2, PT ;  /* 0x0000000207027217 */ /* 0x000fe40003800200 */
[----:B-1--4-:R-:W-:Y:S01]  /*4250*/  FMNMX.FTZ R4, R8, R10, !PT ;  /* 0x0000000a08047209 */ /* 0x012fe20007810000 */
[----:B-----5:R-:W-:Y:S01]  /*4260*/  IMAD.IADD R0, R6, 0x1, R0 ;  /* 0x0000000106007824 */ /* 0x020fe200078e0200 */
[C---:B------:R-:W-:Y:S02]  /*4270*/  ISETP.GT.AND P6, PT, R2.reuse, RZ, PT ;  /* 0x000000ff0200720c */ /* 0x040fe40003fc4270 */
        /* <DEDUP_REMOVED lines=27> */
[----:B------:R-:W-:Y:S02]  /*4430*/  IMNMX R3, R7, R3, PT ;  /* 0x0000000307037217 */ /* 0x000fe40003800200 */
[----:B------:R-:W-:Y:S02]  /*4440*/  FSEL R129, R38, -INF , P6 ;  /* 0xff80000026817808 */ /* 0x000fe40003000000 */
[----:B------:R-:W-:Y:S02]  /*4450*/  FSEL R128, R37, -INF , P5 ;  /* 0xff80000025807808 */ /* 0x000fe40002800000 */
[----:B------:R-:W-:Y:S02]  /*4460*/  FSEL R127, R31, -INF , P4 ;  /* 0xff8000001f7f7808 */ /* 0x000fe40002000000 */
[----:B------:R-:W-:Y:S02]  /*4470*/  FSEL R126, R28, -INF , P0 ;  /* 0xff8000001c7e7808 */ /* 0x000fe40000000000 */
[----:B------:R-:W-:-:S02]  /*4480*/  ISETP.GT.AND P6, PT, R3, RZ, PT ;  /* 0x000000ff0300720c */ /* 0x000fc40003fc4270 */
[C---:B------:R-:W-:Y:S02]  /*4490*/  ISETP.GT.AND P5, PT, R3.reuse, 0x1, PT ;  /* 0x000000010300780c */ /* 0x040fe40003fa4270 */
[C---:B------:R-:W-:Y:S02]  /*44a0*/  ISETP.GT.AND P4, PT, R3.reuse, 0x8, PT ;  /* 0x000000080300780c */ /* 0x040fe40003f84270 */
[----:B------:R-:W-:Y:S02]  /*44b0*/  ISETP.GT.AND P0, PT, R3, 0x9, PT ;  /* 0x000000090300780c */ /* 0x000fe40003f04270 */
[----:B------:R-:W-:Y:S02]  /*44c0*/  FSEL R9, R158, -INF , P6 ;  /* 0xff8000009e097808 */ /* 0x000fe40003000000 */
[----:B------:R-:W-:Y:S02]  /*44d0*/  FSEL R11, R157, -INF , P5 ;  /* 0xff8000009d0b7808 */ /* 0x000fe40002800000 */
[----:B------:R-:W-:-:S02]  /*44e0*/  FSEL R13, R143, -INF , P4 ;  /* 0xff8000008f0d7808 */ /* 0x000fc40002000000 */
[----:B------:R-:W-:Y:S02]  /*44f0*/  FSEL R15, R142, -INF , P0 ;  /* 0xff8000008e0f7808 */ /* 0x000fe40000000000 */
[C---:B------:R-:W-:Y:S02]  /*4500*/  ISETP.GT.AND P6, PT, R3.reuse, 0x10, PT ;  /* 0x000000100300780c */ /* 0x040fe40003fc4270 */
[C---:B------:R-:W-:Y:S02]  /*4510*/  ISETP.GT.AND P5, PT, R3.reuse, 0x11, PT ;  /* 0x000000110300780c */ /* 0x040fe40003fa4270 */
[C---:B------:R-:W-:Y:S02]  /*4520*/  ISETP.GT.AND P4, PT, R3.reuse, 0x18, PT ;  /* 0x000000180300780c */ /* 0x040fe40003f84270 */
[----:B------:R-:W-:Y:S02]  /*4530*/  ISETP.GT.AND P0, PT, R3, 0x19, PT ;  /* 0x000000190300780c */ /* 0x000fe40003f04270 */
[----:B------:R-:W-:-:S02]  /*4540*/  FSEL R17, R113, -INF , P6 ;  /* 0xff80000071117808 */ /* 0x000fc40003000000 */
[----:B------:R-:W-:Y:S02]  /*4550*/  FSEL R19, R112, -INF , P5 ;  /* 0xff80000070137808 */ /* 0x000fe40002800000 */
[----:B------:R-:W-:Y:S02]  /*4560*/  FSEL R21, R95, -INF , P4 ;  /* 0xff8000005f157808 */ /* 0x000fe40002000000 */
[----:B------:R-:W-:Y:S02]  /*4570*/  FSEL R24, R94, -INF , P0 ;  /* 0xff8000005e187808 */ /* 0x000fe40000000000 */
[C---:B------:R-:W-:Y:S02]  /*4580*/  ISETP.GT.AND P6, PT, R3.reuse, 0x20, PT ;  /* 0x000000200300780c */ /* 0x040fe40003fc4270 */
[C---:B------:R-:W-:Y:S02]  /*4590*/  ISETP.GT.AND P5, PT, R3.reuse, 0x21, PT ;  /* 0x000000210300780c */ /* 0x040fe40003fa4270 */
[----:B------:R-:W-:-:S02]  /*45a0*/  ISETP.GT.AND P4, PT, R3, 0x28, PT ;  /* 0x000000280300780c */ /* 0x000fc40003f84270 */
[----:B------:R-:W-:Y:S02]  /*45b0*/  ISETP.GT.AND P0, PT, R3, 0x29, PT ;  /* 0x000000290300780c */ /* 0x000fe40003f04270 */
[----:B------:R-:W-:Y:S02]  /*45c0*/  FSEL R116, R87, -INF , P6 ;  /* 0xff80000057747808 */ /* 0x000fe40003000000 */
[----:B------:R-:W-:Y:S02]  /*45d0*/  FSEL R120, R86, -INF , P5 ;  /* 0xff80000056787808 */ /* 0x000fe40002800000 */
[----:B------:R-:W-:Y:S02]  /*45e0*/  FSEL R119, R78, -INF , P4 ;  /* 0xff8000004e777808 */ /* 0x000fe40002000000 */
[----:B------:R-:W-:Y:S02]  /*45f0*/  FSEL R118, R79, -INF , P0 ;  /* 0xff8000004f767808 */ /* 0x000fe40000000000 */
[----:B------:R-:W-:-:S02]  /*4600*/  ISETP.GT.AND P6, PT, R3, 0x30, PT ;  /* 0x000000300300780c */ /* 0x000fc40003fc4270 */
[C---:B------:R-:W-:Y:S02]  /*4610*/  ISETP.GT.AND P5, PT, R3.reuse, 0x31, PT ;  /* 0x000000310300780c */ /* 0x040fe40003fa4270 */
[C---:B------:R-:W-:Y:S02]  /*4620*/  ISETP.GT.AND P4, PT, R3.reuse, 0x38, PT ;  /* 0x000000380300780c */ /* 0x040fe40003f84270 */
[----:B------:R-:W-:Y:S02]  /*4630*/  ISETP.GT.AND P0, PT, R3, 0x39, PT ;  /* 0x000000390300780c */ /* 0x000fe40003f04270 */
[----:B------:R-:W-:Y:S02]  /*4640*/  IMNMX R0, R7, R0, PT ;  /* 0x0000000007007217 */ /* 0x000fe40003800200 */
[----:B------:R-:W-:Y:S02]  /*4650*/  FSEL R117, R46, -INF , P6 ;  /* 0xff8000002e757808 */ /* 0x000fe40003000000 */
[----:B------:R-:W-:-:S02]  /*4660*/  FSEL R123, R47, -INF , P5 ;  /* 0xff8000002f7b7808 */ /* 0x000fc40002800000 */
[----:B------:R-:W-:Y:S02]  /*4670*/  FSEL R122, R34, -INF , P4 ;  /* 0xff800000227a7808 */ /* 0x000fe40002000000 */
[----:B------:R-:W-:Y:S02]  /*4680*/  FSEL R121, R32, -INF , P0 ;  /* 0xff80000020797808 */ /* 0x000fe40000000000 */
        /* <DEDUP_REMOVED lines=24> */
[----:B------:R-:W-:Y:S02]  /*4810*/  FMNMX.FTZ R2, R12, R4, !PT ;  /* 0x000000040c027209 */ /* 0x000fe40007810000 */
[C---:B------:R-:W-:Y:S02]  /*4820*/  ISETP.GT.AND P6, PT, R0.reuse, 0x30, PT ;  /* 0x000000300000780c */ /* 0x040fe40003fc4270 */
[C---:B------:R-:W-:Y:S02]  /*4830*/  ISETP.GT.AND P5, PT, R0.reuse, 0x31, PT ;  /* 0x000000310000780c */ /* 0x040fe40003fa4270 */
[----:B------:R-:W-:-:S02]  /*4840*/  ISETP.GT.AND P4, PT, R0, 0x38, PT ;  /* 0x000000380000780c */ /* 0x000fc40003f84270 */
[----:B------:R-:W-:Y:S02]  /*4850*/  ISETP.GT.AND P0, PT, R0, 0x39, PT ;  /* 0x000000390000780c */ /* 0x000fe40003f04270 */
        /* <DEDUP_REMOVED lines=42> */
[----:B------:R-:W-:Y:S02]  /*4b00*/  FSEL R112, R41, -INF , P6 ;  /* 0xff80000029707808 */ /* 0x000fe40003000000 */
[----:B------:R-:W-:Y:S02]  /*4b10*/  FMNMX.FTZ R0, R105, R0, !PT ;  /* 0x0000000069007209 */ /* 0x000fe40007810000 */
[----:B------:R-:W-:Y:S02]  /*4b20*/  FMNMX.FTZ R103, R117, R103, !PT ;  /* 0x0000006775677209 */ /* 0x000fe40007810000 */
[----:B------:R-:W-:Y:S02]  /*4b30*/  FMNMX.FTZ R3, R114, R3, !PT ;  /* 0x0000000372037209 */ /* 0x000fe40007810000 */
[----:B------:R-:W-:-:S02]  /*4b40*/  FMNMX.FTZ R2, R128, R2, !PT ;  /* 0x0000000280027209 */ /* 0x000fc40007810000 */
[----:B------:R-:W-:Y:S02]  /*4b50*/  FSEL R111, R39, -INF , P5 ;  /* 0xff800000276f7808 */ /* 0x000fe40002800000 */
[----:B------:R-:W-:Y:S02]  /*4b60*/  FMNMX.FTZ R0, R99, R0, !PT ;  /* 0x0000000063007209 */ /* 0x000fe40007810000 */
[----:B------:R-:W-:Y:S02]  /*4b70*/  FMNMX.FTZ R103, R123, R103, !PT ;  /* 0x000000677b677209 */ /* 0x000fe40007810000 */
[----:B------:R-:W-:Y:S02]  /*4b80*/  FMNMX.FTZ R3, R112, R3, !PT ;  /* 0x0000000370037209 */ /* 0x000fe40007810000 */
[----:B------:R-:W-:Y:S02]  /*4b90*/  FMNMX.FTZ R2, R127, R2, !PT ;  /* 0x000000027f027209 */ /* 0x000fe40007810000 */
[----:B------:R-:W-:-:S02]  /*4ba0*/  FSEL R110, R36, -INF , P4 ;  /* 0xff800000246e7808 */ /* 0x000fc40002000000 */
[----:B------:R-:W-:Y:S02]  /*4bb0*/  FMNMX.FTZ R0, R97, R0, !PT ;  /* 0x0000000061007209 */ /* 0x000fe40007810000 */
[----:B------:R-:W-:Y:S02]  /*4bc0*/  FMNMX.FTZ R103, R122, R103, !PT ;  /* 0x000000677a677209 */ /* 0x000fe40007810000 */
[----:B------:R-:W-:Y:S02]  /*4bd0*/  FMNMX.FTZ R3, R111, R3, !PT ;  /* 0x000000036f037209 */ /* 0x000fe40007810000 */
[----:B------:R-:W-:Y:S02]  /*4be0*/  FMNMX.FTZ R102, R126, R2, !PT ;  /* 0x000000027e667209 */ /* 0x000fe40007810000 */
[----:B------:R-:W-:Y:S02]  /*4bf0*/  FMNMX.FTZ R0, R96, R0, !PT ;  /* 0x0000000060007209 */ /* 0x000fe40007810000 */
[----:B------:R-:W-:Y:S01]  /*4c00*/  FMNMX.FTZ R103, R121, R103, !PT ;  /* 0x0000006779677209 */ /* 0x000fe20007810000 */
[----:B------:R-:W1:Y:S01]  /*4c10*/  SHFL.BFLY PT, R5, R102, 0x2, 0x1f ;  /* 0x0c401f0066057f89 */ /* 0x000e6200000e0000 */
[----:B------:R-:W-:-:S02]  /*4c20*/  FSEL R108, R42, -INF , P0 ;  /* 0xff8000002a6c7808 */ /* 0x000fc40000000000 */
[----:B------:R-:W-:Y:S01]  /*4c30*/  FMNMX.FTZ R2, R110, R3, !PT ;  /* 0x000000036e027209 */ /* 0x000fe20007810000 */
[----:B------:R-:W2:Y:S03]  /*4c40*/  SHFL.BFLY PT, R4, R0, 0x2, 0x1f ;  /* 0x0c401f0000047f89 */ /* 0x000ea600000e0000 */
[----:B------:R-:W-:Y:S01]  /*4c50*/  FMNMX.FTZ R2, R108, R2, !PT ;  /* 0x000000026c027209 */ /* 0x000fe20007810000 */
        /* <DEDUP_REMOVED lines=8> */
[----:B------:R-:W3:Y:S04]  /*4ce0*/  SHFL.BFLY PT, R3, R103, 0x1, 0x1f ;  /* 0x0c201f0067037f89 */ /* 0x000ee800000e0000 */
[----:B------:R4:W4:Y:S01]  /*4cf0*/  SHFL.BFLY PT, R101, R6, 0x1, 0x1f ;  /* 0x0c201f0006657f89 */ /* 0x00092200000e0000 */
[----:B-1----:R-:W-:Y:S02]  /*4d00*/  FMNMX.FTZ R102, R102, R4, !PT ;  /* 0x0000000466667209 */ /* 0x002fe40007810000 */
[----:B--2---:R-:W-:Y:S02]  /*4d10*/  FMNMX.FTZ R104, R0, R104, !PT ;  /* 0x0000006800687209 */ /* 0x004fe40007810000 */
[----:B---3--:R-:W-:-:S03]  /*4d20*/  FMNMX.FTZ R103, R103, R3, !PT ;  /* 0x0000000367677209 */ /* 0x008fc60007810000 */
.L_x_1321:
[C---:B------:R-:W-:Y:S01]  /*4d30*/  FMUL.FTZ R4, R104.reuse, c[0x0][0x2d0] ;  /* 0x0000b40068047a20 */ /* 0x040fe20000410000 */
[----:B------:R-:W-:Y:S01]  /*4d40*/  FSETP.NEU.FTZ.AND P0, PT, R104, -INF , PT ;  /* 0xff8000006800780b */ /* 0x000fe20003f1d000 */
[----:B------:R-:W2:Y:S01]  /*4d50*/  LDL R247, [R1+0x78] ;  /* 0x0000780001f77983 */ /* 0x000ea20000100800 */
[----:B------:R-:W-:Y:S01]  /*4d60*/  FMUL.FTZ R3, R103, c[0x0][0x2d0] ;  /* 0x0000b40067037a20 */ /* 0x000fe20000410000 */
[----:B----4-:R-:W-:Y:S01]  /*4d70*/  FMNMX.FTZ R101, R101, R6, !PT ;  /* 0x0000000665657209 */ /* 0x010fe20007810000 */
[----:B------:R-:W-:Y:S01]  /*4d80*/  WARPSYNC 0xffffffff ;  /* 0xffffffff00007948 */ /* 0x000fe20003800000 */
[----:B------:R-:W-:Y:S01]  /*4d90*/  FSEL R4, R4, RZ, P0 ;  /* 0x000000ff04047208 */ /* 0x000fe20000000000 */
[----:B------:R-:W-:Y:S01]  /*4da0*/  LDSM.16.MT88.4 R36, [R201] ;  /* 0x00000000c924783b */ /* 0x000fe20000004200 */
[----:B------:R-:W-:-:S03]  /*4db0*/  FSETP.NEU.FTZ.AND P0, PT, R103, -INF , PT ;  /* 0xff8000006700780b */ /* 0x000fc60003f1d000 */
[--C-:B------:R-:W-:Y:S01]  /*4dc0*/  FFMA.FTZ R0, R8, c[0x0][0x2d0], -R4.reuse ;  /* 0x0000b40008007a23 */ /* 0x100fe20000010804 */
[----:B------:R-:W-:Y:S01]  /*4dd0*/  FSEL R3, R3, RZ, P0 ;  /* 0x000000ff03037208 */ /* 0x000fe20000000000 */
[--C-:B------:R-:W-:Y:S01]  /*4de0*/  FFMA.FTZ R2, R20, c[0x0][0x2d0], -R4.reuse ;  /* 0x0000b40014027a23 */ /* 0x100fe20000010804 */
[----:B------:R-:W-:Y:S01]  /*4df0*/  FSETP.NEU.FTZ.AND P0, PT, R102, -INF , PT ;  /* 0xff8000006600780b */ /* 0x000fe20003f1d000 */
[----:B------:R1:W-:Y:S01]  /*4e00*/  MUFU.EX2 R189, R0 ;  /* 0x0000000000bd7308 */ /* 0x0003e20000000800 */
[----:B------:R-:W3:Y:S01]  /*4e10*/  LDSM.16.MT88.4 R48, [R202] ;  /* 0x00000000ca30783b */ /* 0x000ee20000004200 */
[----:B------:R-:W-:Y:S02]  /*4e20*/  FFMA.FTZ R5, R21, c[0x0][0x2d0], -R3 ;  /* 0x0000b40015057a23 */ /* 0x000fe40000010803 */
[--C-:B------:R-:W-:Y:S01]  /*4e30*/  FFMA.FTZ R105, R105, c[0x0][0x2d0], -R4.reuse ;  /* 0x0000b40069697a23 */ /* 0x100fe20000010804 */
[----:B------:R-:W4:Y:S01]  /*4e40*/  LDSM.16.MT88.4 R56, [R201+0x1000] ;  /* 0x00100000c938783b */ /* 0x000f220000004200 */
[----:B------:R-:W-:-:S02]  /*4e50*/  FFMA.FTZ R99, R99, c[0x0][0x2d0], -R4 ;  /* 0x0000b40063637a23 */ /* 0x000fc40000010804 */
[----:B------:R5:W-:Y:S01]  /*4e60*/  MUFU.EX2 R241, R2 ;  /* 0x0000000200f17308 */ /* 0x000be20000000800 */
[----:B------:R-:W-:Y:S01]  /*4e70*/  LDSM.16.MT88.4 R68, [R202+0x2000] ;  /* 0x00200000ca44783b */ /* 0x000fe20000004200 */
[----:B------:R-:W-:-:S03]  /*4e80*/  FFMA.FTZ R97, R97, c[0x0][0x2d0], -R4 ;  /* 0x0000b40061617a23 */ /* 0x000fc60000010804 */
[----:B------:R-:W-:Y:S01]  /*4e90*/  LDSM.16.MT88.4 R64, [R201+0x2000] ;  /* 0x00200000c940783b */ /* 0x000fe20000004200 */
[----:B-1----:R-:W-:Y:S02]  /*4ea0*/  FFMA.FTZ R0, R10, c[0x0][0x2d0], -R4 ;  /* 0x0000b4000a007a23 */ /* 0x002fe40000010804 */
[----:B------:R1:W-:Y:S01]  /*4eb0*/  MUFU.EX2 R236, R5 ;  /* 0x0000000500ec7308 */ /* 0x0003e20000000800 */
[----:B-----5:R-:W-:-:S07]  /*4ec0*/  FMUL.FTZ R2, R102, c[0x0][0x2d0] ;  /* 0x0000b40066027a20 */ /* 0x020fce0000410000 */
[----:B------:R5:W3:Y:S01]  /*4ed0*/  MUFU.EX2 R188, R0 ;  /* 0x0000000000bc7308 */ /* 0x000ae20000000800 */
[----:B------:R-:W-:Y:S02]  /*4ee0*/  FSEL R2, R2, RZ, P0 ;  /* 0x000000ff02027208 */ /* 0x000fe40000000000 */
[----:B------:R-:W-:-:S05]  /*4ef0*/  FSETP.NEU.FTZ.AND P0, PT, R101, -INF , PT ;  /* 0xff8000006500780b */ /* 0x000fca0003f1d000 */
[----:B------:R-:W-:Y:S01]  /*4f00*/  MUFU.EX2 R105, R105 ;  /* 0x0000006900697308 */ /* 0x000fe20000000800 */
[----:B-1----:R-:W-:Y:S02]  /*4f10*/  FFMA.FTZ R5, R30, c[0x0][0x2d0], -R2 ;  /* 0x0000b4001e057a23 */ /* 0x002fe40000010802 */
[----:B-----5:R-:W-:-:S05]  /*4f20*/  FFMA.FTZ R0, R12, c[0x0][0x2d0], -R4 ;  /* 0x0000b4000c007a23 */ /* 0x020fca0000010804 */
[----:B------:R1:W-:Y:S01]  /*4f30*/  MUFU.EX2 R229, R5 ;  /* 0x0000000500e57308 */ /* 0x0003e20000000800 */
[----:B---3--:R-:W-:-:S07]  /*4f40*/  F2FP.BF16.PACK_AB R20, R188, R189 ;  /* 0x000000bdbc14723e */ /* 0x008fce00000010ff */
[----:B------:R3:W-:Y:S01]  /*4f50*/  MUFU.EX2 R191, R0 ;  /* 0x0000000000bf7308 */ /* 0x0007e20000000800 */
[----:B-1----:R-:W-:-:S07]  /*4f60*/  FFMA.FTZ R5, R33, c[0x0][0x2d0], -R2 ;  /* 0x0000b40021057a23 */ /* 0x002fce0000010802 */
[----:B------:R-:W-:Y:S01]  /*4f70*/  MUFU.EX2 R230, R5 ;  /* 0x0000000500e67308 */ /* 0x000fe20000000800 */
[----:B---3--:R-:W-:-:S07]  /*4f80*/  FFMA.FTZ R0, R14, c[0x0][0x2d0], -R4 ;  /* 0x0000b4000e007a23 */ /* 0x008fce0000010804 */
[----:B------:R1:W3:Y:S02]  /*4f90*/  MUFU.EX2 R192, R0 ;  /* 0x0000000000c07308 */ /* 0x0002e40000000800 */
[----:B-1----:R-:W-:-:S06]  /*4fa0*/  FFMA.FTZ R0, R16, c[0x0][0x2d0], -R4 ;  /* 0x0000b40010007a23 */ /* 0x002fcc0000010804 */
[----:B------:R1:W-:Y:S02]  /*4fb0*/  MUFU.EX2 R238, R0 ;  /* 0x0000000000ee7308 */ /* 0x0003e40000000800 */
[----:B-1----:R-:W-:-:S06]  /*4fc0*/  FFMA.FTZ R0, R18, c[0x0][0x2d0], -R4 ;  /* 0x0000b40012007a23 */ /* 0x002fcc0000010804 */
[----:B------:R1:W5:Y:S02]  /*4fd0*/  MUFU.EX2 R239, R0 ;  /* 0x0000000000ef7308 */ /* 0x0003640000000800 */
[----:B-1----:R-:W-:Y:S01]  /*4fe0*/  FFMA.FTZ R0, R22, c[0x0][0x2d0], -R4 ;  /* 0x0000b40016007a23 */ /* 0x002fe20000010804 */
[----:B---3--:R-:W-:Y:S02]  /*4ff0*/  F2FP.BF16.PACK_AB R22, R192, R191 ;  /* 0x000000bfc016723e */ /* 0x008fe400000010ff */
[----:B-----5:R-:W-:-:S03]  /*5000*/  F2FP.BF16.PACK_AB R12, R239, R238 ;  /* 0x000000eeef0c723e */ /* 0x020fc600000010ff */
        /* <DEDUP_REMOVED lines=17> */
[----:B------:R1:W3:Y:S02]  /*5120*/  MUFU.EX2 R237, R0 ;  /* 0x0000000000ed7308 */ /* 0x0002e40000000800 */
[----:B-1----:R-:W-:Y:S01]  /*5130*/  FFMA.FTZ R0, R23, c[0x0][0x2d0], -R2 ;  /* 0x0000b40017007a23 */ /* 0x002fe20000010802 */
[----:B------:R-:W-:Y:S02]  /*5140*/  F2FP.BF16.PACK_AB R23, R190, R163 ;  /* 0x000000a3be17723e */ /* 0x000fe400000010ff */
[----:B---3--:R-:W-:-:S03]  /*5150*/  F2FP.BF16.PACK_AB R15, R237, R236 ;  /* 0x000000eced0f723e */ /* 0x008fc600000010ff */
[----:B------:R1:W-:Y:S02]  /*5160*/  MUFU.EX2 R147, R0 ;  /* 0x0000000000937308 */ /* 0x0003e40000000800 */
[C---:B------:R-:W-:Y:S08]  /*5170*/  HMMA.16816.F32.BF16 R84, R20.reuse, R48, RZ ;  /* 0x000000301454723c */ /* 0x040ff000000418ff */
[----:B----4-:R-:W-:Y:S01]  /*5180*/  HMMA.16816.F32.BF16 R80, R20, R56, RZ ;  /* 0x000000381450723c */ /* 0x010fe200000418ff */
[----:B-1----:R-:W-:-:S04]  /*5190*/  FFMA.FTZ R0, R25, c[0x0][0x2d0], -R2 ;  /* 0x0000b40019007a23 */ /* 0x002fc80000010802 */
[----:B------:R1:W3:Y:S03]  /*51a0*/  MUFU.EX2 R146, R0 ;  /* 0x0000000000927308 */ /* 0x0002e60000000800 */
[----:B------:R-:W-:Y:S01]  /*51b0*/  HMMA.16816.F32.BF16 R44, R20, R36, RZ ;  /* 0x00000024142c723c */ /* 0x000fe200000418ff */
[----:B-1----:R-:W-:Y:S01]  /*51c0*/  FFMA.FTZ R0, R26, c[0x0][0x2d0], -R2 ;  /* 0x0000b4001a007a23 */ /* 0x002fe20000010802 */
[----:B---3--:R-:W-:-:S03]  /*51d0*/  F2FP.BF16.PACK_AB R16, R146, R147 ;  /* 0x000000939210723e */ /* 0x008fc600000010ff */
[----:B------:R1:W-:Y:S02]  /*51e0*/  MUFU.EX2 R160, R0 ;  /* 0x0000000000a07308 */ /* 0x0003e40000000800 */
[--C-:B-1----:R-:W-:Y:S02]  /*51f0*/  FFMA.FTZ R0, R27, c[0x0][0x2d0], -R2.reuse ;  /* 0x0000b4001b007a23 */ /* 0x102fe40000010802 */
[----:B------:R-:W1:Y:S04]  /*5200*/  LDSM.16.MT88.4 R24, [R201+0x1400] ;  /* 0x00140000c918783b */ /* 0x000e680000004200 */
[----:B------:R3:W4:Y:S02]  /*5210*/  MUFU.EX2 R227, R0 ;  /* 0x0000000000e37308 */ /* 0x0007240000000800 */
[----:B---3--:R-:W-:Y:S01]  /*5220*/  FFMA.FTZ R0, R29, c[0x0][0x2d0], -R2 ;  /* 0x0000b4001d007a23 */ /* 0x008fe20000010802 */
[----:B----4-:R-:W-:-:S05]  /*5230*/  F2FP.BF16.PACK_AB R18, R227, R160 ;  /* 0x000000a0e312723e */ /* 0x010fca00000010ff */
[----:B------:R3:W4:Y:S02]  /*5240*/  MUFU.EX2 R228, R0 ;  /* 0x0000000000e47308 */ /* 0x0007240000000800 */
[----:B---3--:R-:W-:Y:S01]  /*5250*/  FMUL.FTZ R0, R101, c[0x0][0x2d0] ;  /* 0x0000b40065007a20 */ /* 0x008fe20000410000 */
[----:B----4-:R-:W-:Y:S01]  /*5260*/  F2FP.BF16.PACK_AB R8, R229, R228 ;  /* 0x000000e4e508723e */ /* 0x010fe200000010ff */
[----:B-1----:R-:W-:Y:S03]  /*5270*/  HMMA.16816.F32.BF16 R156, R12, R24, R80 ;  /* 0x000000180c9c723c */ /* 0x002fe60000041850 */
[----:B------:R-:W-:-:S05]  /*5280*/  FSEL R0, R0, RZ, P0 ;  /* 0x000000ff00007208 */ /* 0x000fca0000000000 */
[--C-:B------:R-:W-:Y:S02]  /*5290*/  FFMA.FTZ R5, R7, c[0x0][0x2d0], -R0.reuse ;  /* 0x0000b40007057a23 */ /* 0x100fe40000010800 */
[--C-:B------:R-:W-:Y:S02]  /*52a0*/  FFMA.FTZ R6, R35, c[0x0][0x2d0], -R0.reuse ;  /* 0x0000b40023067a23 */ /* 0x100fe40000010800 */
[----:B------:R1:W-:Y:S08]  /*52b0*/  MUFU.EX2 R145, R5 ;  /* 0x0000000500917308 */ /* 0x0003f00000000800 */
[----:B------:R-:W-:Y:S01]  /*52c0*/  MUFU.EX2 R226, R6 ;  /* 0x0000000600e27308 */ /* 0x000fe20000000800 */
[----:B-1----:R-:W-:-:S07]  /*52d0*/  FFMA.FTZ R5, R28, c[0x0][0x2d0], -R0 ;  /* 0x0000b4001c057a23 */ /* 0x002fce0000010800 */
[----:B------:R1:W3:Y:S02]  /*52e0*/  MUFU.EX2 R144, R5 ;  /* 0x0000000500907308 */ /* 0x0002e40000000800 */
[--C-:B-1----:R-:W-:Y:S01]  /*52f0*/  FFMA.FTZ R5, R31, c[0x0][0x2d0], -R0.reuse ;  /* 0x0000b4001f057a23 */ /* 0x102fe20000010800 */
[----:B---3--:R-:W-:Y:S01]  /*5300*/  F2FP.BF16.PACK_AB R17, R144, R145 ;  /* 0x000000919011723e */ /* 0x008fe200000010ff */
[----:B------:R-:W1:Y:S04]  /*5310*/  LDSM.16.MT88.4 R28, [R202+0x400] ;  /* 0x00040000ca1c783b */ /* 0x000e680000004200 */
[----:B------:R3:W-:Y:S02]  /*5320*/  MUFU.EX2 R223, R5 ;  /* 0x0000000500df7308 */ /* 0x0007e40000000800 */
[----:B---3--:R-:W-:-:S06]  /*5330*/  FFMA.FTZ R5, R32, c[0x0][0x2d0], -R0 ;  /* 0x0000b40020057a23 */ /* 0x008fcc0000010800 */
[----:B------:R3:W4:Y:S02]  /*5340*/  MUFU.EX2 R225, R5 ;  /* 0x0000000500e17308 */ /* 0x0007240000000800 */
[----:B---3--:R-:W-:Y:S01]  /*5350*/  FFMA.FTZ R5, R40, c[0x0][0x2d0], -R2 ;  /* 0x0000b40028057a23 */ /* 0x008fe20000010802 */
[----:B----4-:R-:W-:Y:S01]  /*5360*/  F2FP.BF16.PACK_AB R19, R225, R223 ;  /* 0x000000dfe113723e */ /* 0x010fe200000010ff */
[----:B------:R-:W3:Y:S01]  /*5370*/  LDSM.16.MT88.4 R40, [R201+0x400] ;  /* 0x00040000c928783b */ /* 0x000ee20000004200 */
[----:B-1----:R-:W-:Y:S03]  /*5380*/  HMMA.16816.F32.BF16 R148, R12, R28, R84 ;  /* 0x0000001c0c94723c */ /* 0x002fe60000041854 */
[----:B------:R1:W4:Y:S05]  /*5390*/  MUFU.EX2 R245, R5 ;  /* 0x0000000500f57308 */ /* 0x00032a0000000800 */
[C---:B------:R-:W-:Y:S07]  /*53a0*/  HMMA.16816.F32.BF16 R76, R16.reuse, R48, RZ ;  /* 0x00000030104c723c */ /* 0x040fee00000418ff */
[----:B------:R-:W-:Y:S01]  /*53b0*/  FFMA.FTZ R49, R96, c[0x0][0x2d0], -R4 ;  /* 0x0000b40060317a23 */ /* 0x000fe20000010804 */
[C---:B------:R-:W-:Y:S01]  /*53c0*/  HMMA.16816.F32.BF16 R72, R16.reuse, R56, RZ ;  /* 0x000000381048723c */ /* 0x040fe200000418ff */
[--C-:B-1----:R-:W-:Y:S01]  /*53d0*/  FFMA.FTZ R5, R34, c[0x0][0x2d0], -R0.reuse ;  /* 0x0000b40022057a23 */ /* 0x102fe20000010800 */
[----:B----4-:R-:W-:Y:S01]  /*53e0*/  F2FP.BF16.PACK_AB R10, R245, R230 ;  /* 0x000000e6f50a723e */ /* 0x010fe200000010ff */
[----:B------:R-:W1:Y:S02]  /*53f0*/  LDSM.16.MT88.4 R32, [R202+0x1000] ;  /* 0x00100000ca20783b */ /* 0x000e640000004200 */
[----:B------:R4:W5:Y:S03]  /*5400*/  MUFU.EX2 R224, R5 ;  /* 0x0000000500e07308 */ /* 0x0009660000000800 */
[-C--:B------:R-:W-:Y:S05]  /*5410*/  HMMA.16816.F32.BF16 R80, R16, R64.reuse, RZ ;  /* 0x000000401050723c */ /* 0x080fea00000418ff */
[----:B------:R-:W-:Y:S03]  /*5420*/  MUFU.EX2 R49, R49 ;  /* 0x0000003100317308 */ /* 0x000fe60000000800 */
[----:B------:R-:W-:Y:S01]  /*5430*/  HMMA.16816.F32.BF16 R84, R20, R64, RZ ;  /* 0x000000401454723c */ /* 0x000fe200000418ff */
[----:B----4-:R-:W-:Y:S01]  /*5440*/  FFMA.FTZ R5, R52, c[0x0][0x2d0], -R0 ;  /* 0x0000b40034057a23 */ /* 0x010fe20000010800 */
[----:B-----5:R-:W-:-:S06]  /*5450*/  F2FP.BF16.PACK_AB R9, R226, R224 ;  /* 0x000000e0e209723e */ /* 0x020fcc00000010ff */
[----:B------:R-:W-:Y:S01]  /*5460*/  HMMA.16816.F32.BF16 R52, R16, R36, RZ ;  /* 0x000000241034723c */ /* 0x000fe200000418ff */
[----:B------:R4:W-:Y:S07]  /*5470*/  MUFU.EX2 R244, R5 ;  /* 0x0000000500f47308 */ /* 0x0009ee0000000800 */
[----:B---3--:R-:W-:Y:S01]  /*5480*/  HMMA.16816.F32.BF16 R140, R12, R40, R44 ;  /* 0x000000280c8c723c */ /* 0x008fe2000004182c */
[----:B------:R-:W-:Y:S01]  /*5490*/  LDSM.16.MT88.4 R44, [R202+0x1400] ;  /* 0x00140000ca2c783b */ /* 0x000fe20000004200 */
[----:B----4-:R-:W-:-:S03]  /*54a0*/  FFMA.FTZ R5, R60, c[0x0][0x2d0], -R0 ;  /* 0x0000b4003c057a23 */ /* 0x010fc60000010800 */
[----:B------:R-:W3:Y:S03]  /*54b0*/  LDSM.16.MT88.4 R60, [R201+0x2400] ;  /* 0x00240000c93c783b */ /* 0x000ee60000004200 */
[-C--:B-1----:R-:W-:Y:S01]  /*54c0*/  HMMA.16816.F32.BF16 R88, R16, R32.reuse, RZ ;  /* 0x000000201058723c */ /* 0x082fe200000418ff */
[----:B------:R-:W1:Y:S07]  /*54d0*/  MUFU.EX2 R243, R5 ;  /* 0x0000000500f37308 */ /* 0x000e6e0000000800 */
[----:B------:R-:W-:Y:S01]  /*54e0*/  HMMA.16816.F32.BF16 R92, R20, R32, RZ ;  /* 0x00000020145c723c */ /* 0x000fe200000418ff */
[----:B-1----:R-:W-:-:S07]  /*54f0*/  F2FP.BF16.PACK_AB R11, R243, R244 ;  /* 0x000000f4f30b723e */ /* 0x002fce00000010ff */
[C---:B------:R-:W-:Y:S01]  /*5500*/  HMMA.16816.F32.BF16 R136, R8.reuse, R40, R52 ;  /* 0x000000280888723c */ /* 0x040fe20000041834 */
[----:B------:R-:W1:Y:S07]  /*5510*/  LDSM.16.MT88.4 R52, [R202+0x2400] ;  /* 0x00240000ca34783b */ /* 0x000e6e0000004200 */
[C---:B------:R-:W-:Y:S07]  /*5520*/  HMMA.16816.F32.BF16 R132, R8.reuse, R28, R76 ;  /* 0x0000001c0884723c */ /* 0x040fee000004184c */
[--C-:B------:R-:W-:Y:S01]  /*5530*/  FFMA.FTZ R29, R98, c[0x0][0x2d0], -R4.reuse ;  /* 0x0000b400621d7a23 */ /* 0x100fe20000010804 */
[----:B------:R-:W-:Y:S01]  /*5540*/  HMMA.16816.F32.BF16 R152, R8, R24, R72 ;  /* 0x000000180898723c */ /* 0x000fe20000041848 */
[----:B------:R-:W-:-:S02]  /*5550*/  FFMA.FTZ R28, R100, c[0x0][0x2d0], -R4 ;  /* 0x0000b400641c7a23 */ /* 0x000fc40000010804 */
[----:B------:R4:W-:Y:S04]  /*5560*/  MUFU.EX2 R218, R29 ;  /* 0x0000001d00da7308 */ /* 0x0009e80000000800 */
[--C-:B------:R-:W-:Y:S01]  /*5570*/  FFMA.FTZ R25, R106, c[0x0][0x2d0], -R4.reuse ;  /* 0x0000b4006a197a23 */ /* 0x100fe20000010804 */
[----:B------:R-:W-:Y:S01]  /*5580*/  HMMA.16816.F32.BF16 R76, R20, R68, RZ ;  /* 0x00000044144c723c */ /* 0x000fe200000418ff */
[----:B------:R-:W-:Y:S02]  /*5590*/  FFMA.FTZ R24, R107, c[0x0][0x2d0], -R4 ;  /* 0x0000b4006b187a23 */ /* 0x000fe40000010804 */
[----:B------:R5:W-:Y:S05]  /*55a0*/  MUFU.EX2 R220, R28 ;  /* 0x0000001c00dc7308 */ /* 0x000bea0000000800 */
[----:B------:R-:W-:Y:S03]  /*55b0*/  HMMA.16816.F32.BF16 R4, R16, R50, RZ ;  /* 0x000000321004723c */ /* 0x000fe600000418ff */
[----:B------:R2:W-:Y:S01]  /*55c0*/  MUFU.EX2 R221, R25 ;  /* 0x0000001900dd7308 */ /* 0x0005e20000000800 */
[----:B----4-:R-:W-:-:S04]  /*55d0*/  FFMA.FTZ R29, R117, c[0x0][0x2d0], -R3 ;  /* 0x0000b400751d7a23 */ /* 0x010fc80000010803 */
[----:B---3--:R-:W-:Y:S03]  /*55e0*/  HMMA.16816.F32.BF16 R184, R8, R60, R80 ;  /* 0x0000003c08b8723c */ /* 0x008fe60000041850 */
[----:B------:R3:W-:Y:S01]  /*55f0*/  MUFU.EX2 R222, R24 ;  /* 0x0000001800de7308 */ /* 0x0007e20000000800 */
[----:B-----5:R-:W-:-:S04]  /*5600*/  FFMA.FTZ R28, R123, c[0x0][0x2d0], -R3 ;  /* 0x0000b4007b1c7a23 */ /* 0x020fc80000010803 */
[----:B-1----:R-:W-:Y:S01]  /*5610*/  HMMA.16816.F32.BF16 R176, R12, R52, R76 ;  /* 0x000000340cb0723c */ /* 0x002fe2000004184c */
[--C-:B--2---:R-:W-:Y:S02]  /*5620*/  FFMA.FTZ R25, R129, c[0x0][0x2d0], -R2.reuse ;  /* 0x0000b40081197a23 */ /* 0x104fe40000010802 */
[----:B------:R-:W1:Y:S05]  /*5630*/  MUFU.EX2 R100, R97 ;  /* 0x0000006100647308 */ /* 0x000e6a0000000800 */
[----:B------:R-:W-:Y:S01]  /*5640*/  HMMA.16816.F32.BF16 R76, R8, R30, R4 ;  /* 0x0000001e084c723c */ /* 0x000fe20000041804 */
[----:B---3--:R-:W-:Y:S02]  /*5650*/  FFMA.FTZ R24, R128, c[0x0][0x2d0], -R2 ;  /* 0x0000b40080187a23 */ /* 0x008fe40000010802 */
[----:B------:R-:W-:Y:S05]  /*5660*/  MUFU.EX2 R29, R29 ;  /* 0x0000001d001d7308 */ /* 0x000fea0000000800 */
[----:B------:R-:W-:Y:S03]  /*5670*/  HMMA.16816.F32.BF16 R4, R16, R58, RZ ;  /* 0x0000003a1004723c */ /* 0x000fe600000418ff */
[----:B------:R-:W2:Y:S01]  /*5680*/  MUFU.EX2 R28, R28 ;  /* 0x0000001c001c7308 */ /* 0x000ea20000000800 */
[----:B-1----:R-:W-:-:S04]  /*5690*/  F2FP.BF16.PACK_AB R98, R49, R100 ;  /* 0x000000643162723e */ /* 0x002fc800000010ff */
[----:B------:R-:W-:Y:S03]  /*56a0*/  HMMA.16816.F32.BF16 R72, R16, R68, RZ ;  /* 0x000000441048723c */ /* 0x000fe600000418ff */
[----:B------:R-:W-:Y:S05]  /*56b0*/  MUFU.EX2 R25, R25 ;  /* 0x0000001900197308 */ /* 0x000fea0000000800 */
[----:B------:R-:W-:Y:S03]  /*56c0*/  HMMA.16816.F32.BF16 R172, R12, R60, R84 ;  /* 0x0000003c0cac723c */ /* 0x000fe60000041854 */
[----:B------:R-:W-:Y:S01]  /*56d0*/  MUFU.EX2 R24, R24 ;  /* 0x0000001800187308 */ /* 0x000fe20000000800 */
[----:B--2---:R-:W-:-:S04]  /*56e0*/  F2FP.BF16.PACK_AB R97, R28, R29 ;  /* 0x0000001d1c61723e */ /* 0x004fc800000010ff */
[----:B------:R-:W-:Y:S08]  /*56f0*/  HMMA.16816.F32.BF16 R80, R8, R26, R4 ;  /* 0x0000001a0850723c */ /* 0x000ff00000041804 */
[----:B------:R-:W-:Y:S08]  /*5700*/  HMMA.16816.F32.BF16 R4, R16, R34, RZ ;  /* 0x000000221004723c */ /* 0x000ff000000418ff */
[C---:B------:R-:W-:Y:S08]  /*5710*/  HMMA.16816.F32.BF16 R180, R8.reuse, R52, R72 ;  /* 0x0000003408b4723c */ /* 0x040ff00000041848 */
[C---:B------:R-:W-:Y:S08]  /*5720*/  HMMA.16816.F32.BF16 R168, R8.reuse, R44, R88 ;  /* 0x0000002c08a8723c */ /* 0x040ff00000041858 */
[----:B------:R-:W-:Y:S08]  /*5730*/  HMMA.16816.F32.BF16 R84, R8, R46, R4 ;  /* 0x0000002e0854723c */ /* 0x000ff00000041804 */
[C---:B------:R-:W-:Y:S08]  /*5740*/  HMMA.16816.F32.BF16 R4, R16.reuse, R66, RZ ;  /* 0x000000421004723c */ /* 0x040ff000000418ff */
[-C--:B------:R-:W-:Y:S08]  /*5750*/  HMMA.16816.F32.BF16 R72, R16, R38.reuse, RZ ;  /* 0x000000261048723c */ /* 0x080ff000000418ff */
[----:B------:R-:W-:Y:S08]  /*5760*/  HMMA.16816.F32.BF16 R36, R20, R38, RZ ;  /* 0x000000261424723c */ /* 0x000ff000000418ff */
[----:B------:R-:W-:Y:S08]  /*5770*/  HMMA.16816.F32.BF16 R88, R8, R62, R4 ;  /* 0x0000003e0858723c */ /* 0x000ff00000041804 */
[----:B------:R-:W-:Y:S01]  /*5780*/  HMMA.16816.F32.BF16 R4, R20, R50, RZ ;  /* 0x000000321404723c */ /* 0x000fe200000418ff */
[----:B------:R-:W1:Y:S06]  /*5790*/  MUFU.EX2 R51, R99 ;  /* 0x0000006300337308 */ /* 0x000e6c0000000800 */
[----:B------:R-:W-:Y:S01]  /*57a0*/  FADD.FTZ R50, R145, R144 ;  /* 0x0000009091327221 */ /* 0x000fe20000010000 */
[-C--:B------:R-:W-:Y:S08]  /*57b0*/  HMMA.16816.F32.BF16 R72, R8, R42.reuse, R72 ;  /* 0x0000002a0848723c */ /* 0x080ff00000041848 */
[----:B------:R-:W-:Y:S01]  /*57c0*/  HMMA.16816.F32.BF16 R36, R12, R42, R36 ;  /* 0x0000002a0c24723c */ /* 0x000fe20000041824 */
[----:B-1----:R-:W-:-:S07]  /*57d0*/  F2FP.BF16.PACK_AB R96, R51, R105 ;  /* 0x000000693360723e */ /* 0x002fce00000010ff */
[----:B------:R-:W-:Y:S08]  /*57e0*/  HMMA.16816.F32.BF16 R16, R16, R70, RZ ;  /* 0x000000461010723c */ /* 0x000ff000000418ff */
[----:B------:R-:W-:Y:S07]  /*57f0*/  HMMA.16816.F32.BF16 R40, R12, R30, R4 ;  /* 0x0000001e0c28723c */ /* 0x000fee0000041804 */
[--C-:B------:R-:W-:Y:S01]  /*5800*/  FFMA.FTZ R30, R110, c[0x0][0x2d0], -R0.reuse ;  /* 0x0000b4006e1e7a23 */ /* 0x100fe20000010800 */
[----:B------:R-:W-:Y:S01]  /*5810*/  HMMA.16816.F32.BF16 R4, R20, R58, RZ ;  /* 0x0000003a1404723c */ /* 0x000fe200000418ff */
[----:B------:R-:W-:-:S04]  /*5820*/  FFMA.FTZ R31, R108, c[0x0][0x2d0], -R0 ;  /* 0x0000b4006c1f7a23 */ /* 0x000fc80000010800 */
[----:B------:R-:W-:Y:S03]  /*5830*/  MUFU.EX2 R30, R30 ;  /* 0x0000001e001e7308 */ /* 0x000fe60000000800 */
[----:B------:R-:W-:Y:S05]  /*5840*/  HMMA.16816.F32.BF16 R164, R12, R44, R92 ;  /* 0x0000002c0ca4723c */ /* 0x000fea000004185c */
[----:B------:R-:W-:Y:S03]  /*5850*/  MUFU.EX2 R31, R31 ;  /* 0x0000001f001f7308 */ /* 0x000fe60000000800 */
[----:B------:R-:W-:Y:S07]  /*5860*/  HMMA.16816.F32.BF16 R92, R8, R54, R16 ;  /* 0x00000036085c723c */ /* 0x000fee0000041810 */
[----:B------:R-:W-:Y:S01]  /*5870*/  F2FP.BF16.PACK_AB R8, R220, R218 ;  /* 0x000000dadc08723e */ /* 0x000fe200000010ff */
[----:B------:R-:W-:Y:S01]  /*5880*/  HMMA.16816.F32.BF16 R16, R12, R26, R4 ;  /* 0x0000001a0c10723c */ /* 0x000fe20000041804 */
[----:B------:R-:W-:-:S06]  /*5890*/  F2FP.BF16.PACK_AB R10, R222, R221 ;  /* 0x000000ddde0a723e */ /* 0x000fcc00000010ff */
[--C-:B------:R-:W-:Y:S01]  /*58a0*/  FFMA.FTZ R27, R122, c[0x0][0x2d0], -R3.reuse ;  /* 0x0000b4007a1b7a23 */ /* 0x100fe20000010803 */
[----:B------:R-:W-:Y:S01]  /*58b0*/  HMMA.16816.F32.BF16 R4, R20, R66, RZ ;  /* 0x000000421404723c */ /* 0x000fe200000418ff */
[----:B------:R-:W-:-:S04]  /*58c0*/  FFMA.FTZ R26, R121, c[0x0][0x2d0], -R3 ;  /* 0x0000b400791a7a23 */ /* 0x000fc80000010803 */
[----:B------:R-:W-:Y:S03]  /*58d0*/  MUFU.EX2 R27, R27 ;  /* 0x0000001b001b7308 */ /* 0x000fe60000000800 */
[C---:B------:R-:W-:Y:S05]  /*58e0*/  HMMA.16816.F32.BF16 R32, R20.reuse, R34, RZ ;  /* 0x000000221420723c */ /* 0x040fea00000418ff */
[----:B------:R-:W1:Y:S03]  /*58f0*/  MUFU.EX2 R26, R26 ;  /* 0x0000001a001a7308 */ /* 0x000e660000000800 */
[----:B------:R-:W-:Y:S08]  /*5900*/  HMMA.16816.F32.BF16 R20, R20, R70, RZ ;  /* 0x000000461414723c */ /* 0x000ff000000418ff */
[----:B------:R-:W-:Y:S01]  /*5910*/  HMMA.16816.F32.BF16 R60, R12, R62, R4 ;  /* 0x0000003e0c3c723c */ /* 0x000fe20000041804 */
[----:B-1----:R-:W-:-:S06]  /*5920*/  F2FP.BF16.PACK_AB R99, R26, R27 ;  /* 0x0000001b1a63723e */ /* 0x002fcc00000010ff */
[----:B------:R-:W-:Y:S01]  /*5930*/  FFMA.FTZ R4, R116, c[0x0][0x2d0], -R3 ;  /* 0x0000b40074047a23 */ /* 0x000fe20000010803 */
[----:B------:R-:W-:Y:S01]  /*5940*/  HMMA.16816.F32.BF16 R44, R12, R46, R32 ;  /* 0x0000002e0c2c723c */ /* 0x000fe20000041820 */
[----:B------:R-:W-:Y:S02]  /*5950*/  FADD.FTZ R5, R189, R188 ;  /* 0x000000bcbd057221 */ /* 0x000fe40000010000 */
[----:B------:R1:W-:Y:S01]  /*5960*/  MUFU.EX2 R197, R4 ;  /* 0x0000000400c57308 */ /* 0x0003e20000000800 */
[----:B------:R-:W-:-:S04]  /*5970*/  FADD.FTZ R6, R162, R161 ;  /* 0x000000a1a2067221 */ /* 0x000fc80000010000 */
[----:B------:R-:W-:Y:S01]  /*5980*/  HMMA.16816.F32.BF16 R52, R12, R54, R20 ;  /* 0x000000360c34723c */ /* 0x000fe20000041814 */
[----:B------:R-:W2:Y:S06]  /*5990*/  LDSM.16.MT88.4 R12, [R201+0x800] ;  /* 0x00080000c90c783b */ /* 0x000eac0000004200 */
[--C-:B------:R-:W-:Y:S02]  /*59a0*/  FFMA.FTZ R23, R127, c[0x0][0x2d0], -R2.reuse ;  /* 0x0000b4007f177a23 */ /* 0x100fe40000010802 */
[----:B------:R-:W-:Y:S02]  /*59b0*/  FFMA.FTZ R22, R126, c[0x0][0x2d0], -R2 ;  /* 0x0000b4007e167a23 */ /* 0x000fe40000010802 */
[----:B-1----:R-:W-:-:S02]  /*59c0*/  FFMA.FTZ R4, R120, c[0x0][0x2d0], -R3 ;  /* 0x0000b40078047a23 */ /* 0x002fc40000010803 */
[--C-:B------:R-:W-:Y:S01]  /*59d0*/  FFMA.FTZ R20, R112, c[0x0][0x2d0], -R0.reuse ;  /* 0x0000b40070147a23 */ /* 0x100fe20000010800 */
[----:B------:R-:W-:Y:S01]  /*59e0*/  MUFU.EX2 R23, R23 ;  /* 0x0000001700177308 */ /* 0x000fe20000000800 */
[----:B------:R-:W-:-:S07]  /*59f0*/  FFMA.FTZ R21, R111, c[0x0][0x2d0], -R0 ;  /* 0x0000b4006f157a23 */ /* 0x000fce0000010800 */
[----:B------:R1:W3:Y:S08]  /*5a00*/  MUFU.EX2 R198, R4 ;  /* 0x0000000400c67308 */ /* 0x0002f00000000800 */
[----:B------:R-:W-:Y:S01]  /*5a10*/  MUFU.EX2 R22, R22 ;  /* 0x0000001600167308 */ /* 0x000fe20000000800 */
[----:B-1----:R-:W-:Y:S01]  /*5a20*/  FFMA.FTZ R4, R119, c[0x0][0x2d0], -R3 ;  /* 0x0000b40077047a23 */ /* 0x002fe20000010803 */
[----:B---3--:R-:W-:-:S06]  /*5a30*/  F2FP.BF16.PACK_AB R9, R198, R197 ;  /* 0x000000c5c609723e */ /* 0x008fcc00000010ff */
[----:B------:R-:W-:Y:S08]  /*5a40*/  MUFU.EX2 R20, R20 ;  /* 0x0000001400147308 */ /* 0x000ff00000000800 */
[----:B------:R1:W-:Y:S08]  /*5a50*/  MUFU.EX2 R199, R4 ;  /* 0x0000000400c77308 */ /* 0x0003f00000000800 */
[----:B------:R-:W-:Y:S01]  /*5a60*/  MUFU.EX2 R21, R21 ;  /* 0x0000001500157308 */ /* 0x000fe20000000800 */
[----:B-1----:R-:W-:-:S02]  /*5a70*/  FFMA.FTZ R4, R118, c[0x0][0x2d0], -R3 ;  /* 0x0000b40076047a23 */ /* 0x002fc40000010803 */
[--C-:B------:R-:W-:Y:S01]  /*5a80*/  FFMA.FTZ R3, R131, c[0x0][0x2d0], -R2.reuse ;  /* 0x0000b40083037a23 */ /* 0x100fe20000010802 */
[----:B------:R-:W-:Y:S04]  /*5a90*/  LDSM.16.MT88.4 R116, [R201+0x1c00] ;  /* 0x001c0000c974783b */ /* 0x000fe80000004200 */
[----:B------:R1:W3:Y:S08]  /*5aa0*/  MUFU.EX2 R219, R4 ;  /* 0x0000000400db7308 */ /* 0x0002f00000000800 */
[----:B------:R4:W-:Y:S01]  /*5ab0*/  MUFU.EX2 R193, R3 ;  /* 0x0000000300c17308 */ /* 0x0009e20000000800 */
[----:B-1----:R-:W-:Y:S01]  /*5ac0*/  FFMA.FTZ R4, R124, c[0x0][0x2d0], -R2 ;  /* 0x0000b4007c047a23 */ /* 0x002fe20000010802 */
[----:B---3--:R-:W-:-:S06]  /*5ad0*/  F2FP.BF16.PACK_AB R11, R219, R199 ;  /* 0x000000c7db0b723e */ /* 0x008fcc00000010ff */
[----:B------:R1:W-:Y:S01]  /*5ae0*/  MUFU.EX2 R195, R4 ;  /* 0x0000000400c37308 */ /* 0x0003e20000000800 */
[----:B----4-:R-:W-:Y:S01]  /*5af0*/  FFMA.FTZ R3, R115, c[0x0][0x2d0], -R0 ;  /* 0x0000b40073037a23 */ /* 0x010fe20000010800 */
[----:B--2---:R-:W-:Y:S06]  /*5b00*/  HMMA.16816.F32.BF16 R140, R8, R12, R140 ;  /* 0x0000000c088c723c */ /* 0x004fec000004188c */
[----:B------:R2:W-:Y:S01]  /*5b10*/  MUFU.EX2 R107, R3 ;  /* 0x00000003006b7308 */ /* 0x0005e20000000800 */
[----:B-1----:R-:W-:Y:S02]  /*5b20*/  FFMA.FTZ R4, R125, c[0x0][0x2d0], -R2 ;  /* 0x0000b4007d047a23 */ /* 0x002fe40000010802 */
[----:B------:R-:W-:Y:S05]  /*5b30*/  LDSM.16.MT88.4 R124, [R202+0xc00] ;  /* 0x000c0000ca7c783b */ /* 0x000fea0000004200 */
[----:B------:R1:W3:Y:S01]  /*5b40*/  MUFU.EX2 R196, R4 ;  /* 0x0000000400c47308 */ /* 0x0002e20000000800 */
[----:B--2---:R-:W-:-:S02]  /*5b50*/  FADD.FTZ R3, R191, R5 ;  /* 0x00000005bf037221 */ /* 0x004fc40000010000 */
[----:B-1----:R-:W-:Y:S02]  /*5b60*/  FFMA.FTZ R4, R130, c[0x0][0x2d0], -R2 ;  /* 0x0000b40082047a23 */ /* 0x002fe40000010802 */
[----:B------:R-:W-:-:S03]  /*5b70*/  FFMA.FTZ R2, R109, c[0x0][0x2d0], -R0 ;  /* 0x0000b4006d027a23 */ /* 0x000fc60000010800 */
[----:B------:R1:W-:Y:S01]  /*5b80*/  MUFU.EX2 R194, R4 ;  /* 0x0000000400c27308 */ /* 0x0003e20000000800 */
[----:B------:R-:W-:Y:S07]  /*5b90*/  LDSM.16.MT88.4 R108, [R202+0x1c00] ;  /* 0x001c0000ca6c783b */ /* 0x000fee0000004200 */
[----:B------:R2:W-:Y:S01]  /*5ba0*/  MUFU.EX2 R188, R2 ;  /* 0x0000000200bc7308 */ /* 0x0005e20000000800 */
[----:B-1----:R-:W-:Y:S02]  /*5bb0*/  FADD.FTZ R4, R147, R146 ;  /* 0x0000009293047221 */ /* 0x002fe40000010000 */
[----:B------:R-:W-:Y:S02]  /*5bc0*/  HMMA.16816.F32.BF16 R144, R8, R14, R36 ;  /* 0x0000000e0890723c */ /* 0x000fe40000041824 */
[----:B------:R-:W-:Y:S01]  /*5bd0*/  FADD.FTZ R48, R160, R4 ;  /* 0x00000004a0307221 */ /* 0x000fe20000010000 */
[----:B---3--:R-:W-:Y:S01]  /*5be0*/  F2FP.BF16.PACK_AB R4, R196, R195 ;  /* 0x000000c3c404723e */ /* 0x008fe200000010ff */
[----:B--2---:R-:W-:-:S04]  /*5bf0*/  FFMA.FTZ R2, R113, c[0x0][0x2d0], -R0 ;  /* 0x0000b40071027a23 */ /* 0x004fc80000010800 */
[----:B------:R1:W2:Y:S02]  /*5c00*/  MUFU.EX2 R189, R2 ;  /* 0x0000000200bd7308 */ /* 0x0002a40000000800 */
[----:B-1----:R-:W-:Y:S01]  /*5c10*/  FFMA.FTZ R2, R114, c[0x0][0x2d0], -R0 ;  /* 0x0000b40072027a23 */ /* 0x002fe20000010800 */
[----:B--2---:R-:W-:Y:S01]  /*5c20*/  F2FP.BF16.PACK_AB R5, R189, R188 ;  /* 0x000000bcbd05723e */ /* 0x004fe200000010ff */
[----:B------:R-:W-:Y:S01]  /*5c30*/  FADD.FTZ R0, R163, R6 ;  /* 0x00000006a3007221 */ /* 0x000fe20000010000 */
[----:B------:R-:W-:-:S03]  /*5c40*/  F2FP.BF16.PACK_AB R6, R193, R194 ;  /* 0x000000c2c106723e */ /* 0x000fc600000010ff */
[----:B------:R-:W1:Y:S01]  /*5c50*/  MUFU.EX2 R106, R2 ;  /* 0x00000002006a7308 */ /* 0x000e620000000800 */
[----:B------:R-:W-:-:S04]  /*5c60*/  FADD.FTZ R0, R190, R0 ;  /* 0x00000000be007221 */ /* 0x000fc80000010000 */
[----:B------:R-:W-:Y:S01]  /*5c70*/  FADD.FTZ R0, R231, R0 ;  /* 0x00000000e7007221 */ /* 0x000fe20000010000 */
[----:B-1----:R-:W-:Y:S01]  /*5c80*/  F2FP.BF16.PACK_AB R7, R106, R107 ;  /* 0x0000006b6a07723e */ /* 0x002fe200000010ff */
[----:B------:R-:W-:Y:S02]  /*5c90*/  FADD.FTZ R2, R192, R3 ;  /* 0x00000003c0027221 */ /* 0x000fe40000010000 */
[----:B------:R-:W-:Y:S02]  /*5ca0*/  FADD.FTZ R3, R227, R48 ;  /* 0x00000030e3037221 */ /* 0x000fe40000010000 */
[----:B------:R-:W-:Y:S02]  /*5cb0*/  FADD.FTZ R2, R238, R2 ;  /* 0x00000002ee027221 */ /* 0x000fe40000010000 */
[C---:B------:R-:W-:Y:S08]  /*5cc0*/  HMMA.16816.F32.BF16 R136, R4.reuse, R12, R136 ;  /* 0x0000000c0488723c */ /* 0x040ff00000041888 */
[----:B------:R-:W-:Y:S01]  /*5cd0*/  HMMA.16816.F32.BF16 R32, R4, R14, R72 ;  /* 0x0000000e0420723c */ /* 0x000fe20000041848 */
[----:B------:R-:W1:Y:S07]  /*5ce0*/  LDSM.16.MT88.4 R12, [R202+0x800] ;  /* 0x00080000ca0c783b */ /* 0x000e6e0000004200 */
[-C--:B-1----:R-:W-:Y:S08]  /*5cf0*/  HMMA.16816.F32.BF16 R148, R8, R12.reuse, R148 ;  /* 0x0000000c0894723c */ /* 0x082ff00000041894 */
[----:B------:R-:W-:Y:S01]  /*5d00*/  HMMA.16816.F32.BF16 R128, R4, R12, R132 ;  /* 0x0000000c0480723c */ /* 0x000fe20000041884 */
[----:B------:R-:W1:Y:S07]  /*5d10*/  LDSM.16.MT88.4 R132, [R201+0xc00] ;  /* 0x000c0000c984783b */ /* 0x000e6e0000004200 */
[-C--:B------:R-:W-:Y:S08]  /*5d20*/  HMMA.16816.F32.BF16 R40, R8, R14.reuse, R40 ;  /* 0x0000000e0828723c */ /* 0x080ff00000041828 */
[----:B------:R-:W-:Y:S01]  /*5d30*/  HMMA.16816.F32.BF16 R64, R4, R14, R76 ;  /* 0x0000000e0440723c */ /* 0x000fe2000004184c */
[----:B------:R-:W2:Y:S04]  /*5d40*/  LDSM.16.MT88.4 R12, [R201+0x1800] ;  /* 0x00180000c90c783b */ /* 0x000ea80000004200 */
[----:B------:R-:W-:Y:S01]  /*5d50*/  LDSM.16.MT88.4 R76, [R201+0x2c00] ;  /* 0x002c0000c94c783b */ /* 0x000fe20000004200 */
[----:B------:R-:W-:-:S02]  /*5d60*/  IADD3 R233, R233, -0x2, RZ ;  /* 0xfffffffee9e97810 */ /* 0x000fc40007ffe0ff */
[C---:B------:R-:W-:Y:S08]  /*5d70*/  HMMA.16816.F32.BF16 R148, R96.reuse, R124, R148 ;  /* 0x0000007c6094723c */ /* 0x040ff00000041894 */
[C---:B-1----:R-:W-:Y:S08]  /*5d80*/  HMMA.16816.F32.BF16 R140, R96.reuse, R132, R140 ;  /* 0x00000084608c723c */ /* 0x042ff0000004188c */
[----:B------:R-:W-:Y:S08]  /*5d90*/  HMMA.16816.F32.BF16 R144, R96, R134, R144 ;  /* 0x000000866090723c */ /* 0x000ff00000041890 */
[-C--:B--2---:R-:W-:Y:S08]  /*5da0*/  HMMA.16816.F32.BF16 R156, R8, R12.reuse, R156 ;  /* 0x0000000c089c723c */ /* 0x084ff0000004189c */
[----:B------:R-:W-:Y:S08]  /*5db0*/  HMMA.16816.F32.BF16 R120, R4, R12, R152 ;  /* 0x0000000c0478723c */ /* 0x000ff00000041898 */
[-C--:B------:R-:W-:Y:S01]  /*5dc0*/  HMMA.16816.F32.BF16 R160, R8, R14.reuse, R16 ;  /* 0x0000000e08a0723c */ /* 0x080fe20000041810 */
[----:B------:R-:W1:Y:S07]  /*5dd0*/  LDSM.16.MT88.4 R16, [R201+0x2800] ;  /* 0x00280000c910783b */ /* 0x000e6e0000004200 */
[----:B------:R-:W-:Y:S01]  /*5de0*/  HMMA.16816.F32.BF16 R56, R4, R14, R80 ;  /* 0x0000000e0438723c */ /* 0x000fe20000041850 */
[----:B------:R-:W2:Y:S07]  /*5df0*/  LDSM.16.MT88.4 R12, [R202+0x1800] ;  /* 0x00180000ca0c783b */ /* 0x000eae0000004200 */
[C---:B------:R-:W-:Y:S08]  /*5e00*/  HMMA.16816.F32.BF16 R152, R96.reuse, R126, R40 ;  /* 0x0000007e6098723c */ /* 0x040ff00000041828 */
[C---:B------:R-:W-:Y:S08]  /*5e10*/  HMMA.16816.F32.BF16 R156, R96.reuse, R116, R156 ;  /* 0x00000074609c723c */ /* 0x040ff0000004189c */
[----:B------:R-:W-:Y:S08]  /*5e20*/  HMMA.16816.F32.BF16 R160, R96, R118, R160 ;  /* 0x0000007660a0723c */ /* 0x000ff000000418a0 */
[C---:B-1----:R-:W-:Y:S08]  /*5e30*/  HMMA.16816.F32.BF16 R68, R8.reuse, R16, R172 ;  /* 0x000000100844723c */ /* 0x042ff000000418ac */
[-C--:B--2---:R-:W-:Y:S08]  /*5e40*/  HMMA.16816.F32.BF16 R164, R8, R12.reuse, R164 ;  /* 0x0000000c08a4723c */ /* 0x084ff000000418a4 */
[----:B------:R-:W-:Y:S08]  /*5e50*/  HMMA.16816.F32.BF16 R112, R4, R12, R168 ;  /* 0x0000000c0470723c */ /* 0x000ff000000418a8 */
[-C--:B------:R-:W-:Y:S08]  /*5e60*/  HMMA.16816.F32.BF16 R44, R8, R14.reuse, R44 ;  /* 0x0000000e082c723c */ /* 0x080ff0000004182c */
[----:B------:R-:W-:Y:S01]  /*5e70*/  HMMA.16816.F32.BF16 R36, R4, R14, R84 ;  /* 0x0000000e0424723c */ /* 0x000fe20000041854 */
[----:B------:R-:W1:Y:S07]  /*5e80*/  LDSM.16.MT88.4 R12, [R202+0x2800] ;  /* 0x00280000ca0c783b */ /* 0x000e6e0000004200 */
[----:B------:R-:W-:Y:S08]  /*5e90*/  HMMA.16816.F32.BF16 R60, R8, R18, R60 ;  /* 0x00000012083c723c */ /* 0x000ff0000004183c */
[C---:B------:R-:W-:Y:S08]  /*5ea0*/  HMMA.16816.F32.BF16 R72, R4.reuse, R16, R184 ;  /* 0x000000100448723c */ /* 0x040ff000000418b8 */
[----:B------:R-:W-:Y:S08]  /*5eb0*/  HMMA.16816.F32.BF16 R16, R4, R18, R88 ;  /* 0x000000120410723c */ /* 0x000ff00000041858 */
[C---:B------:R-:W-:Y:S08]  /*5ec0*/  HMMA.16816.F32.BF16 R68, R96.reuse, R76, R68 ;  /* 0x0000004c6044723c */ /* 0x040ff00000041844 */
[----:B------:R-:W-:Y:S08]  /*5ed0*/  HMMA.16816.F32.BF16 R80, R96, R78, R60 ;  /* 0x0000004e6050723c */ /* 0x000ff0000004183c */
[C---:B-1----:R-:W-:Y:S08]  /*5ee0*/  HMMA.16816.F32.BF16 R84, R8.reuse, R12, R176 ;  /* 0x0000000c0854723c */ /* 0x042ff000000418b0 */
[----:B------:R-:W-:Y:S08]  /*5ef0*/  HMMA.16816.F32.BF16 R52, R8, R14, R52 ;  /* 0x0000000e0834723c */ /* 0x000ff00000041834 */
[C---:B------:R-:W-:Y:S08]  /*5f00*/  HMMA.16816.F32.BF16 R88, R4.reuse, R12, R180 ;  /* 0x0000000c0458723c */ /* 0x040ff000000418b4 */
[----:B------:R-:W-:Y:S07]  /*5f10*/  HMMA.16816.F32.BF16 R12, R4, R14, R92 ;  /* 0x0000000e040c723c */ /* 0x000fee000004185c */
[----:B------:R-:W-:Y:S01]  /*5f20*/  F2FP.BF16.PACK_AB R92, R24, R25 ;  /* 0x00000019185c723e */ /* 0x000fe200000010ff */
[----:B------:R-:W-:Y:S01]  /*5f30*/  FADD.FTZ R5, R223, R50 ;  /* 0x00000032df057221 */ /* 0x000fe20000010000 */
[----:B------:R-:W-:Y:S01]  /*5f40*/  F2FP.BF16.PACK_AB R94, R22, R23 ;  /* 0x00000017165e723e */ /* 0x000fe200000010ff */
[----:B------:R-:W-:Y:S01]  /*5f50*/  FADD.FTZ R4, R228, R3 ;  /* 0x00000003e4047221 */ /* 0x000fe20000010000 */
[----:B------:R-:W-:Y:S01]  /*5f60*/  F2FP.BF16.PACK_AB R93, R21, R20 ;  /* 0x00000014155d723e */ /* 0x000fe200000010ff */
[----:B------:R-:W-:Y:S01]  /*5f70*/  FADD.FTZ R5, R225, R5 ;  /* 0x00000005e1057221 */ /* 0x000fe20000010000 */
[----:B------:R-:W-:Y:S01]  /*5f80*/  F2FP.BF16.PACK_AB R95, R31, R30 ;  /* 0x0000001e1f5f723e */ /* 0x000fe200000010ff */
        /* <DEDUP_REMOVED lines=8> */
[----:B------:R-:W1:Y:S01]  /*6010*/  LDSM.16.MT88.4 R4, [R202+0x2c00] ;  /* 0x002c0000ca04783b */ /* 0x000e620000004200 */
[----:B------:R-:W-:Y:S02]  /*6020*/  FADD.FTZ R8, R237, R2 ;  /* 0x00000002ed087221 */ /* 0x000fe40000010000 */
[----:B------:R-:W-:-:S02]  /*6030*/  @P3 IMAD.HI.U32 R2, R247, c[0x0][0x2c8], RZ ;  /* 0x0000b200f7023a27 */ /* 0x000fc400078e00ff */
[----:B------:R-:W-:Y:S01]  /*6040*/  HMMA.16816.F32.BF16 R132, R92, R134, R32 ;  /* 0x000000865c84723c */ /* 0x000fe20000041820 */
[----:B------:R-:W2:Y:S01]  /*6050*/  LDL R32, [R1+0x8] ;  /* 0x0000080001207983 */ /* 0x000ea20000100800 */
[----:B------:R-:W-:Y:S01]  /*6060*/  FADD.FTZ R10, R230, R0 ;  /* 0x00000000e60a7221 */ /* 0x000fe20000010000 */
[----:B------:R-:W-:Y:S01]  /*6070*/  MOV R0, R247 ;  /* 0x000000f700007202 */ /* 0x000fe20000000f00 */
[----:B------:R-:W-:Y:S01]  /*6080*/  FADD.FTZ R3, R241, R3 ;  /* 0x00000003f1037221 */ /* 0x000fe20000010000 */
[----:B------:R-:W-:-:S03]  /*6090*/  @P3 SHF.R.U32.HI R0, RZ, c[0x0][0x2cc], R2 ;  /* 0x0000b300ff003a19 */ /* 0x000fc60000011602 */
[----:B------:R-:W-:Y:S01]  /*60a0*/  HMMA.16816.F32.BF16 R72, R92, R76, R72 ;  /* 0x0000004c5c48723c */ /* 0x000fe20000041848 */
[----:B------:R-:W-:Y:S01]  /*60b0*/  IADD3 R0, R0, -c[0x0][0x168], R246 ;  /* 0x80005a0000007a10 */ /* 0x000fe20007ffe0f6 */
[----:B------:R-:W-:-:S03]  /*60c0*/  FADD.FTZ R9, R242, R3 ;  /* 0x00000003f2097221 */ /* 0x000fc60000010000 */
[----:B------:R-:W-:-:S03]  /*60d0*/  SHF.R.S32.HI R2, RZ, 0x1f, R0 ;  /* 0x0000001fff027819 */ /* 0x000fc60000011400 */
[----:B------:R-:W-:Y:S01]  /*60e0*/  HMMA.16816.F32.BF16 R76, R92, R78, R16 ;  /* 0x0000004e5c4c723c */ /* 0x000fe20000041810 */
[----:B------:R-:W-:-:S06]  /*60f0*/  FADD.FTZ R3, R244, R11 ;  /* 0x0000000bf4037221 */ /* 0x000fcc0000010000 */
[----:B------:R-:W-:Y:S01]  /*6100*/  LEA.HI R16, R2, R0, RZ, 0x6 ;  /* 0x0000000002107211 */ /* 0x000fe200078f30ff */
[----:B------:R-:W-:Y:S01]  /*6110*/  FADD.FTZ R2, R245, R10 ;  /* 0x0000000af5027221 */ /* 0x000fe20000010000 */
[----:B------:R-:W-:Y:S01]  /*6120*/  HMMA.16816.F32.BF16 R168, R96, R110, R44 ;  /* 0x0000006e60a8723c */ /* 0x000fe2000004182c */
[----:B------:R-:W-:Y:S02]  /*6130*/  FADD.FTZ R0, R218, R9 ;  /* 0x00000009da007221 */ /* 0x000fe40000010000 */
[----:B------:R-:W-:Y:S02]  /*6140*/  FADD.FTZ R2, R195, R2 ;  /* 0x00000002c3027221 */ /* 0x000fe40000010000 */
[----:B------:R-:W-:-:S03]  /*6150*/  FADD.FTZ R0, R220, R0 ;  /* 0x00000000dc007221 */ /* 0x000fc60000010000 */
[----:B------:R-:W-:Y:S08]  /*6160*/  HMMA.16816.F32.BF16 R128, R92, R124, R128 ;  /* 0x0000007c5c80723c */ /* 0x000ff00000041880 */
[-C--:B-1----:R-:W-:Y:S08]  /*6170*/  HMMA.16816.F32.BF16 R84, R96, R4.reuse, R84 ;  /* 0x000000046054723c */ /* 0x082ff00000041854 */
        /* <DEDUP_REMOVED lines=20> */
[----:B------:R-:W-:Y:S01]  /*62c0*/  FADD.FTZ R2, R106, R4 ;  /* 0x000000046a027221 */ /* 0x000fe20000010000 */
[----:B------:R-:W-:Y:S01]  /*62d0*/  SHF.R.S32.HI R4, RZ, 0x6, R16 ;  /* 0x00000006ff047819 */ /* 0x000fe20000011410 */
[----:B------:R-:W-:Y:S01]  /*62e0*/  FADD.FTZ R0, R25, R0 ;  /* 0x0000000019007221 */ /* 0x000fe20000010000 */
[----:B------:R-:W-:Y:S03]  /*62f0*/  HMMA.16816.F32.BF16 R108, R92, R110, R36 ;  /* 0x0000006e5c6c723c */ /* 0x000fe60000041824 */
[----:B------:R-:W-:Y:S02]  /*6300*/  FADD.FTZ R248, R24, R0 ;  /* 0x0000000018f87221 */ /* 0x000fe40000010000 */
[----:B------:R-:W-:-:S02]  /*6310*/  FADD.FTZ R0, R20, R2 ;  /* 0x0000000214007221 */ /* 0x000fc40000010000 */
[----:B------:R-:W-:Y:S01]  /*6320*/  FADD.FTZ R243, R51, R243 ;  /* 0x000000f333f37221 */ /* 0x000fe20000010000 */
[-C--:B------:R-:W-:Y:S01]  /*6330*/  HMMA.16816.F32.BF16 R96, R96, R6.reuse, R52 ;  /* 0x000000066060723c */ /* 0x080fe20000041834 */
        /* <DEDUP_REMOVED lines=8> */
[----:B------:R-:W-:Y:S02]  /*63c0*/  FADD.FTZ R247, R26, R247 ;  /* 0x000000f71af77221 */ /* 0x000fe40000010000 */
[----:B------:R-:W-:Y:S02]  /*63d0*/  FADD.FTZ R248, R22, R248 ;  /* 0x000000f816f87221 */ /* 0x000fe40000010000 */
[----:B------:R-:W-:Y:S01]  /*63e0*/  FADD.FTZ R249, R31, R0 ;  /* 0x000000001ff97221 */ /* 0x000fe20000010000 */
[----:B--2---:R-:W-:-:S05]  /*63f0*/  IMNMX R32, R32, R4, !PT ;  /* 0x0000000420207217 */ /* 0x004fca0007800200 */
[----:B------:R1:W-:Y:S01]  /*6400*/  STL [R1+0xc], R32 ;  /* 0x00000c2001007387 */ /* 0x0003e20000100800 */
[----:B------:R-:W-:-:S13]  /*6410*/  ISETP.GE.AND P0, PT, R233, R32, PT ;  /* 0x00000020e900720c */ /* 0x000fda0003f06270 */
[----:B------:R-:W-:Y:S05]  /*6420*/  @!P0 BRA `(.L_x_1274) ;  /* 0x0000483000008947 */ /* 0x000fea0003800000 */
[----:B------:R-:W-:Y:S01]  /*6430*/  IMAD.MOV.U32 R105, RZ, RZ, R103 ;  /* 0x000000ffff697224 */ /* 0x000fe200078e0067 */
[----:B------:R-:W-:Y:S01]  /*6440*/  MOV R107, R101 ;  /* 0x00000065006b7202 */ /* 0x000fe20000000f00 */
[----:B------:R-:W-:Y:S01]  /*6450*/  IMAD.MOV.U32 R100, RZ, RZ, R104 ;  /* 0x000000ffff647224 */ /* 0x000fe200078e0068 */
[----:B------:R-:W-:Y:S02]  /*6460*/  MOV R106, R102 ;  /* 0x00000066006a7202 */ /* 0x000fe40000000f00 */
.L_x_1285:
        /* <DEDUP_REMOVED lines=8> */
[----:B-1----:R3:W1:Y:S04]  /*64f0*/  LDSM.16.M88.4 R32, [R200+0x400] ;  /* 0x00040000c820783b */ /* 0x0026680000000200 */
[----:B------:R3:W1:Y:S04]  /*6500*/  LDSM.16.M88.4 R48, [R200+0x800] ;  /* 0x00080000c830783b */ /* 0x0006680000000200 */
[----:B------:R3:W1:Y:S04]  /*6510*/  LDSM.16.M88.4 R172, [R200+0xc00] ;  /* 0x000c0000c8ac783b */ /* 0x0006680000000200 */
[----:B------:R3:W1:Y:S04]  /*6520*/  LDSM.16.M88.4 R176, [R204] ;  /* 0x00000000ccb0783b */ /* 0x0006680000000200 */
[----:B------:R3:W1:Y:S04]  /*6530*/  LDSM.16.M88.4 R184, [R204+0x1000] ;  /* 0x00100000ccb8783b */ /* 0x0006680000000200 */
[----:B------:R3:W1:Y:S04]  /*6540*/  LDSM.16.M88.4 R180, [R205] ;  /* 0x00000000cdb4783b */ /* 0x0006680000000200 */
[----:B------:R3:W1:Y:S04]  /*6550*/  LDSM.16.M88.4 R188, [R216] ;  /* 0x00000000d8bc783b */ /* 0x0006680000000200 */
[----:B------:R3:W1:Y:S04]  /*6560*/  LDSM.16.M88.4 R192, [R215] ;  /* 0x00000000d7c0783b */ /* 0x0006680000000200 */
[----:B------:R3:W1:Y:S01]  /*6570*/  LDSM.16.M88.4 R196, [R214] ;  /* 0x00000000d6c4783b */ /* 0x0006620000000200 */
[----:B--2---:R-:W-:-:S13]  /*6580*/  ISETP.GT.AND P0, PT, R0, R233, PT ;  /* 0x000000e90000720c */ /* 0x004fda0003f04270 */
[----:B------:R-:W-:-:S05]  /*6590*/  @P0 BRA `(.L_x_1276) ;  /* 0x000004a000000947 */ /* 0x000fca0003800000 */
[----:B-1-34-:R-:W-:Y:S01]  /*65a0*/  SHF.R.S32.HI R0, RZ, 0x1f, R234 ;  /* 0x0000001fff007819 */ /* 0x01afe200000114ea */
[----:B------:R-:W2:Y:S01]  /*65b0*/  LDL.64 R8, [R1+0x28] ;  /* 0x0000280001087983 */ /* 0x000ea20000100a00 */
[----:B------:R-:W-:Y:S01]  /*65c0*/  SHF.R.S32.HI R4, RZ, 0x1f, R232 ;  /* 0x0000001fff047819 */ /* 0x000fe200000114e8 */
[----:B------:R-:W-:Y:S01]  /*65d0*/  IMAD.WIDE.U32 R2, R234, c[0x0][0x208], RZ ;  /* 0x00008200ea027a25 */ /* 0x000fe200078e00ff */
[C---:B------:R-:W-:Y:S02]  /*65e0*/  IADD3 R6, R240.reuse, 0x40, RZ ;  /* 0x00000040f0067810 */ /* 0x040fe40007ffe0ff */
[----:B------:R-:W-:Y:S01]  /*65f0*/  IADD3 R5, R240, 0x40, RZ ;  /* 0x00000040f0057810 */ /* 0x000fe20007ffe0ff */
[----:B------:R-:W3:Y:S01]  /*6600*/  LDL R7, [R1+0x38] ;  /* 0x0000380001077983 */ /* 0x000ee20000100800 */
[----:B------:R-:W-:Y:S01]  /*6610*/  SHF.R.S32.HI R6, RZ, 0x1f, R6 ;  /* 0x0000001fff067819 */ /* 0x000fe20000011406 */
[----:B------:R-:W-:Y:S02]  /*6620*/  IMAD R0, R0, c[0x0][0x208], RZ ;  /* 0x0000820000007a24 */ /* 0x000fe400078e02ff */
[----:B------:R-:W-:Y:S01]  /*6630*/  IMAD R4, R4, c[0x0][0x218], RZ ;  /* 0x0000860004047a24 */ /* 0x000fe200078e02ff */
[----:B------:R-:W-:Y:S01]  /*6640*/  SHF.L.U64.HI R20, R5, 0x1, R6 ;  /* 0x0000000105147819 */ /* 0x000fe20000010206 */
[----:B------:R-:W-:Y:S01]  /*6650*/  IMAD R0, R234, c[0x0][0x20c], R0 ;  /* 0x00008300ea007a24 */ /* 0x000fe200078e0200 */
[----:B------:R-:W-:Y:S01]  /*6660*/  IADD3 R6, R240, 0x20, RZ ;  /* 0x00000020f0067810 */ /* 0x000fe20007ffe0ff */
[C---:B------:R-:W-:Y:S02]  /*6670*/  IMAD R4, R232.reuse, c[0x0][0x21c], R4 ;  /* 0x00008700e8047a24 */ /* 0x040fe400078e0204 */
[----:B------:R-:W-:Y:S02]  /*6680*/  IMAD.IADD R3, R3, 0x1, R0 ;  /* 0x0000000103037824 */ /* 0x000fe400078e0200 */
[----:B------:R-:W-:Y:S01]  /*6690*/  IMAD.SHL.U32 R23, R5, 0x2, RZ ;  /* 0x0000000205177824 */ /* 0x000fe200078e00ff */
[----:B------:R-:W-:Y:S01]  /*66a0*/  SHF.R.S32.HI R5, RZ, 0x1f, R240 ;  /* 0x0000001fff057819 */ /* 0x000fe200000114f0 */
[----:B------:R-:W-:Y:S03]  /*66b0*/  IMAD.WIDE.U32 R2, R232, c[0x0][0x218], R2 ;  /* 0x00008600e8027a25 */ /* 0x000fe600078e0002 */
[----:B------:R-:W-:Y:S01]  /*66c0*/  SHF.L.U64.HI R14, R240, 0x1, R5 ;  /* 0x00000001f00e7819 */ /* 0x000fe20000010205 */
[----:B------:R-:W-:Y:S02]  /*66d0*/  IMAD.SHL.U32 R22, R6, 0x2, RZ ;  /* 0x0000000206167824 */ /* 0x000fe400078e00ff */
[----:B------:R-:W-:Y:S01]  /*66e0*/  IMAD.SHL.U32 R21, R240, 0x2, RZ ;  /* 0x00000002f0157824 */ /* 0x000fe200078e00ff */
[----:B--2---:R-:W-:Y:S04]  /*66f0*/  IADD3 R0, P0, R8, R2, RZ ;  /* 0x0000000208007210 */ /* 0x004fe80007f1e0ff */
[----:B---3--:R-:W-:Y:S02]  /*6700*/  IADD3.X R4, R7, R3, R4, P0, !PT ;  /* 0x0000000307047210 */ /* 0x008fe400007fe404 */
[----:B------:R-:W-:Y:S02]  /*6710*/  IADD3 R7, R240, 0x20, RZ ;  /* 0x00000020f0077810 */ /* 0x000fe40007ffe0ff */
[C---:B------:R-:W-:Y:S02]  /*6720*/  LEA R13, P0, R0.reuse, c[0x0][0x1f8], 0x1 ;  /* 0x00007e00000d7a11 */ /* 0x040fe400078008ff */
[----:B------:R-:W-:Y:S02]  /*6730*/  SHF.R.S32.HI R7, RZ, 0x1f, R7 ;  /* 0x0000001fff077819 */ /* 0x000fe40000011407 */
[----:B------:R-:W-:Y:S02]  /*6740*/  LEA.HI.X R10, R0, c[0x0][0x1fc], R4, 0x1, P0 ;  /* 0x00007f00000a7a11 */ /* 0x000fe400000f0c04 */
[----:B------:R-:W-:Y:S01]  /*6750*/  SHF.L.U64.HI R15, R6, 0x1, R7 ;  /* 0x00000001060f7819 */ /* 0x000fe20000010207 */
[----:B------:R-:W-:-:S05]  /*6760*/  BRA.DIV ~URZ, `(.L_x_1277) ;  /* 0x0000bac27f007947 */ /* 0x000fca000b800000 */
[----:B------:R1:W2:Y:S02]  /*6770*/  SHFL.IDX PT, R4, R10, RZ, 0x1c1f ;  /* 0x001c1fff0a047589 */ /* 0x0002a400000e0000 */
.L_x_1322:
[----:B------:R-:W-:-:S05]  /*6780*/  BRA.DIV ~URZ, `(.L_x_1278) ;  /* 0x0000bb127f007947 */ /* 0x000fca000b800000 */
[----:B------:R-:W3:Y:S01]  /*6790*/  SHFL.IDX PT, R0, R13, RZ, 0x1c1f ;  /* 0x001c1fff0d007589 */ /* 0x000ee200000e0000 */
[C---:B------:R-:W-:Y:S02]  /*67a0*/  IADD3 R2, R240.reuse, 0x20, RZ ;  /* 0x00000020f0027810 */ /* 0x040fe40007ffe0ff */
[----:B------:R-:W-:Y:S02]  /*67b0*/  ISETP.GE.AND P5, PT, R240, c[0x0][0x1d4], PT ;  /* 0x00007500f0007a0c */ /* 0x000fe40003fa6270 */
[----:B------:R-:W-:Y:S02]  /*67c0*/  ISETP.GE.AND P4, PT, R2, c[0x0][0x1d4], PT ;  /* 0x0000750002007a0c */ /* 0x000fe40003f86270 */
[----:B------:R-:W-:Y:S02]  /*67d0*/  IADD3 R5, R240, 0x40, RZ ;  /* 0x00000040f0057810 */ /* 0x000fe40007ffe0ff */
[----:B------:R-:W-:Y:S02]  /*67e0*/  SEL R12, RZ, 0x10, P5 ;  /* 0x00000010ff0c7807 */ /* 0x000fe40002800000 */
[----:B------:R-:W-:Y:S02]  /*67f0*/  SEL R11, RZ, 0x10, P4 ;  /* 0x00000010ff0b7807 */ /* 0x000fe40002000000 */
[C---:B---3--:R-:W-:Y:S02]  /*6800*/  IADD3 R6, P0, R0.reuse, R21, RZ ;  /* 0x0000001500067210 */ /* 0x048fe40007f1e0ff */
[----:B------:R-:W-:Y:S03]  /*6810*/  IADD3 R2, P6, R0, R22, RZ ;  /* 0x0000001600027210 */ /* 0x000fe60007fde0ff */
        /* <DEDUP_REMOVED lines=9> */
[----:B------:R3:W4:Y:S04]  /*68b0*/  SHFL.IDX PT, R4, R10, 0x1, 0x1c1f ;  /* 0x003c1f000a047f89 */ /* 0x00072800000e0000 */
[----:B------:R2:W1:Y:S04]  /*68c0*/  SHFL.IDX PT, R0, R13, 0x1, 0x1c1f ;  /* 0x003c1f000d007f89 */ /* 0x00046800000e0000 */
[----:B------:R2:W-:Y:S01]  /*68d0*/  LDGSTS.E.BYPASS.LTC128B.128 [R217+0x2100], [R8.64], !P0 ;  /* 0x0210000008d97fae */ /* 0x0005e2000c101d46 */
[----:B-1-3--:R-:W-:Y:S03]  /*68e0*/  SEL R10, RZ, 0x10, P0 ;  /* 0x00000010ff0a7807 */ /* 0x00afe60000000000 */
.L_x_1323:
[----:B--2---:R-:W-:Y:S02]  /*68f0*/  IADD3 R2, -R11, 0x10, RZ ;  /* 0x000000100b027810 */ /* 0x004fe40007ffe1ff */
[----:B------:R-:W-:Y:S02]  /*6900*/  IADD3 R8, -R12, 0x10, RZ ;  /* 0x000000100c087810 */ /* 0x000fe40007ffe1ff */
[----:B------:R-:W-:Y:S02]  /*6910*/  LOP3.LUT R6, R2, 0xf, RZ, 0xc0, !PT ;  /* 0x0000000f02067812 */ /* 0x000fe400078ec0ff */
[----:B------:R-:W-:Y:S02]  /*6920*/  LOP3.LUT R8, R8, 0xf, RZ, 0xc0, !PT ;  /* 0x0000000f08087812 */ /* 0x000fe400078ec0ff */
[----:B------:R-:W-:Y:S02]  /*6930*/  IADD3 R3, -R10, 0x10, RZ ;  /* 0x000000100a037810 */ /* 0x000fe40007ffe1ff */
[-C--:B------:R-:W-:Y:S02]  /*6940*/  IADD3 R6, P6, P5, R6, R0.reuse, R22 ;  /* 0x0000000006067210 */ /* 0x080fe40007dde016 */
[----:B------:R-:W-:Y:S02]  /*6950*/  IADD3 R8, P4, P0, R8, R0, R21 ;  /* 0x0000000008087210 */ /* 0x000fe4000789e015 */
[----:B------:R-:W-:Y:S02]  /*6960*/  LOP3.LUT R2, R3, 0xf, RZ, 0xc0, !PT ;  /* 0x0000000f03027812 */ /* 0x000fe400078ec0ff */
[-C--:B----4-:R-:W-:Y:S02]  /*6970*/  IADD3.X R7, RZ, R4.reuse, R15, P6, P5 ;  /* 0x00000004ff077210 */ /* 0x090fe400037ea40f */
[----:B------:R-:W-:Y:S02]  /*6980*/  ISETP.NE.U32.AND P6, PT, R12, RZ, PT ;  /* 0x000000ff0c00720c */ /* 0x000fe40003fc5070 */
[----:B------:R-:W-:Y:S02]  /*6990*/  IADD3.X R9, RZ, R4, R14, P4, P0 ;  /* 0x00000004ff097210 */ /* 0x000fe400027e040e */
[----:B------:R-:W-:Y:S02]  /*69a0*/  IADD3 R2, P4, P0, R2, R0, R23 ;  /* 0x0000000002027210 */ /* 0x000fe4000789e017 */
[----:B------:R-:W-:Y:S02]  /*69b0*/  ISETP.NE.U32.AND P5, PT, R11, RZ, PT ;  /* 0x000000ff0b00720c */ /* 0x000fe40003fa5070 */
[----:B------:R-:W-:Y:S02]  /*69c0*/  IADD3.X R3, RZ, R4, R20, P4, P0 ;  /* 0x00000004ff037210 */ /* 0x000fe400027e0414 */
[----:B------:R-:W-:Y:S03]  /*69d0*/  ISETP.NE.U32.AND P0, PT, R10, RZ, PT ;  /* 0x000000ff0a00720c */ /* 0x000fe60003f05070 */
[----:B------:R-:W-:Y:S01]  /*69e0*/  @!PT LDS RZ, [RZ] ;  /* 0x00000000fffff984 */ /* 0x000fe20000000800 */
[----:B------:R-:W-:Y:S01]  /*69f0*/  @!PT LDS RZ, [RZ] ;  /* 0x00000000fffff984 */ /* 0x000fe20000000800 */
[----:B------:R-:W-:Y:S01]  /*6a00*/  @!PT LDS RZ, [RZ] ;  /* 0x00000000fffff984 */ /* 0x000fe20000000800 */
[----:B------:R1:W-:Y:S06]  /*6a10*/  LDGSTS.E.BYPASS.LTC128B.128.ZFILL [R217+0x900], [R8.64], P6 ;  /* 0x0090000008d97fae */ /* 0x0003ec000b141d46 */
[----:B------:R1:W-:Y:S04]  /*6a20*/  LDGSTS.E.BYPASS.LTC128B.128.ZFILL [R217+0x1900], [R6.64], P5 ;  /* 0x0190000006d97fae */ /* 0x0003e8000a941d46 */
[----:B------:R1:W-:Y:S02]  /*6a30*/  LDGSTS.E.BYPASS.LTC128B.128.ZFILL [R217+0x2900], [R2.64], P0 ;  /* 0x0290000002d97fae */ /* 0x0003e40008141d46 */
.L_x_1276:
[----:B-1-34-:R-:W-:Y:S05]  /*6a40*/  BSYNC B0 ;  /* 0x0000000000007941 */ /* 0x01afea0003800000 */
.L_x_1275:
[----:B------:R-:W0:Y:S01]  /*6a50*/  LDGDEPBAR ;  /* 0x00000000000079af */ /* 0x000e220000000000 */
[----:B------:R-:W-:Y:S01]  /*6a60*/  WARPSYNC 0xffffffff ;  /* 0xffffffff00007948 */ /* 0x000fe20003800000 */
[-C--:B------:R-:W-:Y:S01]  /*6a70*/  HMMA.16816.F32.BF16 R4, R64, R16.reuse, RZ ;  /* 0x000000104004723c */ /* 0x080fe200000418ff */
        /* <DEDUP_REMOVED lines=36> */
[----:B------:R-:W-:Y:S07]  /*6cc0*/  LDSM.16.M88.4 R184, [R200+0x1800] ;  /* 0x00180000c8b8783b */ /* 0x000fee0000000200 */
[----:B------:R-:W-:Y:S01]  /*6cd0*/  HMMA.16816.F32.BF16 R64, R176, R198, R64 ;  /* 0x000000c6b040723c */ /* 0x000fe20000041840 */
[----:B------:R-:W4:Y:S07]  /*6ce0*/  LDSM.16.M88.4 R176, [R200+0x1400] ;  /* 0x00140000c8b0783b */ /* 0x000f2e0000000200 */
[-C--:B-1----:R-:W-:Y:S08]  /*6cf0*/  HMMA.16816.F32.BF16 R4, R172, R180.reuse, R4 ;  /* 0x000000b4ac04723c */ /* 0x082ff00000041804 */
[C---:B---3--:R-:W-:Y:S08]  /*6d00*/  HMMA.16816.F32.BF16 R8, R188.reuse, R180, R8 ;  /* 0x000000b4bc08723c */ /* 0x048ff00000041808 */
[-C--:B------:R-:W-:Y:S08]  /*6d10*/  HMMA.16816.F32.BF16 R12, R188, R182.reuse, R12 ;  /* 0x000000b6bc0c723c */ /* 0x080ff0000004180c */
[C---:B------:R-:W-:Y:S01]  /*6d20*/  HMMA.16816.F32.BF16 R16, R172.reuse, R182, R16 ;  /* 0x000000b6ac10723c */ /* 0x040fe20000041810 */
[----:B------:R-:W-:Y:S07]  /*6d30*/  LDSM.16.M88.4 R180, [R213] ;  /* 0x00000000d5b4783b */ /* 0x000fee0000000200 */
[-C--:B----4-:R-:W-:Y:S08]  /*6d40*/  HMMA.16816.F32.BF16 R20, R172, R176.reuse, R20 ;  /* 0x000000b0ac14723c */ /* 0x090ff00000041814 */
[C---:B------:R-:W-:Y:S08]  /*6d50*/  HMMA.16816.F32.BF16 R24, R188.reuse, R176, R24 ;  /* 0x000000b0bc18723c */ /* 0x040ff00000041818 */
[-C--:B------:R-:W-:Y:S03]  /*6d60*/  HMMA.16816.F32.BF16 R28, R188, R178.reuse, R28 ;  /* 0x000000b2bc1c723c */ /* 0x080fe6000004181c */
[----:B--2---:R-:W-:Y:S05]  /*6d70*/  ISETP.GT.AND P0, PT, R233, R0, PT ;  /* 0x00000000e900720c */ /* 0x004fea0003f04270 */
[C---:B------:R-:W-:Y:S01]  /*6d80*/  HMMA.16816.F32.BF16 R32, R172.reuse, R178, R32 ;  /* 0x000000b2ac20723c */ /* 0x040fe20000041820 */
[----:B------:R-:W1:Y:S07]  /*6d90*/  LDSM.16.M88.4 R176, [R204+0x2000] ;  /* 0x00200000ccb0783b */ /* 0x000e6e0000000200 */
[-C--:B------:R-:W-:Y:S08]  /*6da0*/  HMMA.16816.F32.BF16 R36, R172, R184.reuse, R36 ;  /* 0x000000b8ac24723c */ /* 0x080ff00000041824 */
[C---:B------:R-:W-:Y:S08]  /*6db0*/  HMMA.16816.F32.BF16 R40, R188.reuse, R184, R40 ;  /* 0x000000b8bc28723c */ /* 0x040ff00000041828 */
[-C--:B------:R-:W-:Y:S08]  /*6dc0*/  HMMA.16816.F32.BF16 R44, R188, R186.reuse, R44 ;  /* 0x000000babc2c723c */ /* 0x080ff0000004182c */
[C---:B------:R-:W-:Y:S01]  /*6dd0*/  HMMA.16816.F32.BF16 R48, R172.reuse, R186, R48 ;  /* 0x000000baac30723c */ /* 0x040fe20000041830 */
[----:B------:R-:W2:Y:S07]  /*6de0*/  LDSM.16.M88.4 R184, [R204+0x3000] ;  /* 0x00300000ccb8783b */ /* 0x000eae0000000200 */
[-C--:B------:R-:W-:Y:S08]  /*6df0*/  HMMA.16816.F32.BF16 R52, R172, R192.reuse, R52 ;  /* 0x000000c0ac34723c */ /* 0x080ff00000041834 */
[C---:B------:R-:W-:Y:S08]  /*6e00*/  HMMA.16816.F32.BF16 R56, R188.reuse, R192, R56 ;  /* 0x000000c0bc38723c */ /* 0x040ff00000041838 */
[-C--:B------:R-:W-:Y:S01]  /*6e10*/  HMMA.16816.F32.BF16 R60, R188, R194.reuse, R60 ;  /* 0x000000c2bc3c723c */ /* 0x080fe2000004183c */
[----:B------:R-:W-:Y:S07]  /*6e20*/  LDSM.16.M88.4 R188, [R211] ;  /* 0x00000000d3bc783b */ /* 0x000fee0000000200 */
        /* <DEDUP_REMOVED lines=13> */
[-C--:B------:R-:W-:Y:S08]  /*6f00*/  HMMA.16816.F32.BF16 R36, R176, R188.reuse, R36 ;  /* 0x000000bcb024723c */ /* 0x080ff00000041824 */
        /* <DEDUP_REMOVED lines=10> */
[-C--:B--2---:R-:W-:Y:S01]  /*6fb0*/  HMMA.16816.F32.BF16 R4, R172, R180.reuse, R4 ;  /* 0x000000b4ac04723c */ /* 0x084fe20000041804 */
[----:B------:R-:W2:Y:S07]  /*6fc0*/  LDSM.16.M88.4 R192, [R200+0x2c00] ;  /* 0x002c0000c8c0783b */ /* 0x000eae0000000200 */
[C---:B---3--:R-:W-:Y:S08]  /*6fd0*/  HMMA.16816.F32.BF16 R8, R188.reuse, R180, R8 ;  /* 0x000000b4bc08723c */ /* 0x048ff00000041808 */
[-C--:B------:R-:W-:Y:S08]  /*6fe0*/  HMMA.16816.F32.BF16 R12, R188, R182.reuse, R12 ;  /* 0x000000b6bc0c723c */ /* 0x080ff0000004180c */
[C---:B------:R-:W-:Y:S01]  /*6ff0*/  HMMA.16816.F32.BF16 R16, R172.reuse, R182, R16 ;  /* 0x000000b6ac10723c */ /* 0x040fe20000041810 */
[----:B------:R-:W-:Y:S07]  /*7000*/  LDSM.16.M88.4 R180, [R204+0x4000] ;  /* 0x00400000ccb4783b */ /* 0x000fee0000000200 */
[-C--:B-1----:R-:W-:Y:S08]  /*7010*/  HMMA.16816.F32.BF16 R20, R172, R184.reuse, R20 ;  /* 0x000000b8ac14723c */ /* 0x082ff00000041814 */
[C---:B------:R-:W-:Y:S08]  /*7020*/  HMMA.16816.F32.BF16 R24, R188.reuse, R184, R24 ;  /* 0x000000b8bc18723c */ /* 0x040ff00000041818 */
[-C--:B------:R-:W-:Y:S08]  /*7030*/  HMMA.16816.F32.BF16 R28, R188, R186.reuse, R28 ;  /* 0x000000babc1c723c */ /* 0x080ff0000004181c */
[C---:B------:R-:W-:Y:S01]  /*7040*/  HMMA.16816.F32.BF16 R32, R172.reuse, R186, R32 ;  /* 0x000000baac20723c */ /* 0x040fe20000041820 */
[----:B------:R-:W1:Y:S07]  /*7050*/  LDSM.16.M88.4 R184, [R209] ;  /* 0x00000000d1b8783b */ /* 0x000e6e0000000200 */
[-C--:B----4-:R-:W-:Y:S08]  /*7060*/  HMMA.16816.F32.BF16 R36, R172, R176.reuse, R36 ;  /* 0x000000b0ac24723c */ /* 0x090ff00000041824 */
[C---:B------:R-:W-:Y:S08]  /*7070*/  HMMA.16816.F32.BF16 R40, R188.reuse, R176, R40 ;  /* 0x000000b0bc28723c */ /* 0x040ff00000041828 */
[-C--:B------:R-:W-:Y:S08]  /*7080*/  HMMA.16816.F32.BF16 R44, R188, R178.reuse, R44 ;  /* 0x000000b2bc2c723c */ /* 0x080ff0000004182c */
[C---:B------:R-:W-:Y:S01]  /*7090*/  HMMA.16816.F32.BF16 R48, R172.reuse, R178, R48 ;  /* 0x000000b2ac30723c */ /* 0x040fe20000041830 */
[----:B------:R-:W3:Y:S07]  /*70a0*/  LDSM.16.M88.4 R176, [R204+0x5000] ;  /* 0x00500000ccb0783b */ /* 0x000eee0000000200 */
[-C--:B--2---:R-:W-:Y:S08]  /*70b0*/  HMMA.16816.F32.BF16 R52, R172, R192.reuse, R52 ;  /* 0x000000c0ac34723c */ /* 0x084ff00000041834 */
[C---:B------:R-:W-:Y:S08]  /*70c0*/  HMMA.16816.F32.BF16 R56, R188.reuse, R192, R56 ;  /* 0x000000c0bc38723c */ /* 0x040ff00000041838 */
[-C--:B------:R-:W-:Y:S08]  /*70d0*/  HMMA.16816.F32.BF16 R60, R188, R194.reuse, R60 ;  /* 0x000000c2bc3c723c */ /* 0x080ff0000004183c */
[----:B------:R-:W-:Y:S08]  /*70e0*/  HMMA.16816.F32.BF16 R64, R172, R194, R64 ;  /* 0x000000c2ac40723c */ /* 0x000ff00000041840 */
[-C--:B-1----:R-:W-:Y:S08]  /*70f0*/  HMMA.16816.F32.BF16 R4, R180, R184.reuse, R4 ;  /* 0x000000b8b404723c */ /* 0x082ff00000041804 */
[C---:B---3--:R-:W-:Y:S08]  /*7100*/  HMMA.16816.F32.BF16 R8, R176.reuse, R184, R8 ;  /* 0x000000b8b008723c */ /* 0x048ff00000041808 */
        /* <DEDUP_REMOVED lines=24> */
[----:B----4-:R-:W4:Y:S09]  /*7290*/  LDSM.16.M88.4 R4, [R208] ;  /* 0x00000000d004783b */ /* 0x010f320000000200 */
[----:B------:R-:W1:Y:S10]  /*72a0*/  MUFU.TANH R229, R10 ;  /* 0x0000000a00e57308 */ /* 0x000e740000002400 */
[----:B------:R5:W1:Y:S10]  /*72b0*/  MUFU.TANH R228, R11 ;  /* 0x0000000b00e47308 */ /* 0x000a740000002400 */
[----:B------:R-:W1:Y:S10]  /*72c0*/  MUFU.TANH R220, R13 ;  /* 0x0000000d00dc7308 */ /* 0x000e740000002400 */
[----:B------:R-:W1:Y:S01]  /*72d0*/  MUFU.TANH R226, R15 ;  /* 0x0000000f00e27308 */ /* 0x000e620000002400 */
[----:B-----5:R-:W5:Y:S01]  /*72e0*/  LDSM.16.M88.4 R8, [R207] ;  /* 0x00000000cf08783b */ /* 0x020f620000000200 */
[-C--:B----4-:R-:W-:Y:S08]  /*72f0*/  HMMA.16816.F32.BF16 R20, R180, R4.reuse, R20 ;  /* 0x00000004b414723c */ /* 0x090ff00000041814 */
[----:B------:R4:W1:Y:S01]  /*7300*/  MUFU.TANH R189, R16 ;  /* 0x0000001000bd7308 */ /* 0x0008620000002400 */
[C---:B------:R-:W-:Y:S09]  /*7310*/  HMMA.16816.F32.BF16 R24, R176.reuse, R4, R24 ;  /* 0x00000004b018723c */ /* 0x040ff20000041818 */
[----:B------:R-:W1:Y:S01]  /*7320*/  MUFU.TANH R221, R12 ;  /* 0x0000000c00dd7308 */ /* 0x000e620000002400 */
[-C--:B------:R-:W-:Y:S08]  /*7330*/  HMMA.16816.F32.BF16 R28, R176, R6.reuse, R28 ;  /* 0x00000006b01c723c */ /* 0x080ff0000004181c */
[C---:B------:R-:W-:Y:S01]  /*7340*/  HMMA.16816.F32.BF16 R32, R180.reuse, R6, R32 ;  /* 0x00000006b420723c */ /* 0x040fe20000041820 */
[----:B------:R-:W1:Y:S01]  /*7350*/  MUFU.TANH R227, R14 ;  /* 0x0000000e00e37308 */ /* 0x000e620000002400 */
[----:B------:R-:W1:Y:S01]  /*7360*/  LDSM.16.M88.4 R4, [R206] ;  /* 0x00000000ce04783b */ /* 0x000e620000000200 */
        /* <DEDUP_REMOVED lines=13> */
[----:B------:R5:W2:Y:S01]  /*7440*/  MUFU.TANH R218, R27 ;  /* 0x0000001b00da7308 */ /* 0x000aa20000002400 */
        /* <DEDUP_REMOVED lines=22> */
[----:B----4-:R-:W-:Y:S02]  /*75b0*/  FMUL.FTZ R16, R49, c[0x0][0x320] ;  /* 0x0000c80031107a20 */ /* 0x010fe40000410000 */
[----:B------:R-:W-:Y:S01]  /*75c0*/  FMUL.FTZ R13, R52, c[0x0][0x320] ;  /* 0x0000c800340d7a20 */ /* 0x000fe20000410000 */
[----:B------:R4:W1:Y:S03]  /*75d0*/  MUFU.TANH R187, R29 ;  /* 0x0000001d00bb7308 */ /* 0x0008660000002400 */
[----:B-----5:R-:W-:Y:S02]  /*75e0*/  FMUL.FTZ R27, R53, c[0x0][0x320] ;  /* 0x0000c800351b7a20 */ /* 0x020fe40000410000 */
        /* <DEDUP_REMOVED lines=33> */
[----:B------:R-:W1:Y:S10]  /*7800*/  MUFU.TANH R32, R32 ;  /* 0x0000002000207308 */ /* 0x000e740000002400 */
        /* <DEDUP_REMOVED lines=19> */
[----:B------:R-:W1:Y:S10]  /*7940*/  MUFU.TANH R13, R13 ;  /* 0x0000000d000d7308 */ /* 0x000e740000002400 */
        /* <DEDUP_REMOVED lines=12> */
[----:B------:R-:W1:Y:S10]  /*7a10*/  MUFU.TANH R15, R15 ;  /* 0x0000000f000f7308 */ /* 0x000e740000002400 */
[----:B------:R4:W1:Y:S10]  /*7a20*/  MUFU.TANH R37, R66 ;  /* 0x0000004200257308 */ /* 0x0008740000002400 */
[----:B------:R4:W1:Y:S01]  /*7a30*/  MUFU.TANH R36, R67 ;  /* 0x0000004300247308 */ /* 0x0008620000002400 */
[----:B------:R-:W-:-:S05]  /*7a40*/  @!P0 BRA `(.L_x_1280) ;  /* 0x000005b000008947 */ /* 0x000fca0003800000 */
[C---:B--23--:R-:W-:Y:S01]  /*7a50*/  IADD3 R231, R240.reuse, 0x40, RZ ;  /* 0x00000040f0e77810 */ /* 0x04cfe20007ffe0ff */
[----:B------:R-:W2:Y:S01]  /*7a60*/  LDL R2, [R1+0x10] ;  /* 0x0000100001027983 */ /* 0x000ea20000100800 */
[C---:B------:R-:W-:Y:S01]  /*7a70*/  IADD3 R7, R240.reuse, 0x20, RZ ;  /* 0x00000020f0077810 */ /* 0x040fe20007ffe0ff */
[----:B------:R-:W-:Y:S01]  /*7a80*/  IMAD.MOV.U32 R232, RZ, RZ, RZ ;  /* 0x000000ffffe87224 */ /* 0x000fe200078e00ff */
[----:B------:R-:W-:Y:S01]  /*7a90*/  SHF.R.S32.HI R6, RZ, 0x1f, R240 ;  /* 0x0000001fff067819 */ /* 0x000fe200000114f0 */
[----:B------:R-:W3:Y:S01]  /*7aa0*/  LDL R0, [R1+0x4] ;  /* 0x0000040001007983 */ /* 0x000ee20000100800 */
[----:B------:R-:W-:Y:S01]  /*7ab0*/  SHF.R.S32.HI R7, RZ, 0x1f, R7 ;  /* 0x0000001fff077819 */ /* 0x000fe20000011407 */
[----:B----4-:R-:W-:Y:S01]  /*7ac0*/  IMAD.SHL.U32 R21, R231, 0x2, RZ ;  /* 0x00000002e7157824 */ /* 0x010fe200078e00ff */
[C---:B------:R-:W-:Y:S01]  /*7ad0*/  SHF.L.U64.HI R10, R240.reuse, 0x1, R6 ;  /* 0x00000001f00a7819 */ /* 0x040fe20000010206 */
[----:B------:R-:W4:Y:S01]  /*7ae0*/  LDL.64 R238, [R1+0x20] ;  /* 0x0000200001ee7983 */ /* 0x000f220000100a00 */
[----:B------:R-:W-:Y:S05]  /*7af0*/  IMAD.SHL.U32 R14, R240, 0x2, RZ ;  /* 0x00000002f00e7824 */ /* 0x000fea00078e00ff */
[----:B------:R-:W5:Y:S04]  /*7b00*/  LDL R230, [R1+0x34] ;  /* 0x0000340001e67983 */ /* 0x000f680000100800 */
[----:B------:R-:W4:Y:S06]  /*7b10*/  LDL.64 R236, [R1+0x18] ;  /* 0x0000180001ec7983 */ /* 0x000f2c0000100a00 */
        /* <DEDUP_REMOVED lines=9> */
[C---:B------:R-:W-:Y:S02]  /*7bb0*/  @!P1 LEA R4, P0, R3.reuse, c[0x0][0x2a0], 0x2 ;  /* 0x0000a80003049a11 */ /* 0x040fe400078010ff */
[----:B------:R-:W-:Y:S01]  /*7bc0*/  IADD3 R230, R240, 0x40, RZ ;  /* 0x00000040f0e67810 */ /* 0x000fe20007ffe0ff */
[----:B------:R-:W-:Y:S01]  /*7bd0*/  IMAD R234, R0, c[0x0][0x2b8], R2 ;  /* 0x0000ae0000ea7a24 */ /* 0x000fe200078e0202 */
[----:B------:R-:W-:Y:S02]  /*7be0*/  @!P1 LEA.HI.X R5, R3, c[0x0][0x2a4], R5, 0x2, P0 ;  /* 0x0000a90003059a11 */ /* 0x000fe400000f1405 */
[----:B------:R-:W-:Y:S01]  /*7bf0*/  SHF.R.S32.HI R230, RZ, 0x1f, R230 ;  /* 0x0000001fffe67819 */ /* 0x000fe200000114e6 */
[----:B------:R-:W-:Y:S01]  /*7c00*/  IMAD.WIDE.U32 R2, R234, c[0x0][0x1e0], RZ ;  /* 0x00007800ea027a25 */ /* 0x000fe200078e00ff */
[----:B------:R-:W-:Y:S01]  /*7c10*/  SHF.R.S32.HI R0, RZ, 0x1f, R234 ;  /* 0x0000001fff007819 */ /* 0x000fe200000114ea */
[----:B------:R-:W2:Y:S01]  /*7c20*/  @!P1 LDG.E R232, [R4.64] ;  /* 0x0000000604e89981 */ /* 0x000ea2000c1e1900 */
[----:B------:R-:W-:Y:S02]  /*7c30*/  SHF.L.U64.HI R12, R231, 0x1, R230 ;  /* 0x00000001e70c7819 */ /* 0x000fe400000102e6 */
[----:B------:R-:W-:Y:S01]  /*7c40*/  IADD3 R230, R240, 0x20, RZ ;  /* 0x00000020f0e67810 */ /* 0x000fe20007ffe0ff */
[----:B------:R-:W-:Y:S03]  /*7c50*/  IMAD R0, R0, c[0x0][0x1e0], RZ ;  /* 0x0000780000007a24 */ /* 0x000fe600078e02ff */
[----:B------:R-:W-:Y:S01]  /*7c60*/  SHF.L.U64.HI R11, R230, 0x1, R7 ;  /* 0x00000001e60b7819 */ /* 0x000fe20000010207 */
[----:B------:R-:W-:Y:S02]  /*7c70*/  IMAD R0, R234, c[0x0][0x1e4], R0 ;  /* 0x00007900ea007a24 */ /* 0x000fe400078e0200 */
[----:B------:R-:W-:Y:S02]  /*7c80*/  IMAD.SHL.U32 R18, R230, 0x2, RZ ;  /* 0x00000002e6127824 */ /* 0x000fe400078e00ff */
        /* <DEDUP_REMOVED lines=9> */
[----:B------:R-:W-:-:S06]  /*7d20*/  BRA.DIV ~URZ, `(.L_x_1281) ;  /* 0x0000a7c27f007947 */ /* 0x000fcc000b800000 */
[----:B------:R2:W3:Y:S02]  /*7d30*/  SHFL.IDX PT, R4, R8, RZ, 0x1c1f ;  /* 0x001c1fff08047589 */ /* 0x0004e400000e0000 */
.L_x_1324:
[----:B------:R-:W-:-:S05]  /*7d40*/  BRA.DIV ~URZ, `(.L_x_1282) ;  /* 0x0000a8127f007947 */ /* 0x000fca000b800000 */
[----:B------:R-:W4:Y:S01]  /*7d50*/  SHFL.IDX PT, R0, R9, RZ, 0x1c1f ;  /* 0x001c1fff09007589 */ /* 0x000f2200000e0000 */
[C---:B------:R-:W-:Y:S02]  /*7d60*/  ISETP.GE.AND P5, PT, R240.reuse, c[0x0][0x1d4], PT ;  /* 0x00007500f0007a0c */ /* 0x040fe40003fa6270 */
[C---:B------:R-:W-:Y:S02]  /*7d70*/  IADD3 R22, R240.reuse, 0x20, RZ ;  /* 0x00000020f0167810 */ /* 0x040fe40007ffe0ff */
[----:B------:R-:W-:Y:S02]  /*7d80*/  IADD3 R5, R240, 0x40, RZ ;  /* 0x00000040f0057810 */ /* 0x000fe40007ffe0ff */
[----:B------:R-:W-:Y:S02]  /*7d90*/  ISETP.GE.AND P4, PT, R22, c[0x0][0x1d4], PT ;  /* 0x0000750016007a0c */ /* 0x000fe40003f86270 */
[C---:B----4-:R-:W-:Y:S02]  /*7da0*/  IADD3 R2, P0, R0.reuse, R14, RZ ;  /* 0x0000000e00027210 */ /* 0x050fe40007f1e0ff */
[----:B------:R-:W-:Y:S03]  /*7db0*/  IADD3 R6, P6, R0, R18, RZ ;  /* 0x0000001200067210 */ /* 0x000fe60007fde0ff */
[C---:B---3--:R-:W-:Y:S01]  /*7dc0*/  IMAD.X R3, R4.reuse, 0x1, R10, P0 ;  /* 0x0000000104037824 */ /* 0x048fe200000e060a */
[----:B------:R-:W-:Y:S01]  /*7dd0*/  ISETP.GE.AND P0, PT, R5, c[0x0][0x1d4], PT ;  /* 0x0000750005007a0c */ /* 0x000fe20003f06270 */
[----:B------:R-:W-:Y:S03]  /*7de0*/  IMAD.X R7, R4, 0x1, R11, P6 ;  /* 0x0000000104077824 */ /* 0x000fe600030e060b */
[----:B------:R-:W-:Y:S01]  /*7df0*/  @!PT LDS RZ, [RZ] ;  /* 0x00000000fffff984 */ /* 0x000fe20000000800 */
[----:B------:R-:W-:Y:S01]  /*7e00*/  @!PT LDS RZ, [RZ] ;  /* 0x00000000fffff984 */ /* 0x000fe20000000800 */
[----:B------:R3:W-:Y:S04]  /*7e10*/  LDGSTS.E.BYPASS.LTC128B.128 [R217+0x3100], [R2.64], !P5 ;  /* 0x0310000002d97fae */ /* 0x0007e8000e901d46 */
[----:B------:R4:W-:Y:S01]  /*7e20*/  LDGSTS.E.BYPASS.LTC128B.128 [R217+0x4100], [R6.64], !P4 ;  /* 0x0410000006d97fae */ /* 0x0009e2000e101d46 */
[----:B---3--:R-:W-:Y:S03]  /*7e30*/  IADD3 R2, P6, R0, R21, RZ ;  /* 0x0000001500027210 */ /* 0x008fe60007fde0ff */
[----:B------:R-:W3:Y:S01]  /*7e40*/  SHFL.IDX PT, R0, R9, 0x1, 0x1c1f ;  /* 0x003c1f0009007f89 */ /* 0x000ee200000e0000 */
[----:B----4-:R-:W-:Y:S01]  /*7e50*/  SEL R6, RZ, 0x10, P5 ;  /* 0x00000010ff067807 */ /* 0x010fe20002800000 */
[----:B------:R-:W-:Y:S01]  /*7e60*/  IMAD.X R3, R4, 0x1, R12, P6 ;  /* 0x0000000104037824 */ /* 0x000fe200030e060c */
[----:B------:R-:W-:Y:S01]  /*7e70*/  SEL R7, RZ, 0x10, P0 ;  /* 0x00000010ff077807 */ /* 0x000fe20000000000 */
[----:B------:R4:W2:Y:S04]  /*7e80*/  SHFL.IDX PT, R4, R8, 0x1, 0x1c1f ;  /* 0x003c1f0008047f89 */ /* 0x0008a800000e0000 */
[----:B------:R1:W-:Y:S01]  /*7e90*/  LDGSTS.E.BYPASS.LTC128B.128 [R217+0x5100], [R2.64], !P0 ;  /* 0x0510000002d97fae */ /* 0x0003e2000c101d46 */
[----:B--2-4-:R-:W-:Y:S03]  /*7ea0*/  SEL R8, RZ, 0x10, P4 ;  /* 0x00000010ff087807 */ /* 0x014fe60002000000 */
.L_x_1325:
[C---:B---3--:R-:W-:Y:S02]  /*7eb0*/  ISETP.NE.U32.AND P5, PT, R6.reuse, RZ, PT ;  /* 0x000000ff0600720c */ /* 0x048fe40003fa5070 */
[----:B------:R-:W-:Y:S02]  /*7ec0*/  IADD3 R6, -R6, 0x10, RZ ;  /* 0x0000001006067810 */ /* 0x000fe40007ffe1ff */
[----:B------:R-:W-:Y:S02]  /*7ed0*/  ISETP.NE.U32.AND P6, PT, R8, RZ, PT ;  /* 0x000000ff0800720c */ /* 0x000fe40003fc5070 */
[----:B------:R-:W-:Y:S02]  /*7ee0*/  LOP3.LUT R6, R6, 0xf, RZ, 0xc0, !PT ;  /* 0x0000000f06067812 */ /* 0x000fe400078ec0ff */
[----:B------:R-:W-:Y:S02]  /*7ef0*/  IADD3 R8, -R8, 0x10, RZ ;  /* 0x0000001008087810 */ /* 0x000fe40007ffe1ff */
[----:B-1----:R-:W-:Y:S02]  /*7f00*/  IADD3 R2, P4, P0, R6, R0, R14 ;  /* 0x0000000006027210 */ /* 0x002fe4000789e00e */
[----:B------:R-:W-:Y:S02]  /*7f10*/  LOP3.LUT R8, R8, 0xf, RZ, 0xc0, !PT ;  /* 0x0000000f08087812 */ /* 0x000fe400078ec0ff */
[----:B------:R-:W-:Y:S02]  /*7f20*/  IADD3.X R3, RZ, R4, R10, P4, P0 ;  /* 0x00000004ff037210 */ /* 0x000fe400027e040a */
[----:B------:R-:W-:Y:S03]  /*7f30*/  IADD3 R6, P4, P0, R8, R0, R18 ;  /* 0x0000000008067210 */ /* 0x000fe6000789e012 */
[----:B------:R-:W-:Y:S01]  /*7f40*/  @!PT LDS RZ, [RZ] ;  /* 0x00000000fffff984 */ /* 0x000fe20000000800 */
[----:B------:R-:W-:Y:S01]  /*7f50*/  @!PT LDS RZ, [RZ] ;  /* 0x00000000fffff984 */ /* 0x000fe20000000800 */
[----:B------:R-:W-:Y:S01]  /*7f60*/  @!PT LDS RZ, [RZ] ;  /* 0x00000000fffff984 */ /* 0x000fe20000000800 */
[----:B------:R1:W-:Y:S01]  /*7f70*/  LDGSTS.E.BYPASS.LTC128B.128.ZFILL [R217+0x3900], [R2.64], P5 ;  /* 0x0390000002d97fae */ /* 0x0003e2000a941d46 */
[C---:B------:R-:W-:Y:S02]  /*7f80*/  ISETP.NE.U32.AND P5, PT, R7.reuse, RZ, PT ;  /* 0x000000ff0700720c */ /* 0x040fe40003fa5070 */
[----:B-1----:R-:W-:Y:S02]  /*7f90*/  IADD3 R2, -R7, 0x10, RZ ;  /* 0x0000001007027810 */ /* 0x002fe40007ffe1ff */
[----:B------:R-:W-:Y:S02]  /*7fa0*/  IADD3.X R7, RZ, R4, R11, P4, P0 ;  /* 0x00000004ff077210 */ /* 0x000fe400027e040b */
[----:B------:R-:W-:Y:S03]  /*7fb0*/  LOP3.LUT R2, R2, 0xf, RZ, 0xc0, !PT ;  /* 0x0000000f02027812 */ /* 0x000fe600078ec0ff */
[----:B------:R1:W-:Y:S01]  /*7fc0*/  LDGSTS.E.BYPASS.LTC128B.128.ZFILL [R217+0x4900], [R6.64], P6 ;  /* 0x0490000006d97fae */ /* 0x0003e2000b141d46 */
[----:B------:R-:W-:Y:S04]  /*7fd0*/  IADD3 R2, P4, P0, R2, R0, R21 ;  /* 0x0000000002027210 */ /* 0x000fe8000789e015 */
[----:B------:R-:W-:Y:S05]  /*7fe0*/  IADD3.X R3, RZ, R4, R12, P4, P0 ;  /* 0x00000004ff037210 */ /* 0x000fea00027e040c */
[----:B------:R1:W-:Y:S04]  /*7ff0*/  LDGSTS.E.BYPASS.LTC128B.128.ZFILL [R217+0x5900], [R2.64], P5 ;  /* 0x0590000002d97fae */ /* 0x0003e8000a941d46 */
.L_x_1280:
[----:B--23--:R-:W-:Y:S05]  /*8000*/  BSYNC B0 ;  /* 0x0000000000007941 */ /* 0x00cfea0003800000 */
.L_x_1279:
[----:B------:R-:W-:Y:S01]  /*8010*/  MOV R4, 0x1 ;  /* 0x0000000100047802 */ /* 0x000fe20000000f00 */
[----:B-1----:R-:W2:Y:S04]  /*8020*/  LDL R3, [R1] ;  /* 0x0000000001037983 */ /* 0x002ea80000100800 */
[----:B------:R-:W3:Y:S01]  /*8030*/  LDL R2, [R1+0x3c] ;  /* 0x00003c0001027983 */ /* 0x000ee20000100800 */
[----:B------:R-:W-:Y:S03]  /*8040*/  IMAD R4, R233, -0x40, R4 ;  /* 0xffffffc0e9047824 */ /* 0x000fe600078e0204 */
[----:B------:R-:W0:Y:S01]  /*8050*/  LDGDEPBAR ;  /* 0x00000000000079af */ /* 0x000e220000000000 */
[----:B--2---:R-:W-:Y:S01]  /*8060*/  MOV R5, R3 ;  /* 0x0000000300057202 */ /* 0x004fe20000000f00 */
[----:B------:R-:W-:Y:S01]  /*8070*/  @P3 IMAD.HI.U32 R0, R3, c[0x0][0x2c8], RZ ;  /* 0x0000b20003003a27 */ /* 0x000fe200078e00ff */
[----:B---3--:R-:W-:Y:S04]  /*8080*/  IADD3 R4, -R2, R4, RZ ;  /* 0x0000000402047210 */ /* 0x008fe80007ffe1ff */
[----:B------:R-:W-:Y:S02]  /*8090*/  @P3 SHF.R.U32.HI R5, RZ, c[0x0][0x2cc], R0 ;  /* 0x0000b300ff053a19 */ /* 0x000fe40000011600 */
[----:B------:R-:W-:Y:S05]  /*80a0*/  MOV R0, c[0x0][0x2ac] ;  /* 0x0000ab0000007a02 */ /* 0x000fea0000000f00 */
[----:B------:R-:W-:Y:S05]  /*80b0*/  IMAD R4, R0, c[0x0][0x1d0], R4 ;  /* 0x0000740000047a24 */ /* 0x000fea00078e0204 */
[----:B------:R-:W-:Y:S01]  /*80c0*/  IADD3 R4, R4, -c[0x0][0x168], RZ ;  /* 0x80005a0004047a10 */ /* 0x000fe20007ffe0ff */
[----:B------:R-:W-:-:S05]  /*80d0*/  BRA.DIV ~URZ, `(.L_x_1283) ;  /* 0x0000a6d27f007947 */ /* 0x000fca000b800000 */
[----:B------:R1:W2:Y:S02]  /*80e0*/  SHFL.IDX PT, R0, R5, RZ, 0x1c1f ;  /* 0x001c1fff05007589 */ /* 0x0002a400000e0000 */
.L_x_1326:
[----:B--2---:R-:W-:Y:S05]  /*80f0*/  IMAD.IADD R0, R4, 0x1, R0 ;  /* 0x0000000104007824 */ /* 0x004fea00078e0200 */
[C---:B------:R-:W-:Y:S02]  /*8100*/  ISETP.GT.AND P6, PT, R0.reuse, RZ, PT ;  /* 0x000000ff0000720c */ /* 0x040fe40003fc4270 */
[C---:B------:R-:W-:Y:S02]  /*8110*/  ISETP.GT.AND P5, PT, R0.reuse, 0x1, PT ;  /* 0x000000010000780c */ /* 0x040fe40003fa4270 */
[C---:B------:R-:W-:Y:S02]  /*8120*/  ISETP.GT.AND P4, PT, R0.reuse, 0x8, PT ;  /* 0x000000080000780c */ /* 0x040fe40003f84270 */
[C---:B------:R-:W-:Y:S02]  /*8130*/  ISETP.GT.AND P0, PT, R0.reuse, 0x9, PT ;  /* 0x000000090000780c */ /* 0x040fe40003f04270 */
[----:B------:R-:W-:Y:S02]  /*8140*/  FSEL R9, R199, -INF , P6 ;  /* 0xff800000c7097808 */ /* 0x000fe40003000000 */
[----:B------:R-:W-:Y:S02]  /*8150*/  ISETP.GT.AND P6, PT, R0, 0x10, PT ;  /* 0x000000100000780c */ /* 0x000fe40003fc4270 */
[----:B------:R-:W-:Y:S02]  /*8160*/  FSEL R14, R198, -INF , P5 ;  /* 0xff800000c60e7808 */ /* 0x000fe40002800000 */
[C---:B------:R-:W-:Y:S02]  /*8170*/  ISETP.GT.AND P5, PT, R0.reuse, 0x11, PT ;  /* 0x000000110000780c */ /* 0x040fe40003fa4270 */
[----:B----4-:R-:W-:Y:S02]  /*8180*/  FSEL R25, R189, -INF , P4 ;  /* 0xff800000bd197808 */ /* 0x010fe40002000000 */
[----:B------:R-:W-:Y:S02]  /*8190*/  ISETP.GT.AND P4, PT, R0, 0x18, PT ;  /* 0x000000180000780c */ /* 0x000fe40003f84270 */
[----:B------:R-:W-:Y:S02]  /*81a0*/  FSEL R24, R186, -INF , P0 ;  /* 0xff800000ba187808 */ /* 0x000fe40000000000 */
        /* <DEDUP_REMOVED lines=8> */
[C---:B------:R-:W-:Y:S02]  /*8230*/  ISETP.GT.AND P0, PT, R0.reuse, 0x29, PT ;  /* 0x000000290000780c */ /* 0x040fe40003f04270 */
[----:B------:R-:W-:Y:S02]  /*8240*/  FSEL R19, R19, -INF , P6 ;  /* 0xff80000013137808 */ /* 0x000fe40003000000 */
[C---:B------:R-:W-:Y:S02]  /*8250*/  ISETP.GT.AND P6, PT, R0.reuse, 0x30, PT ;  /* 0x000000300000780c */ /* 0x040fe40003fc4270 */
[----:B------:R-:W-:Y:S02]  /*8260*/  FSEL R18, R29, -INF , P5 ;  /* 0xff8000001d127808 */ /* 0x000fe40002800000 */
[C---:B------:R-:W-:Y:S02]  /*8270*/  ISETP.GT.AND P5, PT, R0.reuse, 0x31, PT ;  /* 0x000000310000780c */ /* 0x040fe40003fa4270 */
[----:B------:R-:W-:Y:S02]  /*8280*/  FSEL R17, R17, -INF , P4 ;  /* 0xff80000011117808 */ /* 0x000fe40002000000 */
[----:B------:R-:W-:Y:S02]  /*8290*/  ISETP.GT.AND P4, PT, R0, 0x38, PT ;  /* 0x000000380000780c */ /* 0x000fe40003f84270 */
[----:B------:R-:W-:Y:S02]  /*82a0*/  FSEL R16, R16, -INF , P0 ;  /* 0xff80000010107808 */ /* 0x000fe40000000000 */
[----:B------:R-:W-:Y:S02]  /*82b0*/  ISETP.GT.AND P0, PT, R0, 0x39, PT ;  /* 0x000000390000780c */ /* 0x000fe40003f04270 */
[----:B------:R-:W-:Y:S02]  /*82c0*/  FSEL R13, R13, -INF , P6 ;  /* 0xff8000000d0d7808 */ /* 0x000fe40003000000 */
[----:B------:R-:W-:Y:S02]  /*82d0*/  FSEL R12, R27, -INF , P5 ;  /* 0xff8000001b0c7808 */ /* 0x000fe40002800000 */
[----:B------:R-:W-:Y:S02]  /*82e0*/  FSEL R11, R26, -INF , P4 ;  /* 0xff8000001a0b7808 */ /* 0x000fe40002000000 */
[----:B------:R-:W-:Y:S01]  /*82f0*/  FSEL R10, R15, -INF , P0 ;  /* 0xff8000000f0a7808 */ /* 0x000fe20000000000 */
[----:B------:R-:W-:-:S05]  /*8300*/  BRA.DIV ~URZ, `(.L_x_1284) ;  /* 0x0000a4f27f007947 */ /* 0x000fca000b800000 */
[----:B------:R-:W-:Y:S01]  /*8310*/  FMNMX.FTZ R104, R9, R100, !PT ;  /* 0x0000006409687209 */ /* 0x000fe20007810000 */
[----:B------:R-:W2:Y:S03]  /*8320*/  SHFL.IDX PT, R2, R5, 0x1, 0x1c1f ;  /* 0x003c1f0005027f89 */ /* 0x000ea600000e0000 */
[----:B------:R-:W-:Y:S04]  /*8330*/  FMNMX.FTZ R104, R14, R104, !PT ;  /* 0x000000680e687209 */ /* 0x000fe80007810000 */
[----:B------:R-:W-:Y:S01]  /*8340*/  FMNMX.FTZ R104, R25, R104, !PT ;  /* 0x0000006819687209 */ /* 0x000fe20007810000 */
[----:B------:R-:W3:Y:S03]  /*8350*/  SHFL.IDX PT, R0, R5, 0x2, 0x1c1f ;  /* 0x005c1f0005007f89 */ /* 0x000ee600000e0000 */
[----:B------:R-:W-:Y:S04]  /*8360*/  FMNMX.FTZ R104, R24, R104, !PT ;  /* 0x0000006818687209 */ /* 0x000fe80007810000 */
[----:B------:R-:W-:Y:S01]  /*8370*/  FMNMX.FTZ R104, R23, R104, !PT ;  /* 0x0000006817687209 */ /* 0x000fe20007810000 */
[----:B------:R-:W4:Y:S03]  /*8380*/  SHFL.IDX PT, R3, R5, 0x3, 0x1c1f ;  /* 0x007c1f0005037f89 */ /* 0x000f2600000e0000 */
[----:B------:R-:W-:Y:S04]  /*8390*/  FMNMX.FTZ R104, R22, R104, !PT ;  /* 0x0000006816687209 */ /* 0x000fe80007810000 */
[----:B------:R-:W-:Y:S04]  /*83a0*/  FMNMX.FTZ R104, R21, R104, !PT ;  /* 0x0000006815687209 */ /* 0x000fe80007810000 */
[----:B------:R-:W-:Y:S04]  /*83b0*/  FMNMX.FTZ R104, R20, R104, !PT ;  /* 0x0000006814687209 */ /* 0x000fe80007810000 */
[----:B------:R-:W-:Y:S04]  /*83c0*/  FMNMX.FTZ R104, R19, R104, !PT ;  /* 0x0000006813687209 */ /* 0x000fe80007810000 */
[----:B------:R-:W-:Y:S04]  /*83d0*/  FMNMX.FTZ R104, R18, R104, !PT ;  /* 0x0000006812687209 */ /* 0x000fe80007810000 */
[----:B------:R-:W-:Y:S01]  /*83e0*/  FMNMX.FTZ R104, R17, R104, !PT ;  /* 0x0000006811687209 */ /* 0x000fe20007810000 */
[C---:B--2---:R-:W-:Y:S02]  /*83f0*/  IMAD.IADD R2, R4.reuse, 0x1, R2 ;  /* 0x0000000104027824 */ /* 0x044fe400078e0202 */
[----:B---3--:R-:W-:Y:S01]  /*8400*/  IMAD.IADD R0, R4, 0x1, R0 ;  /* 0x0000000104007824 */ /* 0x008fe200078e0200 */
[----:B------:R-:W-:Y:S01]  /*8410*/  FMNMX.FTZ R104, R16, R104, !PT ;  /* 0x0000006810687209 */ /* 0x000fe20007810000 */
[----:B----4-:R-:W-:Y:S01]  /*8420*/  IMAD.IADD R4, R4, 0x1, R3 ;  /* 0x0000000104047824 */ /* 0x010fe200078e0203 */
        /* <DEDUP_REMOVED lines=25> */
[----:B------:R-:W-:Y:S02]  /*85c0*/  ISETP.GT.AND P4, PT, R2, 0x38, PT ;  /* 0x000000380200780c */ /* 0x000fe40003f84270 */
[----:B------:R-:W-:Y:S02]  /*85d0*/  FSEL R44, R44, -INF , P0 ;  /* 0xff8000002c2c7808 */ /* 0x000fe40000000000 */
[----:B------:R-:W-:Y:S02]  /*85e0*/  ISETP.GT.AND P0, PT, R2, 0x39, PT ;  /* 0x000000390200780c */ /* 0x000fe40003f04270 */
[----:B------:R-:W-:Y:S02]  /*85f0*/  FMNMX.FTZ R104, R13, R104, !PT ;  /* 0x000000680d687209 */ /* 0x000fe40007810000 */
[----:B------:R-:W-:Y:S02]  /*8600*/  FSEL R39, R39, -INF , P6 ;  /* 0xff80000027277808 */ /* 0x000fe40003000000 */
[----:B------:R-:W-:Y:S02]  /*8610*/  ISETP.GT.AND P6, PT, R0, RZ, PT ;  /* 0x000000ff0000720c */ /* 0x000fe40003fc4270 */
        /* <DEDUP_REMOVED lines=16> */
[----:B------:R-:W-:Y:S02]  /*8720*/  FMNMX.FTZ R104, R11, R104, !PT ;  /* 0x000000680b687209 */ /* 0x000fe40007810000 */
[----:B------:R-:W-:Y:S02]  /*8730*/  FSEL R66, R194, -INF , P6 ;  /* 0xff800000c2427808 */ /* 0x000fe40003000000 */
[----:B------:R-:W-:Y:S02]  /*8740*/  ISETP.GT.AND P6, PT, R0, 0x20, PT ;  /* 0x000000200000780c */ /* 0x000fe40003fc4270 */
[----:B------:R-:W-:Y:S02]  /*8750*/  FSEL R65, R192, -INF , P5 ;  /* 0xff800000c0417808 */ /* 0x000fe40002800000 */
[----:B------:R-:W-:Y:S02]  /*8760*/  ISETP.GT.AND P5, PT, R0, 0x21, PT ;  /* 0x000000210000780c */ /* 0x000fe40003fa4270 */
[----:B------:R-:W-:Y:S02]  /*8770*/  FSEL R64, R188, -INF , P4 ;  /* 0xff800000bc407808 */ /* 0x000fe40002000000 */
[C---:B------:R-:W-:Y:S02]  /*8780*/  ISETP.GT.AND P4, PT, R0.reuse, 0x28, PT ;  /* 0x000000280000780c */ /* 0x040fe40003f84270 */
[----:B------:R-:W-:Y:S02]  /*8790*/  FSEL R63, R187, -INF , P0 ;  /* 0xff800000bb3f7808 */ /* 0x000fe40000000000 */
[----:B------:R-:W-:Y:S02]  /*87a0*/  ISETP.GT.AND P0, PT, R0, 0x29, PT ;  /* 0x000000290000780c */ /* 0x000fe40003f04270 */
[----:B------:R-:W-:Y:S02]  /*87b0*/  FMNMX.FTZ R103, R33, R103, !PT ;  /* 0x0000006721677209 */ /* 0x000fe40007810000 */
[----:B------:R-:W-:Y:S02]  /*87c0*/  FMNMX.FTZ R104, R10, R104, !PT ;  /* 0x000000680a687209 */ /* 0x000fe40007810000 */
        /* <DEDUP_REMOVED lines=8> */
[----:B------:R-:W-:Y:S01]  /*8850*/  FMNMX.FTZ R103, R40, R103, !PT ;  /* 0x0000006728677209 */ /* 0x000fe20007810000 */
[----:B------:R-:W2:Y:S01]  /*8860*/  SHFL.BFLY PT, R0, R104, 0x2, 0x1f ;  /* 0x0c401f0068007f89 */ /* 0x000ea200000e0000 */
        /* <DEDUP_REMOVED lines=12> */
[----:B--2---:R-:W-:Y:S02]  /*8930*/  FMNMX.FTZ R104, R0, R104, !PT ;  /* 0x0000006800687209 */ /* 0x004fe40007810000 */
[----:B------:R-:W-:Y:S02]  /*8940*/  FMNMX.FTZ R103, R46, R103, !PT ;  /* 0x000000672e677209 */ /* 0x000fe40007810000 */
        /* <DEDUP_REMOVED lines=11> */
[----:B------:R-:W-:Y:S02]  /*8a00*/  FSEL R57, R28, -INF , P6 ;  /* 0xff8000001c397808 */ /* 0x000fe40003000000 */
[----:B------:R-:W-:Y:S02]  /*8a10*/  FMNMX.FTZ R103, R36, R103, !PT ;  /* 0x0000006724677209 */ /* 0x000fe40007810000 */
[----:B------:R-:W-:Y:S02]  /*8a20*/  FMNMX.FTZ R102, R59, R102, !PT ;  /* 0x000000663b667209 */ /* 0x000fe40007810000 */
[----:B--2---:R-:W-:Y:S02]  /*8a30*/  FMNMX.FTZ R104, R104, R0, !PT ;  /* 0x0000000068687209 */ /* 0x004fe40007810000 */
[----:B------:R-:W-:Y:S01]  /*8a40*/  FSEL R56, R56, -INF , P5 ;  /* 0xff80000038387808 */ /* 0x000fe20002800000 */
[----:B------:R-:W2:Y:S01]  /*8a50*/  SHFL.BFLY PT, R0, R103, 0x2, 0x1f ;  /* 0x0c401f0067007f89 */ /* 0x000ea200000e0000 */
[----:B------:R-:W-:Y:S02]  /*8a60*/  FMNMX.FTZ R102, R57, R102, !PT ;  /* 0x0000006639667209 */ /* 0x000fe40007810000 */
[----:B------:R-:W-:Y:S02]  /*8a70*/  FSEL R43, R43, -INF , P4 ;  /* 0xff8000002b2b7808 */ /* 0x000fe40002000000 */
[----:B------:R-:W-:Y:S02]  /*8a80*/  FMNMX.FTZ R102, R56, R102, !PT ;  /* 0x0000006638667209 */ /* 0x000fe40007810000 */
[----:B------:R-:W-:Y:S02]  /*8a90*/  FSEL R42, R42, -INF , P0 ;  /* 0xff8000002a2a7808 */ /* 0x000fe40000000000 */
[----:B------:R-:W-:Y:S02]  /*8aa0*/  FMNMX.FTZ R102, R43, R102, !PT ;  /* 0x000000662b667209 */ /* 0x000fe40007810000 */
[----:B------:R-:W-:Y:S02]  /*8ab0*/  ISETP.GT.AND P6, PT, R4, RZ, PT ;  /* 0x000000ff0400720c */ /* 0x000fe40003fc4270 */
[----:B------:R-:W-:Y:S02]  /*8ac0*/  FMNMX.FTZ R102, R42, R102, !PT ;  /* 0x000000662a667209 */ /* 0x000fe40007810000 */
[C---:B------:R-:W-:Y:S02]  /*8ad0*/  ISETP.GT.AND P5, PT, R4.reuse, 0x1, PT ;  /* 0x000000010400780c */ /* 0x040fe40003fa4270 */
[----:B------:R-:W-:Y:S02]  /*8ae0*/  FSEL R28, R229, -INF , P6 ;  /* 0xff800000e51c7808 */ /* 0x000fe40003000000 */
[----:B------:R-:W-:Y:S02]  /*8af0*/  ISETP.GT.AND P4, PT, R4, 0x8, PT ;  /* 0x000000080400780c */ /* 0x000fe40003f84270 */
[----:B------:R-:W-:Y:S02]  /*8b00*/  FSEL R55, R228, -INF , P5 ;  /* 0xff800000e4377808 */ /* 0x000fe40002800000 */
[C---:B------:R-:W-:Y:S02]  /*8b10*/  ISETP.GT.AND P0, PT, R4.reuse, 0x9, PT ;  /* 0x000000090400780c */ /* 0x040fe40003f04270 */
[----:B--2---:R-:W-:Y:S02]  /*8b20*/  FMNMX.FTZ R103, R103, R0, !PT ;  /* 0x0000000067677209 */ /* 0x004fe40007810000 */
[----:B------:R-:W-:Y:S02]  /*8b30*/  FSEL R54, R227, -INF , P4 ;  /* 0xff800000e3367808 */ /* 0x000fe40002000000 */
[----:B------:R-:W-:Y:S01]  /*8b40*/  ISETP.GT.AND P6, PT, R4, 0x10, PT ;  /* 0x000000100400780c */ /* 0x000fe20003fc4270 */
[----:B------:R-:W2:Y:S01]  /*8b50*/  SHFL.BFLY PT, R0, R103, 0x1, 0x1f ;  /* 0x0c201f0067007f89 */ /* 0x000ea200000e0000 */
        /* <DEDUP_REMOVED lines=12> */
[----:B--2---:R-:W-:Y:S02]  /*8c20*/  FMNMX.FTZ R103, R103, R0, !PT ;  /* 0x0000000067677209 */ /* 0x004fe40007810000 */
[----:B------:R-:W-:Y:S01]  /*8c30*/  FSEL R29, R184, -INF , P5 ;  /* 0xff800000b81d7808 */ /* 0x000fe20002800000 */
[----:B------:R-:W2:Y:S01]  /*8c40*/  SHFL.BFLY PT, R0, R102, 0x2, 0x1f ;  /* 0x0c401f0066007f89 */ /* 0x000ea200000e0000 */
[C---:B------:R-:W-:Y:S02]  /*8c50*/  ISETP.GT.AND P0, PT, R4.reuse, 0x29, PT ;  /* 0x000000290400780c */ /* 0x040fe40003f04270 */
        /* <DEDUP_REMOVED lines=8> */
[----:B-1----:R-:W-:Y:S02]  /*8ce0*/  FSEL R5, R176, -INF , P4 ;  /* 0xff800000b0057808 */ /* 0x002fe40002000000 */
[----:B------:R-:W-:Y:S02]  /*8cf0*/  FSEL R8, R175, -INF , P0 ;  /* 0xff800000af087808 */ /* 0x000fe40000000000 */
[----:B--2---:R-:W-:Y:S05]  /*8d00*/  FMNMX.FTZ R102, R102, R0, !PT ;  /* 0x0000000066667209 */ /* 0x004fea0007810000 */
[----:B------:R-:W1:Y:S02]  /*8d10*/  SHFL.BFLY PT, R0, R102, 0x1, 0x1f ;  /* 0x0c201f0066007f89 */ /* 0x000e6400000e0000 */
[----:B-1----:R-:W-:Y:S02]  /*8d20*/  FMNMX.FTZ R102, R102, R0, !PT ;  /* 0x0000000066667209 */ /* 0x002fe40007810000 */
[----:B------:R-:W-:Y:S04]  /*8d30*/  FMNMX.FTZ R0, R28, R107, !PT ;  /* 0x0000006b1c007209 */ /* 0x000fe80007810000 */
        /* <DEDUP_REMOVED lines=14> */
[----:B------:R-:W-:Y:S05]  /*8e20*/  FMNMX.FTZ R4, R8, R4, !PT ;  /* 0x0000000408047209 */ /* 0x000fea0007810000 */
[----:B------:R-:W1:Y:S02]  /*8e30*/  SHFL.BFLY PT, R0, R4, 0x2, 0x1f ;  /* 0x0c401f0004007f89 */ /* 0x000e6400000e0000 */
[----:B-1----:R-:W-:Y:S06]  /*8e40*/  FMNMX.FTZ R4, R4, R0, !PT ;  /* 0x0000000004047209 */ /* 0x002fec0007810000 */
[----:B------:R1:W2:Y:S02]  /*8e50*/  SHFL.BFLY PT, R0, R4, 0x1, 0x1f ;  /* 0x0c201f0004007f89 */ /* 0x0002a400000e0000 */
.L_x_1327:
[C---:B------:R-:W-:Y:S01]  /*8e60*/  FSETP.NEU.FTZ.AND P0, PT, R104.reuse, -INF , PT ;  /* 0xff8000006800780b */ /* 0x040fe20003f1d000 */
[----:B------:R-:W-:Y:S01]  /*8e70*/  FMUL.FTZ R2, R104, c[0x0][0x2d0] ;  /* 0x0000b40068027a20 */ /* 0x000fe20000410000 */
        /* <DEDUP_REMOVED lines=8> */
[--C-:B-1----:R-:W-:Y:S02]  /*8f00*/  FFMA.FTZ R4, R14, c[0x0][0x2d0], -R2.reuse ;  /* 0x0000b4000e047a23 */ /* 0x102fe40000010802 */
        /* <DEDUP_REMOVED lines=14> */
[--C-:B------:R-:W-:Y:S02]  /*8ff0*/  FFMA.FTZ R25, R25, c[0x0][0x2d0], -R2.reuse ;  /* 0x0000b40019197a23 */ /* 0x100fe40000010802 */
[--C-:B------:R-:W-:Y:S02]  /*9000*/  FFMA.FTZ R24, R24, c[0x0][0x2d0], -R2.reuse ;  /* 0x0000b40018187a23 */ /* 0x100fe40000010802 */
[----:B------:R-:W-:Y:S02]  /*9010*/  FFMA.FTZ R235, R11, c[0x0][0x2d0], -R2 ;  /* 0x0000b4000beb7a23 */ /* 0x000fe40000010802 */
[----:B------:R-:W-:Y:S01]  /*9020*/  FMUL.FTZ R2, R103, c[0x0][0x2d0] ;  /* 0x0000b40067027a20 */ /* 0x000fe20000410000 */
[----:B------:R-:W-:Y:S04]  /*9030*/  MUFU.EX2 R25, R25 ;  /* 0x0000001900197308 */ /* 0x000fe80000000800 */
[----:B------:R-:W-:Y:S05]  /*9040*/  FSEL R2, R2, RZ, P0 ;  /* 0x000000ff02027208 */ /* 0x000fea0000000000 */
[--C-:B------:R-:W-:Y:S01]  /*9050*/  FFMA.FTZ R52, R52, c[0x0][0x2d0], -R2.reuse ;  /* 0x0000b40034347a23 */ /* 0x100fe20000010802 */
[----:B------:R-:W3:Y:S01]  /*9060*/  MUFU.EX2 R24, R24 ;  /* 0x0000001800187308 */ /* 0x000ee20000000800 */
[--C-:B------:R-:W-:Y:S02]  /*9070*/  FFMA.FTZ R187, R50, c[0x0][0x2d0], -R2.reuse ;  /* 0x0000b40032bb7a23 */ /* 0x100fe40000010802 */
[--C-:B------:R-:W-:Y:S02]  /*9080*/  FFMA.FTZ R230, R39, c[0x0][0x2d0], -R2.reuse ;  /* 0x0000b40027e67a23 */ /* 0x100fe40000010802 */
[--C-:B------:R-:W-:Y:S02]  /*9090*/  FFMA.FTZ R237, R38, c[0x0][0x2d0], -R2.reuse ;  /* 0x0000b40026ed7a23 */ /* 0x100fe40000010802 */
[--C-:B------:R-:W-:Y:S02]  /*90a0*/  FFMA.FTZ R236, R37, c[0x0][0x2d0], -R2.reuse ;  /* 0x0000b40025ec7a23 */ /* 0x100fe40000010802 */
[--C-:B------:R-:W-:Y:S02]  /*90b0*/  FFMA.FTZ R241, R36, c[0x0][0x2d0], -R2.reuse ;  /* 0x0000b40024f17a23 */ /* 0x100fe40000010802 */
[--C-:B------:R-:W-:Y:S01]  /*90c0*/  FFMA.FTZ R10, R40, c[0x0][0x2d0], -R2.reuse ;  /* 0x0000b400280a7a23 */ /* 0x100fe20000010802 */
[----:B------:R-:W-:Y:S01]  /*90d0*/  LDSM.16.MT88.4 R36, [R202] ;  /* 0x00000000ca24783b */ /* 0x000fe20000004200 */
        /* <DEDUP_REMOVED lines=8> */
[----:B------:R-:W-:Y:S10]  /*9160*/  MUFU.EX2 R186, R186 ;  /* 0x000000ba00ba7308 */ /* 0x000ff40000000800 */
[----:B------:R-:W-:Y:S10]  /*9170*/  MUFU.EX2 R185, R185 ;  /* 0x000000b900b97308 */ /* 0x000ff40000000800 */
[----:B------:R-:W-:Y:S10]  /*9180*/  MUFU.EX2 R188, R188 ;  /* 0x000000bc00bc7308 */ /* 0x000ff40000000800 */
[----:B------:R-:W-:Y:S01]  /*9190*/  MUFU.EX2 R222, R222 ;  /* 0x000000de00de7308 */ /* 0x000fe20000000800 */
[----:B-1----:R-:W-:Y:S01]  /*91a0*/  FFMA.FTZ R0, R100, R243, R3 ;  /* 0x000000f364007223 */ /* 0x002fe20000010003 */
[C---:B--2---:R-:W-:Y:S01]  /*91b0*/  F2FP.BF16.PACK_AB R172, R4.reuse, R3 ;  /* 0x0000000304ac723e */ /* 0x044fe200000010ff */
[----:B------:R-:W-:Y:S02]  /*91c0*/  FFMA.FTZ R3, R15, c[0x0][0x2d0], -R2 ;  /* 0x0000b4000f037a23 */ /* 0x000fe40000010802 */
[----:B------:R-:W-:Y:S01]  /*91d0*/  FADD.FTZ R11, R4, R0 ;  /* 0x00000000040b7221 */ /* 0x000fe20000010000 */
[----:B------:R-:W-:Y:S01]  /*91e0*/  FSEL R0, R103, RZ, P0 ;  /* 0x000000ff67007208 */ /* 0x000fe20000000000 */
[----:B------:R-:W-:Y:S01]  /*91f0*/  FFMA.FTZ R4, R33, c[0x0][0x2d0], -R2 ;  /* 0x0000b40021047a23 */ /* 0x000fe20000010802 */
[C---:B------:R-:W-:Y:S01]  /*9200*/  FSETP.NEU.FTZ.AND P0, PT, R102.reuse, -INF , PT ;  /* 0xff8000006600780b */ /* 0x040fe20003f1d000 */
[----:B------:R-:W-:Y:S01]  /*9210*/  FMUL.FTZ R2, R102, c[0x0][0x2d0] ;  /* 0x0000b40066027a20 */ /* 0x000fe20000410000 */
[----:B------:R-:W-:Y:S01]  /*9220*/  MUFU.EX2 R173, R3 ;  /* 0x0000000300ad7308 */ /* 0x000fe20000000800 */
[----:B------:R-:W-:Y:S02]  /*9230*/  FADD.FTZ R0, -R0, R105 ;  /* 0x0000006900007221 */ /* 0x000fe40000010100 */
[----:B------:R-:W-:Y:S01]  /*9240*/  FMUL.FTZ R33, R100, R153 ;  /* 0x0000009964217220 */ /* 0x000fe20000410000 */
[----:B------:R-:W-:Y:S01]  /*9250*/  FSEL R2, R2, RZ, P0 ;  /* 0x000000ff02027208 */ /* 0x000fe20000000000 */
[----:B------:R-:W-:Y:S02]  /*9260*/  FMUL.FTZ R0, R0, c[0x0][0x2d0] ;  /* 0x0000b40000007a20 */ /* 0x000fe40000410000 */
[----:B------:R-:W-:Y:S02]  /*9270*/  FMUL.FTZ R48, R100, R160 ;  /* 0x000000a064307220 */ /* 0x000fe40000410000 */
[--C-:B------:R-:W-:Y:S01]  /*9280*/  FFMA.FTZ R182, R65, c[0x0][0x2d0], -R2.reuse ;  /* 0x0000b40041b67a23 */ /* 0x100fe20000010802 */
[----:B------:R-:W1:Y:S01]  /*9290*/  MUFU.EX2 R3, R0 ;  /* 0x0000000000037308 */ /* 0x000e620000000800 */
[--C-:B------:R-:W-:Y:S02]  /*92a0*/  FFMA.FTZ R181, R64, c[0x0][0x2d0], -R2.reuse ;  /* 0x0000b40040b57a23 */ /* 0x100fe40000010802 */
[--C-:B------:R-:W-:Y:S02]  /*92b0*/  FFMA.FTZ R180, R63, c[0x0][0x2d0], -R2.reuse ;  /* 0x0000b4003fb47a23 */ /* 0x100fe40000010802 */
[--C-:B------:R-:W-:Y:S02]  /*92c0*/  FFMA.FTZ R9, R58, c[0x0][0x2d0], -R2.reuse ;  /* 0x0000b4003a097a23 */ /* 0x100fe40000010802 */
[--C-:B------:R-:W-:Y:S01]  /*92d0*/  FFMA.FTZ R17, R174, c[0x0][0x2d0], -R2.reuse ;  /* 0x0000b400ae117a23 */ /* 0x100fe20000010802 */
[----:B---3--:R-:W-:Y:S01]  /*92e0*/  F2FP.BF16.PACK_AB R174, R24, R25 ;  /* 0x0000001918ae723e */ /* 0x008fe200000010ff */
        /* <DEDUP_REMOVED lines=10> */
[----:B-1----:R-:W-:Y:S02]  /*9390*/  FFMA.FTZ R0, R3, R247, R173 ;  /* 0x000000f703007223 */ /* 0x002fe400000100ad */
[--C-:B------:R-:W-:Y:S02]  /*93a0*/  FFMA.FTZ R196, R61, c[0x0][0x2d0], -R2.reuse ;  /* 0x0000b4003dc47a23 */ /* 0x100fe40000010802 */
[----:B------:R-:W-:Y:S01]  /*93b0*/  FFMA.FTZ R195, R60, c[0x0][0x2d0], -R2 ;  /* 0x0000b4003cc37a23 */ /* 0x000fe20000010802 */
[----:B------:R-:W-:Y:S01]  /*93c0*/  MUFU.EX2 R183, R183 ;  /* 0x000000b700b77308 */ /* 0x000fe20000000800 */
[----:B------:R-:W-:Y:S02]  /*93d0*/  FMUL.FTZ R49, R100, R161 ;  /* 0x000000a164317220 */ /* 0x000fe40000410000 */
[----:B------:R-:W-:Y:S01]  /*93e0*/  FMUL.FTZ R50, R3, R162 ;  /* 0x000000a203327220 */ /* 0x000fe20000410000 */
[C---:B--2---:R-:W-:Y:S01]  /*93f0*/  F2FP.BF16.PACK_AB R173, R4.reuse, R173 ;  /* 0x000000ad04ad723e */ /* 0x044fe200000010ff */
[----:B------:R-:W-:Y:S01]  /*9400*/  FADD.FTZ R18, R4, R0 ;  /* 0x0000000004127221 */ /* 0x000fe20000010000 */
[----:B------:R-:W-:Y:S01]  /*9410*/  FSEL R0, R102, RZ, P0 ;  /* 0x000000ff66007208 */ /* 0x000fe20000000000 */
[----:B------:R-:W-:Y:S01]  /*9420*/  FFMA.FTZ R4, R53, c[0x0][0x2d0], -R2 ;  /* 0x0000b40035047a23 */ /* 0x000fe20000010802 */
[----:B------:R-:W-:Y:S01]  /*9430*/  FSETP.NEU.FTZ.AND P0, PT, R101, -INF , PT ;  /* 0xff8000006500780b */ /* 0x000fe20003f1d000 */
[----:B------:R-:W-:Y:S01]  /*9440*/  FMUL.FTZ R51, R3, R163 ;  /* 0x000000a303337220 */ /* 0x000fe20000410000 */
[----:B------:R-:W-:Y:S01]  /*9450*/  MUFU.EX2 R251, R181 ;  /* 0x000000b500fb7308 */ /* 0x000fe20000000800 */
[----:B------:R-:W-:Y:S01]  /*9460*/  FADD.FTZ R0, -R0, R106 ;  /* 0x0000006a00007221 */ /* 0x000fe20000010100 */
[----:B------:R-:W-:Y:S01]  /*9470*/  FSEL R2, R101, RZ, P0 ;  /* 0x000000ff65027208 */ /* 0x000fe20000000000 */
[----:B------:R-:W-:Y:S01]  /*9480*/  FMUL.FTZ R64, R100, R168 ;  /* 0x000000a864407220 */ /* 0x000fe20000410000 */
[----:B------:R-:W-:Y:S01]  /*9490*/  LDSM.16.MT88.4 R160, [R201+0x1c00] ;  /* 0x001c0000c9a0783b */ /* 0x000fe20000004200 */
[----:B------:R-:W-:Y:S02]  /*94a0*/  FMUL.FTZ R0, R0, c[0x0][0x2d0] ;  /* 0x0000b40000007a20 */ /* 0x000fe40000410000 */
[----:B------:R-:W-:Y:S02]  /*94b0*/  FADD.FTZ R2, -R2, R107 ;  /* 0x0000006b02027221 */ /* 0x000fe40000010100 */
[----:B------:R-:W-:Y:S01]  /*94c0*/  FMUL.FTZ R65, R100, R169 ;  /* 0x000000a964417220 */ /* 0x000fe20000410000 */
[----:B------:R1:W-:Y:S01]  /*94d0*/  MUFU.EX2 R20, R4 ;  /* 0x0000000400147308 */ /* 0x0003e20000000800 */
[----:B------:R-:W-:Y:S02]  /*94e0*/  FMUL.FTZ R2, R2, c[0x0][0x2d0] ;  /* 0x0000b40002027a20 */ /* 0x000fe40000410000 */
[C---:B------:R-:W-:Y:S02]  /*94f0*/  FMUL.FTZ R66, R3.reuse, R170 ;  /* 0x000000aa03427220 */ /* 0x040fe40000410000 */
        /* <DEDUP_REMOVED lines=8> */
[----:B------:R-:W-:Y:S01]  /*9580*/  FMUL.FTZ R83, R3, R83 ;  /* 0x0000005303537220 */ /* 0x000fe20000410000 */
[----:B------:R-:W3:Y:S01]  /*9590*/  MUFU.EX2 R2, R2 ;  /* 0x0000000200027308 */ /* 0x000ee20000000800 */
[C---:B------:R-:W-:Y:S02]  /*95a0*/  FMUL.FTZ R84, R100.reuse, R84 ;  /* 0x0000005464547220 */ /* 0x040fe40000410000 */
[----:B------:R-:W-:Y:S02]  /*95b0*/  FMUL.FTZ R85, R100, R85 ;  /* 0x0000005564557220 */ /* 0x000fe40000410000 */
[----:B-1----:R-:W-:Y:S02]  /*95c0*/  FMUL.FTZ R4, R101, c[0x0][0x2d0] ;  /* 0x0000b40065047a20 */ /* 0x002fe40000410000 */
[C---:B------:R-:W-:Y:S02]  /*95d0*/  FMUL.FTZ R86, R3.reuse, R86 ;  /* 0x0000005603567220 */ /* 0x040fe40000410000 */
[----:B------:R-:W-:Y:S01]  /*95e0*/  FMUL.FTZ R87, R3, R87 ;  /* 0x0000005703577220 */ /* 0x000fe20000410000 */
[----:B------:R-:W-:Y:S01]  /*95f0*/  FSEL R4, R4, RZ, P0 ;  /* 0x000000ff04047208 */ /* 0x000fe20000000000 */
[----:B------:R-:W-:Y:S01]  /*9600*/  MUFU.EX2 R252, R180 ;  /* 0x000000b400fc7308 */ /* 0x000fe20000000800 */
[----:B------:R-:W-:Y:S02]  /*9610*/  FMUL.FTZ R96, R100, R96 ;  /* 0x0000006064607220 */ /* 0x000fe40000410000 */
[----:B--2---:R-:W-:Y:S02]  /*9620*/  FMUL.FTZ R61, R0, R109 ;  /* 0x0000006d003d7220 */ /* 0x004fe40000410000 */
        /* <DEDUP_REMOVED lines=19> */
[C---:B------:R-:W-:Y:S02]  /*9760*/  FFMA.FTZ R4, R0.reuse, R248, R20 ;  /* 0x000000f800047223 */ /* 0x040fe40000010014 */
[----:B------:R-:W-:Y:S01]  /*9770*/  FMUL.FTZ R60, R0, R108 ;  /* 0x0000006c003c7220 */ /* 0x000fe20000410000 */
[----:B------:R-:W-:Y:S01]  /*9780*/  F2FP.BF16.PACK_AB R108, R19, R20 ;  /* 0x00000014136c723e */ /* 0x000fe200000010ff */
[----:B---3--:R-:W-:Y:S01]  /*9790*/  FMUL.FTZ R14, R2, R134 ;  /* 0x00000086020e7220 */ /* 0x008fe20000410000 */
[----:B------:R-:W1:Y:S01]  /*97a0*/  LDSM.16.MT88.4 R20, [R201] ;  /* 0x00000000c914783b */ /* 0x000e620000004200 */
[----:B------:R-:W2:Y:S01]  /*97b0*/  MUFU.EX2 R134, R52 ;  /* 0x0000003400867308 */ /* 0x000ea20000000800 */
[C---:B------:R-:W-:Y:S02]  /*97c0*/  FMUL.FTZ R12, R0.reuse, R132 ;  /* 0x00000084000c7220 */ /* 0x040fe40000410000 */
[----:B------:R-:W-:Y:S02]  /*97d0*/  FMUL.FTZ R13, R0, R133 ;  /* 0x00000085000d7220 */ /* 0x000fe40000410000 */
[C---:B------:R-:W-:Y:S02]  /*97e0*/  FMUL.FTZ R15, R2.reuse, R135 ;  /* 0x00000087020f7220 */ /* 0x040fe40000410000 */
[----:B------:R-:W-:Y:S02]  /*97f0*/  FMUL.FTZ R27, R2, R131 ;  /* 0x00000083021b7220 */ /* 0x000fe40000410000 */
[----:B------:R-:W-:Y:S01]  /*9800*/  FMUL.FTZ R9, R0, R137 ;  /* 0x0000008900097220 */ /* 0x000fe20000410000 */
[----:B------:R3:W-:Y:S01]  /*9810*/  MUFU.EX2 R133, R17 ;  /* 0x0000001100857308 */ /* 0x0007e20000000800 */
[----:B------:R-:W-:Y:S02]  /*9820*/  FADD.FTZ R6, R25, R11 ;  /* 0x0000000b19067221 */ /* 0x000fe40000010000 */
[----:B------:R-:W-:Y:S02]  /*9830*/  FMUL.FTZ R26, R2, R130 ;  /* 0x00000082021a7220 */ /* 0x000fe40000410000 */
[----:B------:R-:W-:Y:S02]  /*9840*/  FADD.FTZ R130, R19, R4 ;  /* 0x0000000413827221 */ /* 0x000fe40000010000 */
[C---:B------:R-:W-:Y:S02]  /*9850*/  FMUL.FTZ R4, R100.reuse, R140 ;  /* 0x0000008c64047220 */ /* 0x040fe40000410000 */
[----:B------:R-:W-:Y:S01]  /*9860*/  FMUL.FTZ R5, R100, R141 ;  /* 0x0000008d64057220 */ /* 0x000fe20000410000 */
[----:B------:R-:W4:Y:S01]  /*9870*/  MUFU.EX2 R131, R55 ;  /* 0x0000003700837308 */ /* 0x000f220000000800 */
[C---:B------:R-:W-:Y:S02]  /*9880*/  FMUL.FTZ R7, R3.reuse, R143 ;  /* 0x0000008f03077220 */ /* 0x040fe40000410000 */
[----:B------:R-:W-:Y:S02]  /*9890*/  FADD.FTZ R177, R24, R6 ;  /* 0x0000000618b17221 */ /* 0x000fe40000010000 */
[----:B------:R-:W-:Y:S02]  /*98a0*/  FMUL.FTZ R6, R3, R142 ;  /* 0x0000008e03067220 */ /* 0x000fe40000410000 */
[----:B------:R-:W-:Y:S02]  /*98b0*/  FMUL.FTZ R24, R0, R128 ;  /* 0x0000008000187220 */ /* 0x000fe40000410000 */
[----:B------:R-:W-:Y:S01]  /*98c0*/  FADD.FTZ R128, R175, R18 ;  /* 0x00000012af807221 */ /* 0x000fe20000010000 */
[----:B------:R5:W-:Y:S01]  /*98d0*/  MUFU.EX2 R132, R54 ;  /* 0x0000003600847308 */ /* 0x000be20000000800 */
[----:B--2---:R-:W-:Y:S01]  /*98e0*/  F2FP.BF16.PACK_AB R175, R134, R175 ;  /* 0x000000af86af723e */ /* 0x004fe200000010ff */
[C---:B------:R-:W-:Y:S02]  /*98f0*/  FMUL.FTZ R18, R3.reuse, R146 ;  /* 0x0000009203127220 */ /* 0x040fe40000410000 */
[----:B---3--:R-:W-:Y:S02]  /*9900*/  FMUL.FTZ R17, R100, R145 ;  /* 0x0000009164117220 */ /* 0x008fe40000410000 */
[----:B------:R-:W-:Y:S02]  /*9910*/  FMUL.FTZ R19, R3, R147 ;  /* 0x0000009303137220 */ /* 0x000fe40000410000 */
[----:B------:R-:W-:Y:S01]  /*9920*/  FMUL.FTZ R28, R0, R124 ;  /* 0x0000007c001c7220 */ /* 0x000fe20000410000 */
[-C--:B-1----:R-:W-:Y:S01]  /*9930*/  HMMA.16816.F32.BF16 R4, R172, R20.reuse, R4 ;  /* 0x00000014ac04723c */ /* 0x082fe20000041804 */
[----:B------:R-:W1:Y:S04]  /*9940*/  MUFU.EX2 R135, R16 ;  /* 0x0000001000877308 */ /* 0x000e680000000800 */
[C---:B------:R-:W-:Y:S02]  /*9950*/  FMUL.FTZ R10, R2.reuse, R138 ;  /* 0x0000008a020a7220 */ /* 0x040fe40000410000 */
[C---:B------:R-:W-:Y:S02]  /*9960*/  FMUL.FTZ R11, R2.reuse, R139 ;  /* 0x0000008b020b7220 */ /* 0x040fe40000410000 */
[C---:B------:R-:W-:Y:S02]  /*9970*/  FMUL.FTZ R62, R2.reuse, R110 ;  /* 0x0000006e023e7220 */ /* 0x040fe40000410000 */
[----:B------:R-:W2:Y:S01]  /*9980*/  MUFU.EX2 R137, R67 ;  /* 0x0000004300897308 */ /* 0x000ea20000000800 */
[----:B------:R-:W-:Y:S02]  /*9990*/  FMUL.FTZ R63, R2, R111 ;  /* 0x0000006f023f7220 */ /* 0x000fe40000410000 */
[C---:B------:R-:W-:Y:S01]  /*99a0*/  FMUL.FTZ R8, R0.reuse, R136 ;  /* 0x0000008800087220 */ /* 0x040fe20000410000 */
[----:B-----5:R-:W3:Y:S01]  /*99b0*/  LDSM.16.MT88.4 R52, [R201+0x1000] ;  /* 0x00100000c934783b */ /* 0x020ee20000004200 */
[----:B------:R-:W-:Y:S02]  /*99c0*/  FMUL.FTZ R25, R0, R129 ;  /* 0x0000008100197220 */ /* 0x000fe40000410000 */
[----:B------:R-:W-:Y:S01]  /*99d0*/  FFMA.FTZ R129, R2, R249, R109 ;  /* 0x000000f902817223 */ /* 0x000fe2000001006d */
[----:B----4-:R-:W-:Y:S01]  /*99e0*/  F2FP.BF16.PACK_AB R109, R131, R109 ;  /* 0x0000006d836d723e */ /* 0x010fe200000010ff */
[----:B------:R-:W-:Y:S01]  /*99f0*/  FMUL.FTZ R29, R0, R125 ;  /* 0x0000007d001d7220 */ /* 0x000fe20000410000 */
[----:B------:R-:W-:Y:S01]  /*9a00*/  MUFU.EX2 R139, R187 ;  /* 0x000000bb008b7308 */ /* 0x000fe20000000800 */
[C---:B------:R-:W-:Y:S02]  /*9a10*/  FMUL.FTZ R30, R2.reuse, R126 ;  /* 0x0000007e021e7220 */ /* 0x040fe40000410000 */
[----:B------:R-:W-:Y:S01]  /*9a20*/  FMUL.FTZ R31, R2, R127 ;  /* 0x0000007f021f7220 */ /* 0x000fe20000410000 */
[----:B-1----:R-:W-:Y:S01]  /*9a30*/  F2FP.BF16.PACK_AB R111, R135, R132 ;  /* 0x00000084876f723e */ /* 0x002fe200000010ff */
[C---:B------:R-:W-:Y:S01]  /*9a40*/  FMUL.FTZ R16, R100.reuse, R144 ;  /* 0x0000009064107220 */ /* 0x040fe20000410000 */
[----:B------:R-:W-:Y:S01]  /*9a50*/  LDSM.16.MT88.4 R124, [R201+0x1400] ;  /* 0x00140000c97c783b */ /* 0x000fe20000004200 */
[----:B------:R-:W-:Y:S02]  /*9a60*/  FMUL.FTZ R32, R100, R152 ;  /* 0x0000009864207220 */ /* 0x000fe40000410000 */
[C---:B------:R-:W-:Y:S01]  /*9a70*/  FMUL.FTZ R34, R3.reuse, R154 ;  /* 0x0000009a03227220 */ /* 0x040fe20000410000 */
[----:B------:R-:W-:Y:S01]  /*9a80*/  MUFU.EX2 R138, R182 ;  /* 0x000000b6008a7308 */ /* 0x000fe20000000800 */
[----:B------:R-:W-:Y:S02]  /*9a90*/  FMUL.FTZ R35, R3, R155 ;  /* 0x0000009b03237220 */ /* 0x000fe40000410000 */
[C---:B------:R-:W-:Y:S01]  /*9aa0*/  FMUL.FTZ R56, R0.reuse, R112 ;  /* 0x0000007000387220 */ /* 0x040fe20000410000 */
[----:B--2---:R-:W-:Y:S01]  /*9ab0*/  F2FP.BF16.PACK_AB R110, R137, R133 ;  /* 0x00000085896e723e */ /* 0x004fe200000010ff */
[----:B------:R-:W-:Y:S01]  /*9ac0*/  LDSM.16.MT88.4 R144, [R201+0xc00] ;  /* 0x000c0000c990783b */ /* 0x000fe20000004200 */
[----:B------:R-:W-:Y:S02]  /*9ad0*/  FMUL.FTZ R57, R0, R113 ;  /* 0x0000007100397220 */ /* 0x000fe40000410000 */
[C---:B------:R-:W-:Y:S02]  /*9ae0*/  FMUL.FTZ R58, R2.reuse, R114 ;  /* 0x00000072023a7220 */ /* 0x040fe40000410000 */
[----:B------:R-:W-:Y:S01]  /*9af0*/  FMUL.FTZ R59, R2, R115 ;  /* 0x00000073023b7220 */ /* 0x000fe20000410000 */
[C---:B------:R-:W-:Y:S01]  /*9b00*/  HMMA.16816.F32.BF16 R8, R108.reuse, R20, R8 ;  /* 0x000000146c08723c */ /* 0x040fe20000041808 */
[----:B------:R-:W-:Y:S01]  /*9b10*/  MUFU.EX2 R249, R184 ;  /* 0x000000b800f97308 */ /* 0x000fe20000000800 */
[----:B------:R-:W1:Y:S02]  /*9b20*/  LDSM.16.MT88.4 R112, [R202+0x1000] ;  /* 0x00100000ca70783b */ /* 0x000e640000004200 */
[C---:B------:R-:W-:Y:S02]  /*9b30*/  FMUL.FTZ R40, R0.reuse, R120 ;  /* 0x0000007800287220 */ /* 0x040fe40000410000 */
[----:B------:R-:W-:Y:S02]  /*9b40*/  FMUL.FTZ R41, R0, R121 ;  /* 0x0000007900297220 */ /* 0x000fe40000410000 */
[-C--:B------:R-:W-:Y:S02]  /*9b50*/  HMMA.16816.F32.BF16 R12, R108, R22.reuse, R12 ;  /* 0x000000166c0c723c */ /* 0x080fe4000004180c */
[----:B------:R-:W-:Y:S01]  /*9b60*/  LDSM.16.MT88.4 R152, [R202+0xc00] ;  /* 0x000c0000ca98783b */ /* 0x000fe20000004200 */
[----:B------:R-:W-:Y:S01]  /*9b70*/  MUFU.EX2 R178, R178 ;  /* 0x000000b200b27308 */ /* 0x000fe20000000800 */
[C---:B------:R-:W-:Y:S02]  /*9b80*/  FMUL.FTZ R42, R2.reuse, R122 ;  /* 0x0000007a022a7220 */ /* 0x040fe40000410000 */
[----:B------:R-:W-:Y:S02]  /*9b90*/  FMUL.FTZ R43, R2, R123 ;  /* 0x0000007b022b7220 */ /* 0x000fe40000410000 */
[C---:B------:R-:W-:Y:S02]  /*9ba0*/  HMMA.16816.F32.BF16 R16, R172.reuse, R22, R16 ;  /* 0x00000016ac10723c */ /* 0x040fe40000041810 */
[----:B------:R-:W-:Y:S02]  /*9bb0*/  LDSM.16.MT88.4 R120, [R202+0x400] ;  /* 0x00040000ca78783b */ /* 0x000fe40000004200 */
[C---:B------:R-:W-:Y:S01]  /*9bc0*/  FMUL.FTZ R20, R100.reuse, R148 ;  /* 0x0000009464147220 */ /* 0x040fe20000410000 */
[----:B------:R-:W-:Y:S01]  /*9bd0*/  MUFU.EX2 R250, R179 ;  /* 0x000000b300fa7308 */ /* 0x000fe20000000800 */
[----:B------:R-:W-:Y:S02]  /*9be0*/  FMUL.FTZ R21, R100, R149 ;  /* 0x0000009564157220 */ /* 0x000fe40000410000 */
[C---:B------:R-:W-:Y:S04]  /*9bf0*/  FMUL.FTZ R22, R3.reuse, R150 ;  /* 0x0000009603167220 */ /* 0x040fe80000410000 */
[C---:B------:R-:W-:Y:S02]  /*9c00*/  FMUL.FTZ R23, R3.reuse, R151 ;  /* 0x0000009703177220 */ /* 0x040fe40000410000 */
[C---:B------:R-:W-:Y:S01]  /*9c10*/  FMUL.FTZ R44, R0.reuse, R116 ;  /* 0x00000074002c7220 */ /* 0x040fe20000410000 */
[----:B------:R2:W-:Y:S01]  /*9c20*/  MUFU.EX2 R136, R227 ;  /* 0x000000e300887308 */ /* 0x0005e20000000800 */
[----:B------:R-:W-:Y:S02]  /*9c30*/  FMUL.FTZ R45, R0, R117 ;  /* 0x00000075002d7220 */ /* 0x000fe40000410000 */
[C---:B------:R-:W-:Y:S01]  /*9c40*/  FMUL.FTZ R46, R2.reuse, R118 ;  /* 0x00000076022e7220 */ /* 0x040fe20000410000 */
[-C--:B------:R-:W-:Y:S03]  /*9c50*/  HMMA.16816.F32.BF16 R20, R172, R36.reuse, R20 ;  /* 0x00000024ac14723c */ /* 0x080fe60000041814 */
[----:B------:R-:W-:Y:S02]  /*9c60*/  FMUL.FTZ R47, R2, R119 ;  /* 0x00000077022f7220 */ /* 0x000fe40000410000 */
[----:B------:R-:W-:Y:S01]  /*9c70*/  LDSM.16.MT88.4 R116, [R201+0x400] ;  /* 0x00040000c974783b */ /* 0x000fe20000004200 */
[C---:B------:R-:W-:Y:S01]  /*9c80*/  FMUL.FTZ R67, R3.reuse, R171 ;  /* 0x000000ab03437220 */ /* 0x040fe20000410000 */
[----:B------:R-:W-:Y:S01]  /*9c90*/  MUFU.EX2 R107, R190 ;  /* 0x000000be006b7308 */ /* 0x000fe20000000800 */
[C---:B------:R-:W-:Y:S04]  /*9ca0*/  HMMA.16816.F32.BF16 R24, R108.reuse, R36, R24 ;  /* 0x000000246c18723c */ /* 0x040fe80000041818 */
[C---:B------:R-:W-:Y:S01]  /*9cb0*/  FMUL.FTZ R72, R0.reuse, R72 ;  /* 0x0000004800487220 */ /* 0x040fe20000410000 */
[----:B------:R-:W-:Y:S01]  /*9cc0*/  LDSM.16.MT88.4 R168, [R202+0x1c00] ;  /* 0x001c0000caa8783b */ /* 0x000fe20000004200 */
[----:B------:R-:W-:Y:S02]  /*9cd0*/  FMUL.FTZ R73, R0, R73 ;  /* 0x0000004900497220 */ /* 0x000fe40000410000 */
[-C--:B------:R-:W-:Y:S01]  /*9ce0*/  HMMA.16816.F32.BF16 R28, R108, R38.reuse, R28 ;  /* 0x000000266c1c723c */ /* 0x080fe2000004181c */
[----:B------:R-:W-:Y:S03]  /*9cf0*/  MUFU.EX2 R106, R189 ;  /* 0x000000bd006a7308 */ /* 0x000fe60000000800 */
[----:B--2---:R-:W-:Y:S01]  /*9d00*/  MOV R227, R185 ;  /* 0x000000b900e37202 */ /* 0x004fe20000000f00 */
[C---:B------:R-:W-:Y:S02]  /*9d10*/  FMUL.FTZ R36, R100.reuse, R156 ;  /* 0x0000009c64247220 */ /* 0x040fe40000410000 */
[----:B------:R-:W-:Y:S01]  /*9d20*/  FMUL.FTZ R37, R100, R157 ;  /* 0x0000009d64257220 */ /* 0x000fe20000410000 */
[C---:B------:R-:W-:Y:S03]  /*9d30*/  HMMA.16816.F32.BF16 R32, R172.reuse, R38, R32 ;  /* 0x00000026ac20723c */ /* 0x040fe60000041820 */
[----:B------:R-:W-:Y:S01]  /*9d40*/  MUFU.EX2 R247, R219 ;  /* 0x000000db00f77308 */ /* 0x000fe20000000800 */
[C---:B------:R-:W-:Y:S02]  /*9d50*/  FMUL.FTZ R74, R2.reuse, R74 ;  /* 0x0000004a024a7220 */ /* 0x040fe40000410000 */
[----:B------:R-:W-:Y:S02]  /*9d60*/  FMUL.FTZ R75, R2, R75 ;  /* 0x0000004b024b7220 */ /* 0x000fe40000410000 */
[C---:B------:R-:W-:Y:S04]  /*9d70*/  FMUL.FTZ R38, R3.reuse, R158 ;  /* 0x0000009e03267220 */ /* 0x040fe80000410000 */
[C---:B------:R-:W-:Y:S01]  /*9d80*/  FMUL.FTZ R39, R3.reuse, R159 ;  /* 0x0000009f03277220 */ /* 0x040fe20000410000 */
[----:B------:R-:W-:Y:S01]  /*9d90*/  MUFU.EX2 R248, R194 ;  /* 0x000000c200f87308 */ /* 0x000fe20000000800 */
[C---:B------:R-:W-:Y:S02]  /*9da0*/  FMUL.FTZ R76, R0.reuse, R76 ;  /* 0x0000004c004c7220 */ /* 0x040fe40000410000 */
[----:B------:R-:W-:Y:S02]  /*9db0*/  FMUL.FTZ R77, R0, R77 ;  /* 0x0000004d004d7220 */ /* 0x000fe40000410000 */
[C---:B------:R-:W-:Y:S01]  /*9dc0*/  FMUL.FTZ R78, R2.reuse, R78 ;  /* 0x0000004e024e7220 */ /* 0x040fe20000410000 */
[-C--:B---3--:R-:W-:Y:S03]  /*9dd0*/  HMMA.16816.F32.BF16 R36, R172, R52.reuse, R36 ;  /* 0x00000034ac24723c */ /* 0x088fe60000041824 */
[----:B------:R-:W-:Y:S01]  /*9de0*/  FMUL.FTZ R79, R2, R79 ;  /* 0x0000004f024f7220 */ /* 0x000fe20000410000 */
[----:B------:R-:W-:Y:S01]  /*9df0*/  MUFU.EX2 R219, R198 ;  /* 0x000000c600db7308 */ /* 0x000fe20000000800 */
[C---:B------:R-:W-:Y:S02]  /*9e00*/  FMUL.FTZ R97, R100.reuse, R97 ;  /* 0x0000006164617220 */ /* 0x040fe40000410000 */
[C---:B------:R-:W-:Y:S01]  /*9e10*/  FMUL.FTZ R98, R3.reuse, R98 ;  /* 0x0000006203627220 */ /* 0x040fe20000410000 */
[C---:B------:R-:W-:Y:S04]  /*9e20*/  HMMA.16816.F32.BF16 R40, R108.reuse, R52, R40 ;  /* 0x000000346c28723c */ /* 0x040fe80000041828 */
[----:B------:R-:W-:Y:S02]  /*9e30*/  FMUL.FTZ R99, R3, R99 ;  /* 0x0000006303637220 */ /* 0x000fe40000410000 */
[----:B------:R-:W-:Y:S01]  /*9e40*/  MUFU.EX2 R198, R236 ;  /* 0x000000ec00c67308 */ /* 0x000fe20000000800 */
[C---:B------:R-:W-:Y:S01]  /*9e50*/  FMUL.FTZ R52, R100.reuse, R164 ;  /* 0x000000a464347220 */ /* 0x040fe20000410000 */
[-C--:B------:R-:W-:Y:S04]  /*9e60*/  HMMA.16816.F32.BF16 R44, R108, R54.reuse, R44 ;  /* 0x000000366c2c723c */ /* 0x080fe8000004182c */
[----:B------:R-:W-:Y:S02]  /*9e70*/  FMUL.FTZ R53, R100, R165 ;  /* 0x000000a564357220 */ /* 0x000fe40000410000 */
[----:B------:R-:W-:Y:S02]  /*9e80*/  FADD.FTZ R100, R133, R130 ;  /* 0x0000008285647221 */ /* 0x000fe40000010000 */
[C---:B------:R-:W-:Y:S01]  /*9e90*/  HMMA.16816.F32.BF16 R48, R172.reuse, R54, R48 ;  /* 0x00000036ac30723c */ /* 0x040fe20000041830 */
[----:B------:R-:W-:Y:S03]  /*9ea0*/  MUFU.EX2 R199, R199 ;  /* 0x000000c700c77308 */ /* 0x000fe60000000800 */
[C---:B------:R-:W-:Y:S02]  /*9eb0*/  FMUL.FTZ R90, R2.reuse, R90 ;  /* 0x0000005a025a7220 */ /* 0x040fe40000410000 */
[----:B------:R-:W-:Y:S02]  /*9ec0*/  FMUL.FTZ R91, R2, R91 ;  /* 0x0000005b025b7220 */ /* 0x000fe40000410000 */
[C---:B------:R-:W-:Y:S03]  /*9ed0*/  FMUL.FTZ R54, R3.reuse, R166 ;  /* 0x000000a603367220 */ /* 0x040fe60000410000 */
[----:B------:R-:W-:Y:S01]  /*9ee0*/  MUFU.EX2 R218, R218 ;  /* 0x000000da00da7308 */ /* 0x000fe20000000800 */
[----:B------:R-:W-:Y:S02]  /*9ef0*/  FMUL.FTZ R55, R3, R167 ;  /* 0x000000a703377220 */ /* 0x000fe40000410000 */
[----:B------:R-:W-:Y:S02]  /*9f00*/  FADD.FTZ R3, R134, R128 ;  /* 0x0000008086037221 */ /* 0x000fe40000010000 */
[C---:B------:R-:W-:Y:S02]  /*9f10*/  FMUL.FTZ R94, R2.reuse, R94 ;  /* 0x0000005e025e7220 */ /* 0x040fe40000410000 */
[----:B------:R-:W-:Y:S01]  /*9f20*/  FMUL.FTZ R95, R2, R95 ;  /* 0x0000005f025f7220 */ /* 0x000fe20000410000 */
[-C--:B-1----:R-:W-:Y:S02]  /*9f30*/  HMMA.16816.F32.BF16 R52, R172, R112.reuse, R52 ;  /* 0x00000070ac34723c */ /* 0x082fe40000041834 */
[----:B------:R-:W-:Y:S01]  /*9f40*/  MUFU.EX2 R128, R223 ;  /* 0x000000df00807308 */ /* 0x000fe20000000800 */
[C---:B------:R-:W-:Y:S02]  /*9f50*/  FMUL.FTZ R88, R0.reuse, R88 ;  /* 0x0000005800587220 */ /* 0x040fe40000410000 */
[C---:B------:R-:W-:Y:S02]  /*9f60*/  FMUL.FTZ R89, R0.reuse, R89 ;  /* 0x0000005900597220 */ /* 0x040fe40000410000 */
[C---:B------:R-:W-:Y:S01]  /*9f70*/  FMUL.FTZ R92, R0.reuse, R92 ;  /* 0x0000005c005c7220 */ /* 0x040fe20000410000 */
[C---:B------:R-:W-:Y:S04]  /*9f80*/  HMMA.16816.F32.BF16 R56, R108.reuse, R112, R56 ;  /* 0x000000706c38723c */ /* 0x040fe80000041838 */
[----:B------:R-:W1:Y:S01]  /*9f90*/  MUFU.EX2 R2, R191 ;  /* 0x000000bf00027308 */ /* 0x000e620000000800 */
[----:B------:R-:W-:Y:S02]  /*9fa0*/  FMUL.FTZ R93, R0, R93 ;  /* 0x0000005d005d7220 */ /* 0x000fe40000410000 */
[----:B------:R-:W-:Y:S01]  /*9fb0*/  FADD.FTZ R0, R105, R177 ;  /* 0x000000b169007221 */ /* 0x000fe20000010000 */
[-C--:B------:R-:W-:Y:S06]  /*9fc0*/  HMMA.16816.F32.BF16 R60, R108, R114.reuse, R60 ;  /* 0x000000726c3c723c */ /* 0x080fec000004183c */
[----:B------:R-:W-:Y:S02]  /*9fd0*/  MUFU.EX2 R223, R221 ;  /* 0x000000dd00df7308 */ /* 0x000fe40000000800 */
[C---:B------:R-:W-:Y:S01]  /*9fe0*/  HMMA.16816.F32.BF16 R64, R172.reuse, R114, R64 ;  /* 0x00000072ac40723c */ /* 0x040fe20000041840 */
[----:B------:R-:W2:Y:S07]  /*9ff0*/  LDSM.16.MT88.4 R112, [R201+0x2000] ;  /* 0x00200000c970783b */ /* 0x000eae0000004200 */
[----:B------:R-:W-:Y:S01]  /*a000*/  MUFU.EX2 R221, R197 ;  /* 0x000000c500dd7308 */ /* 0x000fe20000000800 */
[----:B-1----:R-:W-:Y:S04]  /*a010*/  FADD.FTZ R0, R2, R0 ;  /* 0x0000000002007221 */ /* 0x002fe80000010000 */
[----:B------:R-:W-:Y:S05]  /*a020*/  FADD.FTZ R0, R107, R0 ;  /* 0x000000006b007221 */ /* 0x000fea0000010000 */
[----:B------:R-:W-:Y:S10]  /*a030*/  MUFU.EX2 R197, R237 ;  /* 0x000000ed00c57308 */ /* 0x000ff40000000800 */
[----:B------:R-:W-:Y:S10]  /*a040*/  MUFU.EX2 R190, R243 ;  /* 0x000000f300be7308 */ /* 0x000ff40000000800 */
[----:B------:R-:W-:Y:S01]  /*a050*/  MUFU.EX2 R194, R229 ;  /* 0x000000e500c27308 */ /* 0x000fe20000000800 */
[-C--:B--2---:R-:W-:Y:S09]  /*a060*/  HMMA.16816.F32.BF16 R68, R172, R112.reuse, R68 ;  /* 0x00000070ac44723c */ /* 0x084ff20000041844 */
[----:B------:R-:W-:Y:S01]  /*a070*/  MUFU.EX2 R192, R239 ;  /* 0x000000ef00c07308 */ /* 0x000fe20000000800 */
[C---:B------:R-:W-:Y:S08]  /*a080*/  HMMA.16816.F32.BF16 R72, R108.reuse, R112, R72 ;  /* 0x000000706c48723c */ /* 0x040ff00000041848 */
[-C--:B------:R-:W-:Y:S01]  /*a090*/  HMMA.16816.F32.BF16 R76, R108, R114.reuse, R76 ;  /* 0x000000726c4c723c */ /* 0x080fe2000004184c */
[----:B------:R-:W-:Y:S07]  /*a0a0*/  MUFU.EX2 R191, R244 ;  /* 0x000000f400bf7308 */ /* 0x000fee0000000800 */
[C---:B------:R-:W-:Y:S01]  /*a0b0*/  HMMA.16816.F32.BF16 R80, R172.reuse, R114, R80 ;  /* 0x00000072ac50723c */ /* 0x040fe20000041850 */
[----:B------:R-:W1:Y:S02]  /*a0c0*/  LDSM.16.MT88.4 R112, [R202+0x2000] ;  /* 0x00200000ca70783b */ /* 0x000e640000004200 */
[----:B------:R-:W2:Y:S02]  /*a0d0*/  MUFU.EX2 R189, R238 ;  /* 0x000000ee00bd7308 */ /* 0x000ea40000000800 */
[----:B--2---:R-:W-:Y:S03]  /*a0e0*/  F2FP.BF16.PACK_AB R177, R190, R189 ;  /* 0x000000bdbeb1723e */ /* 0x004fe600000010ff */
[-C--:B-1----:R-:W-:Y:S08]  /*a0f0*/  HMMA.16816.F32.BF16 R84, R172, R112.reuse, R84 ;  /* 0x00000070ac54723c */ /* 0x082ff00000041854 */
[C---:B------:R-:W-:Y:S07]  /*a100*/  HMMA.16816.F32.BF16 R88, R108.reuse, R112, R88 ;  /* 0x000000706c58723c */ /* 0x040fee0000041858 */
[----:B------:R-:W-:Y:S01]  /*a110*/  F2FP.BF16.PACK_AB R112, R138, R183 ;  /* 0x000000b78a70723e */ /* 0x000fe200000010ff */
[-C--:B------:R-:W-:Y:S04]  /*a120*/  HMMA.16816.F32.BF16 R92, R108, R114.reuse, R92 ;  /* 0x000000726c5c723c */ /* 0x080fe8000004185c */
[----:B------:R-:W-:Y:S03]  /*a130*/  F2FP.BF16.PACK_AB R113, R178, R176 ;  /* 0x000000b0b271723e */ /* 0x000fe600000010ff */
[----:B------:R-:W-:Y:S01]  /*a140*/  F2FP.BF16.PACK_AB R111, R185, R186 ;  /* 0x000000bab96f723e */ /* 0x000fe200000010ff */
[----:B------:R-:W-:Y:S01]  /*a150*/  HMMA.16816.F32.BF16 R96, R172, R114, R96 ;  /* 0x00000072ac60723c */ /* 0x000fe20000041860 */
[----:B------:R1:W-:Y:S03]  /*a160*/  MUFU.EX2 R172, R228 ;  /* 0x000000e400ac7308 */ /* 0x0003e60000000800 */
[----:B------:R-:W-:Y:S01]  /*a170*/  F2FP.BF16.PACK_AB R108, R2, R105 ;  /* 0x00000069026c723e */ /* 0x000fe200000010ff */
[C---:B------:R-:W-:Y:S01]  /*a180*/  FADD.FTZ R2, R106.reuse, R0 ;  /* 0x000000006a027221 */ /* 0x040fe20000010000 */
[----:B------:R-:W-:Y:S01]  /*a190*/  F2FP.BF16.PACK_AB R110, R106, R107 ;  /* 0x0000006b6a6e723e */ /* 0x000fe200000010ff */
[----:B------:R-:W-:Y:S01]  /*a1a0*/  FADD.FTZ R0, R131, R129 ;  /* 0x0000008183007221 */ /* 0x000fe20000010000 */
[----:B------:R-:W-:Y:S03]  /*a1b0*/  F2FP.BF16.PACK_AB R109, R139, R188 ;  /* 0x000000bc8b6d723e */ /* 0x000fe600000010ff */
[----:B------:R-:W-:Y:S01]  /*a1c0*/  MUFU.EX2 R129, R224 ;  /* 0x000000e000817308 */ /* 0x000fe20000000800 */
[----:B------:R-:W-:Y:S01]  /*a1d0*/  F2FP.BF16.PACK_AB R114, R252, R251 ;  /* 0x000000fbfc72723e */ /* 0x000fe200000010ff */
[----:B------:R-:W-:Y:S01]  /*a1e0*/  FADD.FTZ R105, R132, R0 ;  /* 0x0000000084697221 */ /* 0x000fe20000010000 */
[----:B------:R-:W-:Y:S01]  /*a1f0*/  F2FP.BF16.PACK_AB R115, R249, R250 ;  /* 0x000000faf973723e */ /* 0x000fe200000010ff */
[-C--:B------:R-:W-:Y:S05]  /*a200*/  HMMA.16816.F32.BF16 R4, R108, R116.reuse, R4 ;  /* 0x000000746c04723c */ /* 0x080fea0000041804 */
[----:B------:R-:W-:Y:S01]  /*a210*/  FADD.FTZ R105, R135, R105 ;  /* 0x0000006987697221 */ /* 0x000fe20000010000 */
[----:B------:R-:W-:Y:S01]  /*a220*/  MUFU.EX2 R174, R242 ;  /* 0x000000f200ae7308 */ /* 0x000fe20000000800 */
[----:B------:R-:W-:Y:S01]  /*a230*/  LDSM.16.MT88.4 R132, [R201+0x2800] ;  /* 0x00280000c984783b */ /* 0x000fe20000004200 */
[C---:B------:R-:W-:Y:S04]  /*a240*/  HMMA.16816.F32.BF16 R8, R112.reuse, R116, R8 ;  /* 0x000000747008723c */ /* 0x040fe80000041808 */
[----:B-1----:R-:W-:Y:S03]  /*a250*/  MOV R228, R186 ;  /* 0x000000ba00e47202 */ /* 0x002fe60000000f00 */
[----:B------:R-:W-:Y:S01]  /*a260*/  LDSM.16.MT88.4 R184, [R202+0x2c00] ;  /* 0x002c0000cab8783b */ /* 0x000fe20000004200 */
[-C--:B------:R-:W-:Y:S01]  /*a270*/  HMMA.16816.F32.BF16 R12, R112, R118.reuse, R12 ;  /* 0x00000076700c723c */ /* 0x080fe2000004180c */
[----:B------:R-:W1:Y:S07]  /*a280*/  MUFU.EX2 R107, R226 ;  /* 0x000000e2006b7308 */ /* 0x000e6e0000000800 */
[C---:B------:R-:W-:Y:S01]  /*a290*/  HMMA.16816.F32.BF16 R16, R108.reuse, R118, R16 ;  /* 0x000000766c10723c */ /* 0x040fe20000041810 */
[----:B------:R-:W2:Y:S02]  /*a2a0*/  LDSM.16.MT88.4 R116, [R202+0x1400] ;  /* 0x00140000ca74783b */ /* 0x000ea40000004200 */
[----:B------:R-:W3:Y:S05]  /*a2b0*/  MUFU.EX2 R106, R225 ;  /* 0x000000e1006a7308 */ /* 0x000eea0000000800 */
[-C--:B------:R-:W-:Y:S05]  /*a2c0*/  HMMA.16816.F32.BF16 R20, R108, R120.reuse, R20 ;  /* 0x000000786c14723c */ /* 0x080fea0000041814 */
[----:B------:R-:W-:Y:S03]  /*a2d0*/  MUFU.EX2 R226, R220 ;  /* 0x000000dc00e27308 */ /* 0x000fe60000000800 */
[C---:B------:R-:W-:Y:S04]  /*a2e0*/  HMMA.16816.F32.BF16 R24, R112.reuse, R120, R24 ;  /* 0x000000787018723c */ /* 0x040fe80000041818 */
[----:B-1----:R-:W-:Y:S03]  /*a2f0*/  FADD.FTZ R0, R107, R2 ;  /* 0x000000026b007221 */ /* 0x002fe60000010000 */
[----:B------:R-:W-:Y:S01]  /*a300*/  MUFU.EX2 R224, R196 ;  /* 0x000000c400e07308 */ /* 0x000fe20000000800 */
[-C--:B------:R-:W-:Y:S04]  /*a310*/  HMMA.16816.F32.BF16 R28, R112, R122.reuse, R28 ;  /* 0x0000007a701c723c */ /* 0x080fe8000004181c */
[----:B---3--:R-:W-:Y:S04]  /*a320*/  FADD.FTZ R0, R106, R0 ;  /* 0x000000006a007221 */ /* 0x008fe80000010000 */
[C---:B------:R-:W-:Y:S01]  /*a330*/  HMMA.16816.F32.BF16 R32, R108.reuse, R122, R32 ;  /* 0x0000007a6c20723c */ /* 0x040fe20000041820 */
[----:B------:R-:W1:Y:S01]  /*a340*/  LDSM.16.MT88.4 R120, [R201+0x2400] ;  /* 0x00240000c978783b */ /* 0x000e620000004200 */
[----:B------:R-:W3:Y:S02]  /*a350*/  MUFU.EX2 R196, R241 ;  /* 0x000000f100c47308 */ /* 0x000ee40000000800 */
[----:B------:R-:W-:Y:S04]  /*a360*/  FADD.FTZ R0, R129, R0 ;  /* 0x0000000081007221 */ /* 0x000fe80000010000 */
[-C--:B------:R-:W-:Y:S04]  /*a370*/  HMMA.16816.F32.BF16 R36, R108, R124.reuse, R36 ;  /* 0x0000007c6c24723c */ /* 0x080fe80000041824 */
[----:B------:R-:W-:Y:S01]  /*a380*/  FADD.FTZ R2, R128, R0 ;  /* 0x0000000080027221 */ /* 0x000fe20000010000 */
[----:B------:R-:W-:Y:S01]  /*a390*/  MUFU.EX2 R225, R195 ;  /* 0x000000c300e17308 */ /* 0x000fe20000000800 */
[----:B------:R-:W-:Y:S02]  /*a3a0*/  FADD.FTZ R0, R137, R100 ;  /* 0x0000006489007221 */ /* 0x000fe40000010000 */
[C---:B------:R-:W-:Y:S04]  /*a3b0*/  HMMA.16816.F32.BF16 R40, R112.reuse, R124, R40 ;  /* 0x0000007c7028723c */ /* 0x040fe80000041828 */
[----:B------:R-:W-:Y:S02]  /*a3c0*/  FADD.FTZ R100, R188, R3 ;  /* 0x00000003bc647221 */ /* 0x000fe40000010000 */
[----:B------:R-:W-:Y:S01]  /*a3d0*/  FADD.FTZ R3, R183, R0 ;  /* 0x00000000b7037221 */ /* 0x000fe20000010000 */
[----:B------:R-:W4:Y:S01]  /*a3e0*/  MUFU.EX2 R195, R230 ;  /* 0x000000e600c37308 */ /* 0x000f220000000800 */
[-C--:B------:R-:W-:Y:S01]  /*a3f0*/  HMMA.16816.F32.BF16 R44, R112, R126.reuse, R44 ;  /* 0x0000007e702c723c */ /* 0x080fe2000004182c */
[----:B------:R-:W-:Y:S03]  /*a400*/  LDSM.16.MT88.4 R180, [R201+0x2c00] ;  /* 0x002c0000c9b4783b */ /* 0x000fe60000004200 */
[----:B---3--:R-:W-:Y:S01]  /*a410*/  F2FP.BF16.PACK_AB R175, R196, R198 ;  /* 0x000000c6c4af723e */ /* 0x008fe200000010ff */
[----:B------:R-:W-:Y:S02]  /*a420*/  FADD.FTZ R0, R136, R2 ;  /* 0x0000000288007221 */ /* 0x000fe40000010000 */
[----:B------:R-:W-:Y:S01]  /*a430*/  FADD.FTZ R2, R139, R100 ;  /* 0x000000648b027221 */ /* 0x000fe20000010000 */
[C---:B------:R-:W-:Y:S01]  /*a440*/  HMMA.16816.F32.BF16 R48, R108.reuse, R126, R48 ;  /* 0x0000007e6c30723c */ /* 0x040fe20000041830 */
[----:B------:R-:W3:Y:S01]  /*a450*/  LDSM.16.MT88.4 R124, [R202+0x2400] ;  /* 0x00240000ca7c783b */ /* 0x000ee20000004200 */
[----:B------:R-:W-:Y:S02]  /*a460*/  MUFU.EX2 R220, R193 ;  /* 0x000000c100dc7308 */ /* 0x000fe40000000800 */
[C---:B------:R-:W-:Y:S01]  /*a470*/  FADD.FTZ R0, R172.reuse, R0 ;  /* 0x00000000ac007221 */ /* 0x040fe20000010000 */
[----:B------:R-:W-:Y:S01]  /*a480*/  F2FP.BF16.PACK_AB R172, R172, R136 ;  /* 0x00000088acac723e */ /* 0x000fe200000010ff */
[----:B------:R-:W-:Y:S02]  /*a490*/  FADD.FTZ R3, R138, R3 ;  /* 0x000000038a037221 */ /* 0x000fe40000010000 */
[-C--:B--2---:R-:W-:Y:S04]  /*a4a0*/  HMMA.16816.F32.BF16 R52, R108, R116.reuse, R52 ;  /* 0x000000746c34723c */ /* 0x084fe80000041834 */
[----:B------:R-:W-:Y:S01]  /*a4b0*/  MUFU.EX2 R193, R231 ;  /* 0x000000e700c17308 */ /* 0x000fe20000000800 */
[----:B------:R-:W-:Y:S01]  /*a4c0*/  FADD.FTZ R3, R251, R3 ;  /* 0x00000003fb037221 */ /* 0x000fe20000010000 */
[----:B----4-:R-:W-:Y:S02]  /*a4d0*/  F2FP.BF16.PACK_AB R173, R197, R195 ;  /* 0x000000c3c5ad723e */ /* 0x010fe400000010ff */
[C---:B------:R-:W-:Y:S04]  /*a4e0*/  HMMA.16816.F32.BF16 R56, R112.reuse, R116, R56 ;  /* 0x000000747038723c */ /* 0x040fe80000041838 */
[----:B------:R-:W-:Y:S02]  /*a4f0*/  FADD.FTZ R3, R252, R3 ;  /* 0x00000003fc037221 */ /* 0x000fe40000010000 */
[----:B------:R-:W-:Y:S01]  /*a500*/  MUFU.EX2 R188, R245 ;  /* 0x000000f500bc7308 */ /* 0x000fe20000000800 */
[----:B------:R-:W-:Y:S01]  /*a510*/  F2FP.BF16.PACK_AB R116, R106, R107 ;  /* 0x0000006b6a74723e */ /* 0x000fe200000010ff */
[-C--:B------:R-:W-:Y:S04]  /*a520*/  HMMA.16816.F32.BF16 R60, R112, R118.reuse, R60 ;  /* 0x00000076703c723c */ /* 0x080fe8000004183c */
[----:B------:R-:W-:Y:S01]  /*a530*/  F2FP.BF16.PACK_AB R117, R223, R222 ;  /* 0x000000dedf75723e */ /* 0x000fe200000010ff */
[----:B------:R-:W-:Y:S03]  /*a540*/  FADD.FTZ R3, R221, R3 ;  /* 0x00000003dd037221 */ /* 0x000fe60000010000 */
[C---:B------:R-:W-:Y:S01]  /*a550*/  HMMA.16816.F32.BF16 R64, R108.reuse, R118, R64 ;  /* 0x000000766c40723c */ /* 0x040fe20000041840 */
[----:B------:R-:W2:Y:S03]  /*a560*/  MUFU.EX2 R106, R235 ;  /* 0x000000eb006a7308 */ /* 0x000ea60000000800 */
[----:B------:R-:W-:Y:S03]  /*a570*/  FADD.FTZ R3, R224, R3 ;  /* 0x00000003e0037221 */ /* 0x000fe60000010000 */
[----:B------:R-:W-:Y:S01]  /*a580*/  F2FP.BF16.PACK_AB R118, R128, R129 ;  /* 0x000000818076723e */ /* 0x000fe200000010ff */
[-C--:B-1----:R-:W-:Y:S01]  /*a590*/  HMMA.16816.F32.BF16 R68, R108, R120.reuse, R68 ;  /* 0x000000786c44723c */ /* 0x082fe20000041844 */
[----:B------:R-:W-:Y:S02]  /*a5a0*/  LDSM.16.MT88.4 R128, [R201+0x1800] ;  /* 0x00180000c980783b */ /* 0x000fe40000004200 */
[----:B------:R-:W1:Y:S01]  /*a5b0*/  MUFU.EX2 R107, R246 ;  /* 0x000000f6006b7308 */ /* 0x000e620000000800 */
[----:B------:R-:W-:Y:S01]  /*a5c0*/  F2FP.BF16.PACK_AB R119, R247, R226 ;  /* 0x000000e2f777723e */ /* 0x000fe200000010ff */
[----:B------:R-:W-:Y:S03]  /*a5d0*/  FADD.FTZ R3, R225, R3 ;  /* 0x00000003e1037221 */ /* 0x000fe60000010000 */
[C---:B------:R-:W-:Y:S04]  /*a5e0*/  HMMA.16816.F32.BF16 R72, R112.reuse, R120, R72 ;  /* 0x000000787048723c */ /* 0x040fe80000041848 */
[----:B------:R-:W-:Y:S04]  /*a5f0*/  FADD.FTZ R3, R248, R3 ;  /* 0x00000003f8037221 */ /* 0x000fe80000010000 */
[-C--:B------:R-:W-:Y:S04]  /*a600*/  HMMA.16816.F32.BF16 R76, R112, R122.reuse, R76 ;  /* 0x0000007a704c723c */ /* 0x080fe8000004184c */
[----:B--2---:R-:W-:Y:S02]  /*a610*/  FADD.FTZ R0, R106, R0 ;  /* 0x000000006a007221 */ /* 0x004fe40000010000 */
[----:B------:R-:W-:Y:S02]  /*a620*/  FADD.FTZ R3, R194, R3 ;  /* 0x00000003c2037221 */ /* 0x000fe40000010000 */
[C---:B------:R-:W-:Y:S01]  /*a630*/  HMMA.16816.F32.BF16 R80, R108.reuse, R122, R80 ;  /* 0x0000007a6c50723c */ /* 0x040fe20000041850 */
[----:B------:R-:W2:Y:S03]  /*a640*/  LDSM.16.MT88.4 R120, [R201+0x800] ;  /* 0x00080000c978783b */ /* 0x000ea60000004200 */
[C---:B------:R-:W-:Y:S01]  /*a650*/  FADD.FTZ R243, R174.reuse, R0 ;  /* 0x00000000aef37221 */ /* 0x040fe20000010000 */
[----:B------:R-:W-:Y:S01]  /*a660*/  F2FP.BF16.PACK_AB R174, R174, R106 ;  /* 0x0000006aaeae723e */ /* 0x000fe200000010ff */
[----:B------:R-:W-:Y:S01]  /*a670*/  FADD.FTZ R0, R176, R105 ;  /* 0x00000069b0007221 */ /* 0x000fe20000010000 */
[----:B------:R-:W-:Y:S01]  /*a680*/  F2FP.BF16.PACK_AB R176, R193, R194 ;  /* 0x000000c2c1b0723e */ /* 0x000fe200000010ff */
[-C--:B---3--:R-:W-:Y:S04]  /*a690*/  HMMA.16816.F32.BF16 R84, R108, R124.reuse, R84 ;  /* 0x0000007c6c54723c */ /* 0x088fe80000041854 */
[----:B------:R-:W-:Y:S01]  /*a6a0*/  FADD.FTZ R100, R178, R0 ;  /* 0x00000000b2647221 */ /* 0x000fe20000010000 */
[----:B------:R-:W-:Y:S01]  /*a6b0*/  F2FP.BF16.PACK_AB R178, R191, R192 ;  /* 0x000000c0bfb2723e */ /* 0x000fe200000010ff */
[----:B------:R-:W-:Y:S01]  /*a6c0*/  FADD.FTZ R0, R228, R2 ;  /* 0x00000002e4007221 */ /* 0x000fe20000010000 */
[----:B-1----:R-:W-:Y:S01]  /*a6d0*/  F2FP.BF16.PACK_AB R179, R107, R188 ;  /* 0x000000bc6bb3723e */ /* 0x002fe200000010ff */
[C---:B------:R-:W-:Y:S04]  /*a6e0*/  HMMA.16816.F32.BF16 R88, R112.reuse, R124, R88 ;  /* 0x0000007c7058723c */ /* 0x040fe80000041858 */
[----:B------:R-:W-:Y:S01]  /*a6f0*/  FADD.FTZ R2, R250, R100 ;  /* 0x00000064fa027221 */ /* 0x000fe20000010000 */
[----:B------:R-:W-:Y:S01]  /*a700*/  MOV R105, R103 ;  /* 0x0000006700697202 */ /* 0x000fe20000000f00 */
[----:B------:R-:W-:Y:S01]  /*a710*/  FADD.FTZ R0, R227, R0 ;  /* 0x00000000e3007221 */ /* 0x000fe20000010000 */
[----:B------:R-:W-:Y:S01]  /*a720*/  MOV R100, R104 ;  /* 0x0000006800647202 */ /* 0x000fe20000000f00 */
[-C--:B------:R-:W-:Y:S01]  /*a730*/  HMMA.16816.F32.BF16 R92, R112, R126.reuse, R92 ;  /* 0x0000007e705c723c */ /* 0x080fe2000004185c */
[----:B------:R-:W1:Y:S03]  /*a740*/  LDSM.16.MT88.4 R112, [R202+0x800] ;  /* 0x00080000ca70783b */ /* 0x000e660000004200 */
[----:B------:R-:W-:Y:S01]  /*a750*/  FADD.FTZ R2, R249, R2 ;  /* 0x00000002f9027221 */ /* 0x000fe20000010000 */
[----:B------:R-:W-:Y:S01]  /*a760*/  MOV R106, R102 ;  /* 0x00000066006a7202 */ /* 0x000fe20000000f00 */
[----:B------:R-:W-:Y:S02]  /*a770*/  FADD.FTZ R0, R222, R0 ;  /* 0x00000000de007221 */ /* 0x000fe40000010000 */
[----:B------:R-:W-:Y:S01]  /*a780*/  HMMA.16816.F32.BF16 R96, R108, R126, R96 ;  /* 0x0000007e6c60723c */ /* 0x000fe20000041860 */
[----:B------:R-:W3:Y:S03]  /*a790*/  LDSM.16.MT88.4 R124, [R202+0x1800] ;  /* 0x00180000ca7c783b */ /* 0x000ee60000004200 */
[----:B------:R-:W-:Y:S02]  /*a7a0*/  FADD.FTZ R2, R220, R2 ;  /* 0x00000002dc027221 */ /* 0x000fe40000010000 */
[----:B------:R-:W-:Y:S01]  /*a7b0*/  FADD.FTZ R0, R223, R0 ;  /* 0x00000000df007221 */ /* 0x000fe20000010000 */
[----:B------:R-:W-:Y:S01]  /*a7c0*/  F2FP.BF16.PACK_AB R108, R224, R221 ;  /* 0x000000dde06c723e */ /* 0x000fe200000010ff */
[C---:B------:R-:W-:Y:S01]  /*a7d0*/  FADD.FTZ R2, R219.reuse, R2 ;  /* 0x00000002db027221 */ /* 0x040fe20000010000 */
[-C--:B--2---:R-:W-:Y:S05]  /*a7e0*/  HMMA.16816.F32.BF16 R4, R116, R120.reuse, R4 ;  /* 0x000000787404723c */ /* 0x084fea0000041804 */
[----:B------:R-:W-:Y:S01]  /*a7f0*/  F2FP.BF16.PACK_AB R110, R248, R225 ;  /* 0x000000e1f86e723e */ /* 0x000fe200000010ff */
[----:B------:R-:W-:Y:S01]  /*a800*/  FADD.FTZ R0, R226, R0 ;  /* 0x00000000e2007221 */ /* 0x000fe20000010000 */
[----:B------:R-:W-:Y:S01]  /*a810*/  F2FP.BF16.PACK_AB R109, R219, R220 ;  /* 0x000000dcdb6d723e */ /* 0x000fe200000010ff */
[----:B------:R-:W-:Y:S01]  /*a820*/  FADD.FTZ R2, R199, R2 ;  /* 0x00000002c7027221 */ /* 0x000fe20000010000 */
[C---:B------:R-:W-:Y:S03]  /*a830*/  F2FP.BF16.PACK_AB R111, R218.reuse, R199 ;  /* 0x000000c7da6f723e */ /* 0x040fe600000010ff */
[----:B------:R-:W-:Y:S02]  /*a840*/  FADD.FTZ R0, R247, R0 ;  /* 0x00000000f7007221 */ /* 0x000fe40000010000 */
[----:B------:R-:W-:Y:S02]  /*a850*/  FADD.FTZ R2, R218, R2 ;  /* 0x00000002da027221 */ /* 0x000fe40000010000 */
[C---:B------:R-:W-:Y:S04]  /*a860*/  HMMA.16816.F32.BF16 R8, R108.reuse, R120, R8 ;  /* 0x000000786c08723c */ /* 0x040fe80000041808 */
[----:B------:R-:W-:Y:S02]  /*a870*/  FADD.FTZ R0, R195, R0 ;  /* 0x00000000c3007221 */ /* 0x000fe40000010000 */
[----:B------:R-:W-:Y:S02]  /*a880*/  FADD.FTZ R2, R189, R2 ;  /* 0x00000002bd027221 */ /* 0x000fe40000010000 */
[-C--:B------:R-:W-:Y:S08]  /*a890*/  HMMA.16816.F32.BF16 R12, R108, R122.reuse, R12 ;  /* 0x0000007a6c0c723c */ /* 0x080ff0000004180c */
[C---:B------:R-:W-:Y:S01]  /*a8a0*/  HMMA.16816.F32.BF16 R16, R116.reuse, R122, R16 ;  /* 0x0000007a7410723c */ /* 0x040fe20000041810 */
[----:B------:R-:W2:Y:S07]  /*a8b0*/  LDSM.16.MT88.4 R120, [R202+0x2800] ;  /* 0x00280000ca78783b */ /* 0x000eae0000004200 */
[-C--:B-1----:R-:W-:Y:S08]  /*a8c0*/  HMMA.16816.F32.BF16 R20, R116, R112.reuse, R20 ;  /* 0x000000707414723c */ /* 0x082ff00000041814 */
[C---:B------:R-:W-:Y:S08]  /*a8d0*/  HMMA.16816.F32.BF16 R24, R108.reuse, R112, R24 ;  /* 0x000000706c18723c */ /* 0x040ff00000041818 */
[-C--:B------:R-:W-:Y:S08]  /*a8e0*/  HMMA.16816.F32.BF16 R28, R108, R114.reuse, R28 ;  /* 0x000000726c1c723c */ /* 0x080ff0000004181c */
[C---:B------:R-:W-:Y:S08]  /*a8f0*/  HMMA.16816.F32.BF16 R32, R116.reuse, R114, R32 ;  /* 0x000000727420723c */ /* 0x040ff00000041820 */
[-C--:B------:R-:W-:Y:S08]  /*a900*/  HMMA.16816.F32.BF16 R36, R116, R128.reuse, R36 ;  /* 0x000000807424723c */ /* 0x080ff00000041824 */
[C---:B------:R-:W-:Y:S08]  /*a910*/  HMMA.16816.F32.BF16 R40, R108.reuse, R128, R40 ;  /* 0x000000806c28723c */ /* 0x040ff00000041828 */
        /* <DEDUP_REMOVED lines=13> */
[----:B------:R-:W-:Y:S08]  /*a9f0*/  HMMA.16816.F32.BF16 R96, R116, R122, R96 ;  /* 0x0000007a7460723c */ /* 0x000ff00000041860 */
[-C--:B------:R-:W-:Y:S01]  /*aa00*/  HMMA.16816.F32.BF16 R140, R172, R144.reuse, R4 ;  /* 0x00000090ac8c723c */ /* 0x080fe20000041804 */
[----:B------:R-:W2:Y:S06]  /*aa10*/  LDL R5, [R1+0xc] ;  /* 0x00000c0001057983 */ /* 0x000eac0000100800 */
        /* <DEDUP_REMOVED lines=12> */
[----:B------:R-:W-:Y:S01]  /*aae0*/  FADD.FTZ R249, R107, R0 ;  /* 0x000000006bf97221 */ /* 0x000fe20000010000 */
[----:B------:R-:W-:Y:S01]  /*aaf0*/  MOV R107, R101 ;  /* 0x00000065006b7202 */ /* 0x000fe20000000f00 */
        /* <DEDUP_REMOVED lines=18> */
[----:B------:R-:W-:Y:S04]  /*ac20*/  HMMA.16816.F32.BF16 R96, R172, R186, R96 ;  /* 0x000000baac60723c */ /* 0x000fe80000041860 */
[C---:B--2---:R-:W-:Y:S02]  /*ac30*/  ISETP.GT.AND P0, PT, R233.reuse, R5, PT ;  /* 0x00000005e900720c */ /* 0x044fe40003f04270 */
[----:B------:R-:W-:Y:S11]  /*ac40*/  IADD3 R233, R233, -0x1, RZ ;  /* 0xffffffffe9e97810 */ /* 0x000ff60007ffe0ff */
[----:B------:R-:W-:-:S05]  /*ac50*/  @P0 BRA `(.L_x_1285) ;  /* 0xffffb81000000947 */ /* 0x000fca000383ffff */
.L_x_1274:
[----:B------:R-:W2:Y:S02]  /*ac60*/  LDL R0, [R1+0x8] ;  /* 0x0000080001007983 */ /* 0x000ea40000100800 */
[----:B--2---:R-:W-:-:S13]  /*ac70*/  ISETP.GE.AND P0, PT, R233, R0, PT ;  /* 0x00000000e900720c */ /* 0x004fda0003f06270 */
[----:B------:R-:W-:Y:S05]  /*ac80*/  @!P0 BRA `(.L_x_1286) ;  /* 0x00003cc000008947 */ /* 0x000fea0003800000 */
[----:B------:R-:W-:Y:S01]  /*ac90*/  IMAD.MOV.U32 R105, RZ, RZ, R103 ;  /* 0x000000ffff697224 */ /* 0x000fe200078e0067 */
[----:B------:R-:W-:Y:S01]  /*aca0*/  MOV R107, R101 ;  /* 0x00000065006b7202 */ /* 0x000fe20000000f00 */
[----:B------:R-:W-:Y:S01]  /*acb0*/  IMAD.MOV.U32 R100, RZ, RZ, R104 ;  /* 0x000000ffff647224 */ /* 0x000fe200078e0068 */
[----:B------:R-:W-:Y:S02]  /*acc0*/  MOV R106, R102 ;  /* 0x00000066006a7202 */ /* 0x000fe40000000f00 */
.L_x_1293:
        /* <DEDUP_REMOVED lines=8> */
[----:B------:R-:W-:Y:S01]  /*ad50*/  IMAD R0, R0, c[0x0][0x208], RZ ;  /* 0x0000820000007a24 */ /* 0x000fe200078e02ff */
[C---:B------:R-:W-:Y:S01]  /*ad60*/  IADD3 R5, R240.reuse, 0x20, RZ ;  /* 0x00000020f0057810 */ /* 0x040fe20007ffe0ff */
[----:B------:R-:W-:Y:S02]  /*ad70*/  IMAD.SHL.U32 R47, R240, 0x2, RZ ;  /* 0x00000002f02f7824 */ /* 0x000fe400078e00ff */
[----:B------:R-:W-:Y:S02]  /*ad80*/  IMAD R0, R234, c[0x0][0x20c], R0 ;  /* 0x00008300ea007a24 */ /* 0x000fe400078e0200 */
[----:B------:R-:W-:Y:S02]  /*ad90*/  IMAD R52, R52, c[0x0][0x218], RZ ;  /* 0x0000860034347a24 */ /* 0x000fe400078e02ff */
[----:B------:R-:W-:Y:S02]  /*ada0*/  IMAD.IADD R3, R3, 0x1, R0 ;  /* 0x0000000103037824 */ /* 0x000fe400078e0200 */
[C---:B------:R-:W-:Y:S02]  /*adb0*/  IMAD R52, R232.reuse, c[0x0][0x21c], R52 ;  /* 0x00008700e8347a24 */ /* 0x040fe400078e0234 */
[----:B------:R-:W-:Y:S04]  /*adc0*/  IMAD.WIDE.U32 R2, R232, c[0x0][0x218], R2 ;  /* 0x00008600e8027a25 */ /* 0x000fe800078e0002 */
[----:B------:R-:W-:Y:S01]  /*add0*/  IMAD.SHL.U32 R45, R5, 0x2, RZ ;  /* 0x00000002052d7824 */ /* 0x000fe200078e00ff */
[----:B------:R4:W1:Y:S04]  /*ade0*/  LDSM.16.M88.4 R64, [R203] ;  /* 0x00000000cb40783b */ /* 0x0008680000000200 */
        /* <DEDUP_REMOVED lines=11> */
[----:B--2---:R-:W-:Y:S02]  /*aea0*/  IADD3 R0, P0, R6, R2, RZ ;  /* 0x0000000206007210 */ /* 0x004fe40007f1e0ff */
[C---:B------:R-:W-:Y:S02]  /*aeb0*/  IADD3 R7, R240.reuse, 0x40, RZ ;  /* 0x00000040f0077810 */ /* 0x040fe40007ffe0ff */
[----:B------:R-:W-:Y:S02]  /*aec0*/  IADD3 R6, R240, 0x20, RZ ;  /* 0x00000020f0067810 */ /* 0x000fe40007ffe0ff */
[----:B---3--:R-:W-:Y:S01]  /*aed0*/  IADD3.X R52, R4, R3, R52, P0, !PT ;  /* 0x0000000304347210 */ /* 0x008fe200007fe434 */
[C---:B------:R-:W-:Y:S01]  /*aee0*/  IMAD.SHL.U32 R54, R7.reuse, 0x2, RZ ;  /* 0x0000000207367824 */ /* 0x040fe200078e00ff */
[----:B------:R-:W-:Y:S02]  /*aef0*/  IADD3 R4, R240, 0x40, RZ ;  /* 0x00000040f0047810 */ /* 0x000fe40007ffe0ff */
[C---:B------:R-:W-:Y:S02]  /*af00*/  LEA R20, P0, R0.reuse, c[0x0][0x1f8], 0x1 ;  /* 0x00007e0000147a11 */ /* 0x040fe400078008ff */
[----:B------:R-:W-:Y:S02]  /*af10*/  SHF.R.S32.HI R4, RZ, 0x1f, R4 ;  /* 0x0000001fff047819 */ /* 0x000fe40000011404 */
[----:B------:R-:W-:Y:S02]  /*af20*/  SHF.R.S32.HI R6, RZ, 0x1f, R6 ;  /* 0x0000001fff067819 */ /* 0x000fe40000011406 */
[----:B------:R-:W-:Y:S02]  /*af30*/  SHF.L.U64.HI R53, R7, 0x1, R4 ;  /* 0x0000000107357819 */ /* 0x000fe40000010204 */
[----:B------:R-:W-:Y:S02]  /*af40*/  SHF.R.S32.HI R4, RZ, 0x1f, R240 ;  /* 0x0000001fff047819 */ /* 0x000fe400000114f0 */
[----:B------:R-:W-:Y:S02]  /*af50*/  LEA.HI.X R52, R0, c[0x0][0x1fc], R52, 0x1, P0 ;  /* 0x00007f0000347a11 */ /* 0x000fe400000f0c34 */
[----:B------:R-:W-:Y:S02]  /*af60*/  SHF.L.U64.HI R39, R5, 0x1, R6 ;  /* 0x0000000105277819 */ /* 0x000fe40000010206 */
[----:B------:R-:W-:Y:S01]  /*af70*/  SHF.L.U64.HI R38, R240, 0x1, R4 ;  /* 0x00000001f0267819 */ /* 0x000fe20000010204 */
[----:B------:R-:W-:-:S05]  /*af80*/  BRA.DIV ~URZ, `(.L_x_1287) ;  /* 0x000085927f007947 */ /* 0x000fca000b800000 */
[----:B-1--4-:R1:W2:Y:S02]  /*af90*/  SHFL.IDX PT, R0, R52, RZ, 0x1c1f ;  /* 0x001c1fff34007589 */ /* 0x0122a400000e0000 */
.L_x_1328:
[-C--:B------:R-:W-:Y:S01]  /*afa0*/  HMMA.16816.F32.BF16 R4, R64, R16.reuse, RZ ;  /* 0x000000104004723c */ /* 0x080fe200000418ff */
[----:B------:R-:W3:Y:S01]  /*afb0*/  SHFL.IDX PT, R2, R20, RZ, 0x1c1f ;  /* 0x001c1fff14027589 */ /* 0x000ee200000e0000 */
[----:B------:R-:W-:Y:S01]  /*afc0*/  BSSY B0, `(.L_x_1288) ;  /* 0x0000171000007945 */ /* 0x000fe20003800000 */
[C---:B------:R-:W-:Y:S02]  /*afd0*/  ISETP.GE.AND P0, PT, R240.reuse, c[0x0][0x1d4], PT ;  /* 0x00007500f0007a0c */ /* 0x040fe40003f06270 */
[----:B------:R-:W-:Y:S02]  /*afe0*/  IADD3 R102, R240, 0x20, RZ ;  /* 0x00000020f0667810 */ /* 0x000fe40007ffe0ff */
[----:B------:R-:W-:Y:S01]  /*aff0*/  SEL R101, RZ, 0x10, P0 ;  /* 0x00000010ff657807 */ /* 0x000fe20000000000 */
[C---:B------:R-:W-:Y:S01]  /*b000*/  HMMA.16816.F32.BF16 R8, R60.reuse, R16, RZ ;  /* 0x000000103c08723c */ /* 0x040fe200000418ff */
[----:B------:R4:W5:Y:S01]  /*b010*/  SHFL.IDX PT, R3, R20, 0x1, 0x1c1f ;  /* 0x003c1f0014037f89 */ /* 0x00096200000e0000 */
[----:B------:R-:W-:Y:S02]  /*b020*/  ISETP.GE.AND P4, PT, R102, c[0x0][0x1d4], PT ;  /* 0x0000750066007a0c */ /* 0x000fe40003f86270 */
[----:B------:R-:W-:Y:S02]  /*b030*/  IADD3 R103, R240, 0x40, RZ ;  /* 0x00000040f0677810 */ /* 0x000fe40007ffe0ff */
[----:B------:R-:W-:Y:S02]  /*b040*/  SEL R42, RZ, 0x10, P4 ;  /* 0x00000010ff2a7807 */ /* 0x000fe40002000000 */
[-C--:B------:R-:W-:Y:S01]  /*b050*/  HMMA.16816.F32.BF16 R12, R60, R18.reuse, RZ ;  /* 0x000000123c0c723c */ /* 0x080fe200000418ff */
[----:B-1----:R-:W1:Y:S03]  /*b060*/  SHFL.IDX PT, R52, R52, 0x1, 0x1c1f ;  /* 0x003c1f0034347f89 */ /* 0x002e6600000e0000 */
[----:B------:R-:W-:Y:S02]  /*b070*/  IADD3 R46, -R101, 0x10, RZ ;  /* 0x00000010652e7810 */ /* 0x000fe40007ffe1ff */
[----:B------:R-:W-:Y:S02]  /*b080*/  IADD3 R44, -R42, 0x10, RZ ;  /* 0x000000102a2c7810 */ /* 0x000fe40007ffe1ff */
[C---:B------:R-:W-:Y:S01]  /*b090*/  HMMA.16816.F32.BF16 R16, R64.reuse, R18, RZ ;  /* 0x000000124010723c */ /* 0x040fe200000418ff */
[----:B--2---:R-:W2:Y:S03]  /*b0a0*/  LDL R104, [R1+0x8] ;  /* 0x0000080001687983 */ /* 0x004ea60000100800 */
[----:B------:R-:W-:Y:S02]  /*b0b0*/  LOP3.LUT R46, R46, 0xf, RZ, 0xc0, !PT ;  /* 0x0000000f2e2e7812 */ /* 0x000fe400078ec0ff */
[----:B------:R-:W-:Y:S02]  /*b0c0*/  LOP3.LUT R44, R44, 0xf, RZ, 0xc0, !PT ;  /* 0x0000000f2c2c7812 */ /* 0x000fe400078ec0ff */
[-C--:B----4-:R-:W-:Y:S08]  /*b0d0*/  HMMA.16816.F32.BF16 R20, R64, R32.reuse, RZ ;  /* 0x000000204014723c */ /* 0x090ff000000418ff */
[C---:B------:R-:W-:Y:S04]  /*b0e0*/  HMMA.16816.F32.BF16 R24, R60.reuse, R32, RZ ;  /* 0x000000203c18723c */ /* 0x040fe800000418ff */
[C---:B---3--:R-:W-:Y:S02]  /*b0f0*/  IADD3 R28, P3, R2.reuse, R47, RZ ;  /* 0x0000002f021c7210 */ /* 0x048fe40007f7e0ff */
[----:B------:R-:W-:Y:S02]  /*b100*/  IADD3 R36, P6, R2, R45, RZ ;  /* 0x0000002d02247210 */ /* 0x000fe40007fde0ff */
[C---:B------:R-:W-:Y:S02]  /*b110*/  IADD3.X R29, R0.reuse, R38, RZ, P3, !PT ;  /* 0x00000026001d7210 */ /* 0x040fe40001ffe4ff */
[----:B------:R-:W-:Y:S02]  /*b120*/  ISETP.GE.AND P3, PT, R103, c[0x0][0x1d4], PT ;  /* 0x0000750067007a0c */ /* 0x000fe40003f66270 */
[----:B------:R-:W-:Y:S01]  /*b130*/  IADD3.X R37, R0, R39, RZ, P6, !PT ;  /* 0x0000002700257210 */ /* 0x000fe200037fe4ff */
[----:B------:R3:W-:Y:S01]  /*b140*/  LDGSTS.E.BYPASS.LTC128B.128 [R217+0x100], [R28.64], !P0 ;  /* 0x001000001cd97fae */ /* 0x0007e2000c101d46 */
[----:B------:R-:W-:Y:S02]  /*b150*/  IADD3 R40, P6, R2, R54, RZ ;  /* 0x0000003602287210 */ /* 0x000fe40007fde0ff */
[----:B-----5:R-:W-:Y:S02]  /*b160*/  IADD3 R46, P5, P0, R46, R3, R47 ;  /* 0x000000032e2e7210 */ /* 0x020fe400078be02f */
[----:B------:R-:W-:Y:S02]  /*b170*/  IADD3.X R41, R0, R53, RZ, P6, !PT ;  /* 0x0000003500297210 */ /* 0x000fe400037fe4ff */
[----:B------:R-:W-:Y:S01]  /*b180*/  ISETP.NE.U32.AND P6, PT, R101, RZ, PT ;  /* 0x000000ff6500720c */ /* 0x000fe20003fc5070 */
[----:B------:R4:W-:Y:S01]  /*b190*/  LDGSTS.E.BYPASS.LTC128B.128 [R217+0x1100], [R36.64], !P4 ;  /* 0x0110000024d97fae */ /* 0x0009e2000e101d46 */
[-C--:B-1----:R-:W-:Y:S02]  /*b1a0*/  IADD3.X R47, RZ, R52.reuse, R38, P5, P0 ;  /* 0x00000034ff2f7210 */ /* 0x082fe40002fe0426 */
[-C--:B------:R-:W-:Y:S02]  /*b1b0*/  IADD3 R44, P5, P0, R44, R3.reuse, R45 ;  /* 0x000000032c2c7210 */ /* 0x080fe400078be02d */
[----:B------:R-:W-:Y:S02]  /*b1c0*/  SEL R0, RZ, 0x10, P3 ;  /* 0x00000010ff007807 */ /* 0x000fe40001800000 */
[-C--:B------:R-:W-:Y:S01]  /*b1d0*/  IADD3.X R45, RZ, R52.reuse, R39, P5, P0 ;  /* 0x00000034ff2d7210 */ /* 0x080fe20002fe0427 */
[----:B------:R1:W-:Y:S01]  /*b1e0*/  LDGSTS.E.BYPASS.LTC128B.128 [R217+0x2100], [R40.64], !P3 ;  /* 0x0210000028d97fae */ /* 0x0003e2000d901d46 */
[----:B------:R-:W-:Y:S02]  /*b1f0*/  ISETP.NE.U32.AND P0, PT, R42, RZ, PT ;  /* 0x000000ff2a00720c */ /* 0x000fe40003f05070 */
[----:B------:R-:W-:Y:S04]  /*b200*/  IADD3 R2, -R0, 0x10, RZ ;  /* 0x0000001000027810 */ /* 0x000fe80007ffe1ff */
[----:B------:R-:W-:Y:S01]  /*b210*/  LOP3.LUT R2, R2, 0xf, RZ, 0xc0, !PT ;  /* 0x0000000f02027812 */ /* 0x000fe200078ec0ff */
[----:B------:R5:W-:Y:S01]  /*b220*/  LDGSTS.E.BYPASS.LTC128B.128.ZFILL [R217+0x900], [R46.64], P6 ;  /* 0x009000002ed97fae */ /* 0x000be2000b141d46 */
[----:B------:R-:W-:Y:S01]  /*b230*/  ISETP.NE.U32.AND P6, PT, R0, RZ, PT ;  /* 0x000000ff0000720c */ /* 0x000fe20003fc5070 */
[-C--:B---3--:R-:W-:Y:S06]  /*b240*/  HMMA.16816.F32.BF16 R28, R60, R34.reuse, RZ ;  /* 0x000000223c1c723c */ /* 0x088fec00000418ff */
[----:B------:R5:W-:Y:S01]  /*b250*/  LDGSTS.E.BYPASS.LTC128B.128.ZFILL [R217+0x1900], [R44.64], P0 ;  /* 0x019000002cd97fae */ /* 0x000be20008141d46 */
[----:B------:R-:W-:Y:S01]  /*b260*/  IADD3 R2, P5, P0, R2, R3, R54 ;  /* 0x0000000302027210 */ /* 0x000fe200078be036 */
[C---:B------:R-:W-:Y:S04]  /*b270*/  HMMA.16816.F32.BF16 R32, R64.reuse, R34, RZ ;  /* 0x000000224020723c */ /* 0x040fe800000418ff */
[----:B------:R-:W-:Y:S04]  /*b280*/  IADD3.X R3, RZ, R52, R53, P5, P0 ;  /* 0x00000034ff037210 */ /* 0x000fe80002fe0435 */
[-C--:B----4-:R-:W-:Y:S01]  /*b290*/  HMMA.16816.F32.BF16 R36, R64, R48.reuse, RZ ;  /* 0x000000304024723c */ /* 0x090fe200000418ff */
[----:B------:R3:W-:Y:S07]  /*b2a0*/  LDGSTS.E.BYPASS.LTC128B.128.ZFILL [R217+0x2900], [R2.64], P6 ;  /* 0x0290000002d97fae */ /* 0x0007ee000b141d46 */
[C---:B-1----:R-:W-:Y:S01]  /*b2b0*/  HMMA.16816.F32.BF16 R40, R60.reuse, R48, RZ ;  /* 0x000000303c28723c */ /* 0x042fe200000418ff */
[----:B------:R-:W0:Y:S07]  /*b2c0*/  LDGDEPBAR ;  /* 0x00000000000079af */ /* 0x000e2e0000000000 */
[-C--:B-----5:R-:W-:Y:S08]  /*b2d0*/  HMMA.16816.F32.BF16 R44, R60, R50.reuse, RZ ;  /* 0x000000323c2c723c */ /* 0x0a0ff000000418ff */
        /* <DEDUP_REMOVED lines=15> */
[----:B------:R-:W4:Y:S07]  /*b3d0*/  LDSM.16.M88.4 R188, [R203+0x3000] ;  /* 0x00300000cbbc783b */ /* 0x000f2e0000000200 */
        /* <DEDUP_REMOVED lines=10> */
[----:B------:R-:W5:Y:S07]  /*b480*/  LDSM.16.M88.4 R176, [R200+0x1400] ;  /* 0x00140000c8b0783b */ /* 0x000f6e0000000200 */
[-C--:B-1----:R-:W-:Y:S08]  /*b490*/  HMMA.16816.F32.BF16 R4, R172, R180.reuse, R4 ;  /* 0x000000b4ac04723c */ /* 0x082ff00000041804 */
[C---:B----4-:R-:W-:Y:S08]  /*b4a0*/  HMMA.16816.F32.BF16 R8, R188.reuse, R180, R8 ;  /* 0x000000b4bc08723c */ /* 0x050ff00000041808 */
[-C--:B------:R-:W-:Y:S08]  /*b4b0*/  HMMA.16816.F32.BF16 R12, R188, R182.reuse, R12 ;  /* 0x000000b6bc0c723c */ /* 0x080ff0000004180c */
[C---:B------:R-:W-:Y:S01]  /*b4c0*/  HMMA.16816.F32.BF16 R16, R172.reuse, R182, R16 ;  /* 0x000000b6ac10723c */ /* 0x040fe20000041810 */
[----:B------:R-:W-:Y:S07]  /*b4d0*/  LDSM.16.M88.4 R180, [R213] ;  /* 0x00000000d5b4783b */ /* 0x000fee0000000200 */
[-C--:B-----5:R-:W-:Y:S03]  /*b4e0*/  HMMA.16816.F32.BF16 R20, R172, R176.reuse, R20 ;  /* 0x000000b0ac14723c */ /* 0x0a0fe60000041814 */
[----:B--2---:R-:W-:Y:S05]  /*b4f0*/  ISETP.GT.AND P0, PT, R233, R104, PT ;  /* 0x00000068e900720c */ /* 0x004fea0003f04270 */
        /* <DEDUP_REMOVED lines=14> */
[----:B------:R-:W4:Y:S07]  /*b5e0*/  LDSM.16.M88.4 R172, [R212] ;  /* 0x00000000d4ac783b */ /* 0x000f2e0000000200 */
[-C--:B-1----:R-:W-:Y:S01]  /*b5f0*/  HMMA.16816.F32.BF16 R4, R176, R180.reuse, R4 ;  /* 0x000000b4b004723c */ /* 0x082fe20000041804 */
[----:B------:R-:W1:Y:S07]  /*b600*/  LDSM.16.M88.4 R192, [R210] ;  /* 0x00000000d2c0783b */ /* 0x000e6e0000000200 */
[C---:B--2---:R-:W-:Y:S08]  /*b610*/  HMMA.16816.F32.BF16 R8, R184.reuse, R180, R8 ;  /* 0x000000b4b808723c */ /* 0x044ff00000041808 */
[-C--:B------:R-:W-:Y:S08]  /*b620*/  HMMA.16816.F32.BF16 R12, R184, R182.reuse, R12 ;  /* 0x000000b6b80c723c */ /* 0x080ff0000004180c */
[C---:B------:R-:W-:Y:S01]  /*b630*/  HMMA.16816.F32.BF16 R16, R176.reuse, R182, R16 ;  /* 0x000000b6b010723c */ /* 0x040fe20000041810 */
[----:B------:R-:W-:Y:S07]  /*b640*/  LDSM.16.M88.4 R180, [R200+0x2000] ;  /* 0x00200000c8b4783b */ /* 0x000fee0000000200 */
[-C--:B----4-:R-:W-:Y:S08]  /*b650*/  HMMA.16816.F32.BF16 R20, R176, R172.reuse, R20 ;  /* 0x000000acb014723c */ /* 0x090ff00000041814 */
        /* <DEDUP_REMOVED lines=8> */
[----:B------:R-:W4:Y:S07]  /*b6e0*/  LDSM.16.M88.4 R188, [R203+0x5000] ;  /* 0x00500000cbbc783b */ /* 0x000f2e0000000200 */
[-C--:B-1----:R-:W-:Y:S08]  /*b6f0*/  HMMA.16816.F32.BF16 R52, R176, R192.reuse, R52 ;  /* 0x000000c0b034723c */ /* 0x082ff00000041834 */
[C---:B------:R-:W-:Y:S08]  /*b700*/  HMMA.16816.F32.BF16 R56, R184.reuse, R192, R56 ;  /* 0x000000c0b838723c */ /* 0x040ff00000041838 */
[-C--:B------:R-:W-:Y:S01]  /*b710*/  HMMA.16816.F32.BF16 R60, R184, R194.reuse, R60 ;  /* 0x000000c2b83c723c */ /* 0x080fe2000004183c */
[----:B------:R-:W1:Y:S07]  /*b720*/  LDSM.16.M88.4 R184, [R200+0x2400] ;  /* 0x00240000c8b8783b */ /* 0x000e6e0000000200 */
[----:B------:R-:W-:Y:S01]  /*b730*/  HMMA.16816.F32.BF16 R64, R176, R194, R64 ;  /* 0x000000c2b040723c */ /* 0x000fe20000041840 */
[----:B------:R-:W5:Y:S07]  /*b740*/  LDSM.16.M88.4 R176, [R200+0x2800] ;  /* 0x00280000c8b0783b */ /* 0x000f6e0000000200 */
[-C--:B--2---:R-:W-:Y:S01]  /*b750*/  HMMA.16816.F32.BF16 R4, R172, R180.reuse, R4 ;  /* 0x000000b4ac04723c */ /* 0x084fe20000041804 */
[----:B------:R-:W2:Y:S07]  /*b760*/  LDSM.16.M88.4 R192, [R200+0x2c00] ;  /* 0x002c0000c8c0783b */ /* 0x000eae0000000200 */
[C---:B----4-:R-:W-:Y:S08]  /*b770*/  HMMA.16816.F32.BF16 R8, R188.reuse, R180, R8 ;  /* 0x000000b4bc08723c */ /* 0x050ff00000041808 */
        /* <DEDUP_REMOVED lines=8> */
[-C--:B-----5:R-:W-:Y:S08]  /*b800*/  HMMA.16816.F32.BF16 R36, R172, R176.reuse, R36 ;  /* 0x000000b0ac24723c */ /* 0x0a0ff00000041824 */
[C---:B------:R-:W-:Y:S08]  /*b810*/  HMMA.16816.F32.BF16 R40, R188.reuse, R176, R40 ;  /* 0x000000b0bc28723c */ /* 0x040ff00000041828 */
[-C--:B------:R-:W-:Y:S08]  /*b820*/  HMMA.16816.F32.BF16 R44, R188, R178.reuse, R44 ;  /* 0x000000b2bc2c723c */ /* 0x080ff0000004182c */
[C---:B------:R-:W-:Y:S01]  /*b830*/  HMMA.16816.F32.BF16 R48, R172.reuse, R178, R48 ;  /* 0x000000b2ac30723c */ /* 0x040fe20000041830 */
[----:B------:R-:W4:Y:S07]  /*b840*/  LDSM.16.M88.4 R176, [R204+0x5000] ;  /* 0x00500000ccb0783b */ /* 0x000f2e0000000200 */
[-C--:B--2---:R-:W-:Y:S08]  /*b850*/  HMMA.16816.F32.BF16 R52, R172, R192.reuse, R52 ;  /* 0x000000c0ac34723c */ /* 0x084ff00000041834 */
[C---:B------:R-:W-:Y:S08]  /*b860*/  HMMA.16816.F32.BF16 R56, R188.reuse, R192, R56 ;  /* 0x000000c0bc38723c */ /* 0x040ff00000041838 */
[-C--:B------:R-:W-:Y:S08]  /*b870*/  HMMA.16816.F32.BF16 R60, R188, R194.reuse, R60 ;  /* 0x000000c2bc3c723c */ /* 0x080ff0000004183c */
[----:B------:R-:W-:Y:S08]  /*b880*/  HMMA.16816.F32.BF16 R64, R172, R194, R64 ;  /* 0x000000c2ac40723c */ /* 0x000ff00000041840 */
[-C--:B-1----:R-:W-:Y:S08]  /*b890*/  HMMA.16816.F32.BF16 R4, R180, R184.reuse, R4 ;  /* 0x000000b8b404723c */ /* 0x082ff00000041804 */
        /* <DEDUP_REMOVED lines=25> */
[----:B-----5:R-:W5:Y:S09]  /*ba30*/  LDSM.16.M88.4 R4, [R208] ;  /* 0x00000000d004783b */ /* 0x020f720000000200 */
[----:B------:R-:W1:Y:S10]  /*ba40*/  MUFU.TANH R228, R10 ;  /* 0x0000000a00e47308 */ /* 0x000e740000002400 */
[----:B------:R1:W1:Y:S10]  /*ba50*/  MUFU.TANH R231, R11 ;  /* 0x0000000b00e77308 */ /* 0x0002740000002400 */
[----:B------:R-:W2:Y:S10]  /*ba60*/  MUFU.TANH R223, R13 ;  /* 0x0000000d00df7308 */ /* 0x000eb40000002400 */
[----:B------:R-:W2:Y:S01]  /*ba70*/  MUFU.TANH R229, R14 ;  /* 0x0000000e00e57308 */ /* 0x000ea20000002400 */
[----:B-1----:R-:W1:Y:S01]  /*ba80*/  LDSM.16.M88.4 R8, [R207] ;  /* 0x00000000cf08783b */ /* 0x002e620000000200 */
[-C--:B-----5:R-:W-:Y:S08]  /*ba90*/  HMMA.16816.F32.BF16 R20, R180, R4.reuse, R20 ;  /* 0x00000004b414723c */ /* 0x0a0ff00000041814 */
[----:B------:R-:W1:Y:S01]  /*baa0*/  MUFU.TANH R227, R15 ;  /* 0x0000000f00e37308 */ /* 0x000e620000002400 */
[C---:B------:R-:W-:Y:S09]  /*bab0*/  HMMA.16816.F32.BF16 R24, R176.reuse, R4, R24 ;  /* 0x00000004b018723c */ /* 0x040ff20000041818 */
[----:B------:R-:W1:Y:S01]  /*bac0*/  MUFU.TANH R193, R16 ;  /* 0x0000001000c17308 */ /* 0x000e620000002400 */
[-C--:B------:R-:W-:Y:S08]  /*bad0*/  HMMA.16816.F32.BF16 R28, R176, R6.reuse, R28 ;  /* 0x00000006b01c723c */ /* 0x080ff0000004181c */
[C---:B------:R-:W-:Y:S01]  /*bae0*/  HMMA.16816.F32.BF16 R32, R180.reuse, R6, R32 ;  /* 0x00000006b420723c */ /* 0x040fe20000041820 */
[----:B------:R-:W2:Y:S01]  /*baf0*/  MUFU.TANH R188, R17 ;  /* 0x0000001100bc7308 */ /* 0x000ea20000002400 */
[----:B------:R-:W5:Y:S01]  /*bb00*/  LDSM.16.M88.4 R4, [R206] ;  /* 0x00000000ce04783b */ /* 0x000f620000000200 */
[----:B------:R-:W-:Y:S04]  /*bb10*/  DEPBAR.LE SB0, 0x0 ;  /* 0x000080000000791a */ /* 0x000fe80000000000 */
[----:B------:R-:W-:Y:S02]  /*bb20*/  FMUL.FTZ R20, R20, c[0x0][0x320] ;  /* 0x0000c80014147a20 */ /* 0x000fe40000410000 */
[----:B------:R-:W-:Y:S02]  /*bb30*/  FMUL.FTZ R21, R21, c[0x0][0x320] ;  /* 0x0000c80015157a20 */ /* 0x000fe40000410000 */
[----:B------:R-:W2:Y:S01]  /*bb40*/  MUFU.TANH R198, R18 ;  /* 0x0000001200c67308 */ /* 0x000ea20000002400 */
[----:B------:R-:W-:Y:S01]  /*bb50*/  BAR.SYNC.DEFER_BLOCKING 0x0 ;  /* 0x0000000000007b1d */ /* 0x000fe20000010000 */
[----:B------:R-:W-:Y:S01]  /*bb60*/  FMUL.FTZ R22, R22, c[0x0][0x320] ;  /* 0x0000c80016167a20 */ /* 0x000fe20000410000 */
[-C--:B-1----:R-:W-:Y:S05]  /*bb70*/  HMMA.16816.F32.BF16 R36, R180, R8.reuse, R36 ;  /* 0x00000008b424723c */ /* 0x082fea0000041824 */
[----:B------:R-:W-:Y:S02]  /*bb80*/  FMUL.FTZ R23, R23, c[0x0][0x320] ;  /* 0x0000c80017177a20 */ /* 0x000fe40000410000 */
[----:B------:R1:W1:Y:S01]  /*bb90*/  MUFU.TANH R197, R19 ;  /* 0x0000001300c57308 */ /* 0x0002620000002400 */
        /* <DEDUP_REMOVED lines=10> */
[----:B------:R-:W1:Y:S03]  /*bc40*/  MUFU.TANH R186, R21 ;  /* 0x0000001500ba7308 */ /* 0x000e660000002400 */
[----:B------:R-:W-:Y:S02]  /*bc50*/  FMUL.FTZ R30, R30, c[0x0][0x320] ;  /* 0x0000c8001e1e7a20 */ /* 0x000fe40000410000 */
[----:B------:R-:W-:Y:S02]  /*bc60*/  FMUL.FTZ R31, R31, c[0x0][0x320] ;  /* 0x0000c8001f1f7a20 */ /* 0x000fe40000410000 */
[-C--:B-----5:R-:W-:Y:S03]  /*bc70*/  HMMA.16816.F32.BF16 R52, R180, R4.reuse, R52 ;  /* 0x00000004b434723c */ /* 0x0a0fe60000041834 */
[----:B------:R5:W1:Y:S01]  /*bc80*/  MUFU.TANH R192, R22 ;  /* 0x0000001600c07308 */ /* 0x000a620000002400 */
[----:B------:R-:W-:Y:S02]  /*bc90*/  FMUL.FTZ R32, R32, c[0x0][0x320] ;  /* 0x0000c80020207a20 */ /* 0x000fe40000410000 */
[----:B------:R-:W-:Y:S02]  /*bca0*/  FMUL.FTZ R33, R33, c[0x0][0x320] ;  /* 0x0000c80021217a20 */ /* 0x000fe40000410000 */
[C---:B------:R-:W-:Y:S04]  /*bcb0*/  HMMA.16816.F32.BF16 R56, R176.reuse, R4, R56 ;  /* 0x00000004b038723c */ /* 0x040fe80000041838 */
[----:B------:R-:W-:Y:S01]  /*bcc0*/  FMUL.FTZ R34, R34, c[0x0][0x320] ;  /* 0x0000c80022227a20 */ /* 0x000fe20000410000 */
[----:B------:R2:W2:Y:S01]  /*bcd0*/  MUFU.TANH R191, R23 ;  /* 0x0000001700bf7308 */ /* 0x0004a20000002400 */
[----:B------:R-:W-:Y:S02]  /*bce0*/  FMUL.FTZ R35, R35, c[0x0][0x320] ;  /* 0x0000c80023237a20 */ /* 0x000fe40000410000 */
[-C--:B------:R-:W-:Y:S04]  /*bcf0*/  HMMA.16816.F32.BF16 R60, R176, R6.reuse, R60 ;  /* 0x00000006b03c723c */ /* 0x080fe8000004183c */
[----:B------:R-:W-:Y:S02]  /*bd00*/  FMUL.FTZ R40, R40, c[0x0][0x320] ;  /* 0x0000c80028287a20 */ /* 0x000fe40000410000 */
[----:B------:R-:W-:Y:S01]  /*bd10*/  FMUL.FTZ R42, R42, c[0x0][0x320] ;  /* 0x0000c8002a2a7a20 */ /* 0x000fe20000410000 */
[----:B------:R3:W3:Y:S01]  /*bd20*/  MUFU.TANH R218, R24 ;  /* 0x0000001800da7308 */ /* 0x0006e20000002400 */
[----:B------:R-:W-:Y:S04]  /*bd30*/  HMMA.16816.F32.BF16 R64, R180, R6, R64 ;  /* 0x00000006b440723c */ /* 0x000fe80000041840 */
[----:B------:R-:W-:Y:S02]  /*bd40*/  FMUL.FTZ R41, R41, c[0x0][0x320] ;  /* 0x0000c80029297a20 */ /* 0x000fe40000410000 */
[----:B-1----:R-:W-:Y:S02]  /*bd50*/  FMUL.FTZ R19, R53, c[0x0][0x320] ;  /* 0x0000c80035137a20 */ /* 0x002fe40000410000 */
[----:B-----5:R-:W-:Y:S01]  /*bd60*/  FMUL.FTZ R22, R57, c[0x0][0x320] ;  /* 0x0000c80039167a20 */ /* 0x020fe20000410000 */
[----:B------:R1:W1:Y:S03]  /*bd70*/  MUFU.TANH R196, R25 ;  /* 0x0000001900c47308 */ /* 0x0002660000002400 */
[----:B--2---:R-:W-:Y:S04]  /*bd80*/  FMUL.FTZ R23, R55, c[0x0][0x320] ;  /* 0x0000c80037177a20 */ /* 0x004fe80000410000 */
[----:B------:R-:W-:Y:S02]  /*bd90*/  FMUL.FTZ R21, R60, c[0x0][0x320] ;  /* 0x0000c8003c157a20 */ /* 0x000fe40000410000 */
[----:B------:R-:W-:Y:S01]  /*bda0*/  FMUL.FTZ R17, R61, c[0x0][0x320] ;  /* 0x0000c8003d117a20 */ /* 0x000fe20000410000 */
[----:B------:R2:W2:Y:S01]  /*bdb0*/  MUFU.TANH R220, R26 ;  /* 0x0000001a00dc7308 */ /* 0x0004a20000002400 */
[----:B------:R-:W-:Y:S02]  /*bdc0*/  FMUL.FTZ R20, R62, c[0x0][0x320] ;  /* 0x0000c8003e147a20 */ /* 0x000fe40000410000 */
[----:B------:R-:W-:Y:S02]  /*bdd0*/  FMUL.FTZ R18, R63, c[0x0][0x320] ;  /* 0x0000c8003f127a20 */ /* 0x000fe40000410000 */
[----:B---3--:R-:W-:Y:S02]  /*bde0*/  FMUL.FTZ R24, R56, c[0x0][0x320] ;  /* 0x0000c80038187a20 */ /* 0x008fe40000410000 */
[----:B------:R-:W-:Y:S02]  /*bdf0*/  FMUL.FTZ R14, R64, c[0x0][0x320] ;  /* 0x0000c800400e7a20 */ /* 0x000fe40000410000 */
[----:B------:R-:W-:Y:S01]  /*be00*/  FMUL.FTZ R13, R65, c[0x0][0x320] ;  /* 0x0000c800410d7a20 */ /* 0x000fe20000410000 */
[----:B------:R3:W3:Y:S01]  /*be10*/  MUFU.TANH R219, R27 ;  /* 0x0000001b00db7308 */ /* 0x0006e20000002400 */
[----:B------:R-:W-:Y:S02]  /*be20*/  FMUL.FTZ R16, R66, c[0x0][0x320] ;  /* 0x0000c80042107a20 */ /* 0x000fe40000410000 */
[----:B------:R-:W-:Y:S02]  /*be30*/  FMUL.FTZ R15, R67, c[0x0][0x320] ;  /* 0x0000c800430f7a20 */ /* 0x000fe40000410000 */
[----:B-1----:R-:W-:Y:S05]  /*be40*/  FMUL.FTZ R25, R54, c[0x0][0x320] ;  /* 0x0000c80036197a20 */ /* 0x002fea0000410000 */
[----:B------:R1:W1:Y:S01]  /*be50*/  MUFU.TANH R190, R28 ;  /* 0x0000001c00be7308 */ /* 0x0002620000002400 */
[----:B--2---:R-:W-:Y:S09]  /*be60*/  FMUL.FTZ R26, R52, c[0x0][0x320] ;  /* 0x0000c800341a7a20 */ /* 0x004ff20000410000 */
[----:B------:R2:W2:Y:S01]  /*be70*/  MUFU.TANH R189, R29 ;  /* 0x0000001d00bd7308 */ /* 0x0004a20000002400 */
[----:B---3--:R-:W-:Y:S09]  /*be80*/  FMUL.FTZ R27, R49, c[0x0][0x320] ;  /* 0x0000c800311b7a20 */ /* 0x008ff20000410000 */
[----:B------:R3:W3:Y:S01]  /*be90*/  MUFU.TANH R195, R30 ;  /* 0x0000001e00c37308 */ /* 0x0006e20000002400 */
[----:B-1----:R-:W-:Y:S09]  /*bea0*/  FMUL.FTZ R28, R48, c[0x0][0x320] ;  /* 0x0000c800301c7a20 */ /* 0x002ff20000410000 */
        /* <DEDUP_REMOVED lines=9> */
[----:B---3--:R-:W-:Y:S02]  /*bf40*/  FMUL.FTZ R33, R37, c[0x0][0x320] ;  /* 0x0000c80025217a20 */ /* 0x008fe40000410000 */
[----:B------:R-:W-:Y:S02]  /*bf50*/  FMUL.FTZ R37, R38, c[0x0][0x320] ;  /* 0x0000c80026257a20 */ /* 0x000fe40000410000 */
[----:B------:R-:W-:Y:S05]  /*bf60*/  FMUL.FTZ R38, R47, c[0x0][0x320] ;  /* 0x0000c8002f267a20 */ /* 0x000fea0000410000 */
[----:B------:R3:W3:Y:S01]  /*bf70*/  MUFU.TANH R184, R40 ;  /* 0x0000002800b87308 */ /* 0x0006e20000002400 */
[----:B-1----:R-:W-:Y:S02]  /*bf80*/  FMUL.FTZ R34, R36, c[0x0][0x320] ;  /* 0x0000c80024227a20 */ /* 0x002fe40000410000 */
[----:B------:R-:W-:Y:S02]  /*bf90*/  FMUL.FTZ R36, R39, c[0x0][0x320] ;  /* 0x0000c80027247a20 */ /* 0x000fe40000410000 */
[----:B------:R-:W-:Y:S05]  /*bfa0*/  FMUL.FTZ R39, R46, c[0x0][0x320] ;  /* 0x0000c8002e277a20 */ /* 0x000fea0000410000 */
[----:B------:R1:W1:Y:S01]  /*bfb0*/  MUFU.TANH R185, R42 ;  /* 0x0000002a00b97308 */ /* 0x0002620000002400 */
[----:B--2---:R-:W-:Y:S09]  /*bfc0*/  FMUL.FTZ R35, R45, c[0x0][0x320] ;  /* 0x0000c8002d237a20 */ /* 0x004ff20000410000 */
[----:B------:R2:W2:Y:S01]  /*bfd0*/  MUFU.TANH R224, R12 ;  /* 0x0000000c00e07308 */ /* 0x0004a20000002400 */
[----:B---3--:R-:W-:Y:S09]  /*bfe0*/  FMUL.FTZ R40, R44, c[0x0][0x320] ;  /* 0x0000c8002c287a20 */ /* 0x008ff20000410000 */
[----:B------:R-:W3:Y:S01]  /*bff0*/  MUFU.TANH R34, R34 ;  /* 0x0000002200227308 */ /* 0x000ee20000002400 */
[----:B-1----:R-:W-:Y:S09]  /*c000*/  FMUL.FTZ R42, R43, c[0x0][0x320] ;  /* 0x0000c8002b2a7a20 */ /* 0x002ff20000410000 */
        /* <DEDUP_REMOVED lines=28> */
[----:B------:R-:W1:Y:S01]  /*c1d0*/  MUFU.TANH R15, R15 ;  /* 0x0000000f000f7308 */ /* 0x000e620000002400 */
[----:B------:R-:W-:-:S05]  /*c1e0*/  @!P0 BRA `(.L_x_1289) ;  /* 0x000004e000008947 */ /* 0x000fca0003800000 */
[C---:B--234-:R-:W-:Y:S01]  /*c1f0*/  IADD3 R7, R240.reuse, 0x20, RZ ;  /* 0x00000020f0077810 */ /* 0x05cfe20007ffe0ff */
[----:B------:R-:W2:Y:S01]  /*c200*/  LDL R242, [R1+0x10] ;  /* 0x0000100001f27983 */ /* 0x000ea20000100800 */
[----:B------:R-:W-:Y:S01]  /*c210*/  SHF.R.S32.HI R6, RZ, 0x1f, R240 ;  /* 0x0000001fff067819 */ /* 0x000fe200000114f0 */
[----:B------:R-:W-:Y:S01]  /*c220*/  IMAD.MOV.U32 R232, RZ, RZ, RZ ;  /* 0x000000ffffe87224 */ /* 0x000fe200078e00ff */
[----:B------:R-:W-:Y:S01]  /*c230*/  SHF.R.S32.HI R7, RZ, 0x1f, R7 ;  /* 0x0000001fff077819 */ /* 0x000fe20000011407 */
[----:B------:R-:W-:Y:S01]  /*c240*/  IMAD.SHL.U32 R45, R103, 0x2, RZ ;  /* 0x00000002672d7824 */ /* 0x000fe200078e00ff */
[----:B------:R-:W-:Y:S01]  /*c250*/  SHF.L.U64.HI R10, R240, 0x1, R6 ;  /* 0x00000001f00a7819 */ /* 0x000fe20000010206 */
[C---:B------:R-:W-:Y:S01]  /*c260*/  IMAD.SHL.U32 R44, R102.reuse, 0x2, RZ ;  /* 0x00000002662c7824 */ /* 0x040fe200078e00ff */
[----:B------:R-:W-:Y:S01]  /*c270*/  SHF.L.U64.HI R11, R102, 0x1, R7 ;  /* 0x00000001660b7819 */ /* 0x000fe20000010207 */
[----:B------:R-:W-:Y:S01]  /*c280*/  IMAD.SHL.U32 R43, R240, 0x2, RZ ;  /* 0x00000002f02b7824 */ /* 0x000fe200078e00ff */
[----:B------:R-:W3:Y:S04]  /*c290*/  LDL R241, [R1+0x4] ;  /* 0x0000040001f17983 */ /* 0x000ee80000100800 */
[----:B------:R-:W4:Y:S06]  /*c2a0*/  LDL.64 R238, [R1+0x20] ;  /* 0x0000200001ee7983 */ /* 0x000f2c0000100a00 */
        /* <DEDUP_REMOVED lines=19> */
[----:B------:R-:W-:Y:S03]  /*c3e0*/  SHF.L.U64.HI R12, R103, 0x1, R104 ;  /* 0x00000001670c7819 */ /* 0x000fe60000010268 */
[----:B------:R-:W-:Y:S04]  /*c3f0*/  IMAD R0, R0, c[0x0][0x1e0], RZ ;  /* 0x0000780000007a24 */ /* 0x000fe800078e02ff */
        /* <DEDUP_REMOVED lines=12> */
.L_x_1329:
[----:B------:R-:W-:-:S05]  /*c4c0*/  BRA.DIV ~URZ, `(.L_x_1291) ;  /* 0x000071227f007947 */ /* 0x000fca000b800000 */
[----:B------:R-:W4:Y:S01]  /*c4d0*/  SHFL.IDX PT, R0, R9, RZ, 0x1c1f ;  /* 0x001c1fff09007589 */ /* 0x000f2200000e0000 */
[C---:B------:R-:W-:Y:S02]  /*c4e0*/  IADD3 R2, -R101.reuse, 0x10, RZ ;  /* 0x0000001065027810 */ /* 0x040fe40007ffe1ff */
[----:B------:R-:W-:Y:S02]  /*c4f0*/  ISETP.NE.U32.AND P0, PT, R101, RZ, PT ;  /* 0x000000ff6500720c */ /* 0x000fe40003f05070 */
[----:B------:R-:W-:Y:S04]  /*c500*/  LOP3.LUT R2, R2, 0xf, RZ, 0xc0, !PT ;  /* 0x0000000f02027812 */ /* 0x000fe800078ec0ff */
[----:B----4-:R-:W-:Y:S04]  /*c510*/  IADD3 R2, P6, P5, R2, R0, R43 ;  /* 0x0000000002027210 */ /* 0x010fe80007dde02b */
[----:B---3--:R-:W-:Y:S05]  /*c520*/  IADD3.X R3, RZ, R4, R10, P6, P5 ;  /* 0x00000004ff037210 */ /* 0x008fea00037ea40a */
[----:B------:R-:W-:Y:S01]  /*c530*/  @!PT LDS RZ, [RZ] ;  /* 0x00000000fffff984 */ /* 0x000fe20000000800 */
[----:B------:R-:W-:Y:S01]  /*c540*/  @!PT LDS RZ, [RZ] ;  /* 0x00000000fffff984 */ /* 0x000fe20000000800 */
[----:B------:R3:W-:Y:S01]  /*c550*/  LDGSTS.E.BYPASS.LTC128B.128.ZFILL [R217+0x3100], [R2.64], P0 ;  /* 0x0310000002d97fae */ /* 0x0007e20008141d46 */
[----:B------:R-:W-:Y:S05]  /*c560*/  IADD3 R6, P0, R0, R44, RZ ;  /* 0x0000002c00067210 */ /* 0x000fea0007f1e0ff */
[----:B------:R-:W-:Y:S05]  /*c570*/  IMAD.X R7, R4, 0x1, R11, P0 ;  /* 0x0000000104077824 */ /* 0x000fea00000e060b */
[----:B------:R4:W-:Y:S01]  /*c580*/  LDGSTS.E.BYPASS.LTC128B.128 [R217+0x4100], [R6.64], !P4 ;  /* 0x0410000006d97fae */ /* 0x0009e2000e101d46 */
[----:B---3--:R-:W-:Y:S03]  /*c590*/  IADD3 R2, P0, R0, R45, RZ ;  /* 0x0000002d00027210 */ /* 0x008fe60007f1e0ff */
[----:B------:R4:W3:Y:S02]  /*c5a0*/  SHFL.IDX PT, R0, R9, 0x1, 0x1c1f ;  /* 0x003c1f0009007f89 */ /* 0x0008e400000e0000 */
[----:B------:R-:W-:Y:S02]  /*c5b0*/  IMAD.X R3, R4, 0x1, R12, P0 ;  /* 0x0000000104037824 */ /* 0x000fe400000e060c */
[----:B------:R4:W2:Y:S04]  /*c5c0*/  SHFL.IDX PT, R4, R8, 0x1, 0x1c1f ;  /* 0x003c1f0008047f89 */ /* 0x0008a800000e0000 */
[----:B------:R4:W-:Y:S02]  /*c5d0*/  LDGSTS.E.BYPASS.LTC128B.128 [R217+0x5100], [R2.64], !P3 ;  /* 0x0510000002d97fae */ /* 0x0009e4000d901d46 */
.L_x_1330:
[C---:B----4-:R-:W-:Y:S02]  /*c5e0*/  IADD3 R2, -R101.reuse, 0x10, RZ ;  /* 0x0000001065027810 */ /* 0x050fe40007ffe1ff */
[----:B------:R-:W-:Y:S02]  /*c5f0*/  ISETP.NE.U32.AND P0, PT, R101, RZ, PT ;  /* 0x000000ff6500720c */ /* 0x000fe40003f05070 */
[----:B------:R-:W-:Y:S04]  /*c600*/  LOP3.LUT R2, R2, 0xf, RZ, 0xc0, !PT ;  /* 0x0000000f02027812 */ /* 0x000fe800078ec0ff */
[----:B---3--:R-:W-:Y:S04]  /*c610*/  IADD3 R2, P6, P5, R2, R0, R43 ;  /* 0x0000000002027210 */ /* 0x008fe80007dde02b */
[----:B--2---:R-:W-:Y:S02]  /*c620*/  IADD3.X R3, RZ, R4, R10, P6, P5 ;  /* 0x00000004ff037210 */ /* 0x004fe400037ea40a */
[----:B------:R-:W-:Y:S03]  /*c630*/  IADD3 R6, P5, R0, R44, RZ ;  /* 0x0000002c00067210 */ /* 0x000fe60007fbe0ff */
[----:B------:R-:W-:Y:S01]  /*c640*/  @!PT LDS RZ, [RZ] ;  /* 0x00000000fffff984 */ /* 0x000fe20000000800 */
[----:B------:R-:W-:Y:S01]  /*c650*/  @!PT LDS RZ, [RZ] ;  /* 0x00000000fffff984 */ /* 0x000fe20000000800 */
[----:B------:R-:W-:Y:S01]  /*c660*/  @!PT LDS RZ, [RZ] ;  /* 0x00000000fffff984 */ /* 0x000fe20000000800 */
[----:B------:R2:W-:Y:S02]  /*c670*/  LDGSTS.E.BYPASS.LTC128B.128.ZFILL [R217+0x3900], [R2.64], P0 ;  /* 0x0390000002d97fae */ /* 0x0005e40008141d46 */
[----:B------:R-:W-:Y:S05]  /*c680*/  IMAD.X R7, R4, 0x1, R11, P5 ;  /* 0x0000000104077824 */ /* 0x000fea00028e060b */
[----:B------:R3:W-:Y:S01]  /*c690*/  LDGSTS.E.BYPASS.LTC128B.128 [R217+0x4900], [R6.64], !P4 ;  /* 0x0490000006d97fae */ /* 0x0007e2000e101d46 */
[----:B--2---:R-:W-:Y:S05]  /*c6a0*/  IADD3 R2, P0, R0, R45, RZ ;  /* 0x0000002d00027210 */ /* 0x004fea0007f1e0ff */
[----:B------:R-:W-:Y:S05]  /*c6b0*/  IMAD.X R3, R4, 0x1, R12, P0 ;  /* 0x0000000104037824 */ /* 0x000fea00000e060c */
[----:B------:R3:W-:Y:S03]  /*c6c0*/  LDGSTS.E.BYPASS.LTC128B.128 [R217+0x5900], [R2.64], !P3 ;  /* 0x0590000002d97fae */ /* 0x0007e6000d901d46 */
.L_x_1289:
[----:B--234-:R-:W-:Y:S05]  /*c6d0*/  BSYNC B0 ;  /* 0x0000000000007941 */ /* 0x01cfea0003800000 */
.L_x_1288:
        /* <DEDUP_REMOVED lines=66> */
[----:B------:R-:W1:Y:S02]  /*cb00*/  SHFL.BFLY PT, R0, R4, 0x2, 0x1f ;  /* 0x0c401f0004007f89 */ /* 0x000e6400000e0000 */
[----:B-1----:R-:W-:Y:S02]  /*cb10*/  FMNMX.FTZ R4, R4, R0, !PT ;  /* 0x0000000004047209 */ /* 0x002fe40007810000 */
[----:B------:R-:W1:Y:S04]  /*cb20*/  SHFL.BFLY PT, R0, R103, 0x2, 0x1f ;  /* 0x0c401f0067007f89 */ /* 0x000e6800000e0000 */
[----:B------:R-:W2:Y:S01]  /*cb30*/  SHFL.BFLY PT, R104, R4, 0x1, 0x1f ;  /* 0x0c201f0004687f89 */ /* 0x000ea200000e0000 */
[----:B-1----:R-:W-:Y:S02]  /*cb40*/  FMNMX.FTZ R103, R103, R0, !PT ;  /* 0x0000000067677209 */ /* 0x002fe40007810000 */
[----:B--2---:R-:W-:Y:S03]  /*cb50*/  FMNMX.FTZ R104, R4, R104, !PT ;  /* 0x0000006804687209 */ /* 0x004fe60007810000 */
[----:B------:R-:W1:Y:S04]  /*cb60*/  SHFL.BFLY PT, R0, R103, 0x1, 0x1f ;  /* 0x0c201f0067007f89 */ /* 0x000e6800000e0000 */
[----:B------:R-:W2:Y:S01]  /*cb70*/  SHFL.BFLY PT, R4, R5, 0x2, 0x1f ;  /* 0x0c401f0005047f89 */ /* 0x000ea200000e0000 */
[----:B-1----:R-:W-:Y:S03]  /*cb80*/  FMNMX.FTZ R103, R103, R0, !PT ;  /* 0x0000000067677209 */ /* 0x002fe60007810000 */
[----:B------:R-:W1:Y:S01]  /*cb90*/  SHFL.BFLY PT, R0, R102, 0x2, 0x1f ;  /* 0x0c401f0066007f89 */ /* 0x000e6200000e0000 */
[----:B--2---:R-:W-:Y:S02]  /*cba0*/  FMNMX.FTZ R4, R5, R4, !PT ;  /* 0x0000000405047209 */ /* 0x004fe40007810000 */
[----:B-1----:R-:W-:Y:S05]  /*cbb0*/  FMNMX.FTZ R102, R102, R0, !PT ;  /* 0x0000000066667209 */ /* 0x002fea0007810000 */
[----:B------:R-:W1:Y:S02]  /*cbc0*/  SHFL.BFLY PT, R0, R102, 0x1, 0x1f ;  /* 0x0c201f0066007f89 */ /* 0x000e6400000e0000 */
[----:B-1----:R-:W-:Y:S02]  /*cbd0*/  FMNMX.FTZ R102, R102, R0, !PT ;  /* 0x0000000066667209 */ /* 0x002fe40007810000 */
[----:B------:R1:W2:Y:S04]  /*cbe0*/  SHFL.BFLY PT, R0, R4, 0x1, 0x1f ;  /* 0x0c201f0004007f89 */ /* 0x0002a800000e0000 */
.L_x_1331:
[----:B------:R-:W-:Y:S01]  /*cbf0*/  FMUL.FTZ R2, R104, c[0x0][0x2d0] ;  /* 0x0000b40068027a20 */ /* 0x000fe20000410000 */
[----:B--2---:R-:W-:Y:S01]  /*cc00*/  FMNMX.FTZ R101, R0, R4, !PT ;  /* 0x0000000400657209 */ /* 0x004fe20007810000 */
[----:B------:R-:W-:Y:S01]  /*cc10*/  FADD.FTZ R0, -R104, R100 ;  /* 0x0000006468007221 */ /* 0x000fe20000010100 */
[----:B------:R-:W-:Y:S01]  /*cc20*/  WARPSYNC 0xffffffff ;  /* 0xffffffff00007948 */ /* 0x000fe20003800000 */
[--C-:B-1----:R-:W-:Y:S01]  /*cc30*/  FFMA.FTZ R4, R199, c[0x0][0x2d0], -R2.reuse ;  /* 0x0000b400c7047a23 */ /* 0x102fe20000010802 */
[----:B------:R-:W-:Y:S01]  /*cc40*/  LDSM.16.MT88.4 R52, [R201+0x1000] ;  /* 0x00100000c934783b */ /* 0x000fe20000004200 */
[----:B------:R-:W-:Y:S02]  /*cc50*/  FMUL.FTZ R0, R0, c[0x0][0x2d0] ;  /* 0x0000b40000007a20 */ /* 0x000fe40000410000 */
[--C-:B------:R-:W-:Y:S02]  /*cc60*/  FFMA.FTZ R3, R222, c[0x0][0x2d0], -R2.reuse ;  /* 0x0000b400de037a23 */ /* 0x100fe40000010802 */
        /* <DEDUP_REMOVED lines=18> */
[----:B------:R-:W-:Y:S03]  /*cd90*/  MUFU.EX2 R9, R6 ;  /* 0x0000000600097308 */ /* 0x000fe60000000800 */
        /* <DEDUP_REMOVED lines=15> */
[----:B------:R-:W-:Y:S10]  /*ce90*/  MUFU.EX2 R174, R7 ;  /* 0x0000000700ae7308 */ /* 0x000ff40000000800 */
[----:B------:R-:W-:Y:S10]  /*cea0*/  MUFU.EX2 R33, R33 ;  /* 0x0000002100217308 */ /* 0x000ff40000000800 */
[----:B------:R-:W-:Y:S10]  /*ceb0*/  MUFU.EX2 R192, R192 ;  /* 0x000000c000c07308 */ /* 0x000ff40000000800 */
[----:B------:R-:W-:Y:S01]  /*cec0*/  MUFU.EX2 R176, R176 ;  /* 0x000000b000b07308 */ /* 0x000fe20000000800 */
[----:B-1----:R-:W-:Y:S01]  /*ced0*/  FFMA.FTZ R0, R100, R243, R4 ;  /* 0x000000f364007223 */ /* 0x002fe20000010004 */
[----:B--2---:R-:W-:Y:S01]  /*cee0*/  F2FP.BF16.PACK_AB R172, R3, R4 ;  /* 0x0000000403ac723e */ /* 0x004fe200000010ff */
[----:B------:R-:W-:Y:S02]  /*cef0*/  FFMA.FTZ R4, R225, c[0x0][0x2d0], -R2 ;  /* 0x0000b400e1047a23 */ /* 0x000fe40000010802 */
[----:B------:R-:W-:Y:S02]  /*cf00*/  FADD.FTZ R8, R3, R0 ;  /* 0x0000000003087221 */ /* 0x000fe40000010000 */
[----:B------:R-:W-:Y:S02]  /*cf10*/  FADD.FTZ R0, -R103, R105 ;  /* 0x0000006967007221 */ /* 0x000fe40000010100 */
[--C-:B------:R-:W-:Y:S01]  /*cf20*/  FFMA.FTZ R225, R25, c[0x0][0x2d0], -R2.reuse ;  /* 0x0000b40019e17a23 */ /* 0x100fe20000010802 */
[----:B------:R-:W1:Y:S01]  /*cf30*/  MUFU.EX2 R4, R4 ;  /* 0x0000000400047308 */ /* 0x000e620000000800 */
[----:B------:R-:W-:Y:S02]  /*cf40*/  FMUL.FTZ R0, R0, c[0x0][0x2d0] ;  /* 0x0000b40000007a20 */ /* 0x000fe40000410000 */
        /* <DEDUP_REMOVED lines=15> */
[----:B------:R-:W-:Y:S02]  /*d040*/  FMUL.FTZ R97, R100, R97 ;  /* 0x0000006164617220 */ /* 0x000fe40000410000 */
[C---:B--2---:R-:W-:Y:S02]  /*d050*/  FFMA.FTZ R0, R3.reuse, R247, R5 ;  /* 0x000000f703007223 */ /* 0x044fe40000010005 */
[----:B------:R-:W-:Y:S01]  /*d060*/  FMUL.FTZ R50, R3, R162 ;  /* 0x000000a203327220 */ /* 0x000fe20000410000 */
[----:B------:R-:W-:Y:S01]  /*d070*/  MUFU.EX2 R247, R199 ;  /* 0x000000c700f77308 */ /* 0x000fe20000000800 */
[----:B------:R-:W-:Y:S02]  /*d080*/  FADD.FTZ R36, R4, R0 ;  /* 0x0000000004247221 */ /* 0x000fe40000010000 */
[C---:B------:R-:W-:Y:S02]  /*d090*/  FADD.FTZ R0, -R102.reuse, R106 ;  /* 0x0000006a66007221 */ /* 0x040fe40000010100 */
[----:B------:R-:W-:Y:S02]  /*d0a0*/  FMUL.FTZ R4, R102, c[0x0][0x2d0] ;  /* 0x0000b40066047a20 */ /* 0x000fe40000410000 */
[----:B------:R-:W-:Y:S02]  /*d0b0*/  FMUL.FTZ R0, R0, c[0x0][0x2d0] ;  /* 0x0000b40000007a20 */ /* 0x000fe40000410000 */
        /* <DEDUP_REMOVED lines=18> */
[----:B------:R-:W-:Y:S01]  /*d1e0*/  FFMA.FTZ R230, R17, c[0x0][0x2d0], -R4 ;  /* 0x0000b40011e67a23 */ /* 0x000fe20000010804 */
[----:B------:R3:W4:Y:S01]  /*d1f0*/  MUFU.EX2 R21, R6 ;  /* 0x0000000600157308 */ /* 0x0007220000000800 */
[----:B------:R-:W-:Y:S02]  /*d200*/  FMUL.FTZ R4, R101, c[0x0][0x2d0] ;  /* 0x0000b40065047a20 */ /* 0x000fe40000410000 */
[----:B------:R-:W-:Y:S02]  /*d210*/  FMUL.FTZ R35, R3, R155 ;  /* 0x0000009b03237220 */ /* 0x000fe40000410000 */
[----:B-1----:R-:W-:Y:S02]  /*d220*/  FADD.FTZ R0, -R101, R107 ;  /* 0x0000006b65007221 */ /* 0x002fe40000010100 */
[--C-:B------:R-:W-:Y:S02]  /*d230*/  FFMA.FTZ R185, R185, c[0x0][0x2d0], -R4.reuse ;  /* 0x0000b400b9b97a23 */ /* 0x100fe40000010804 */
[----:B------:R-:W-:Y:S01]  /*d240*/  FMUL.FTZ R0, R0, c[0x0][0x2d0] ;  /* 0x0000b40000007a20 */ /* 0x000fe20000410000 */
        /* <DEDUP_REMOVED lines=9> */
[--C-:B---3--:R-:W-:Y:S02]  /*d2e0*/  FFMA.FTZ R6, R227, c[0x0][0x2d0], -R4.reuse ;  /* 0x0000b400e3067a23 */ /* 0x108fe40000010804 */
[--C-:B------:R-:W-:Y:S02]  /*d2f0*/  FFMA.FTZ R219, R219, c[0x0][0x2d0], -R4.reuse ;  /* 0x0000b400dbdb7a23 */ /* 0x100fe40000010804 */
[--C-:B------:R-:W-:Y:S01]  /*d300*/  FFMA.FTZ R195, R195, c[0x0][0x2d0], -R4.reuse ;  /* 0x0000b400c3c37a23 */ /* 0x100fe20000010804 */
[----:B------:R-:W-:Y:S01]  /*d310*/  MUFU.EX2 R218, R218 ;  /* 0x000000da00da7308 */ /* 0x000fe20000000800 */
[--C-:B------:R-:W-:Y:S02]  /*d320*/  FFMA.FTZ R194, R194, c[0x0][0x2d0], -R4.reuse ;  /* 0x0000b400c2c27a23 */ /* 0x100fe40000010804 */
[--C-:B------:R-:W-:Y:S02]  /*d330*/  FFMA.FTZ R188, R42, c[0x0][0x2d0], -R4.reuse ;  /* 0x0000b4002abc7a23 */ /* 0x100fe40000010804 */
[--C-:B------:R-:W-:Y:S02]  /*d340*/  FFMA.FTZ R227, R30, c[0x0][0x2d0], -R4.reuse ;  /* 0x0000b4001ee37a23 */ /* 0x100fe40000010804 */
[--C-:B------:R-:W-:Y:S02]  /*d350*/  FFMA.FTZ R228, R29, c[0x0][0x2d0], -R4.reuse ;  /* 0x0000b4001de47a23 */ /* 0x100fe40000010804 */
[----:B------:R-:W-:Y:S01]  /*d360*/  FFMA.FTZ R231, R18, c[0x0][0x2d0], -R4 ;  /* 0x0000b40012e77a23 */ /* 0x000fe20000010804 */
[----:B------:R-:W-:Y:S01]  /*d370*/  MUFU.EX2 R252, R190 ;  /* 0x000000be00fc7308 */ /* 0x000fe20000000800 */
[C---:B--2---:R-:W-:Y:S02]  /*d380*/  FFMA.FTZ R4, R2.reuse, R248, R22 ;  /* 0x000000f802047223 */ /* 0x044fe40000010016 */
[C---:B------:R-:W-:Y:S02]  /*d390*/  FMUL.FTZ R25, R2.reuse, R129 ;  /* 0x0000008102197220 */ /* 0x040fe40000410000 */
[C---:B----4-:R-:W-:Y:S02]  /*d3a0*/  FADD.FTZ R129, R21.reuse, R4 ;  /* 0x0000000415817221 */ /* 0x050fe40000010000 */
[C---:B------:R-:W-:Y:S01]  /*d3b0*/  FMUL.FTZ R60, R2.reuse, R108 ;  /* 0x0000006c023c7220 */ /* 0x040fe20000410000 */
[----:B------:R-:W-:Y:S01]  /*d3c0*/  F2FP.BF16.PACK_AB R108, R21, R22 ;  /* 0x00000016156c723e */ /* 0x000fe200000010ff */
[----:B------:R-:W-:Y:S01]  /*d3d0*/  FMUL.FTZ R61, R2, R109 ;  /* 0x0000006d023d7220 */ /* 0x000fe20000410000 */
[----:B------:R-:W2:Y:S01]  /*d3e0*/  LDSM.16.MT88.4 R20, [R201] ;  /* 0x00000000c914783b */ /* 0x000ea20000004200 */
[C---:B-1----:R-:W-:Y:S01]  /*d3f0*/  FMUL.FTZ R14, R0.reuse, R134 ;  /* 0x00000086000e7220 */ /* 0x042fe20000410000 */
[----:B------:R1:W-:Y:S01]  /*d400*/  MUFU.EX2 R109, R7 ;  /* 0x00000007006d7308 */ /* 0x0003e20000000800 */
[----:B------:R-:W-:Y:S02]  /*d410*/  FMUL.FTZ R15, R0, R135 ;  /* 0x00000087000f7220 */ /* 0x000fe40000410000 */
[C---:B------:R-:W-:Y:S02]  /*d420*/  FMUL.FTZ R12, R2.reuse, R132 ;  /* 0x00000084020c7220 */ /* 0x040fe40000410000 */
[----:B------:R-:W-:Y:S02]  /*d430*/  FMUL.FTZ R13, R2, R133 ;  /* 0x00000085020d7220 */ /* 0x000fe40000410000 */
[C---:B------:R-:W-:Y:S02]  /*d440*/  FMUL.FTZ R27, R0.reuse, R131 ;  /* 0x00000083001b7220 */ /* 0x040fe40000410000 */
[----:B------:R-:W-:Y:S01]  /*d450*/  FMUL.FTZ R11, R0, R139 ;  /* 0x0000008b000b7220 */ /* 0x000fe20000410000 */
[----:B------:R-:W3:Y:S01]  /*d460*/  MUFU.EX2 R134, R34 ;  /* 0x0000002200867308 */ /* 0x000ee20000000800 */
[----:B------:R-:W-:Y:S02]  /*d470*/  FADD.FTZ R5, R9, R8 ;  /* 0x0000000809057221 */ /* 0x000fe40000010000 */
[----:B------:R-:W-:Y:S02]  /*d480*/  FMUL.FTZ R4, R100, R140 ;  /* 0x0000008c64047220 */ /* 0x000fe40000410000 */
[C---:B------:R-:W-:Y:S01]  /*d490*/  FADD.FTZ R177, R174.reuse, R5 ;  /* 0x00000005aeb17221 */ /* 0x040fe20000010000 */
[----:B------:R-:W-:Y:S01]  /*d4a0*/  F2FP.BF16.PACK_AB R174, R174, R9 ;  /* 0x00000009aeae723e */ /* 0x000fe200000010ff */
[----:B------:R-:W-:Y:S02]  /*d4b0*/  FMUL.FTZ R5, R100, R141 ;  /* 0x0000008d64057220 */ /* 0x000fe40000410000 */
[----:B------:R-:W-:Y:S01]  /*d4c0*/  FMUL.FTZ R26, R0, R130 ;  /* 0x00000082001a7220 */ /* 0x000fe20000410000 */
[----:B------:R4:W-:Y:S01]  /*d4d0*/  MUFU.EX2 R135, R6 ;  /* 0x0000000600877308 */ /* 0x0009e20000000800 */
[----:B------:R-:W-:Y:S02]  /*d4e0*/  FADD.FTZ R130, R33, R36 ;  /* 0x0000002421827221 */ /* 0x000fe40000010000 */
[----:B------:R-:W5:Y:S01]  /*d4f0*/  LDSM.16.MT88.4 R36, [R202] ;  /* 0x00000000ca24783b */ /* 0x000f620000004200 */
[C---:B-1----:R-:W-:Y:S02]  /*d500*/  FMUL.FTZ R7, R3.reuse, R143 ;  /* 0x0000008f03077220 */ /* 0x042fe40000410000 */
[C---:B------:R-:W-:Y:S02]  /*d510*/  FMUL.FTZ R8, R2.reuse, R136 ;  /* 0x0000008802087220 */ /* 0x040fe40000410000 */
[C---:B------:R-:W-:Y:S02]  /*d520*/  FMUL.FTZ R9, R2.reuse, R137 ;  /* 0x0000008902097220 */ /* 0x040fe40000410000 */
[----:B------:R1:W-:Y:S01]  /*d530*/  MUFU.EX2 R133, R32 ;  /* 0x0000002000857308 */ /* 0x0003e20000000800 */
[----:B------:R-:W-:Y:S02]  /*d540*/  FMUL.FTZ R24, R2, R128 ;  /* 0x0000008002187220 */ /* 0x000fe40000410000 */
[----:B------:R-:W-:Y:S01]  /*d550*/  FMUL.FTZ R62, R0, R110 ;  /* 0x0000006e003e7220 */ /* 0x000fe20000410000 */
[----:B---3--:R-:W-:Y:S01]  /*d560*/  F2FP.BF16.PACK_AB R175, R134, R33 ;  /* 0x0000002186af723e */ /* 0x008fe200000010ff */
[C---:B------:R-:W-:Y:S02]  /*d570*/  FMUL.FTZ R63, R0.reuse, R111 ;  /* 0x0000006f003f7220 */ /* 0x040fe40000410000 */
[C---:B------:R-:W-:Y:S02]  /*d580*/  FFMA.FTZ R128, R0.reuse, R249, R109 ;  /* 0x000000f900807223 */ /* 0x040fe4000001006d */
[----:B------:R-:W-:Y:S01]  /*d590*/  FMUL.FTZ R10, R0, R138 ;  /* 0x0000008a000a7220 */ /* 0x000fe20000410000 */
[----:B------:R-:W3:Y:S01]  /*d5a0*/  MUFU.EX2 R131, R17 ;  /* 0x0000001100837308 */ /* 0x000ee20000000800 */
[C---:B------:R-:W-:Y:S02]  /*d5b0*/  FMUL.FTZ R18, R3.reuse, R146 ;  /* 0x0000009203127220 */ /* 0x040fe40000410000 */
[C---:B------:R-:W-:Y:S02]  /*d5c0*/  FMUL.FTZ R28, R2.reuse, R124 ;  /* 0x0000007c021c7220 */ /* 0x040fe40000410000 */
[C---:B----4-:R-:W-:Y:S02]  /*d5d0*/  FMUL.FTZ R6, R3.reuse, R142 ;  /* 0x0000008e03067220 */ /* 0x050fe40000410000 */
[----:B------:R-:W-:Y:S02]  /*d5e0*/  FMUL.FTZ R29, R2, R125 ;  /* 0x0000007d021d7220 */ /* 0x000fe40000410000 */
[C---:B------:R-:W-:Y:S01]  /*d5f0*/  FMUL.FTZ R30, R0.reuse, R126 ;  /* 0x0000007e001e7220 */ /* 0x040fe20000410000 */
[----:B------:R-:W4:Y:S01]  /*d600*/  MUFU.EX2 R132, R16 ;  /* 0x0000001000847308 */ /* 0x000f220000000800 */
[----:B------:R-:W-:Y:S01]  /*d610*/  FMUL.FTZ R31, R0, R127 ;  /* 0x0000007f001f7220 */ /* 0x000fe20000410000 */
[-C--:B--2---:R-:W-:Y:S01]  /*d620*/  HMMA.16816.F32.BF16 R4, R172, R20.reuse, R4 ;  /* 0x00000014ac04723c */ /* 0x084fe20000041804 */
[----:B------:R-:W-:Y:S04]  /*d630*/  LDSM.16.MT88.4 R124, [R201+0x1400] ;  /* 0x00140000c97c783b */ /* 0x000fe80000004200 */
[C---:B-1----:R-:W-:Y:S02]  /*d640*/  FMUL.FTZ R32, R100.reuse, R152 ;  /* 0x0000009864207220 */ /* 0x042fe40000410000 */
[C---:B------:R-:W-:Y:S01]  /*d650*/  FMUL.FTZ R33, R100.reuse, R153 ;  /* 0x0000009964217220 */ /* 0x040fe20000410000 */
[----:B------:R-:W1:Y:S01]  /*d660*/  MUFU.EX2 R139, R19 ;  /* 0x00000013008b7308 */ /* 0x000e620000000800 */
[----:B------:R-:W-:Y:S02]  /*d670*/  FMUL.FTZ R34, R3, R154 ;  /* 0x0000009a03227220 */ /* 0x000fe40000410000 */
[----:B------:R-:W-:Y:S01]  /*d680*/  LDSM.16.MT88.4 R152, [R202+0xc00] ;  /* 0x000c0000ca98783b */ /* 0x000fe20000004200 */
[----:B---3--:R-:W-:Y:S01]  /*d690*/  F2FP.BF16.PACK_AB R109, R131, R109 ;  /* 0x0000006d836d723e */ /* 0x008fe200000010ff */
[----:B------:R-:W-:Y:S02]  /*d6a0*/  FMUL.FTZ R17, R100, R145 ;  /* 0x0000009164117220 */ /* 0x000fe40000410000 */
[C---:B------:R-:W-:Y:S02]  /*d6b0*/  FMUL.FTZ R56, R2.reuse, R112 ;  /* 0x0000007002387220 */ /* 0x040fe40000410000 */
[----:B------:R-:W-:Y:S01]  /*d6c0*/  FMUL.FTZ R57, R2, R113 ;  /* 0x0000007102397220 */ /* 0x000fe20000410000 */
[----:B------:R-:W-:Y:S01]  /*d6d0*/  MUFU.EX2 R249, R181 ;  /* 0x000000b500f97308 */ /* 0x000fe20000000800 */
[C---:B------:R-:W-:Y:S02]  /*d6e0*/  FMUL.FTZ R58, R0.reuse, R114 ;  /* 0x00000072003a7220 */ /* 0x040fe40000410000 */
[----:B------:R-:W-:Y:S01]  /*d6f0*/  FMUL.FTZ R59, R0, R115 ;  /* 0x00000073003b7220 */ /* 0x000fe20000410000 */
[----:B----4-:R-:W-:Y:S01]  /*d700*/  F2FP.BF16.PACK_AB R111, R135, R132 ;  /* 0x00000084876f723e */ /* 0x010fe200000010ff */
[----:B------:R-:W-:Y:S01]  /*d710*/  FMUL.FTZ R16, R100, R144 ;  /* 0x0000009064107220 */ /* 0x000fe20000410000 */
[----:B------:R-:W2:Y:S01]  /*d720*/  LDSM.16.MT88.4 R112, [R202+0x1000] ;  /* 0x00100000ca70783b */ /* 0x000ea20000004200 */
[C---:B------:R-:W-:Y:S02]  /*d730*/  FMUL.FTZ R40, R2.reuse, R120 ;  /* 0x0000007802287220 */ /* 0x040fe40000410000 */
[----:B------:R-:W-:Y:S01]  /*d740*/  FMUL.FTZ R41, R2, R121 ;  /* 0x0000007902297220 */ /* 0x000fe20000410000 */
[----:B------:R-:W-:Y:S01]  /*d750*/  MUFU.EX2 R141, R191 ;  /* 0x000000bf008d7308 */ /* 0x000fe20000000800 */
[C---:B------:R-:W-:Y:S02]  /*d760*/  FMUL.FTZ R42, R0.reuse, R122 ;  /* 0x0000007a002a7220 */ /* 0x040fe40000410000 */
[----:B------:R-:W-:Y:S01]  /*d770*/  FMUL.FTZ R43, R0, R123 ;  /* 0x0000007b002b7220 */ /* 0x000fe20000410000 */
[----:B-1----:R-:W-:Y:S01]  /*d780*/  F2FP.BF16.PACK_AB R110, R139, R133 ;  /* 0x000000858b6e723e */ /* 0x002fe200000010ff */
[----:B------:R-:W-:Y:S01]  /*d790*/  LDSM.16.MT88.4 R120, [R202+0x400] ;  /* 0x00040000ca78783b */ /* 0x000fe20000004200 */
[C---:B------:R-:W-:Y:S02]  /*d7a0*/  FMUL.FTZ R19, R3.reuse, R147 ;  /* 0x0000009303137220 */ /* 0x040fe40000410000 */
[C---:B------:R-:W-:Y:S02]  /*d7b0*/  FMUL.FTZ R44, R2.reuse, R116 ;  /* 0x00000074022c7220 */ /* 0x040fe40000410000 */
[----:B------:R-:W-:Y:S01]  /*d7c0*/  FMUL.FTZ R45, R2, R117 ;  /* 0x00000075022d7220 */ /* 0x000fe20000410000 */
[C---:B------:R-:W-:Y:S01]  /*d7d0*/  HMMA.16816.F32.BF16 R8, R108.reuse, R20, R8 ;  /* 0x000000146c08723c */ /* 0x040fe20000041808 */
[----:B------:R-:W-:Y:S01]  /*d7e0*/  MUFU.EX2 R140, R196 ;  /* 0x000000c4008c7308 */ /* 0x000fe20000000800 */
[----:B------:R-:W-:Y:S02]  /*d7f0*/  LDSM.16.MT88.4 R144, [R201+0xc00] ;  /* 0x000c0000c990783b */ /* 0x000fe40000004200 */
[C---:B------:R-:W-:Y:S02]  /*d800*/  FMUL.FTZ R46, R0.reuse, R118 ;  /* 0x00000076002e7220 */ /* 0x040fe40000410000 */
[----:B------:R-:W-:Y:S02]  /*d810*/  FMUL.FTZ R47, R0, R119 ;  /* 0x00000077002f7220 */ /* 0x000fe40000410000 */
[-C--:B------:R-:W-:Y:S02]  /*d820*/  HMMA.16816.F32.BF16 R12, R108, R22.reuse, R12 ;  /* 0x000000166c0c723c */ /* 0x080fe4000004180c */
[----:B------:R-:W-:Y:S01]  /*d830*/  LDSM.16.MT88.4 R116, [R201+0x400] ;  /* 0x00040000c974783b */ /* 0x000fe20000004200 */
[----:B------:R-:W1:Y:S01]  /*d840*/  MUFU.EX2 R189, R189 ;  /* 0x000000bd00bd7308 */ /* 0x000e620000000800 */
[C---:B------:R-:W-:Y:S02]  /*d850*/  FMUL.FTZ R51, R3.reuse, R163 ;  /* 0x000000a303337220 */ /* 0x040fe40000410000 */
[C---:B------:R-:W-:Y:S02]  /*d860*/  FMUL.FTZ R66, R3.reuse, R170 ;  /* 0x000000aa03427220 */ /* 0x040fe40000410000 */
[C---:B------:R-:W-:Y:S02]  /*d870*/  HMMA.16816.F32.BF16 R16, R172.reuse, R22, R16 ;  /* 0x00000016ac10723c */ /* 0x040fe40000041810 */
[----:B------:R-:W-:Y:S02]  /*d880*/  LDSM.16.MT88.4 R160, [R201+0x1c00] ;  /* 0x001c0000c9a0783b */ /* 0x000fe40000004200 */
[C---:B------:R-:W-:Y:S01]  /*d890*/  FMUL.FTZ R20, R100.reuse, R148 ;  /* 0x0000009464147220 */ /* 0x040fe20000410000 */
[----:B------:R-:W-:Y:S01]  /*d8a0*/  MUFU.EX2 R137, R220 ;  /* 0x000000dc00897308 */ /* 0x000fe20000000800 */
[----:B------:R-:W-:Y:S02]  /*d8b0*/  FMUL.FTZ R21, R100, R149 ;  /* 0x0000009564157220 */ /* 0x000fe40000410000 */
[C---:B------:R-:W-:Y:S04]  /*d8c0*/  FMUL.FTZ R22, R3.reuse, R150 ;  /* 0x0000009603167220 */ /* 0x040fe80000410000 */
[C---:B------:R-:W-:Y:S02]  /*d8d0*/  FMUL.FTZ R23, R3.reuse, R151 ;  /* 0x0000009703177220 */ /* 0x040fe40000410000 */
[----:B------:R-:W-:Y:S01]  /*d8e0*/  FMUL.FTZ R67, R3, R171 ;  /* 0x000000ab03437220 */ /* 0x000fe20000410000 */
[----:B------:R-:W-:Y:S01]  /*d8f0*/  MUFU.EX2 R138, R219 ;  /* 0x000000db008a7308 */ /* 0x000fe20000000800 */
[----:B------:R-:W-:Y:S01]  /*d900*/  LDSM.16.MT88.4 R168, [R202+0x1c00] ;  /* 0x001c0000caa8783b */ /* 0x000fe20000004200 */
[----:B------:R-:W-:Y:S02]  /*d910*/  FADD.FTZ R129, R133, R129 ;  /* 0x0000008185817221 */ /* 0x000fe40000010000 */
[-C--:B-----5:R-:W-:Y:S03]  /*d920*/  HMMA.16816.F32.BF16 R20, R172, R36.reuse, R20 ;  /* 0x00000024ac14723c */ /* 0x0a0fe60000041814 */
[C---:B------:R-:W-:Y:S02]  /*d930*/  FMUL.FTZ R70, R3.reuse, R70 ;  /* 0x0000004603467220 */ /* 0x040fe40000410000 */
[C---:B------:R-:W-:Y:S01]  /*d940*/  FMUL.FTZ R71, R3.reuse, R71 ;  /* 0x0000004703477220 */ /* 0x040fe20000410000 */
[----:B------:R-:W-:Y:S01]  /*d950*/  MUFU.EX2 R251, R195 ;  /* 0x000000c300fb7308 */ /* 0x000fe20000000800 */
[C---:B------:R-:W-:Y:S01]  /*d960*/  FMUL.FTZ R72, R2.reuse, R72 ;  /* 0x0000004802487220 */ /* 0x040fe20000410000 */
[C---:B------:R-:W-:Y:S04]  /*d970*/  HMMA.16816.F32.BF16 R24, R108.reuse, R36, R24 ;  /* 0x000000246c18723c */ /* 0x040fe80000041818 */
[----:B------:R-:W-:Y:S02]  /*d980*/  FMUL.FTZ R73, R2, R73 ;  /* 0x0000004902497220 */ /* 0x000fe40000410000 */
[C---:B------:R-:W-:Y:S02]  /*d990*/  FMUL.FTZ R74, R0.reuse, R74 ;  /* 0x0000004a004a7220 */ /* 0x040fe40000410000 */
[-C--:B------:R-:W-:Y:S01]  /*d9a0*/  HMMA.16816.F32.BF16 R28, R108, R38.reuse, R28 ;  /* 0x000000266c1c723c */ /* 0x080fe2000004181c */
[----:B------:R-:W-:Y:S03]  /*d9b0*/  MUFU.EX2 R250, R194 ;  /* 0x000000c200fa7308 */ /* 0x000fe60000000800 */
[----:B------:R-:W-:Y:S02]  /*d9c0*/  FMUL.FTZ R75, R0, R75 ;  /* 0x0000004b004b7220 */ /* 0x000fe40000410000 */
[----:B------:R-:W-:Y:S02]  /*d9d0*/  FMUL.FTZ R76, R2, R76 ;  /* 0x0000004c024c7220 */ /* 0x000fe40000410000 */
[C---:B------:R-:W-:Y:S03]  /*d9e0*/  HMMA.16816.F32.BF16 R32, R172.reuse, R38, R32 ;  /* 0x00000026ac20723c */ /* 0x040fe60000041820 */
[----:B------:R1:W-:Y:S01]  /*d9f0*/  MUFU.EX2 R136, R239 ;  /* 0x000000ef00887308 */ /* 0x0003e20000000800 */
[C---:B------:R-:W-:Y:S02]  /*da00*/  FMUL.FTZ R36, R100.reuse, R156 ;  /* 0x0000009c64247220 */ /* 0x040fe40000410000 */
[----:B------:R-:W-:Y:S02]  /*da10*/  FMUL.FTZ R37, R100, R157 ;  /* 0x0000009d64257220 */ /* 0x000fe40000410000 */
[C---:B------:R-:W-:Y:S04]  /*da20*/  FMUL.FTZ R38, R3.reuse, R158 ;  /* 0x0000009e03267220 */ /* 0x040fe80000410000 */
[C---:B------:R-:W-:Y:S01]  /*da30*/  FMUL.FTZ R39, R3.reuse, R159 ;  /* 0x0000009f03277220 */ /* 0x040fe20000410000 */
[----:B------:R-:W-:Y:S01]  /*da40*/  MUFU.EX2 R248, R198 ;  /* 0x000000c600f87308 */ /* 0x000fe20000000800 */
[----:B------:R-:W-:Y:S02]  /*da50*/  FMUL.FTZ R77, R2, R77 ;  /* 0x0000004d024d7220 */ /* 0x000fe40000410000 */
[C---:B------:R-:W-:Y:S02]  /*da60*/  FMUL.FTZ R78, R0.reuse, R78 ;  /* 0x0000004e004e7220 */ /* 0x040fe40000410000 */
[----:B------:R-:W-:Y:S01]  /*da70*/  FMUL.FTZ R79, R0, R79 ;  /* 0x0000004f004f7220 */ /* 0x000fe20000410000 */
[-C--:B------:R-:W-:Y:S03]  /*da80*/  HMMA.16816.F32.BF16 R36, R172, R52.reuse, R36 ;  /* 0x00000034ac24723c */ /* 0x080fe60000041824 */
[C---:B------:R-:W-:Y:S01]  /*da90*/  FMUL.FTZ R82, R3.reuse, R82 ;  /* 0x0000005203527220 */ /* 0x040fe20000410000 */
[----:B------:R-:W-:Y:S01]  /*daa0*/  MUFU.EX2 R195, R225 ;  /* 0x000000e100c37308 */ /* 0x000fe20000000800 */
[C---:B------:R-:W-:Y:S02]  /*dab0*/  FMUL.FTZ R83, R3.reuse, R83 ;  /* 0x0000005303537220 */ /* 0x040fe40000410000 */
[C---:B------:R-:W-:Y:S01]  /*dac0*/  FMUL.FTZ R86, R3.reuse, R86 ;  /* 0x0000005603567220 */ /* 0x040fe20000410000 */
[C---:B------:R-:W-:Y:S04]  /*dad0*/  HMMA.16816.F32.BF16 R40, R108.reuse, R52, R40 ;  /* 0x000000346c28723c */ /* 0x040fe80000041828 */
[C---:B------:R-:W-:Y:S01]  /*dae0*/  FMUL.FTZ R87, R3.reuse, R87 ;  /* 0x0000005703577220 */ /* 0x040fe20000410000 */
[----:B-1----:R-:W-:Y:S01]  /*daf0*/  MOV R239, R189 ;  /* 0x000000bd00ef7202 */ /* 0x002fe20000000f00 */
[----:B------:R-:W-:Y:S01]  /*db00*/  FMUL.FTZ R88, R2, R88 ;  /* 0x0000005802587220 */ /* 0x000fe20000410000 */
[----:B------:R-:W-:Y:S01]  /*db10*/  MUFU.EX2 R220, R188 ;  /* 0x000000bc00dc7308 */ /* 0x000fe20000000800 */
[-C--:B------:R-:W-:Y:S04]  /*db20*/  HMMA.16816.F32.BF16 R44, R108, R54.reuse, R44 ;  /* 0x000000366c2c723c */ /* 0x080fe8000004182c */
[C---:B------:R-:W-:Y:S02]  /*db30*/  FMUL.FTZ R52, R100.reuse, R164 ;  /* 0x000000a464347220 */ /* 0x040fe40000410000 */
[----:B------:R-:W-:Y:S02]  /*db40*/  FMUL.FTZ R53, R100, R165 ;  /* 0x000000a564357220 */ /* 0x000fe40000410000 */
[C---:B------:R-:W-:Y:S01]  /*db50*/  HMMA.16816.F32.BF16 R48, R172.reuse, R54, R48 ;  /* 0x00000036ac30723c */ /* 0x040fe20000041830 */
[----:B------:R-:W-:Y:S03]  /*db60*/  MUFU.EX2 R100, R237 ;  /* 0x000000ed00647308 */ /* 0x000fe60000000800 */
[C---:B------:R-:W-:Y:S02]  /*db70*/  FMUL.FTZ R89, R2.reuse, R89 ;  /* 0x0000005902597220 */ /* 0x040fe40000410000 */
[C---:B------:R-:W-:Y:S02]  /*db80*/  FMUL.FTZ R92, R2.reuse, R92 ;  /* 0x0000005c025c7220 */ /* 0x040fe40000410000 */
[C---:B------:R-:W-:Y:S03]  /*db90*/  FMUL.FTZ R54, R3.reuse, R166 ;  /* 0x000000a603367220 */ /* 0x040fe60000410000 */
[----:B------:R-:W-:Y:S01]  /*dba0*/  MUFU.EX2 R237, R183 ;  /* 0x000000b700ed7308 */ /* 0x000fe20000000800 */
[C---:B------:R-:W-:Y:S02]  /*dbb0*/  FMUL.FTZ R55, R3.reuse, R167 ;  /* 0x000000a703377220 */ /* 0x040fe40000410000 */
[----:B------:R-:W-:Y:S02]  /*dbc0*/  FMUL.FTZ R93, R2, R93 ;  /* 0x0000005d025d7220 */ /* 0x000fe40000410000 */
[C---:B------:R-:W-:Y:S02]  /*dbd0*/  FMUL.FTZ R98, R3.reuse, R98 ;  /* 0x0000006203627220 */ /* 0x040fe40000410000 */
[----:B------:R-:W-:Y:S01]  /*dbe0*/  FMUL.FTZ R99, R3, R99 ;  /* 0x0000006303637220 */ /* 0x000fe20000410000 */
[-C--:B--2---:R-:W-:Y:S02]  /*dbf0*/  HMMA.16816.F32.BF16 R52, R172, R112.reuse, R52 ;  /* 0x00000070ac34723c */ /* 0x084fe40000041834 */
[----:B------:R-:W1:Y:S01]  /*dc00*/  MUFU.EX2 R2, R186 ;  /* 0x000000ba00027308 */ /* 0x000e620000000800 */
[----:B------:R-:W-:Y:S02]  /*dc10*/  FADD.FTZ R3, R134, R130 ;  /* 0x0000008286037221 */ /* 0x000fe40000010000 */
[C---:B------:R-:W-:Y:S02]  /*dc20*/  FMUL.FTZ R90, R0.reuse, R90 ;  /* 0x0000005a005a7220 */ /* 0x040fe40000410000 */
[C---:B------:R-:W-:Y:S01]  /*dc30*/  FMUL.FTZ R91, R0.reuse, R91 ;  /* 0x0000005b005b7220 */ /* 0x040fe20000410000 */
[C---:B------:R-:W-:Y:S04]  /*dc40*/  HMMA.16816.F32.BF16 R56, R108.reuse, R112, R56 ;  /* 0x000000706c38723c */ /* 0x040fe80000041838 */
[----:B------:R-:W2:Y:S01]  /*dc50*/  MUFU.EX2 R196, R244 ;  /* 0x000000f400c47308 */ /* 0x000ea20000000800 */
[C---:B------:R-:W-:Y:S02]  /*dc60*/  FMUL.FTZ R94, R0.reuse, R94 ;  /* 0x0000005e005e7220 */ /* 0x040fe40000410000 */
[----:B------:R-:W-:Y:S01]  /*dc70*/  FMUL.FTZ R95, R0, R95 ;  /* 0x0000005f005f7220 */ /* 0x000fe20000410000 */
[-C--:B------:R-:W-:Y:S04]  /*dc80*/  HMMA.16816.F32.BF16 R60, R108, R114.reuse, R60 ;  /* 0x000000726c3c723c */ /* 0x080fe8000004183c */
[----:B------:R-:W-:Y:S02]  /*dc90*/  FADD.FTZ R0, R105, R177 ;  /* 0x000000b169007221 */ /* 0x000fe40000010000 */
[----:B------:R-:W-:Y:S02]  /*dca0*/  MUFU.EX2 R219, R193 ;  /* 0x000000c100db7308 */ /* 0x000fe40000000800 */
[C---:B------:R-:W-:Y:S01]  /*dcb0*/  HMMA.16816.F32.BF16 R64, R172.reuse, R114, R64 ;  /* 0x00000072ac40723c */ /* 0x040fe20000041840 */
[----:B------:R-:W3:Y:S03]  /*dcc0*/  LDSM.16.MT88.4 R112, [R201+0x2000] ;  /* 0x00200000c970783b */ /* 0x000ee60000004200 */
[----:B-1----:R-:W-:Y:S04]  /*dcd0*/  FADD.FTZ R0, R2, R0 ;  /* 0x0000000002007221 */ /* 0x002fe80000010000 */
[----:B------:R-:W-:Y:S01]  /*dce0*/  FADD.FTZ R0, R107, R0 ;  /* 0x000000006b007221 */ /* 0x000fe20000010000 */
[----:B------:R-:W-:Y:S10]  /*dcf0*/  MUFU.EX2 R198, R243 ;  /* 0x000000f300c67308 */ /* 0x000ff40000000800 */
[----:B------:R-:W-:Y:S10]  /*dd00*/  MUFU.EX2 R199, R197 ;  /* 0x000000c500c77308 */ /* 0x000ff40000000800 */
[----:B------:R-:W1:Y:S10]  /*dd10*/  MUFU.EX2 R197, R245 ;  /* 0x000000f500c57308 */ /* 0x000e740000000800 */
[----:B------:R-:W-:Y:S01]  /*dd20*/  MUFU.EX2 R194, R223 ;  /* 0x000000df00c27308 */ /* 0x000fe20000000800 */
[-C--:B---3--:R-:W-:Y:S08]  /*dd30*/  HMMA.16816.F32.BF16 R68, R172, R112.reuse, R68 ;  /* 0x00000070ac44723c */ /* 0x088ff00000041844 */
[C---:B------:R-:W-:Y:S01]  /*dd40*/  HMMA.16816.F32.BF16 R72, R108.reuse, R112, R72 ;  /* 0x000000706c48723c */ /* 0x040fe20000041848 */
[----:B------:R-:W-:Y:S07]  /*dd50*/  MUFU.EX2 R193, R224 ;  /* 0x000000e000c17308 */ /* 0x000fee0000000800 */
[-C--:B------:R-:W-:Y:S03]  /*dd60*/  HMMA.16816.F32.BF16 R76, R108, R114.reuse, R76 ;  /* 0x000000726c4c723c */ /* 0x080fe6000004184c */
[----:B------:R-:W-:Y:S05]  /*dd70*/  MUFU.EX2 R191, R230 ;  /* 0x000000e600bf7308 */ /* 0x000fea0000000800 */
[C---:B------:R-:W-:Y:S01]  /*dd80*/  HMMA.16816.F32.BF16 R80, R172.reuse, R114, R80 ;  /* 0x00000072ac50723c */ /* 0x040fe20000041850 */
[----:B------:R-:W3:Y:S04]  /*dd90*/  LDSM.16.MT88.4 R112, [R202+0x2000] ;  /* 0x00200000ca70783b */ /* 0x000ee80000004200 */
[----:B------:R-:W-:Y:S10]  /*dda0*/  MUFU.EX2 R190, R228 ;  /* 0x000000e400be7308 */ /* 0x000ff40000000800 */
[----:B------:R-:W-:Y:S01]  /*ddb0*/  MUFU.EX2 R188, R229 ;  /* 0x000000e500bc7308 */ /* 0x000fe20000000800 */
[-C--:B---3--:R-:W-:Y:S08]  /*ddc0*/  HMMA.16816.F32.BF16 R84, R172, R112.reuse, R84 ;  /* 0x00000070ac54723c */ /* 0x088ff00000041854 */
[C---:B------:R-:W-:Y:S07]  /*ddd0*/  HMMA.16816.F32.BF16 R88, R108.reuse, R112, R88 ;  /* 0x000000706c58723c */ /* 0x040fee0000041858 */
[----:B------:R-:W-:Y:S01]  /*dde0*/  F2FP.BF16.PACK_AB R112, R140, R218 ;  /* 0x000000da8c70723e */ /* 0x000fe200000010ff */
[-C--:B------:R-:W-:Y:S04]  /*ddf0*/  HMMA.16816.F32.BF16 R92, R108, R114.reuse, R92 ;  /* 0x000000726c5c723c */ /* 0x080fe8000004185c */
[----:B------:R-:W-:Y:S03]  /*de00*/  F2FP.BF16.PACK_AB R113, R138, R137 ;  /* 0x000000898a71723e */ /* 0x000fe600000010ff */
[----:B------:R-:W-:Y:S01]  /*de10*/  F2FP.BF16.PACK_AB R108, R2, R105 ;  /* 0x00000069026c723e */ /* 0x000fe200000010ff */
[----:B------:R-:W-:Y:S01]  /*de20*/  HMMA.16816.F32.BF16 R96, R172, R114, R96 ;  /* 0x00000072ac60723c */ /* 0x000fe20000041860 */
[----:B------:R-:W3:Y:S03]  /*de30*/  MUFU.EX2 R105, R238 ;  /* 0x000000ee00697308 */ /* 0x000ee60000000800 */
[C---:B------:R-:W-:Y:S01]  /*de40*/  F2FP.BF16.PACK_AB R110, R106.reuse, R107 ;  /* 0x0000006b6a6e723e */ /* 0x040fe200000010ff */
[----:B------:R-:W-:Y:S01]  /*de50*/  FADD.FTZ R2, R106, R0 ;  /* 0x000000006a027221 */ /* 0x000fe20000010000 */
[----:B------:R-:W-:Y:S01]  /*de60*/  F2FP.BF16.PACK_AB R109, R141, R192 ;  /* 0x000000c08d6d723e */ /* 0x000fe200000010ff */
[----:B------:R-:W-:Y:S01]  /*de70*/  FADD.FTZ R0, R131, R128 ;  /* 0x0000008083007221 */ /* 0x000fe20000010000 */
[----:B------:R-:W-:Y:S03]  /*de80*/  F2FP.BF16.PACK_AB R111, R176, R178 ;  /* 0x000000b2b06f723e */ /* 0x000fe600000010ff */
[----:B------:R-:W4:Y:S01]  /*de90*/  MUFU.EX2 R128, R236 ;  /* 0x000000ec00807308 */ /* 0x000f220000000800 */
[----:B------:R-:W-:Y:S01]  /*dea0*/  F2FP.BF16.PACK_AB R114, R189, R252 ;  /* 0x000000fcbd72723e */ /* 0x000fe200000010ff */
[----:B------:R-:W-:Y:S01]  /*deb0*/  FADD.FTZ R106, R132, R0 ;  /* 0x00000000846a7221 */ /* 0x000fe20000010000 */
[----:B------:R-:W-:Y:S01]  /*dec0*/  F2FP.BF16.PACK_AB R115, R250, R251 ;  /* 0x000000fbfa73723e */ /* 0x000fe200000010ff */
[-C--:B------:R-:W-:Y:S05]  /*ded0*/  HMMA.16816.F32.BF16 R4, R108, R116.reuse, R4 ;  /* 0x000000746c04723c */ /* 0x080fea0000041804 */
[----:B--2---:R-:W-:Y:S01]  /*dee0*/  F2FP.BF16.PACK_AB R173, R196, R195 ;  /* 0x000000c3c4ad723e */ /* 0x004fe200000010ff */
[----:B------:R2:W-:Y:S01]  /*def0*/  MUFU.EX2 R238, R182 ;  /* 0x000000b600ee7308 */ /* 0x0005e20000000800 */
[----:B-1----:R-:W-:Y:S01]  /*df00*/  F2FP.BF16.PACK_AB R175, R197, R198 ;  /* 0x000000c6c5af723e */ /* 0x002fe200000010ff */
[C---:B------:R-:W-:Y:S04]  /*df10*/  HMMA.16816.F32.BF16 R8, R112.reuse, R116, R8 ;  /* 0x000000747008723c */ /* 0x040fe80000041808 */
[----:B---3--:R-:W-:Y:S04]  /*df20*/  FADD.FTZ R0, R105, R2 ;  /* 0x0000000269007221 */ /* 0x008fe80000010000 */
[-C--:B------:R-:W-:Y:S01]  /*df30*/  HMMA.16816.F32.BF16 R12, R112, R118.reuse, R12 ;  /* 0x00000076700c723c */ /* 0x080fe2000004180c */
[----:B------:R-:W1:Y:S03]  /*df40*/  MUFU.EX2 R107, R235 ;  /* 0x000000eb006b7308 */ /* 0x000e660000000800 */
[----:B------:R-:W-:Y:S04]  /*df50*/  FADD.FTZ R0, R100, R0 ;  /* 0x0000000064007221 */ /* 0x000fe80000010000 */
[C---:B------:R-:W-:Y:S01]  /*df60*/  HMMA.16816.F32.BF16 R16, R108.reuse, R118, R16 ;  /* 0x000000766c10723c */ /* 0x040fe20000041810 */
[----:B------:R-:W3:Y:S02]  /*df70*/  LDSM.16.MT88.4 R116, [R202+0x1400] ;  /* 0x00140000ca74783b */ /* 0x000ee40000004200 */
[----:B------:R-:W-:Y:S01]  /*df80*/  MUFU.EX2 R235, R222 ;  /* 0x000000de00eb7308 */ /* 0x000fe20000000800 */
[----:B----4-:R-:W-:Y:S04]  /*df90*/  FADD.FTZ R0, R128, R0 ;  /* 0x0000000080007221 */ /* 0x010fe80000010000 */
[-C--:B------:R-:W-:Y:S01]  /*dfa0*/  HMMA.16816.F32.BF16 R20, R108, R120.reuse, R20 ;  /* 0x000000786c14723c */ /* 0x080fe20000041814 */
[----:B--2---:R-:W-:Y:S04]  /*dfb0*/  LDSM.16.MT88.4 R180, [R201+0x2c00] ;  /* 0x002c0000c9b4783b */ /* 0x004fe80000004200 */
[----:B------:R-:W-:Y:S03]  /*dfc0*/  MUFU.EX2 R222, R184 ;  /* 0x000000b800de7308 */ /* 0x000fe60000000800 */
[C---:B------:R-:W-:Y:S04]  /*dfd0*/  HMMA.16816.F32.BF16 R24, R112.reuse, R120, R24 ;  /* 0x000000787018723c */ /* 0x040fe80000041818 */
[----:B-1----:R-:W-:Y:S02]  /*dfe0*/  FADD.FTZ R2, R107, R0 ;  /* 0x000000006b027221 */ /* 0x002fe40000010000 */
[----:B------:R-:W-:Y:S01]  /*dff0*/  FADD.FTZ R0, R139, R129 ;  /* 0x000000818b007221 */ /* 0x000fe20000010000 */
[----:B------:R-:W1:Y:S01]  /*e000*/  MUFU.EX2 R236, R221 ;  /* 0x000000dd00ec7308 */ /* 0x000e620000000800 */
[-C--:B------:R-:W-:Y:S08]  /*e010*/  HMMA.16816.F32.BF16 R28, R112, R122.reuse, R28 ;  /* 0x0000007a701c723c */ /* 0x080ff0000004181c */
[C---:B------:R-:W-:Y:S01]  /*e020*/  HMMA.16816.F32.BF16 R32, R108.reuse, R122, R32 ;  /* 0x0000007a6c20723c */ /* 0x040fe20000041820 */
[----:B------:R-:W2:Y:S01]  /*e030*/  LDSM.16.MT88.4 R120, [R201+0x2400] ;  /* 0x00240000c978783b */ /* 0x000ea20000004200 */
[----:B------:R4:W-:Y:S06]  /*e040*/  MUFU.EX2 R221, R185 ;  /* 0x000000b900dd7308 */ /* 0x0009ec0000000800 */
[-C--:B------:R-:W-:Y:S04]  /*e050*/  HMMA.16816.F32.BF16 R36, R108, R124.reuse, R36 ;  /* 0x0000007c6c24723c */ /* 0x080fe80000041824 */
[----:B------:R5:W-:Y:S04]  /*e060*/  MUFU.EX2 R172, R241 ;  /* 0x000000f100ac7308 */ /* 0x000be80000000800 */
[C---:B------:R-:W-:Y:S06]  /*e070*/  HMMA.16816.F32.BF16 R40, R112.reuse, R124, R40 ;  /* 0x0000007c7028723c */ /* 0x040fec0000041828 */
[----:B------:R-:W-:Y:S02]  /*e080*/  MUFU.EX2 R174, R246 ;  /* 0x000000f600ae7308 */ /* 0x000fe40000000800 */
[-C--:B------:R-:W-:Y:S01]  /*e090*/  HMMA.16816.F32.BF16 R44, R112, R126.reuse, R44 ;  /* 0x0000007e702c723c */ /* 0x080fe2000004182c */
[----:B----4-:R-:W-:Y:S07]  /*e0a0*/  LDSM.16.MT88.4 R184, [R202+0x2c00] ;  /* 0x002c0000cab8783b */ /* 0x010fee0000004200 */
[C---:B------:R-:W-:Y:S01]  /*e0b0*/  HMMA.16816.F32.BF16 R48, R108.reuse, R126, R48 ;  /* 0x0000007e6c30723c */ /* 0x040fe20000041830 */
[----:B------:R-:W4:Y:S01]  /*e0c0*/  MUFU.EX2 R189, R227 ;  /* 0x000000e300bd7308 */ /* 0x000f220000000800 */
[----:B------:R-:W4:Y:S02]  /*e0d0*/  LDSM.16.MT88.4 R124, [R202+0x2400] ;  /* 0x00240000ca7c783b */ /* 0x000f240000004200 */
[----:B-----5:R-:W-:Y:S02]  /*e0e0*/  MOV R241, R176 ;  /* 0x000000b000f17202 */ /* 0x020fe40000000f00 */
[----:B------:R-:W-:Y:S02]  /*e0f0*/  F2FP.BF16.PACK_AB R176, R193, R194 ;  /* 0x000000c2c1b0723e */ /* 0x000fe400000010ff */
[-C--:B---3--:R-:W-:Y:S08]  /*e100*/  HMMA.16816.F32.BF16 R52, R108, R116.reuse, R52 ;  /* 0x000000746c34723c */ /* 0x088ff00000041834 */
[C---:B------:R-:W-:Y:S07]  /*e110*/  HMMA.16816.F32.BF16 R56, R112.reuse, R116, R56 ;  /* 0x000000747038723c */ /* 0x040fee0000041838 */
[----:B------:R-:W-:Y:S01]  /*e120*/  F2FP.BF16.PACK_AB R116, R100, R105 ;  /* 0x000000696474723e */ /* 0x000fe200000010ff */
[-C--:B------:R-:W-:Y:S04]  /*e130*/  HMMA.16816.F32.BF16 R60, R112, R118.reuse, R60 ;  /* 0x00000076703c723c */ /* 0x080fe8000004183c */
[----:B------:R-:W-:Y:S01]  /*e140*/  FADD.FTZ R100, R135, R106 ;  /* 0x0000006a87647221 */ /* 0x000fe20000010000 */
[----:B-1----:R-:W-:Y:S01]  /*e150*/  F2FP.BF16.PACK_AB R117, R236, R235 ;  /* 0x000000ebec75723e */ /* 0x002fe200000010ff */
[----:B------:R-:W-:Y:S01]  /*e160*/  LDSM.16.MT88.4 R132, [R201+0x2800] ;  /* 0x00280000c984783b */ /* 0x000fe20000004200 */
[----:B------:R-:W-:Y:S01]  /*e170*/  FADD.FTZ R105, R192, R3 ;  /* 0x00000003c0697221 */ /* 0x000fe20000010000 */
[C---:B------:R-:W-:Y:S01]  /*e180*/  HMMA.16816.F32.BF16 R64, R108.reuse, R118, R64 ;  /* 0x000000766c40723c */ /* 0x040fe20000041840 */
[----:B------:R-:W1:Y:S03]  /*e190*/  MUFU.EX2 R106, R242 ;  /* 0x000000f2006a7308 */ /* 0x000e660000000800 */
[----:B------:R-:W-:Y:S01]  /*e1a0*/  FADD.FTZ R3, R218, R0 ;  /* 0x00000000da037221 */ /* 0x000fe20000010000 */
[----:B------:R-:W-:Y:S01]  /*e1b0*/  MOV R218, R178 ;  /* 0x000000b200da7202 */ /* 0x000fe20000000f00 */
[----:B------:R-:W-:Y:S01]  /*e1c0*/  FADD.FTZ R0, R136, R2 ;  /* 0x0000000288007221 */ /* 0x000fe20000010000 */
[----:B------:R-:W-:Y:S01]  /*e1d0*/  F2FP.BF16.PACK_AB R118, R107, R128 ;  /* 0x000000806b76723e */ /* 0x000fe200000010ff */
[-C--:B--2---:R-:W-:Y:S01]  /*e1e0*/  HMMA.16816.F32.BF16 R68, R108, R120.reuse, R68 ;  /* 0x000000786c44723c */ /* 0x084fe20000041844 */
[----:B------:R-:W-:Y:S02]  /*e1f0*/  LDSM.16.MT88.4 R128, [R201+0x1800] ;  /* 0x00180000c980783b */ /* 0x000fe40000004200 */
[----:B------:R-:W2:Y:S01]  /*e200*/  MUFU.EX2 R192, R226 ;  /* 0x000000e200c07308 */ /* 0x000ea20000000800 */
[----:B------:R-:W-:Y:S01]  /*e210*/  F2FP.BF16.PACK_AB R119, R248, R247 ;  /* 0x000000f7f877723e */ /* 0x000fe200000010ff */
[----:B------:R-:W-:Y:S01]  /*e220*/  FADD.FTZ R2, R141, R105 ;  /* 0x000000698d027221 */ /* 0x000fe20000010000 */
[----:B----4-:R-:W-:Y:S01]  /*e230*/  F2FP.BF16.PACK_AB R177, R190, R189 ;  /* 0x000000bdbeb1723e */ /* 0x010fe200000010ff */
[----:B------:R-:W-:Y:S01]  /*e240*/  FADD.FTZ R3, R140, R3 ;  /* 0x000000038c037221 */ /* 0x000fe20000010000 */
[C---:B------:R-:W-:Y:S04]  /*e250*/  HMMA.16816.F32.BF16 R72, R112.reuse, R120, R72 ;  /* 0x000000787048723c */ /* 0x040fe80000041848 */
[C---:B------:R-:W-:Y:S01]  /*e260*/  FADD.FTZ R0, R172.reuse, R0 ;  /* 0x00000000ac007221 */ /* 0x040fe20000010000 */
[----:B------:R-:W-:Y:S01]  /*e270*/  F2FP.BF16.PACK_AB R172, R172, R136 ;  /* 0x00000088acac723e */ /* 0x000fe200000010ff */
[----:B------:R-:W3:Y:S01]  /*e280*/  MUFU.EX2 R107, R231 ;  /* 0x000000e7006b7308 */ /* 0x000ee20000000800 */
[----:B------:R-:W-:Y:S01]  /*e290*/  FADD.FTZ R3, R252, R3 ;  /* 0x00000003fc037221 */ /* 0x000fe20000010000 */
[-C--:B------:R-:W-:Y:S04]  /*e2a0*/  HMMA.16816.F32.BF16 R76, R112, R122.reuse, R76 ;  /* 0x0000007a704c723c */ /* 0x080fe8000004184c */
[----:B-1----:R-:W-:Y:S01]  /*e2b0*/  FADD.FTZ R0, R106, R0 ;  /* 0x000000006a007221 */ /* 0x002fe20000010000 */
[----:B------:R-:W-:Y:S01]  /*e2c0*/  MOV R105, R103 ;  /* 0x0000006700697202 */ /* 0x000fe20000000f00 */
[----:B------:R-:W-:Y:S02]  /*e2d0*/  FADD.FTZ R3, R239, R3 ;  /* 0x00000003ef037221 */ /* 0x000fe40000010000 */
[C---:B------:R-:W-:Y:S01]  /*e2e0*/  HMMA.16816.F32.BF16 R80, R108.reuse, R122, R80 ;  /* 0x0000007a6c50723c */ /* 0x040fe20000041850 */
[----:B------:R-:W1:Y:S03]  /*e2f0*/  LDSM.16.MT88.4 R120, [R201+0x800] ;  /* 0x00080000c978783b */ /* 0x000e660000004200 */
[C---:B------:R-:W-:Y:S01]  /*e300*/  FADD.FTZ R243, R174.reuse, R0 ;  /* 0x00000000aef37221 */ /* 0x040fe20000010000 */
[----:B------:R-:W-:Y:S01]  /*e310*/  F2FP.BF16.PACK_AB R174, R174, R106 ;  /* 0x0000006aaeae723e */ /* 0x000fe200000010ff */
[----:B------:R-:W-:Y:S01]  /*e320*/  FADD.FTZ R0, R137, R100 ;  /* 0x0000006489007221 */ /* 0x000fe20000010000 */
[----:B--2---:R-:W-:Y:S01]  /*e330*/  F2FP.BF16.PACK_AB R178, R191, R192 ;  /* 0x000000c0bfb2723e */ /* 0x004fe200000010ff */
[-C--:B------:R-:W-:Y:S04]  /*e340*/  HMMA.16816.F32.BF16 R84, R108, R124.reuse, R84 ;  /* 0x0000007c6c54723c */ /* 0x080fe80000041854 */
[----:B------:R-:W-:Y:S01]  /*e350*/  FADD.FTZ R100, R138, R0 ;  /* 0x000000008a647221 */ /* 0x000fe20000010000 */
[----:B------:R-:W-:Y:S01]  /*e360*/  MOV R106, R102 ;  /* 0x00000066006a7202 */ /* 0x000fe20000000f00 */
[----:B------:R-:W-:Y:S01]  /*e370*/  FADD.FTZ R0, R218, R2 ;  /* 0x00000002da007221 */ /* 0x000fe20000010000 */
[----:B---3--:R-:W-:Y:S01]  /*e380*/  F2FP.BF16.PACK_AB R179, R107, R188 ;  /* 0x000000bc6bb3723e */ /* 0x008fe200000010ff */
[C---:B------:R-:W-:Y:S04]  /*e390*/  HMMA.16816.F32.BF16 R88, R112.reuse, R124, R88 ;  /* 0x0000007c7058723c */ /* 0x040fe80000041858 */
[----:B------:R-:W-:Y:S01]  /*e3a0*/  FADD.FTZ R2, R251, R100 ;  /* 0x00000064fb027221 */ /* 0x000fe20000010000 */
[----:B------:R-:W-:Y:S01]  /*e3b0*/  MOV R100, R104 ;  /* 0x0000006800647202 */ /* 0x000fe20000000f00 */
[----:B------:R-:W-:Y:S02]  /*e3c0*/  FADD.FTZ R0, R241, R0 ;  /* 0x00000000f1007221 */ /* 0x000fe40000010000 */
[-C--:B------:R-:W-:Y:S01]  /*e3d0*/  HMMA.16816.F32.BF16 R92, R112, R126.reuse, R92 ;  /* 0x0000007e705c723c */ /* 0x080fe2000004185c */
[----:B------:R-:W2:Y:S03]  /*e3e0*/  LDSM.16.MT88.4 R112, [R202+0x800] ;  /* 0x00080000ca70783b */ /* 0x000ea60000004200 */
[----:B------:R-:W-:Y:S02]  /*e3f0*/  FADD.FTZ R2, R250, R2 ;  /* 0x00000002fa027221 */ /* 0x000fe40000010000 */
[----:B------:R-:W-:Y:S02]  /*e400*/  FADD.FTZ R0, R235, R0 ;  /* 0x00000000eb007221 */ /* 0x000fe40000010000 */
[----:B------:R-:W-:Y:S01]  /*e410*/  HMMA.16816.F32.BF16 R96, R108, R126, R96 ;  /* 0x0000007e6c60723c */ /* 0x000fe20000041860 */
[----:B------:R-:W3:Y:S03]  /*e420*/  LDSM.16.MT88.4 R124, [R202+0x1800] ;  /* 0x00180000ca7c783b */ /* 0x000ee60000004200 */
[----:B------:R-:W-:Y:S02]  /*e430*/  FADD.FTZ R3, R222, R3 ;  /* 0x00000003de037221 */ /* 0x000fe40000010000 */
[----:B------:R-:W-:Y:S01]  /*e440*/  FADD.FTZ R2, R221, R2 ;  /* 0x00000002dd027221 */ /* 0x000fe20000010000 */
[----:B------:R-:W-:Y:S01]  /*e450*/  F2FP.BF16.PACK_AB R108, R237, R222 ;  /* 0x000000deed6c723e */ /* 0x000fe200000010ff */
[----:B------:R-:W-:Y:S01]  /*e460*/  FADD.FTZ R0, R236, R0 ;  /* 0x00000000ec007221 */ /* 0x000fe20000010000 */
[-C--:B-1----:R-:W-:Y:S05]  /*e470*/  HMMA.16816.F32.BF16 R4, R116, R120.reuse, R4 ;  /* 0x000000787404723c */ /* 0x082fea0000041804 */
[----:B------:R-:W-:Y:S01]  /*e480*/  F2FP.BF16.PACK_AB R110, R249, R238 ;  /* 0x000000eef96e723e */ /* 0x000fe200000010ff */
[----:B------:R-:W-:Y:S01]  /*e490*/  FADD.FTZ R3, R237, R3 ;  /* 0x00000003ed037221 */ /* 0x000fe20000010000 */
[C---:B------:R-:W-:Y:S01]  /*e4a0*/  F2FP.BF16.PACK_AB R109, R220.reuse, R221 ;  /* 0x000000dddc6d723e */ /* 0x040fe200000010ff */
[----:B------:R-:W-:Y:S01]  /*e4b0*/  FADD.FTZ R2, R220, R2 ;  /* 0x00000002dc027221 */ /* 0x000fe20000010000 */
[----:B------:R-:W-:Y:S03]  /*e4c0*/  F2FP.BF16.PACK_AB R111, R199, R219 ;  /* 0x000000dbc76f723e */ /* 0x000fe600000010ff */
        /* <DEDUP_REMOVED lines=9> */
[----:B------:R-:W1:Y:S03]  /*e560*/  LDSM.16.MT88.4 R120, [R202+0x2800] ;  /* 0x00280000ca78783b */ /* 0x000e660000004200 */
[----:B------:R-:W-:Y:S04]  /*e570*/  FADD.FTZ R0, R195, R0 ;  /* 0x00000000c3007221 */ /* 0x000fe80000010000 */
        /* <DEDUP_REMOVED lines=35> */
[----:B------:R-:W-:Y:S02]  /*e7b0*/  FADD.FTZ R247, R197, R4 ;  /* 0x00000004c5f77221 */ /* 0x000fe40000010000 */
[C---:B------:R-:W-:Y:S04]  /*e7c0*/  HMMA.16816.F32.BF16 R128, R176.reuse, R152, R24 ;  /* 0x00000098b080723c */ /* 0x040fe80000041818 */
[----:B------:R-:W-:Y:S02]  /*e7d0*/  FADD.FTZ R248, R191, R3 ;  /* 0x00000003bff87221 */ /* 0x000fe40000010000 */
[----:B------:R-:W-:Y:S01]  /*e7e0*/  FADD.FTZ R249, R107, R2 ;  /* 0x000000026bf97221 */ /* 0x000fe20000010000 */
[----:B------:R-:W-:Y:S01]  /*e7f0*/  MOV R107, R101 ;  /* 0x00000065006b7202 */ /* 0x000fe20000000f00 */
        /* <DEDUP_REMOVED lines=18> */
[----:B--2---:R-:W-:Y:S02]  /*e920*/  ISETP.GT.AND P0, PT, R233, R6, PT ;  /* 0x00000006e900720c */ /* 0x004fe40003f04270 */
[----:B------:R-:W-:Y:S11]  /*e930*/  MOV R233, R0 ;  /* 0x0000000000e97202 */ /* 0x000ff60000000f00 */
[----:B------:R-:W-:-:S05]  /*e940*/  @P0 BRA `(.L_x_1293) ;  /* 0xffffc38000000947 */ /* 0x000fca000383ffff */
.L_x_1286:
[----:B------:R-:W-:Y:S05]  /*e950*/  BRA.DIV ~URZ, `(.L_x_1294) ;  /* 0x000050c27f007947 */ /* 0x000fea000b800000 */
[----:B------:R2:W3:Y:S02]  /*e960*/  SHFL.BFLY PT, R7, R243, 0x2, 0x1f ;  /* 0x0c401f00f3077f89 */ /* 0x0004e400000e0000 */
.L_x_1332:
[----:B---3--:R-:W-:Y:S01]  /*e970*/  FADD.FTZ R7, R7, R243 ;  /* 0x000000f307077221 */ /* 0x008fe20000010000 */
[----:B------:R-:W-:Y:S05]  /*e980*/  BRA.DIV ~URZ, `(.L_x_1295) ;  /* 0x000050f27f007947 */ /* 0x000fea000b800000 */
[----:B------:R-:W3:Y:S04]  /*e990*/  SHFL.BFLY PT, R6, R247, 0x2, 0x1f ;  /* 0x0c401f00f7067f89 */ /* 0x000ee800000e0000 */
[----:B------:R-:W4:Y:S04]  /*e9a0*/  SHFL.BFLY PT, R5, R248, 0x2, 0x1f ;  /* 0x0c401f00f8057f89 */ /* 0x000f2800000e0000 */
[----:B------:R-:W5:Y:S04]  /*e9b0*/  SHFL.BFLY PT, R4, R249, 0x2, 0x1f ;  /* 0x0c401f00f9047f89 */ /* 0x000f6800000e0000 */
[----:B------:R-:W1:Y:S01]  /*e9c0*/  SHFL.BFLY PT, R0, R7, 0x1, 0x1f ;  /* 0x0c201f0007007f89 */ /* 0x000e6200000e0000 */
[----:B---3--:R-:W-:-:S02]  /*e9d0*/  FADD.FTZ R6, R6, R247 ;  /* 0x000000f706067221 */ /* 0x008fc40000010000 */
[----:B----4-:R-:W-:-:S03]  /*e9e0*/  FADD.FTZ R5, R5, R248 ;  /* 0x000000f805057221 */ /* 0x010fc60000010000 */
[----:B------:R-:W3:Y:S01]  /*e9f0*/  SHFL.BFLY PT, R2, R6, 0x1, 0x1f ;  /* 0x0c201f0006027f89 */ /* 0x000ee200000e0000 */
[----:B-----5:R-:W-:-:S03]  /*ea00*/  FADD.FTZ R249, R4, R249 ;  /* 0x000000f904f97221 */ /* 0x020fc60000010000 */
[----:B------:R-:W4:Y:S01]  /*ea10*/  SHFL.BFLY PT, R3, R5, 0x1, 0x1f ;  /* 0x0c201f0005037f89 */ /* 0x000f2200000e0000 */
[----:B-1----:R-:W-:-:S03]  /*ea20*/  FADD.FTZ R7, R7, R0 ;  /* 0x0000000007077221 */ /* 0x002fc60000010000 */
[----:B------:R1:W2:Y:S01]  /*ea30*/  SHFL.BFLY PT, R4, R249, 0x1, 0x1f ;  /* 0x0c201f00f9047f89 */ /* 0x0002a200000e0000 */
[----:B---3--:R-:W-:Y:S02]  /*ea40*/  FADD.FTZ R6, R6, R2 ;  /* 0x0000000206067221 */ /* 0x008fe40000010000 */
[----:B----4-:R-:W-:Y:S02]  /*ea50*/  FADD.FTZ R5, R5, R3 ;  /* 0x0000000305057221 */ /* 0x010fe40000010000 */
.L_x_1333:
[----:B------:R-:W-:Y:S01]  /*ea60*/  FSETP.NE.FTZ.AND P3, PT, R7, RZ, PT ;  /* 0x000000ff0700720b */ /* 0x000fe20003f75000 */
[----:B------:R-:W-:Y:S01]  /*ea70*/  CS2R R2, SRZ ;  /* 0x0000000000027805 */ /* 0x000fe2000001ff00 */
[----:B------:R-:W-:Y:S01]  /*ea80*/  MOV R0, RZ ;  /* 0x000000ff00007202 */ /* 0x000fe20000000f00 */
[----:B--2---:R-:W-:Y:S01]  /*ea90*/  FADD.FTZ R4, R4, R249 ;  /* 0x000000f904047221 */ /* 0x004fe20000010000 */
[----:B------:R-:W-:Y:S02]  /*eaa0*/  FSETP.NE.FTZ.AND P2, PT, R6, RZ, PT ;  /* 0x000000ff0600720b */ /* 0x000fe40003f55000 */
[----:B------:R-:W-:Y:S02]  /*eab0*/  FSETP.NE.FTZ.AND P1, PT, R5, RZ, PT ;  /* 0x000000ff0500720b */ /* 0x000fe40003f35000 */
[----:B------:R-:W-:-:S02]  /*eac0*/  FSETP.NE.FTZ.AND P0, PT, R4, RZ, PT ;  /* 0x000000ff0400720b */ /* 0x000fc40003f15000 */
[----:B------:R-:W-:Y:S02]  /*ead0*/  MOV R23, 0xff800000 ;  /* 0xff80000000177802 */ /* 0x000fe40000000f00 */
[----:B------:R-:W-:Y:S01]  /*eae0*/  MOV R21, 0xff800000 ;  /* 0xff80000000157802 */ /* 0x000fe20000000f00 */
[----:B------:R-:W2:Y:S01]  /*eaf0*/  @P3 MUFU.RCP R0, R7 ;  /* 0x0000000700003308 */ /* 0x000ea20000001000 */
[----:B------:R-:W-:Y:S02]  /*eb00*/  MOV R22, 0xff800000 ;  /* 0xff80000000167802 */ /* 0x000fe40000000f00 */
[----:B------:R-:W-:-:S03]  /*eb10*/  MOV R20, 0xff800000 ;  /* 0xff80000000147802 */ /* 0x000fc60000000f00 */
[----:B------:R-:W-:Y:S02]  /*eb20*/  @P1 MOV R10, 0x3f317218 ;  /* 0x3f317218000a1802 */ /* 0x000fe40000000f00 */
[----:B------:R-:W3:Y:S08]  /*eb30*/  @P3 MUFU.LG2 R7, R7 ;  /* 0x0000000700073308 */ /* 0x000ef00000000c00 */
[----:B------:R-:W4:Y:S01]  /*eb40*/  @P2 MUFU.RCP R3, R6 ;  /* 0x0000000600032308 */ /* 0x000f220000001000 */
[----:B--2---:R-:W-:-:S02]  /*eb50*/  FMUL.FTZ R140, R0, R140 ;  /* 0x0000008c008c7220 */ /* 0x004fc40000410000 */
[C---:B------:R-:W-:Y:S02]  /*eb60*/  FMUL.FTZ R141, R0.reuse, R141 ;  /* 0x0000008d008d7220 */ /* 0x040fe40000410000 */
[C---:B------:R-:W-:Y:S02]  /*eb70*/  FMUL.FTZ R144, R0.reuse, R144 ;  /* 0x0000009000907220 */ /* 0x040fe40000410000 */
[C---:B------:R-:W-:Y:S01]  /*eb80*/  FMUL.FTZ R145, R0.reuse, R145 ;  /* 0x0000009100917220 */ /* 0x040fe20000410000 */
[----:B------:R-:W2:Y:S01]  /*eb90*/  @P1 MUFU.RCP R2, R5 ;  /* 0x0000000500021308 */ /* 0x000ea20000001000 */
[C---:B------:R-:W-:Y:S02]  /*eba0*/  FMUL.FTZ R148, R0.reuse, R148 ;  /* 0x0000009400947220 */ /* 0x040fe40000410000 */
[C---:B------:R-:W-:Y:S02]  /*ebb0*/  FMUL.FTZ R149, R0.reuse, R149 ;  /* 0x0000009500957220 */ /* 0x040fe40000410000 */
[----:B------:R-:W-:-:S02]  /*ebc0*/  FMUL.FTZ R152, R0, R152 ;  /* 0x0000009800987220 */ /* 0x000fc40000410000 */
[C---:B------:R-:W-:Y:S01]  /*ebd0*/  FMUL.FTZ R153, R0.reuse, R153 ;  /* 0x0000009900997220 */ /* 0x040fe20000410000 */
[----:B------:R-:W5:Y:S01]  /*ebe0*/  @P2 MUFU.LG2 R6, R6 ;  /* 0x0000000600062308 */ /* 0x000f620000000c00 */
[C---:B------:R-:W-:Y:S02]  /*ebf0*/  FMUL.FTZ R156, R0.reuse, R156 ;  /* 0x0000009c009c7220 */ /* 0x040fe40000410000 */
[C---:B------:R-:W-:Y:S02]  /*ec00*/  FMUL.FTZ R157, R0.reuse, R157 ;  /* 0x0000009d009d7220 */ /* 0x040fe40000410000 */
[C---:B------:R-:W-:Y:S02]  /*ec10*/  FMUL.FTZ R160, R0.reuse, R160 ;  /* 0x000000a000a07220 */ /* 0x040fe40000410000 */
[C---:B------:R-:W-:Y:S01]  /*ec20*/  FMUL.FTZ R161, R0.reuse, R161 ;  /* 0x000000a100a17220 */ /* 0x040fe20000410000 */
[----:B------:R-:W1:Y:S01]  /*ec30*/  @P1 MUFU.LG2 R5, R5 ;  /* 0x0000000500051308 */ /* 0x000e620000000c00 */
        /* <DEDUP_REMOVED lines=11> */
[----:B------:R-:W-:Y:S01]  /*ecf0*/  FMUL.FTZ R97, R0, R97 ;  /* 0x0000006100617220 */ /* 0x000fe20000410000 */
[----:B------:R-:W-:Y:S01]  /*ed00*/  @P3 MOV R0, 0x3f317218 ;  /* 0x3f31721800003802 */ /* 0x000fe20000000f00 */
[----:B---3--:R-:W-:-:S02]  /*ed10*/  @P3 FMUL.FTZ R9, R7, 0.69314718246459960938 ;  /* 0x3f31721807093820 */ /* 0x008fc40000410000 */
[C---:B----4-:R-:W-:Y:S02]  /*ed20*/  FMUL.FTZ R142, R3.reuse, R142 ;  /* 0x0000008e038e7220 */ /* 0x050fe40000410000 */
[----:B------:R-:W-:Y:S01]  /*ed30*/  @P3 FMUL.FTZ R7, R0, c[0x0][0x2d0] ;  /* 0x0000b40000073a20 */ /* 0x000fe20000410000 */
[----:B------:R-:W-:Y:S01]  /*ed40*/  MOV R0, RZ ;  /* 0x000000ff00007202 */ /* 0x000fe20000000f00 */
[C---:B------:R-:W-:Y:S02]  /*ed50*/  FMUL.FTZ R143, R3.reuse, R143 ;  /* 0x0000008f038f7220 */ /* 0x040fe40000410000 */
[C---:B------:R-:W-:Y:S02]  /*ed60*/  FMUL.FTZ R146, R3.reuse, R146 ;  /* 0x0000009203927220 */ /* 0x040fe40000410000 */
[C---:B------:R-:W-:Y:S01]  /*ed70*/  FMUL.FTZ R147, R3.reuse, R147 ;  /* 0x0000009303937220 */ /* 0x040fe20000410000 */
[----:B------:R-:W3:Y:S01]  /*ed80*/  @P0 MUFU.RCP R0, R4 ;  /* 0x0000000400000308 */ /* 0x000ee20000001000 */
        /* <DEDUP_REMOVED lines=21> */
[C---:B--2---:R-:W-:Y:S02]  /*eee0*/  FMUL.FTZ R136, R2.reuse, R136 ;  /* 0x0000008802887220 */ /* 0x044fe40000410000 */
        /* <DEDUP_REMOVED lines=23> */
[----:B------:R2:W4:Y:S01]  /*f060*/  @P0 MUFU.LG2 R2, R4 ;  /* 0x0000000400020308 */ /* 0x0005220000000c00 */
[----:B-----5:R-:W-:Y:S02]  /*f070*/  @P2 FMUL.FTZ R8, R6, 0.69314718246459960938 ;  /* 0x3f31721806082820 */ /* 0x020fe40000410000 */
[----:B------:R-:W-:Y:S02]  /*f080*/  @P2 FMUL.FTZ R6, R3, c[0x0][0x2d0] ;  /* 0x0000b40003062a20 */ /* 0x000fe40000410000 */
[----:B-1----:R-:W-:Y:S02]  /*f090*/  @P1 FMUL.FTZ R5, R5, 0.69314718246459960938 ;  /* 0x3f31721805051820 */ /* 0x002fe40000410000 */
[----:B------:R-:W-:Y:S02]  /*f0a0*/  @P1 FMUL.FTZ R3, R10, c[0x0][0x2d0] ;  /* 0x0000b4000a031a20 */ /* 0x000fe40000410000 */
[----:B---3--:R-:W-:-:S02]  /*f0b0*/  FMUL.FTZ R138, R0, R138 ;  /* 0x0000008a008a7220 */ /* 0x008fc40000410000 */
[----:B------:R-:W-:Y:S01]  /*f0c0*/  @P1 FFMA.FTZ R23, R3, R102, R5 ;  /* 0x0000006603171223 */ /* 0x000fe20000010005 */
[----:B------:R-:W-:Y:S01]  /*f0d0*/  @P0 MOV R3, 0x3f317218 ;  /* 0x3f31721800030802 */ /* 0x000fe20000000f00 */
[C---:B------:R-:W-:Y:S02]  /*f0e0*/  FMUL.FTZ R139, R0.reuse, R139 ;  /* 0x0000008b008b7220 */ /* 0x040fe40000410000 */
[----:B------:R-:W-:Y:S01]  /*f0f0*/  FMUL.FTZ R134, R0, R134 ;  /* 0x0000008600867220 */ /* 0x000fe20000410000 */
[----:B--2---:R-:W-:Y:S01]  /*f100*/  MOV R4, 0x1 ;  /* 0x0000000100047802 */ /* 0x004fe20000000f00 */
[----:B----4-:R-:W-:Y:S02]  /*f110*/  @P0 FMUL.FTZ R2, R2, 0.69314718246459960938 ;  /* 0x3f31721802020820 */ /* 0x010fe40000410000 */
[----:B------:R-:W-:Y:S02]  /*f120*/  @P0 FMUL.FTZ R3, R3, c[0x0][0x2d0] ;  /* 0x0000b40003030a20 */ /* 0x000fe40000410000 */
        /* <DEDUP_REMOVED lines=21> */
[----:B------:R-:W-:Y:S01]  /*f280*/  PRMT R0, R4, 0x7610, R0 ;  /* 0x0000761004007816 */ /* 0x000fe20000000000 */
[----:B------:R-:W-:Y:S02]  /*f290*/  @P3 FFMA.FTZ R21, R7, R104, R9 ;  /* 0x0000006807153223 */ /* 0x000fe40000010009 */
[----:B------:R-:W-:Y:S02]  /*f2a0*/  @P2 FFMA.FTZ R22, R6, R103, R8 ;  /* 0x0000006706162223 */ /* 0x000fe40000010008 */
[----:B------:R-:W-:Y:S02]  /*f2b0*/  @P0 FFMA.FTZ R20, R3, R101, R2 ;  /* 0x0000006503140223 */ /* 0x000fe40000010002 */
.L_x_1255:
[----:B--2---:R2:W5:Y:S01]  /*f2c0*/  LDL R7, [R1+0x7c] ;  /* 0x00007c0001077983 */ /* 0x0045620000100800 */
[----:B------:R-:W-:Y:S03]  /*f2d0*/  BSSY B0, `(.L_x_1296) ;  /* 0x0000012000007945 */ /* 0x000fe60003800000 */
[----:B------:R-:W3:Y:S02]  /*f2e0*/  S2R R6, SR_TID.X ;  /* 0x0000000000067919 */ /* 0x000ee40000002100 */
[----:B---3--:R-:W-:-:S13]  /*f2f0*/  LOP3.LUT P0, RZ, R6, 0x7f, RZ, 0xc0, !PT ;  /* 0x0000007f06ff7812 */ /* 0x008fda000780c0ff */
[----:B------:R-:W-:Y:S05]  /*f300*/  @P0 BRA `(.L_x_1297) ;  /* 0x000000e000000947 */ /* 0x000fea0003800000 */
[----:B--2---:R-:W2:Y:S01]  /*f310*/  S2R R4, SR_LANEID ;  /* 0x0000000000047919 */ /* 0x004ea20000000000 */
[----:B------:R-:W-:Y:S01]  /*f320*/  VOTEU.ANY UR4, UPT, PT ;  /* 0x0000000000047886 */ /* 0x000fe200038e0100 */
[----:B------:R-:W-:Y:S01]  /*f330*/  IMAD.MOV.U32 R5, RZ, RZ, c[0x0][0x584] ;  /* 0x00016100ff057624 */ /* 0x000fe200078e00ff */
[----:B------:R-:W2:Y:S08]  /*f340*/  FLO.U32 R3, UR4 ;  /* 0x0000000400037d00 */ /* 0x000eb000080e0000 */
[----:B------:R-:W3:Y:S01]  /*f350*/  POPC R2, UR4 ;  /* 0x0000000400027d09 */ /* 0x000ee20008000000 */
[----:B--2---:R-:W-:Y:S01]  /*f360*/  ISETP.EQ.U32.AND P0, PT, R3, R4, PT ;  /* 0x000000040300720c */ /* 0x004fe20003f02070 */
[----:B------:R-:W-:-:S12]  /*f370*/  IMAD.MOV.U32 R4, RZ, RZ, c[0x0][0x580] ;  /* 0x00016000ff047624 */ /* 0x000fd800078e00ff */
[----:B---3--:R2:W3:Y:S04]  /*f380*/  @P0 ATOMG.E.ADD.STRONG.GPU PT, R2, [R4.64], R2 ;  /* 0x00000002040209a8 */ /* 0x0084e800081ee1c6 */
[----:B--2---:R-:W2:Y:S04]  /*f390*/  S2R R4, SR_LTMASK ;  /* 0x0000000000047919 */ /* 0x004ea80000003900 */
[----:B---3--:R2:W3:Y:S02]  /*f3a0*/  SHFL.IDX PT, R3, R2, R3, 0x1f ;  /* 0x00001f0302037589 */ /* 0x0084e400000e0000 */
[----:B--2---:R-:W-:-:S06]  /*f3b0*/  LOP3.LUT R2, R4, UR4, RZ, 0xc0, !PT ;  /* 0x0000000404027c12 */ /* 0x004fcc000f8ec0ff */
[----:B------:R-:W3:Y:S02]  /*f3c0*/  POPC R2, R2 ;  /* 0x0000000200027309 */ /* 0x000ee40000000000 */
[----:B---3-5:R-:W-:-:S05]  /*f3d0*/  IADD3 R7, R3, c[0x0][0xc], R2 ;  /* 0x0000030003077a10 */ /* 0x028fca0007ffe002 */
[----:B------:R2:W-:Y:S02]  /*f3e0*/  STL [R1+0x7c], R7 ;  /* 0x00007c0701007387 */ /* 0x0005e40000100800 */
.L_x_1297:
[----:B--2---:R-:W-:Y:S05]  /*f3f0*/  BSYNC B0 ;  /* 0x0000000000007941 */ /* 0x004fea0003800000 */
.L_x_1296:
[----:B------:R-:W-:Y:S01]  /*f400*/  PRMT R0, R0, 0x9910, RZ ;  /* 0x0000991000007816 */ /* 0x000fe200000000ff */
[----:B------:R-:W-:Y:S01]  /*f410*/  BSSY B1, `(.L_x_1298) ;  /* 0x000018d000017945 */ /* 0x000fe20003800000 */
[----:B-----5:R-:W-:Y:S02]  /*f420*/  IMAD.MOV.U32 R24, RZ, RZ, R7 ;  /* 0x000000ffff187224 */ /* 0x020fe400078e0007 */
[----:B------:R-:W-:-:S13]  /*f430*/  ISETP.NE.AND P0, PT, R0, RZ, PT ;  /* 0x000000ff0000720c */ /* 0x000fda0003f05270 */
[----:B------:R-:W-:Y:S05]  /*f440*/  @!P0 BRA `(.L_x_1299) ;  /* 0x000015d000008947 */ /* 0x000fea0003800000 */
[----:B------:R-:W-:Y:S01]  /*f450*/  WARPSYNC 0xffffffff ;  /* 0xffffffff00007948 */ /* 0x000fe20003800000 */
[----:B------:R-:W-:Y:S06]  /*f460*/  BAR.SYNC.DEFER_BLOCKING 0x1, 0x80 ;  /* 0x0042000000007b1d */ /* 0x000fec0000010000 */
[----:B------:R-:W-:Y:S05]  /*f470*/  BRA.CONV ~URZ, `(.L_x_1300) ;  /* 0x000000837f007947 */ /* 0x000fea000b800000 */
[----:B------:R-:W-:Y:S01]  /*f480*/  SHF.R.S32.HI R2, RZ, 0x1f, R6 ;  /* 0x0000001fff027819 */ /* 0x000fe20000011406 */
[----:B------:R-:W-:Y:S02]  /*f490*/  IMAD.MOV.U32 R3, RZ, RZ, RZ ;  /* 0x000000ffff037224 */ /* 0x000fe400078e00ff */
[----:B------:R-:W-:Y:S01]  /*f4a0*/  IMAD.MOV.U32 R0, RZ, RZ, 0x1f ;  /* 0x0000001fff007424 */ /* 0x000fe200078e00ff */
[----:B------:R-:W-:-:S04]  /*f4b0*/  LEA.HI R2, R2, R6, RZ, 0x7 ;  /* 0x0000000602027211 */ /* 0x000fc800078f38ff */
[----:B------:R-:W-:-:S05]  /*f4c0*/  SHF.R.S32.HI R2, RZ, 0x7, R2 ;  /* 0x00000007ff027819 */ /* 0x000fca0000011402 */
[----:B------:R-:W-:Y:S01]  /*f4d0*/  IMAD.MOV.U32 R5, RZ, RZ, R2 ;  /* 0x000000ffff057224 */ /* 0x000fe200078e0002 */
[----:B------:R-:W-:Y:S02]  /*f4e0*/  MOV R2, 0xf500 ;  /* 0x0000f50000027802 */ /* 0x000fe40000000f00 */
[----:B-1----:R-:W-:Y:S05]  /*f4f0*/  CALL.REL.NOINC `($__internal_18_$__cuda_sm70_shflsync_idx_p) ;  /* 0x0000488000007944 */ /* 0x002fea0003c00000 */
.L_x_1300:
[----:B------:R-:W2:Y:S04]  /*f500*/  LDL.LU R4, [R1+0x44] ;  /* 0x0000440001047983 */ /* 0x000ea80000300800 */
[----:B------:R-:W3:Y:S04]  /*f510*/  LDL R8, [R1+0xb4] ;  /* 0x0000b40001087983 */ /* 0x000ee80000100800 */
[----:B------:R-:W4:Y:S04]  /*f520*/  LDL.LU R13, [R1+0x40] ;  /* 0x00004000010d7983 */ /* 0x000f280000300800 */
[----:B------:R-:W3:Y:S04]  /*f530*/  LDL.LU R16, [R1+0x48] ;  /* 0x0000480001107983 */ /* 0x000ee80000300800 */
[----:B------:R-:W3:Y:S01]  /*f540*/  LDL.LU R15, [R1+0x78] ;  /* 0x00007800010f7983 */ /* 0x000ee20000300800 */
[----:B------:R-:W-:-:S03]  /*f550*/  MOV R3, 0x1 ;  /* 0x0000000100037802 */ /* 0x000fc60000000f00 */
[----:B------:R-:W3:Y:S01]  /*f560*/  LDL R14, [R1+0xbc] ;  /* 0x0000bc00010e7983 */ /* 0x000ee20000100800 */
[----:B------:R-:W-:-:S03]  /*f570*/  ISETP.NE.AND P0, PT, R3, c[0x0][0x4e8], PT ;  /* 0x00013a0003007a0c */ /* 0x000fc60003f05270 */
[----:B------:R1:W5:Y:S04]  /*f580*/  LDL R48, [R1+0xb0] ;  /* 0x0000b00001307983 */ /* 0x0003680000100800 */
        /* <DEDUP_REMOVED lines=22> */
[----:B------:R1:W5:Y:S01]  /*f6f0*/  LDL R25, [R1+0x50] ;  /* 0x0000500001197983 */ /* 0x0003620000100800 */
[----:B------:R-:W-:-:S02]  /*f700*/  ULDC UR5, c[0x0][0x4e8] ;  /* 0x00013a0000057ab9 */ /* 0x000fc40000000800 */
[----:B------:R-:W-:Y:S02]  /*f710*/  ULDC UR4, c[0x0][0x388] ;  /* 0x0000e20000047ab9 */ /* 0x000fe40000000800 */
[----:B------:R-:W-:Y:S01]  /*f720*/  UIMAD UR4, UR5, UR4, URZ ;  /* 0x00000004050472a4 */ /* 0x000fe2000f8e023f */
[----:B------:R-:W-:Y:S01]  /*f730*/  BSSY B0, `(.L_x_1301) ;  /* 0x000008f000007945 */ /* 0x000fe20003800000 */
[----:B--2---:R-:W-:Y:S01]  /*f740*/  SHF.R.S32.HI R0, RZ, 0x1f, R4 ;  /* 0x0000001fff007819 */ /* 0x004fe20000011404 */
[----:B------:R-:W-:-:S04]  /*f750*/  IMAD.WIDE.U32 R6, R4, c[0x0][0x4d0], RZ ;  /* 0x0001340004067a25 */ /* 0x000fc800078e00ff */
[C---:B------:R-:W-:Y:S02]  /*f760*/  IMAD R2, R0.reuse, c[0x0][0x4d0], RZ ;  /* 0x0001340000027a24 */ /* 0x040fe400078e02ff */
[----:B------:R-:W-:Y:S02]  /*f770*/  IMAD R0, R0, c[0x0][0x438], RZ ;  /* 0x00010e0000007a24 */ /* 0x000fe400078e02ff */
[C---:B------:R-:W-:Y:S02]  /*f780*/  IMAD R2, R4.reuse, c[0x0][0x4d4], R2 ;  /* 0x0001350004027a24 */ /* 0x040fe400078e0202 */
[C---:B------:R-:W-:Y:S02]  /*f790*/  IMAD R0, R4.reuse, c[0x0][0x43c], R0 ;  /* 0x00010f0004007a24 */ /* 0x040fe400078e0200 */
[----:B------:R-:W-:Y:S01]  /*f7a0*/  IMAD.WIDE.U32 R4, R4, c[0x0][0x438], RZ ;  /* 0x00010e0004047a25 */ /* 0x000fe200078e00ff */
[----:B------:R-:W-:Y:S02]  /*f7b0*/  IADD3 R7, R7, R2, RZ ;  /* 0x0000000207077210 */ /* 0x000fe40007ffe0ff */
[----:B----4-:R-:W-:Y:S01]  /*f7c0*/  SHF.R.S32.HI R2, RZ, 0x1f, R13 ;  /* 0x0000001fff027819 */ /* 0x010fe2000001140d */
[----:B------:R-:W-:Y:S01]  /*f7d0*/  IMAD.IADD R5, R5, 0x1, R0 ;  /* 0x0000000105057824 */ /* 0x000fe200078e0200 */
[----:B---3--:R-:W-:Y:S01]  /*f7e0*/  IADD3 R0, R8, R15, RZ ;  /* 0x0000000f08007210 */ /* 0x008fe20007ffe0ff */
[----:B------:R-:W-:-:S04]  /*f7f0*/  IMAD.WIDE.U32 R6, R13, c[0x0][0x4d8], R6 ;  /* 0x000136000d067a25 */ /* 0x000fc800078e0006 */
[----:B------:R-:W-:-:S04]  /*f800*/  @P0 IMAD.HI.U32 R10, R0, c[0x0][0x4ec], RZ ;  /* 0x00013b00000a0a27 */ /* 0x000fc800078e00ff */
[C---:B------:R-:W-:Y:S02]  /*f810*/  IMAD R9, R2.reuse, c[0x0][0x4d8], RZ ;  /* 0x0001360002097a24 */ /* 0x040fe400078e02ff */
[----:B------:R-:W-:Y:S01]  /*f820*/  IMAD R8, R2, c[0x0][0x440], RZ ;  /* 0x0001100002087a24 */ /* 0x000fe200078e02ff */
[----:B------:R-:W-:Y:S01]  /*f830*/  MOV R2, R0 ;  /* 0x0000000000027202 */ /* 0x000fe20000000f00 */
[----:B------:R-:W-:Y:S01]  /*f840*/  IMAD.MOV.U32 R3, RZ, RZ, R0 ;  /* 0x000000ffff037224 */ /* 0x000fe200078e0000 */
[----:B------:R-:W-:Y:S01]  /*f850*/  @P0 SHF.R.U32.HI R3, RZ, c[0x0][0x4f0], R10 ;  /* 0x00013c00ff030a19 */ /* 0x000fe2000001160a */
[C---:B------:R-:W-:Y:S02]  /*f860*/  IMAD R11, R13.reuse, c[0x0][0x4dc], R9 ;  /* 0x000137000d0b7a24 */ /* 0x040fe400078e0209 */
[----:B-1----:R-:W-:Y:S01]  /*f870*/  IMAD R12, R13, c[0x0][0x444], R8 ;  /* 0x000111000d0c7a24 */ /* 0x002fe200078e0208 */
[----:B------:R-:W-:Y:S01]  /*f880*/  SHF.R.S32.HI R8, RZ, 0x1f, R16 ;  /* 0x0000001fff087819 */ /* 0x000fe20000011410 */
[----:B------:R-:W-:-:S04]  /*f890*/  @P0 IMAD.HI.U32 R9, R0, c[0x0][0x4ec], RZ ;  /* 0x00013b0000090a27 */ /* 0x000fc800078e00ff */
[----:B------:R-:W-:Y:S01]  /*f8a0*/  IMAD.WIDE.U32 R4, R13, c[0x0][0x440], R4 ;  /* 0x000110000d047a25 */ /* 0x000fe200078e0004 */
[----:B------:R-:W-:-:S03]  /*f8b0*/  @P0 SHF.R.U32.HI R2, RZ, c[0x0][0x4f0], R9 ;  /* 0x00013c00ff020a19 */ /* 0x000fc60000011609 */
[----:B------:R-:W-:Y:S02]  /*f8c0*/  IMAD.MOV R10, RZ, RZ, -R3 ;  /* 0x000000ffff0a7224 */ /* 0x000fe400078e0a03 */
[C---:B------:R-:W-:Y:S01]  /*f8d0*/  IMAD R9, R8.reuse, c[0x0][0x4e0], RZ ;  /* 0x0001380008097a24 */ /* 0x040fe200078e02ff */
[----:B------:R-:W-:Y:S01]  /*f8e0*/  IADD3 R5, R5, R12, RZ ;  /* 0x0000000c05057210 */ /* 0x000fe20007ffe0ff */
[----:B------:R-:W-:Y:S02]  /*f8f0*/  IMAD.IADD R7, R7, 0x1, R11 ;  /* 0x0000000107077824 */ /* 0x000fe400078e020b */
[----:B------:R-:W-:Y:S02]  /*f900*/  IMAD R8, R8, c[0x0][0x448], RZ ;  /* 0x0001120008087a24 */ /* 0x000fe400078e02ff */
[----:B------:R-:W-:Y:S02]  /*f910*/  IMAD R10, R10, c[0x0][0x4e8], R0 ;  /* 0x00013a000a0a7a24 */ /* 0x000fe400078e0200 */
[C---:B------:R-:W-:Y:S01]  /*f920*/  IMAD R12, R16.reuse, c[0x0][0x44c], R8 ;  /* 0x00011300100c7a24 */ /* 0x040fe200078e0208 */
[----:B------:R-:W-:Y:S01]  /*f930*/  SHF.R.S32.HI R8, RZ, 0x1f, R2 ;  /* 0x0000001fff087819 */ /* 0x000fe20000011402 */
[----:B------:R-:W-:-:S04]  /*f940*/  IMAD.WIDE.U32 R6, R16, c[0x0][0x4e0], R6 ;  /* 0x0001380010067a25 */ /* 0x000fc800078e0006 */
[C---:B------:R-:W-:Y:S01]  /*f950*/  IMAD R13, R16.reuse, c[0x0][0x4e4], R9 ;  /* 0x00013900100d7a24 */ /* 0x040fe200078e0209 */
[----:B------:R-:W-:Y:S01]  /*f960*/  SHF.R.S32.HI R9, RZ, 0x1f, R10 ;  /* 0x0000001fff097819 */ /* 0x000fe2000001140a */
[----:B------:R-:W-:Y:S01]  /*f970*/  IMAD.WIDE.U32 R4, R16, c[0x0][0x448], R4 ;  /* 0x0001120010047a25 */ /* 0x000fe200078e0004 */
[----:B------:R-:W-:Y:S02]  /*f980*/  SHF.R.S32.HI R11, RZ, 0x1f, R3 ;  /* 0x0000001fff0b7819 */ /* 0x000fe40000011403 */
[----:B------:R-:W-:Y:S01]  /*f990*/  IADD3 R6, P0, R3, R6, RZ ;  /* 0x0000000603067210 */ /* 0x000fe20007f1e0ff */
[----:B------:R-:W-:Y:S01]  /*f9a0*/  IMAD R3, R8, c[0x0][0x430], RZ ;  /* 0x00010c0008037a24 */ /* 0x000fe200078e02ff */
[----:B------:R-:W-:Y:S01]  /*f9b0*/  IADD3 R5, R5, R12, RZ ;  /* 0x0000000c05057210 */ /* 0x000fe20007ffe0ff */
[----:B------:R-:W-:Y:S01]  /*f9c0*/  IMAD R8, R9, c[0x0][0x4c8], RZ ;  /* 0x0001320009087a24 */ /* 0x000fe200078e02ff */
[----:B------:R-:W-:Y:S01]  /*f9d0*/  IADD3.X R7, R11, R7, R13, P0, !PT ;  /* 0x000000070b077210 */ /* 0x000fe200007fe40d */
[----:B------:R-:W-:-:S02]  /*f9e0*/  IMAD R11, R2, c[0x0][0x434], R3 ;  /* 0x00010d00020b7a24 */ /* 0x000fc400078e0203 */
[----:B------:R-:W-:Y:S02]  /*f9f0*/  IMAD R12, R10, c[0x0][0x4cc], R8 ;  /* 0x000133000a0c7a24 */ /* 0x000fe400078e0208 */
[----:B------:R-:W-:-:S04]  /*fa00*/  IMAD.WIDE.U32 R8, R2, c[0x0][0x430], R4 ;  /* 0x00010c0002087a25 */ /* 0x000fc800078e0004 */
[----:B------:R-:W-:Y:S01]  /*fa10*/  IMAD.WIDE.U32 R4, R10, c[0x0][0x4c8], R6 ;  /* 0x000132000a047a25 */ /* 0x000fe200078e0006 */
[----:B------:R-:W-:-:S03]  /*fa20*/  IADD3 R7, R9, R11, RZ ;  /* 0x0000000b09077210 */ /* 0x000fc60007ffe0ff */
[----:B------:R-:W-:Y:S02]  /*fa30*/  IMAD.MOV R3, RZ, RZ, -R2 ;  /* 0x000000ffff037224 */ /* 0x000fe400078e0a02 */
[----:B------:R-:W-:Y:S02]  /*fa40*/  IMAD.IADD R9, R5, 0x1, R12 ;  /* 0x0000000105097824 */ /* 0x000fe400078e020c */
[----:B------:R-:W-:Y:S02]  /*fa50*/  IMAD R5, R3, c[0x0][0x4e8], R0 ;  /* 0x00013a0003057a24 */ /* 0x000fe400078e0200 */
[----:B------:R-:W-:Y:S02]  /*fa60*/  IMAD.IADD R3, R14, 0x1, R15 ;  /* 0x000000010e037824 */ /* 0x000fe400078e020f */
[----:B------:R-:W1:Y:S01]  /*fa70*/  S2R R14, SR_TID.X ;  /* 0x00000000000e7919 */ /* 0x000e620000002100 */
[----:B------:R-:W-:-:S04]  /*fa80*/  LEA R2, P0, R4, c[0x0][0x4a8], 0x2 ;  /* 0x00012a0004027a11 */ /* 0x000fc800078010ff */
[----:B------:R-:W-:Y:S01]  /*fa90*/  LEA.HI.X R0, R4, c[0x0][0x4ac], R9, 0x2, P0 ;  /* 0x00012b0004007a11 */ /* 0x000fe200000f1409 */
[----:B------:R-:W-:Y:S04]  /*faa0*/  SHFL.IDX PT, R12, R2, RZ, 0x1c1f ;  /* 0x001c1fff020c7589 */ /* 0x000fe800000e0000 */
[----:B------:R-:W2:Y:S04]  /*fab0*/  SHFL.IDX PT, R13, R0, RZ, 0x1c1f ;  /* 0x001c1fff000d7589 */ /* 0x000ea800000e0000 */
[----:B------:R-:W-:Y:S01]  /*fac0*/  SHFL.IDX PT, R10, R2, 0x1, 0x1c1f ;  /* 0x003c1f00020a7f89 */ /* 0x000fe200000e0000 */
[----:B-1----:R-:W-:-:S04]  /*fad0*/  SHF.R.S32.HI R16, RZ, 0x1f, R14 ;  /* 0x0000001fff107819 */ /* 0x002fc8000001140e */
[----:B------:R-:W-:Y:S01]  /*fae0*/  LEA.HI R16, R16, R14, RZ, 0x5 ;  /* 0x0000000e10107211 */ /* 0x000fe200078f28ff */
[----:B------:R-:W1:Y:S03]  /*faf0*/  SHFL.IDX PT, R11, R0, 0x1, 0x1c1f ;  /* 0x003c1f00000b7f89 */ /* 0x000e6600000e0000 */
[----:B------:R-:W-:-:S04]  /*fb00*/  LOP3.LUT R16, R16, 0xffffffe0, RZ, 0xc0, !PT ;  /* 0xffffffe010107812 */ /* 0x000fc800078ec0ff */
[----:B------:R-:W-:Y:S02]  /*fb10*/  IADD3 R16, -R16, R14, RZ ;  /* 0x0000000e10107210 */ /* 0x000fe40007ffe1ff */
[C---:B------:R-:W-:Y:S02]  /*fb20*/  IADD3 R17, R3.reuse, 0x8, RZ ;  /* 0x0000000803117810 */ /* 0x040fe40007ffe0ff */
[----:B------:R-:W-:Y:S02]  /*fb30*/  LOP3.LUT P1, RZ, R16, 0x3, RZ, 0xc0, !PT ;  /* 0x0000000310ff7812 */ /* 0x000fe4000782c0ff */
[----:B------:R-:W-:Y:S01]  /*fb40*/  SHF.R.S32.HI R4, RZ, 0x1f, R5 ;  /* 0x0000001fff047819 */ /* 0x000fe20000011405 */
[----:B------:R-:W-:Y:S01]  /*fb50*/  SHFL.IDX PT, R9, R0, 0x2, 0x1c1f ;  /* 0x005c1f0000097f89 */ /* 0x000fe200000e0000 */
[----:B------:R-:W-:Y:S02]  /*fb60*/  MOV R6, R8 ;  /* 0x0000000800067202 */ /* 0x000fe40000000f00 */
[----:B------:R-:W-:Y:S01]  /*fb70*/  ISETP.GE.OR P4, PT, R3, UR4, P1 ;  /* 0x0000000403007c0c */ /* 0x000fe20008f86670 */
[----:B------:R-:W3:Y:S01]  /*fb80*/  SHFL.IDX PT, R8, R2, 0x2, 0x1c1f ;  /* 0x005c1f0002087f89 */ /* 0x000ee200000e0000 */
[----:B------:R-:W-:-:S03]  /*fb90*/  ISETP.GE.OR P3, PT, R17, UR4, P1 ;  /* 0x0000000411007c0c */ /* 0x000fc60008f66670 */
[----:B------:R-:W-:Y:S04]  /*fba0*/  SHFL.IDX PT, R14, R2, 0x3, 0x1c1f ;  /* 0x007c1f00020e7f89 */ /* 0x000fe800000e0000 */
[----:B------:R4:W3:Y:S01]  /*fbb0*/  SHFL.IDX PT, R15, R0, 0x3, 0x1c1f ;  /* 0x007c1f00000f7f89 */ /* 0x0008e200000e0000 */
[----:B------:R-:W-:-:S03]  /*fbc0*/  IADD3 R16, R3, 0x40, RZ ;  /* 0x0000004003107810 */ /* 0x000fc60007ffe0ff */
[----:B--2---:R2:W-:Y:S01]  /*fbd0*/  @!P4 ST.E [R12.64], R21 ;  /* 0x000000150c00c985 */ /* 0x0045e2000c101906 */
[----:B------:R-:W-:-:S03]  /*fbe0*/  ISETP.GE.OR P2, PT, R16, UR4, P1 ;  /* 0x0000000410007c0c */ /* 0x000fc60008f46670 */
[----:B-1----:R2:W-:Y:S01]  /*fbf0*/  @!P3 ST.E [R10.64], R22 ;  /* 0x000000160a00b985 */ /* 0x0025e2000c101906 */
[----:B------:R-:W-:Y:S01]  /*fc00*/  ISETP.GE.AND P3, PT, R3, UR4, PT ;  /* 0x0000000403007c0c */ /* 0x000fe2000bf66270 */
[----:B----4-:R-:W-:-:S04]  /*fc10*/  IMAD R0, R4, c[0x0][0x428], RZ ;  /* 0x00010a0004007a24 */ /* 0x010fc800078e02ff */
[C---:B------:R-:W-:Y:S02]  /*fc20*/  IMAD R0, R5.reuse, c[0x0][0x42c], R0 ;  /* 0x00010b0005007a24 */ /* 0x040fe400078e0200 */
[----:B------:R-:W-:Y:S01]  /*fc30*/  IMAD.WIDE.U32 R4, R5, c[0x0][0x428], R6 ;  /* 0x00010a0005047a25 */ /* 0x000fe200078e0006 */
[----:B------:R-:W-:-:S04]  /*fc40*/  IADD3 R6, R3, 0x48, RZ ;  /* 0x0000004803067810 */ /* 0x000fc80007ffe0ff */
[----:B------:R-:W-:Y:S01]  /*fc50*/  ISETP.GE.OR P1, PT, R6, UR4, P1 ;  /* 0x0000000406007c0c */ /* 0x000fe20008f26670 */
[----:B------:R-:W-:Y:S01]  /*fc60*/  IMAD.IADD R0, R5, 0x1, R0 ;  /* 0x0000000105007824 */ /* 0x000fe200078e0200 */
[C---:B------:R-:W-:Y:S01]  /*fc70*/  LEA R19, P0, R4.reuse, c[0x0][0x400], 0x2 ;  /* 0x0001000004137a11 */ /* 0x040fe200078010ff */
[----:B---3--:R2:W-:Y:S03]  /*fc80*/  @!P2 ST.E [R8.64], R23 ;  /* 0x000000170800a985 */ /* 0x0085e6000c101906 */
[----:B------:R-:W-:Y:S02]  /*fc90*/  LEA.HI.X R18, R4, c[0x0][0x404], R0, 0x2, P0 ;  /* 0x0001010004127a11 */ /* 0x000fe400000f1400 */
[----:B------:R2:W1:Y:S01]  /*fca0*/  SHFL.IDX PT, R0, R19, RZ, 0x1c1f ;  /* 0x001c1fff13007589 */ /* 0x00046200000e0000 */
[----:B------:R-:W-:Y:S02]  /*fcb0*/  ISETP.GE.AND P2, PT, R17, UR4, PT ;  /* 0x0000000411007c0c */ /* 0x000fe4000bf46270 */
[----:B------:R-:W-:Y:S01]  /*fcc0*/  ISETP.GE.AND P0, PT, R6, UR4, PT ;  /* 0x0000000406007c0c */ /* 0x000fe2000bf06270 */
[----:B------:R2:W3:Y:S04]  /*fcd0*/  SHFL.IDX PT, R2, R18, RZ, 0x1c1f ;  /* 0x001c1fff12027589 */ /* 0x0004e800000e0000 */
[----:B------:R2:W-:Y:S01]  /*fce0*/  @!P1 ST.E [R14.64], R20 ;  /* 0x000000140e009985 */ /* 0x0005e2000c101906 */
[----:B------:R-:W-:Y:S01]  /*fcf0*/  ISETP.GE.AND P1, PT, R16, UR4, PT ;  /* 0x0000000410007c0c */ /* 0x000fe2000bf26270 */
[----:B------:R-:W-:Y:S07]  /*fd00*/  @P3 BRA `(.L_x_1302) ;  /* 0x0000031000003947 */ /* 0x000fee0003800000 */
[----:B-----5:R-:W-:Y:S02]  /*fd10*/  ISETP.GE.AND P4, PT, R47, c[0x0][0x3c8], PT ;  /* 0x0000f2002f007a0c */ /* 0x020fe40003f86270 */
[----:B------:R-:W-:-:S02]  /*fd20*/  ISETP.GE.AND P3, PT, R45, c[0x0][0x3c8], PT ;  /* 0x0000f2002d007a0c */ /* 0x000fc40003f66270 */
[----:B------:R-:W-:-:S09]  /*fd30*/  ISETP.GE.AND P6, PT, R29, c[0x0][0x3c8], PT ;  /* 0x0000f2001d007a0c */ /* 0x000fd20003fc6270 */
[----:B-1----:R-:W-:-:S04]  /*fd40*/  @!P4 LEA R4, P5, R47, R0, 0x2 ;  /* 0x000000002f04c211 */ /* 0x002fc800078a10ff */
[----:B---3--:R-:W-:Y:S02]  /*fd50*/  @!P4 LEA.HI.X R5, R47, R2, R48, 0x2, P5 ;  /* 0x000000022f05c211 */ /* 0x008fe400028f1430 */
[----:B------:R-:W-:-:S03]  /*fd60*/  ISETP.GE.AND P5, PT, R43, c[0x0][0x3c8], PT ;  /* 0x0000f2002b007a0c */ /* 0x000fc60003fa6270 */
[----:B------:R1:W-:Y:S02]  /*fd70*/  @!P4 ST.E.64 [R4.64], R140 ;  /* 0x0000008c0400c985 */ /* 0x0003e4000c101b06 */
[----:B-1----:R-:W-:-:S04]  /*fd80*/  @!P3 LEA R4, P4, R45, R0, 0x2 ;  /* 0x000000002d04b211 */ /* 0x002fc800078810ff */
[----:B------:R-:W-:Y:S02]  /*fd90*/  @!P3 LEA.HI.X R5, R45, R2, R46, 0x2, P4 ;  /* 0x000000022d05b211 */ /* 0x000fe400020f142e */
        /* <DEDUP_REMOVED lines=25> */
[----:B------:R1:W-:Y:S01]  /*ff30*/  @!P3 ST.E.64 [R4.64], R168 ;  /* 0x000000a80400b985 */ /* 0x0003e2000c101b06 */
[----:B--2---:R-:W-:-:S04]  /*ff40*/  @!P5 LEA R10, P3, R31, R0, 0x2 ;  /* 0x000000001f0ad211 */ /* 0x004fc800078610ff */
[----:B------:R-:W-:Y:S02]  /*ff50*/  @!P5 LEA.HI.X R11, R31, R2, R32, 0x2, P3 ;  /* 0x000000021f0bd211 */ /* 0x000fe400018f1420 */
[----:B------:R-:W-:Y:S02]  /*ff60*/  ISETP.GE.AND P5, PT, R27, c[0x0][0x3c8], PT ;  /* 0x0000f2001b007a0c */ /* 0x000fe40003fa6270 */
[----:B------:R-:W-:-:S04]  /*ff70*/  @!P6 LEA R8, P3, R29, R0, 0x2 ;  /* 0x000000001d08e211 */ /* 0x000fc800078610ff */
[----:B------:R-:W-:-:S07]  /*ff80*/  @!P6 LEA.HI.X R9, R29, R2, R30, 0x2, P3 ;  /* 0x000000021d09e211 */ /* 0x000fce00018f141e */
[----:B------:R-:W-:-:S04]  /*ff90*/  @!P5 LEA R6, P3, R27, R0, 0x2 ;  /* 0x000000001b06d211 */ /* 0x000fc800078610ff */
[----:B------:R-:W-:Y:S02]  /*ffa0*/  @!P5 LEA.HI.X R7, R27, R2, R28, 0x2, P3 ;  /* 0x000000021b07d211 */ /* 0x000fe400018f141c */
[----:B-1----:R-:W-:-:S04]  /*ffb0*/  @!P4 LEA R4, P3, R25, R0, 0x2 ;  /* 0x000000001904c211 */ /* 0x002fc800078610ff */
[----:B------:R-:W-:Y:S02]  /*ffc0*/  @!P4 LEA.HI.X R5, R25, R2, R26, 0x2, P3 ;  /* 0x000000021905c211 */ /* 0x000fe400018f141a */
[----:B------:R-:W-:-:S13]  /*ffd0*/  ISETP.GE.AND P3, PT, R31, c[0x0][0x3c8], PT ;  /* 0x0000f2001f007a0c */ /* 0x000fda0003f66270 */
[----:B------:R1:W-:Y:S04]  /*ffe0*/  @!P3 ST.E.64 [R10.64], R68 ;  /* 0x000000440a00b985 */ /* 0x0003e8000c101b06 */
[----:B------:R1:W-:Y:S04]  /*fff0*/  @!P6 ST.E.64 [R8.64], R80 ;  /* 0x000000500800e985 */ /* 0x0003e8000c101b06 */
[----:B------:R1:W-:Y:S04]  /*10000*/  @!P5 ST.E.64 [R6.64], R84 ;  /* 0x000000540600d985 */ /* 0x0003e8000c101b06 */
[----:B------:R1:W-:Y:S02]  /*10010*/  @!P4 ST.E.64 [R4.64], R96 ;  /* 0x000000600400c985 */ /* 0x0003e4000c101b06 */
.L_x_1302:
[----:B------:R-:W-:Y:S05]  /*10020*/  BSYNC B0 ;  /* 0x0000000000007941 */ /* 0x000fea0003800000 */
.L_x_1301:
[----:B---3--:R3:W4:Y:S01]  /*10030*/  SHFL.IDX PT, R2, R18, 0x1, 0x1c1f ;  /* 0x003c1f0012027f89 */ /* 0x00872200000e0000 */
[----:B------:R-:W-:Y:S03]  /*10040*/  BSSY B0, `(.L_x_1303) ;  /* 0x0000033000007945 */ /* 0x000fe60003800000 */
[----:B-1----:R3:W1:Y:S01]  /*10050*/  SHFL.IDX PT, R0, R19, 0x1, 0x1c1f ;  /* 0x003c1f0013007f89 */ /* 0x00266200000e0000 */
[----:B------:R-:W-:Y:S05]  /*10060*/  @P2 BRA `(.L_x_1304) ;  /* 0x0000030000002947 */ /* 0x000fea0003800000 */
[----:B-----5:R-:W-:Y:S02]  /*10070*/  ISETP.GE.AND P2, PT, R47, c[0x0][0x3c8], PT ;  /* 0x0000f2002f007a0c */ /* 0x020fe40003f46270 */
[----:B------:R-:W-:-:S02]  /*10080*/  ISETP.GE.AND P3, PT, R45, c[0x0][0x3c8], PT ;  /* 0x0000f2002d007a0c */ /* 0x000fc40003f66270 */
[----:B------:R-:W-:-:S09]  /*10090*/  ISETP.GE.AND P5, PT, R43, c[0x0][0x3c8], PT ;  /* 0x0000f2002b007a0c */ /* 0x000fd20003fa6270 */
[----:B-1----:R-:W-:-:S04]  /*100a0*/  @!P2 LEA R4, P4, R47, R0, 0x2 ;  /* 0x000000002f04a211 */ /* 0x002fc800078810ff */
[----:B----4-:R-:W-:Y:S02]  /*100b0*/  @!P2 LEA.HI.X R5, R47, R2, R48, 0x2, P4 ;  /* 0x000000022f05a211 */ /* 0x010fe400020f1430 */
        /* <DEDUP_REMOVED lines=8> */
[----:B----4-:R-:W-:Y:S02]  /*10140*/  @!P2 LEA R6, P4, R41, R0, 0x2 ;  /* 0x000000002906a211 */ /* 0x010fe400078810ff */
[----:B------:R1:W-:Y:S01]  /*10150*/  @!P5 ST.E.64 [R4.64], R150 ;  /* 0x000000960400d985 */ /* 0x0003e2000c101b06 */
[----:B------:R-:W-:Y:S02]  /*10160*/  ISETP.GE.AND P5, PT, R37, c[0x0][0x3c8], PT ;  /* 0x0000f20025007a0c */ /* 0x000fe40003fa6270 */
[----:B------:R-:W-:-:S05]  /*10170*/  @!P2 LEA.HI.X R7, R41, R2, R42, 0x2, P4 ;  /* 0x000000022907a211 */ /* 0x000fca00020f142a */
[----:B------:R4:W-:Y:S01]  /*10180*/  @!P2 ST.E.64 [R6.64], R154 ;  /* 0x0000009a0600a985 */ /* 0x0009e2000c101b06 */
[----:B------:R-:W-:Y:S02]  /*10190*/  ISETP.GE.AND P2, PT, R35, c[0x0][0x3c8], PT ;  /* 0x0000f20023007a0c */ /* 0x000fe40003f46270 */
[----:B-1----:R-:W-:-:S04]  /*101a0*/  @!P3 LEA R4, P4, R39, R0, 0x2 ;  /* 0x000000002704b211 */ /* 0x002fc800078810ff */
[----:B------:R-:W-:Y:S02]  /*101b0*/  @!P3 LEA.HI.X R5, R39, R2, R40, 0x2, P4 ;  /* 0x000000022705b211 */ /* 0x000fe400020f1428 */
[----:B----4-:R-:W-:-:S03]  /*101c0*/  @!P5 LEA R6, P4, R37, R0, 0x2 ;  /* 0x000000002506d211 */ /* 0x010fc600078810ff */
        /* <DEDUP_REMOVED lines=15> */
[----:B------:R-:W-:-:S03]  /*102c0*/  ISETP.GE.AND P2, PT, R25, c[0x0][0x3c8], PT ;  /* 0x0000f20019007a0c */ /* 0x000fc60003f46270 */
[----:B------:R1:W-:Y:S01]  /*102d0*/  @!P5 ST.E.64 [R4.64], R70 ;  /* 0x000000460400d985 */ /* 0x0003e2000c101b06 */
[----:B--2---:R-:W-:-:S04]  /*102e0*/  @!P4 LEA R8, P5, R29, R0, 0x2 ;  /* 0x000000001d08c211 */ /* 0x004fc800078a10ff */
[----:B------:R-:W-:Y:S02]  /*102f0*/  @!P4 LEA.HI.X R9, R29, R2, R30, 0x2, P5 ;  /* 0x000000021d09c211 */ /* 0x000fe400028f141e */
[----:B----4-:R-:W-:-:S03]  /*10300*/  @!P3 LEA R6, P5, R27, R0, 0x2 ;  /* 0x000000001b06b211 */ /* 0x010fc600078a10ff */
[----:B------:R2:W-:Y:S01]  /*10310*/  @!P4 ST.E.64 [R8.64], R82 ;  /* 0x000000520800c985 */ /* 0x0005e2000c101b06 */
[----:B------:R-:W-:-:S05]  /*10320*/  @!P3 LEA.HI.X R7, R27, R2, R28, 0x2, P5 ;  /* 0x000000021b07b211 */ /* 0x000fca00028f141c */
[----:B------:R2:W-:Y:S01]  /*10330*/  @!P3 ST.E.64 [R6.64], R86 ;  /* 0x000000560600b985 */ /* 0x0005e2000c101b06 */
[----:B-1----:R-:W-:-:S04]  /*10340*/  @!P2 LEA R4, P5, R25, R0, 0x2 ;  /* 0x000000001904a211 */ /* 0x002fc800078a10ff */
[----:B------:R-:W-:-:S05]  /*10350*/  @!P2 LEA.HI.X R5, R25, R2, R26, 0x2, P5 ;  /* 0x000000021905a211 */ /* 0x000fca00028f141a */
[----:B------:R2:W-:Y:S04]  /*10360*/  @!P2 ST.E.64 [R4.64], R98 ;  /* 0x000000620400a985 */ /* 0x0005e8000c101b06 */
.L_x_1304:
[----:B------:R-:W-:Y:S05]  /*10370*/  BSYNC B0 ;  /* 0x0000000000007941 */ /* 0x000fea0003800000 */
.L_x_1303:
[----:B----4-:R4:W2:Y:S01]  /*10380*/  SHFL.IDX PT, R2, R18, 0x2, 0x1c1f ;  /* 0x005c1f0012027f89 */ /* 0x0108a200000e0000 */
[----:B------:R-:W-:Y:S03]  /*10390*/  BSSY B0, `(.L_x_1305) ;  /* 0x0000033000007945 */ /* 0x000fe60003800000 */
[----:B-1----:R4:W1:Y:S01]  /*103a0*/  SHFL.IDX PT, R0, R19, 0x2, 0x1c1f ;  /* 0x005c1f0013007f89 */ /* 0x00286200000e0000 */
[----:B------:R-:W-:Y:S05]  /*103b0*/  @P1 BRA `(.L_x_1306) ;  /* 0x0000030000001947 */ /* 0x000fea0003800000 */
[----:B-----5:R-:W-:Y:S02]  /*103c0*/  ISETP.GE.AND P3, PT, R47, c[0x0][0x3c8], PT ;  /* 0x0000f2002f007a0c */ /* 0x020fe40003f66270 */
[----:B------:R-:W-:Y:S02]  /*103d0*/  ISETP.GE.AND P5, PT, R45, c[0x0][0x3c8], PT ;  /* 0x0000f2002d007a0c */ /* 0x000fe40003fa6270 */
[----:B------:R-:W-:Y:S02]  /*103e0*/  ISETP.GE.AND P2, PT, R43, c[0x0][0x3c8], PT ;  /* 0x0000f2002b007a0c */ /* 0x000fe40003f46270 */
[----:B------:R-:W-:-:S07]  /*103f0*/  ISETP.GE.AND P1, PT, R41, c[0x0][0x3c8], PT ;  /* 0x0000f20029007a0c */ /* 0x000fce0003f26270 */
[----:B-12---:R-:W-:-:S04]  /*10400*/  @!P3 LEA R4, P4, R47, R0, 0x2 ;  /* 0x000000002f04b211 */ /* 0x006fc800078810ff */
        /* <DEDUP_REMOVED lines=8> */
[----:B------:R-:W-:Y:S02]  /*10490*/  @!P2 LEA.HI.X R5, R43, R2, R44, 0x2, P4 ;  /* 0x000000022b05a211 */ /* 0x000fe400020f142c */
[----:B--2---:R-:W-:-:S03]  /*104a0*/  @!P1 LEA R6, P4, R41, R0, 0x2 ;  /* 0x0000000029069211 */ /* 0x004fc600078810ff */
[----:B------:R1:W-:Y:S01]  /*104b0*/  @!P2 ST.E.64 [R4.64], R128 ;  /* 0x000000800400a985 */ /* 0x0003e2000c101b06 */
[----:B------:R-:W-:Y:S02]  /*104c0*/  @!P1 LEA.HI.X R7, R41, R2, R42, 0x2, P4 ;  /* 0x0000000229079211 */ /* 0x000fe400020f142a */
[----:B------:R-:W-:-:S03]  /*104d0*/  ISETP.GE.AND P2, PT, R35, c[0x0][0x3c8], PT ;  /* 0x0000f20023007a0c */ /* 0x000fc60003f46270 */
[----:B------:R2:W-:Y:S01]  /*104e0*/  @!P1 ST.E.64 [R6.64], R124 ;  /* 0x0000007c06009985 */ /* 0x0005e2000c101b06 */
[----:B------:R-:W-:Y:S02]  /*104f0*/  ISETP.GE.AND P1, PT, R33, c[0x0][0x3c8], PT ;  /* 0x0000f20021007a0c */ /* 0x000fe40003f26270 */
[----:B-1----:R-:W-:-:S04]  /*10500*/  @!P3 LEA R4, P4, R39, R0, 0x2 ;  /* 0x000000002704b211 */ /* 0x002fc800078810ff */
[----:B------:R-:W-:Y:S02]  /*10510*/  @!P3 LEA.HI.X R5, R39, R2, R40, 0x2, P4 ;  /* 0x000000022705b211 */ /* 0x000fe400020f1428 */
[----:B------:R-:W-:-:S03]  /*10520*/  @!P5 LEA R8, P4, R37, R0, 0x2 ;  /* 0x000000002508d211 */ /* 0x000fc600078810ff */
[----:B------:R1:W-:Y:S01]  /*10530*/  @!P3 ST.E.64 [R4.64], R120 ;  /* 0x000000780400b985 */ /* 0x0003e2000c101b06 */
[----:B------:R-:W-:Y:S02]  /*10540*/  @!P5 LEA.HI.X R9, R37, R2, R38, 0x2, P4 ;  /* 0x000000022509d211 */ /* 0x000fe400020f1426 */
[----:B------:R-:W-:Y:S02]  /*10550*/  ISETP.GE.AND P4, PT, R31, c[0x0][0x3c8], PT ;  /* 0x0000f2001f007a0c */ /* 0x000fe40003f86270 */
[C---:B--2---:R-:W-:Y:S01]  /*10560*/  @!P2 LEA R6, P3, R35.reuse, R0, 0x2 ;  /* 0x000000002306a211 */ /* 0x044fe200078610ff */
[----:B------:R2:W-:Y:S03]  /*10570*/  @!P5 ST.E.64 [R8.64], R116 ;  /* 0x000000740800d985 */ /* 0x0005e6000c101b06 */
        /* <DEDUP_REMOVED lines=8> */
[----:B------:R-:W-:Y:S02]  /*10600*/  ISETP.GE.AND P1, PT, R25, c[0x0][0x3c8], PT ;  /* 0x0000f20019007a0c */ /* 0x000fe40003f26270 */
[----:B------:R-:W-:Y:S02]  /*10610*/  @!P4 LEA.HI.X R11, R31, R2, R32, 0x2, P5 ;  /* 0x000000021f0bc211 */ /* 0x000fe400028f1420 */
[----:B--2---:R-:W-:-:S03]  /*10620*/  @!P3 LEA R8, P5, R29, R0, 0x2 ;  /* 0x000000001d08b211 */ /* 0x004fc600078a10ff */
[----:B------:R2:W-:Y:S01]  /*10630*/  @!P4 ST.E.64 [R10.64], R72 ;  /* 0x000000480a00c985 */ /* 0x0005e2000c101b06 */
[----:B------:R-:W-:Y:S02]  /*10640*/  @!P3 LEA.HI.X R9, R29, R2, R30, 0x2, P5 ;  /* 0x000000021d09b211 */ /* 0x000fe400028f141e */
[----:B---3--:R-:W-:-:S03]  /*10650*/  @!P2 LEA R6, P5, R27, R0, 0x2 ;  /* 0x000000001b06a211 */ /* 0x008fc600078a10ff */
[----:B------:R2:W-:Y:S01]  /*10660*/  @!P3 ST.E.64 [R8.64], R76 ;  /* 0x0000004c0800b985 */ /* 0x0005e2000c101b06 */
[----:B------:R-:W-:-:S05]  /*10670*/  @!P2 LEA.HI.X R7, R27, R2, R28, 0x2, P5 ;  /* 0x000000021b07a211 */ /* 0x000fca00028f141c */
[----:B------:R2:W-:Y:S01]  /*10680*/  @!P2 ST.E.64 [R6.64], R88 ;  /* 0x000000580600a985 */ /* 0x0005e2000c101b06 */
[----:B-1----:R-:W-:-:S04]  /*10690*/  @!P1 LEA R4, P5, R25, R0, 0x2 ;  /* 0x0000000019049211 */ /* 0x002fc800078a10ff */
[----:B------:R-:W-:-:S05]  /*106a0*/  @!P1 LEA.HI.X R5, R25, R2, R26, 0x2, P5 ;  /* 0x0000000219059211 */ /* 0x000fca00028f141a */
[----:B------:R2:W-:Y:S04]  /*106b0*/  @!P1 ST.E.64 [R4.64], R92 ;  /* 0x0000005c04009985 */ /* 0x0005e8000c101b06 */
.L_x_1306:
[----:B------:R-:W-:Y:S05]  /*106c0*/  BSYNC B0 ;  /* 0x0000000000007941 */ /* 0x000fea0003800000 */
.L_x_1305:
[----:B--2---:R2:W3:Y:S04]  /*106d0*/  SHFL.IDX PT, R2, R18, 0x3, 0x1c1f ;  /* 0x007c1f0012027f89 */ /* 0x0044e800000e0000 */
[----:B-1----:R2:W1:Y:S01]  /*106e0*/  SHFL.IDX PT, R0, R19, 0x3, 0x1c1f ;  /* 0x007c1f0013007f89 */ /* 0x00246200000e0000 */
[----:B------:R-:W-:Y:S05]  /*106f0*/  @P0 BRA `(.L_x_1307) ;  /* 0x000005e000000947 */ /* 0x000fea0003800000 */
[----:B-----5:R-:W-:Y:S02]  /*10700*/  ISETP.GE.AND P1, PT, R47, c[0x0][0x3c8], PT ;  /* 0x0000f2002f007a0c */ /* 0x020fe40003f26270 */
[----:B------:R-:W-:Y:S02]  /*10710*/  ISETP.GE.AND P2, PT, R45, c[0x0][0x3c8], PT ;  /* 0x0000f2002d007a0c */ /* 0x000fe40003f46270 */
[----:B------:R-:W-:Y:S02]  /*10720*/  ISETP.GE.AND P4, PT, R43, c[0x0][0x3c8], PT ;  /* 0x0000f2002b007a0c */ /* 0x000fe40003f86270 */
[----:B------:R-:W-:-:S07]  /*10730*/  ISETP.GE.AND P3, PT, R41, c[0x0][0x3c8], PT ;  /* 0x0000f20029007a0c */ /* 0x000fce0003f66270 */
[----:B-1----:R-:W-:-:S04]  /*10740*/  @!P1 LEA R4, P0, R47, R0, 0x2 ;  /* 0x000000002f049211 */ /* 0x002fc800078010ff */
[----:B---3--:R-:W-:Y:S02]  /*10750*/  @!P1 LEA.HI.X R5, R47, R2, R48, 0x2, P0 ;  /* 0x000000022f059211 */ /* 0x008fe400000f1430 */
[----:B------:R-:W-:-:S03]  /*10760*/  @!P2 LEA R6, P0, R45, R0, 0x2 ;  /* 0x000000002d06a211 */ /* 0x000fc600078010ff */
[----:B------:R1:W-:Y:S01]  /*10770*/  @!P1 ST.E.64 [R4.64], R138 ;  /* 0x0000008a04009985 */ /* 0x0003e2000c101b06 */
[----:B------:R-:W-:Y:S02]  /*10780*/  ISETP.GE.AND P1, PT, R39, c[0x0][0x3c8], PT ;  /* 0x0000f20027007a0c */ /* 0x000fe40003f26270 */
[----:B------:R-:W-:Y:S02]  /*10790*/  @!P2 LEA.HI.X R7, R45, R2, R46, 0x2, P0 ;  /* 0x000000022d07a211 */ /* 0x000fe400000f142e */
[----:B------:R-:W-:-:S03]  /*107a0*/  ISETP.GE.AND P0, PT, R37, c[0x0][0x3c8], PT ;  /* 0x0000f20025007a0c */ /* 0x000fc60003f06270 */
[----:B------:R3:W-:Y:S01]  /*107b0*/  @!P2 ST.E.64 [R6.64], R134 ;  /* 0x000000860600a985 */ /* 0x0007e2000c101b06 */
[----:B------:R-:W-:-:S04]  /*107c0*/  @!P3 LEA R8, P2, R41, R0, 0x2 ;  /* 0x000000002908b211 */ /* 0x000fc800078410ff */
[----:B------:R-:W-:Y:S02]  /*107d0*/  @!P3 LEA.HI.X R9, R41, R2, R42, 0x2, P2 ;  /* 0x000000022909b211 */ /* 0x000fe400010f142a */
[----:B-1----:R-:W-:-:S04]  /*107e0*/  @!P4 LEA R4, P5, R43, R0, 0x2 ;  /* 0x000000002b04c211 */ /* 0x002fc800078a10ff */
[----:B------:R-:W-:Y:S02]  /*107f0*/  @!P4 LEA.HI.X R5, R43, R2, R44, 0x2, P5 ;  /* 0x000000022b05c211 */ /* 0x000fe400028f142c */
[----:B---3--:R-:W-:-:S03]  /*10800*/  @!P0 LEA R6, P2, R37, R0, 0x2 ;  /* 0x0000000025068211 */ /* 0x008fc600078410ff */
[----:B------:R1:W-:Y:S01]  /*10810*/  @!P4 ST.E.64 [R4.64], R130 ;  /* 0x000000820400c985 */ /* 0x0003e2000c101b06 */
[----:B------:R-:W-:Y:S02]  /*10820*/  ISETP.GE.AND P4, PT, R35, c[0x0][0x3c8], PT ;  /* 0x0000f20023007a0c */ /* 0x000fe40003f86270 */
[----:B------:R-:W-:Y:S01]  /*10830*/  @!P0 LEA.HI.X R7, R37, R2, R38, 0x2, P2 ;  /* 0x0000000225078211 */ /* 0x000fe200010f1426 */
[----:B------:R-:W-:Y:S01]  /*10840*/  @!P3 ST.E.64 [R8.64], R126 ;  /* 0x0000007e0800b985 */ /* 0x000fe2000c101b06 */
[----:B------:R-:W-:Y:S02]  /*10850*/  ISETP.GE.AND P3, PT, R33, c[0x0][0x3c8], PT ;  /* 0x0000f20021007a0c */ /* 0x000fe40003f66270 */
[----:B------:R-:W-:Y:S02]  /*10860*/  ISETP.GE.AND P2, PT, R31, c[0x0][0x3c8], PT ;  /* 0x0000f2001f007a0c */ /* 0x000fe40003f46270 */
[----:B-1----:R-:W-:-:S04]  /*10870*/  @!P1 LEA R4, P5, R39, R0, 0x2 ;  /* 0x0000000027049211 */ /* 0x002fc800078a10ff */
[----:B------:R-:W-:-:S05]  /*10880*/  @!P1 LEA.HI.X R5, R39, R2, R40, 0x2, P5 ;  /* 0x0000000227059211 */ /* 0x000fca00028f1428 */
[----:B------:R1:W-:Y:S01]  /*10890*/  @!P1 ST.E.64 [R4.64], R122 ;  /* 0x0000007a04009985 */ /* 0x0003e2000c101b06 */
[----:B------:R-:W-:-:S03]  /*108a0*/  ISETP.GE.AND P1, PT, R29, c[0x0][0x3c8], PT ;  /* 0x0000f2001d007a0c */ /* 0x000fc60003f26270 */
[----:B------:R3:W-:Y:S01]  /*108b0*/  @!P0 ST.E.64 [R6.64], R118 ;  /* 0x0000007606008985 */ /* 0x0007e2000c101b06 */
[----:B------:R-:W-:Y:S02]  /*108c0*/  ISETP.GE.AND P0, PT, R27, c[0x0][0x3c8], PT ;  /* 0x0000f2001b007a0c */ /* 0x000fe40003f06270 */
[----:B-1----:R-:W-:-:S04]  /*108d0*/  @!P4 LEA R4, P5, R35, R0, 0x2 ;  /* 0x000000002304c211 */ /* 0x002fc800078a10ff */
[----:B------:R-:W-:Y:S02]  /*108e0*/  @!P4 LEA.HI.X R5, R35, R2, R36, 0x2, P5 ;  /* 0x000000022305c211 */ /* 0x000fe400028f1424 */
[----:B------:R-:W-:-:S03]  /*108f0*/  @!P3 LEA R10, P5, R33, R0, 0x2 ;  /* 0x00000000210ab211 */ /* 0x000fc600078a10ff */
[----:B------:R1:W-:Y:S01]  /*10900*/  @!P4 ST.E.64 [R4.64], R114 ;  /* 0x000000720400c985 */ /* 0x0003e2000c101b06 */
[----:B------:R-:W-:Y:S02]  /*10910*/  @!P2 LEA R8, P4, R31, R0, 0x2 ;  /* 0x000000001f08a211 */ /* 0x000fe400078810ff */
[----:B------:R-:W-:Y:S02]  /*10920*/  @!P3 LEA.HI.X R11, R33, R2, R34, 0x2, P5 ;  /* 0x00000002210bb211 */ /* 0x000fe400028f1422 */
[----:B---3--:R-:W-:Y:S02]  /*10930*/  @!P1 LEA R6, P5, R29, R0, 0x2 ;  /* 0x000000001d069211 */ /* 0x008fe400078a10ff */
[-C--:B------:R-:W-:Y:S01]  /*10940*/  @!P2 LEA.HI.X R9, R31, R2.reuse, R32, 0x2, P4 ;  /* 0x000000021f09a211 */ /* 0x080fe200020f1420 */
[----:B------:R3:W-:Y:S01]  /*10950*/  @!P3 ST.E.64 [R10.64], R110 ;  /* 0x0000006e0a00b985 */ /* 0x0007e2000c101b06 */
[----:B------:R-:W-:-:S03]  /*10960*/  @!P1 LEA.HI.X R7, R29, R2, R30, 0x2, P5 ;  /* 0x000000021d079211 */ /* 0x000fc600028f141e */
[----:B------:R3:W-:Y:S04]  /*10970*/  @!P2 ST.E.64 [R8.64], R74 ;  /* 0x0000004a0800a985 */ /* 0x0007e8000c101b06 */
[----:B------:R3:W-:Y:S01]  /*10980*/  @!P1 ST.E.64 [R6.64], R78 ;  /* 0x0000004e06009985 */ /* 0x0007e2000c101b06 */
[----:B-1----:R-:W-:-:S04]  /*10990*/  @!P0 LEA R4, P4, R27, R0, 0x2 ;  /* 0x000000001b048211 */ /* 0x002fc800078810ff */
[----:B------:R-:W-:-:S05]  /*109a0*/  @!P0 LEA.HI.X R5, R27, R2, R28, 0x2, P4 ;  /* 0x000000021b058211 */ /* 0x000fca00020f141c */
[----:B------:R3:W-:Y:S01]  /*109b0*/  @!P0 ST.E.64 [R4.64], R90 ;  /* 0x0000005a04008985 */ /* 0x0007e2000c101b06 */
[----:B------:R-:W-:-:S13]  /*109c0*/  ISETP.GE.AND P0, PT, R25, c[0x0][0x3c8], PT ;  /* 0x0000f20019007a0c */ /* 0x000fda0003f06270 */
[----:B------:R-:W-:Y:S05]  /*109d0*/  @P0 BRA `(.L_x_1307) ;  /* 0x0000030000000947 */ /* 0x000fea0003800000 */
[----:B---3--:R-:W-:-:S04]  /*109e0*/  LEA R4, P0, R25, R0, 0x2 ;  /* 0x0000000019047211 */ /* 0x008fc800078010ff */
[----:B------:R-:W-:-:S05]  /*109f0*/  LEA.HI.X R5, R25, R2, R26, 0x2, P0 ;  /* 0x0000000219057211 */ /* 0x000fca00000f141a */
[----:B------:R1:W-:Y:S01]  /*10a00*/  ST.E.64 [R4.64], R94 ;  /* 0x0000005e04007985 */ /* 0x0003e2000c101b06 */
[----:B------:R-:W-:Y:S05]  /*10a10*/  BRA `(.L_x_1307) ;  /* 0x000002c000007947 */ /* 0x000fea0003800000 */
.L_x_1299:
[----:B------:R-:W2:Y:S02]  /*10a20*/  S2R R4, SR_TID.X ;  /* 0x0000000000047919 */ /* 0x000ea40000002100 */
[----:B--2---:R-:W-:-:S13]  /*10a30*/  ISETP.GT.AND P0, PT, R4, 0x7f, PT ;  /* 0x0000007f0400780c */ /* 0x004fda0003f04270 */
[----:B------:R-:W-:Y:S05]  /*10a40*/  @P0 BRA `(.L_x_1307) ;  /* 0x0000029000000947 */ /* 0x000fea0003800000 */
[----:B------:R-:W2:Y:S01]  /*10a50*/  LDL.LU R3, [R1+0x78] ;  /* 0x0000780001037983 */ /* 0x000ea20000300800 */
[----:B------:R-:W-:-:S05]  /*10a60*/  MOV R2, c[0x0][0x4e8] ;  /* 0x00013a0000027a02 */ /* 0x000fca0000000f00 */
[----:B------:R-:W-:Y:S01]  /*10a70*/  IMAD R0, R2, c[0x0][0x388], RZ ;  /* 0x0000e20002007a24 */ /* 0x000fe200078e02ff */
[----:B--2---:R-:W-:-:S04]  /*10a80*/  IADD3 R4, R3, R4, RZ ;  /* 0x0000000403047210 */ /* 0x004fc80007ffe0ff */
[----:B------:R-:W-:-:S13]  /*10a90*/  ISETP.GE.AND P0, PT, R4, R0, PT ;  /* 0x000000000400720c */ /* 0x000fda0003f06270 */
[----:B------:R-:W-:Y:S05]  /*10aa0*/  @P0 BRA `(.L_x_1307) ;  /* 0x0000023000000947 */ /* 0x000fea0003800000 */
[----:B------:R-:W2:Y:S04]  /*10ab0*/  LDL.LU R3, [R1+0x44] ;  /* 0x0000440001037983 */ /* 0x000ea80000300800 */
[----:B------:R-:W3:Y:S04]  /*10ac0*/  LDL.LU R9, [R1+0x40] ;  /* 0x0000400001097983 */ /* 0x000ee80000300800 */
[----:B------:R-:W4:Y:S01]  /*10ad0*/  LDL.LU R8, [R1+0x48] ;  /* 0x0000480001087983 */ /* 0x000f220000300800 */
[----:B------:R-:W-:-:S13]  /*10ae0*/  ISETP.NE.AND P0, PT, R2, 0x1, PT ;  /* 0x000000010200780c */ /* 0x000fda0003f05270 */
[----:B------:R-:W-:Y:S01]  /*10af0*/  @P0 IMAD.HI.U32 R7, R4, c[0x0][0x4ec], RZ ;  /* 0x00013b0004070a27 */ /* 0x000fe200078e00ff */
[----:B--2---:R-:W-:Y:S02]  /*10b00*/  SHF.R.S32.HI R0, RZ, 0x1f, R3 ;  /* 0x0000001fff007819 */ /* 0x004fe40000011403 */
[----:B---3--:R-:W-:-:S03]  /*10b10*/  SHF.R.S32.HI R6, RZ, 0x1f, R9 ;  /* 0x0000001fff067819 */ /* 0x008fc60000011409 */
[----:B------:R-:W-:-:S04]  /*10b20*/  IMAD R0, R0, c[0x0][0x4d0], RZ ;  /* 0x0001340000007a24 */ /* 0x000fc800078e02ff */
[C---:B------:R-:W-:Y:S01]  /*10b30*/  IMAD R5, R3.reuse, c[0x0][0x4d4], R0 ;  /* 0x0001350003057a24 */ /* 0x040fe200078e0200 */
[----:B------:R-:W-:Y:S01]  /*10b40*/  MOV R0, R4 ;  /* 0x0000000400007202 */ /* 0x000fe20000000f00 */
[----:B------:R-:W-:Y:S01]  /*10b50*/  IMAD.WIDE.U32 R2, R3, c[0x0][0x4d0], RZ ;  /* 0x0001340003027a25 */ /* 0x000fe200078e00ff */
[----:B------:R-:W-:-:S03]  /*10b60*/  @P0 SHF.R.U32.HI R0, RZ, c[0x0][0x4f0], R7 ;  /* 0x00013c00ff000a19 */ /* 0x000fc60000011607 */
[----:B------:R-:W-:Y:S01]  /*10b70*/  IMAD R6, R6, c[0x0][0x4d8], RZ ;  /* 0x0001360006067a24 */ /* 0x000fe200078e02ff */
[----:B------:R-:W-:Y:S02]  /*10b80*/  IADD3 R3, R3, R5, RZ ;  /* 0x0000000503037210 */ /* 0x000fe40007ffe0ff */
[----:B----4-:R-:W-:Y:S01]  /*10b90*/  SHF.R.S32.HI R5, RZ, 0x1f, R8 ;  /* 0x0000001fff057819 */ /* 0x010fe20000011408 */
[C---:B------:R-:W-:Y:S01]  /*10ba0*/  IMAD R7, R9.reuse, c[0x0][0x4dc], R6 ;  /* 0x0001370009077a24 */ /* 0x040fe200078e0206 */
[----:B------:R-:W-:Y:S01]  /*10bb0*/  IADD3 R6, -R0, RZ, RZ ;  /* 0x000000ff00067210 */ /* 0x000fe20007ffe1ff */
[----:B------:R-:W-:-:S04]  /*10bc0*/  IMAD.WIDE.U32 R2, R9, c[0x0][0x4d8], R2 ;  /* 0x0001360009027a25 */ /* 0x000fc800078e0002 */
[----:B------:R-:W-:Y:S01]  /*10bd0*/  IMAD R5, R5, c[0x0][0x4e0], RZ ;  /* 0x0001380005057a24 */ /* 0x000fe200078e02ff */
[----:B------:R-:W-:Y:S01]  /*10be0*/  IADD3 R3, R3, R7, RZ ;  /* 0x0000000703037210 */ /* 0x000fe20007ffe0ff */
[----:B------:R-:W-:Y:S01]  /*10bf0*/  IMAD R4, R6, c[0x0][0x4e8], R4 ;  /* 0x00013a0006047a24 */ /* 0x000fe200078e0204 */
[----:B------:R-:W-:Y:S01]  /*10c00*/  SHF.R.S32.HI R7, RZ, 0x1f, R0 ;  /* 0x0000001fff077819 */ /* 0x000fe20000011400 */
[C---:B------:R-:W-:Y:S02]  /*10c10*/  IMAD R6, R8.reuse, c[0x0][0x4e4], R5 ;  /* 0x0001390008067a24 */ /* 0x040fe400078e0205 */
[----:B------:R-:W-:Y:S01]  /*10c20*/  IMAD.WIDE.U32 R2, R8, c[0x0][0x4e0], R2 ;  /* 0x0001380008027a25 */ /* 0x000fe200078e0002 */
[----:B------:R-:W-:-:S04]  /*10c30*/  SHF.R.S32.HI R5, RZ, 0x1f, R4 ;  /* 0x0000001fff057819 */ /* 0x000fc80000011404 */
[----:B------:R-:W-:Y:S01]  /*10c40*/  IADD3 R2, P0, R0, R2, RZ ;  /* 0x0000000200027210 */ /* 0x000fe20007f1e0ff */
[----:B------:R-:W-:-:S03]  /*10c50*/  IMAD R0, R5, c[0x0][0x4c8], RZ ;  /* 0x0001320005007a24 */ /* 0x000fc600078e02ff */
[----:B------:R-:W-:Y:S01]  /*10c60*/  IADD3.X R3, R7, R3, R6, P0, !PT ;  /* 0x0000000307037210 */ /* 0x000fe200007fe406 */
[----:B------:R-:W-:-:S04]  /*10c70*/  IMAD R0, R4, c[0x0][0x4cc], R0 ;  /* 0x0001330004007a24 */ /* 0x000fc800078e0200 */
[----:B------:R-:W-:-:S05]  /*10c80*/  IMAD.WIDE.U32 R2, R4, c[0x0][0x4c8], R2 ;  /* 0x0001320004027a25 */ /* 0x000fca00078e0002 */
[----:B------:R-:W-:Y:S02]  /*10c90*/  IADD3 R0, R3, R0, RZ ;  /* 0x0000000003007210 */ /* 0x000fe40007ffe0ff */
[----:B------:R-:W-:-:S04]  /*10ca0*/  LEA R4, P0, R2, c[0x0][0x4a8], 0x2 ;  /* 0x00012a0002047a11 */ /* 0x000fc800078010ff */
[----:B------:R-:W-:Y:S02]  /*10cb0*/  LEA.HI.X R5, R2, c[0x0][0x4ac], R0, 0x2, P0 ;  /* 0x00012b0002057a11 */ /* 0x000fe400000f1400 */
[----:B------:R-:W-:-:S05]  /*10cc0*/  MOV R0, 0xff800000 ;  /* 0xff80000000007802 */ /* 0x000fca0000000f00 */
[----:B------:R2:W-:Y:S02]  /*10cd0*/  STG.E [R4.64], R0 ;  /* 0x0000000004007986 */ /* 0x0005e4000c101906 */
.L_x_1307:
[----:B------:R-:W-:Y:S05]  /*10ce0*/  BSYNC B1 ;  /* 0x0000000000017941 */ /* 0x000fea0003800000 */
.L_x_1298:
[----:B-12---:R-:W2:Y:S02]  /*10cf0*/  LDL R0, [R1+0xb8] ;  /* 0x0000b80001007983 */ /* 0x006ea40000100800 */
[----:B--2---:R-:W-:-:S13]  /*10d00*/  ISETP.NE.AND P0, PT, R0, RZ, PT ;  /* 0x000000ff0000720c */ /* 0x004fda0003f05270 */
[----:B------:R-:W-:Y:S01]  /*10d10*/  @P0 WARPSYNC 0xffffffff ;  /* 0xffffffff00000948 */ /* 0x000fe20003800000 */
[----:B------:R-:W-:Y:S06]  /*10d20*/  @P0 BAR.SYNC.DEFER_BLOCKING 0x5, 0x80 ;  /* 0x0142000000000b1d */ /* 0x000fec0000010000 */
[----:B------:R-:W1:Y:S04]  /*10d30*/  @P0 LDS R0, [0xc100] ;  /* 0x00c10000ff000984 */ /* 0x000e680000000800 */
[----:B-1----:R1:W-:Y:S04]  /*10d40*/  @P0 STL [R1+0x7c], R0 ;  /* 0x00007c0001000387 */ /* 0x0023e80000100800 */
[----:B------:R-:W-:Y:S06]  /*10d50*/  @P0 BAR.ARV 0x4, 0x80 ;  /* 0x0102000000000b1d */ /* 0x000fec0000002000 */
[----:B------:R-:W-:Y:S05]  /*10d60*/  @P0 BRA `(.L_x_1308) ;  /* 0x0000009000000947 */ /* 0x000fea0003800000 */
[----:B------:R-:W-:Y:S05]  /*10d70*/  BRA.DIV ~URZ, `(.L_x_1309) ;  /* 0x00002f427f007947 */ /* 0x000fea000b800000 */
[----:B-1----:R1:W2:Y:S02]  /*10d80*/  SHFL.IDX PT, R0, R24, RZ, 0x1f ;  /* 0x00001fff18007589 */ /* 0x0022a400000e0000 */
.L_x_1334:
[----:B---3--:R-:W3:Y:S01]  /*10d90*/  S2R R2, SR_TID.X ;  /* 0x0000000000027919 */ /* 0x008ee20000002100 */
[----:B------:R-:W-:Y:S03]  /*10da0*/  WARPSYNC 0xffffffff ;  /* 0xffffffff00007948 */ /* 0x000fe60003800000 */
[----:B------:R-:W-:Y:S06]  /*10db0*/  BAR.SYNC.DEFER_BLOCKING 0x4, 0x80 ;  /* 0x0102000000007b1d */ /* 0x000fec0000010000 */
[----:B--2---:R2:W-:Y:S01]  /*10dc0*/  STL [R1+0x7c], R0 ;  /* 0x00007c0001007387 */ /* 0x0045e20000100800 */
[----:B---3--:R-:W-:-:S13]  /*10dd0*/  LOP3.LUT P0, RZ, R2, 0x7f, RZ, 0xc0, !PT ;  /* 0x0000007f02ff7812 */ /* 0x008fda000780c0ff */
[----:B------:R2:W-:Y:S04]  /*10de0*/  @!P0 STS [0xc100], R24 ;  /* 0x00c10018ff008388 */ /* 0x0005e80000000800 */
[----:B------:R-:W-:Y:S06]  /*10df0*/  BAR.ARV 0x5, 0x80 ;  /* 0x0142000000007b1d */ /* 0x000fec0000002000 */
.L_x_1308:
[----:B-12---:R-:W2:Y:S02]  /*10e00*/  LDL R0, [R1+0x7c] ;  /* 0x00007c0001007983 */ /* 0x006ea40000100800 */
[----:B--2---:R-:W-:-:S13]  /*10e10*/  ISETP.GE.AND P0, PT, R0, c[0x0][0x538], PT ;  /* 0x00014e0000007a0c */ /* 0x004fda0003f06270 */
[----:B---345:R-:W-:Y:S01]  /*10e20*/  @P0 CALL.REL.NOINC `(.L_x_1310) ;  /* 0x0000001000000944 */ /* 0x038fe20003c00000 */
[----:B------:R-:W-:Y:S05]  /*10e30*/  BRA `(.L_x_1311) ;  /* 0xfffefcb000007947 */ /* 0x000fea000383ffff */
.L_x_1310:
[----:B------:R-:W-:Y:S05]  /*10e40*/  EXIT ;  /* 0x000000000000794d */ /* 0x000fea0003800000 */
.L_x_1256:
[----:B------:R-:W-:Y:S01]  /*10e50*/  IMAD.MOV.U32 R5, RZ, RZ, R10 ;  /* 0x000000ffff057224 */ /* 0x000fe200078e000a */
[----:B------:R-:W-:Y:S01]  /*10e60*/  MOV R3, RZ ;  /* 0x000000ff00037202 */ /* 0x000fe20000000f00 */
[----:B------:R-:W-:Y:S01]  /*10e70*/  IMAD.MOV.U32 R0, RZ, RZ, 0x1c1f ;  /* 0x00001c1fff007424 */ /* 0x000fe200078e00ff */
[----:B------:R-:W-:Y:S02]  /*10e80*/  MOV R2, 0x10ea0 ;  /* 0x00010ea000027802 */ /* 0x000fe40000000f00 */
[----:B-----5:R-:W-:Y:S05]  /*10e90*/  CALL.REL.NOINC `($__internal_18_$__cuda_sm70_shflsync_idx_p) ;  /* 0x00002ee000007944 */ /* 0x020fea0003c00000 */
[----:B------:R-:W-:Y:S01]  /*10ea0*/  MOV R4, R0 ;  /* 0x0000000000047202 */ /* 0x000fe20000000f00 */
[----:B------:R-:W-:Y:S05]  /*10eb0*/  BRA `(.L_x_1312) ;  /* 0xffff09f000007947 */ /* 0x000fea000383ffff */
.L_x_1257:
[----:B------:R-:W-:Y:S01]  /*10ec0*/  IMAD.MOV.U32 R5, RZ, RZ, R12 ;  /* 0x000000ffff057224 */ /* 0x000fe200078e000c */
[----:B------:R-:W-:Y:S01]  /*10ed0*/  MOV R3, RZ ;  /* 0x000000ff00037202 */ /* 0x000fe20000000f00 */
[----:B------:R-:W-:Y:S01]  /*10ee0*/  IMAD.MOV.U32 R0, RZ, RZ, 0x1c1f ;  /* 0x00001c1fff007424 */ /* 0x000fe200078e00ff */
[----:B------:R-:W-:Y:S02]  /*10ef0*/  MOV R2, 0x10f10 ;  /* 0x00010f1000027802 */ /* 0x000fe40000000f00 */
[----:B-12--5:R-:W-:Y:S05]  /*10f00*/  CALL.REL.NOINC `($__internal_18_$__cuda_sm70_shflsync_idx_p) ;  /* 0x00002e7000007944 */ /* 0x026fea0003c00000 */
[----:B------:R-:W-:Y:S05]  /*10f10*/  BRA `(.L_x_1313) ;  /* 0xffff09b000007947 */ /* 0x000fea000383ffff */
.L_x_1260:
[----:B------:R-:W-:Y:S01]  /*10f20*/  IMAD.MOV.U32 R5, RZ, RZ, R10 ;  /* 0x000000ffff057224 */ /* 0x000fe200078e000a */
[----:B-1----:R-:W-:Y:S01]  /*10f30*/  MOV R3, 0x1 ;  /* 0x0000000100037802 */ /* 0x002fe20000000f00 */
[----:B----4-:R-:W-:Y:S01]  /*10f40*/  IMAD.MOV.U32 R0, RZ, RZ, 0x1c1f ;  /* 0x00001c1fff007424 */ /* 0x010fe200078e00ff */
[----:B------:R-:W-:-:S02]  /*10f50*/  MOV R2, 0x10f70 ;  /* 0x00010f7000027802 */ /* 0x000fc40000000f00 */
[----:B--2--5:R-:W-:Y:S05]  /*10f60*/  CALL.REL.NOINC `($__internal_18_$__cuda_sm70_shflsync_idx_p) ;  /* 0x00002e1000007944 */ /* 0x024fea0003c00000 */
[----:B------:R-:W-:Y:S01]  /*10f70*/  IMAD.MOV.U32 R4, RZ, RZ, R0 ;  /* 0x000000ffff047224 */ /* 0x000fe200078e0000 */
[----:B------:R-:W-:Y:S01]  /*10f80*/  MOV R3, 0x1 ;  /* 0x0000000100037802 */ /* 0x000fe20000000f00 */
[----:B------:R-:W-:Y:S01]  /*10f90*/  IMAD.MOV.U32 R5, RZ, RZ, R12 ;  /* 0x000000ffff057224 */ /* 0x000fe200078e000c */
[----:B------:R-:W-:-:S02]  /*10fa0*/  MOV R0, 0x1c1f ;  /* 0x00001c1f00007802 */ /* 0x000fc40000000f00 */
[----:B------:R-:W-:Y:S02]  /*10fb0*/  MOV R2, 0x10fd0 ;  /* 0x00010fd000027802 */ /* 0x000fe40000000f00 */
[----:B------:R-:W-:Y:S05]  /*10fc0*/  CALL.REL.NOINC `($__internal_18_$__cuda_sm70_shflsync_idx_p) ;  /* 0x00002db000007944 */ /* 0x000fea0003c00000 */
[----:B------:R-:W-:Y:S05]  /*10fd0*/  BRA `(.L_x_1314) ;  /* 0xffff0b3000007947 */ /* 0x000fea000383ffff */
.L_x_1263:
[----:B------:R-:W-:Y:S01]  /*10fe0*/  IMAD.MOV.U32 R5, RZ, RZ, R10 ;  /* 0x000000ffff057224 */ /* 0x000fe200078e000a */
[----:B-1----:R-:W-:Y:S01]  /*10ff0*/  MOV R3, 0x2 ;  /* 0x0000000200037802 */ /* 0x002fe20000000f00 */
[----:B------:R-:W-:Y:S01]  /*11000*/  IMAD.MOV.U32 R0, RZ, RZ, 0x1c1f ;  /* 0x00001c1fff007424 */ /* 0x000fe200078e00ff */
[----:B------:R-:W-:Y:S02]  /*11010*/  MOV R2, 0x11030 ;  /* 0x0001103000027802 */ /* 0x000fe40000000f00 */
[----:B--23-5:R-:W-:Y:S05]  /*11020*/  CALL.REL.NOINC `($__internal_18_$__cuda_sm70_shflsync_idx_p) ;  /* 0x00002d5000007944 */ /* 0x02cfea0003c00000 */
[----:B------:R-:W-:Y:S01]  /*11030*/  MOV R4, R0 ;  /* 0x0000000000047202 */ /* 0x000fe20000000f00 */
[----:B------:R-:W-:Y:S05]  /*11040*/  BRA `(.L_x_1315) ;  /* 0xffff0c8000007947 */ /* 0x000fea000383ffff */
.L_x_1264:
[----:B------:R-:W-:Y:S01]  /*11050*/  IMAD.MOV.U32 R5, RZ, RZ, R12 ;  /* 0x000000ffff057224 */ /* 0x000fe200078e000c */
[----:B-1----:R-:W-:Y:S01]  /*11060*/  MOV R3, 0x2 ;  /* 0x0000000200037802 */ /* 0x002fe20000000f00 */
[----:B------:R-:W-:Y:S01]  /*11070*/  IMAD.MOV.U32 R0, RZ, RZ, 0x1c1f ;  /* 0x00001c1fff007424 */ /* 0x000fe200078e00ff */
[----:B------:R-:W-:Y:S02]  /*11080*/  MOV R2, 0x110a0 ;  /* 0x000110a000027802 */ /* 0x000fe40000000f00 */
[----:B--2345:R-:W-:Y:S05]  /*11090*/  CALL.REL.NOINC `($__internal_18_$__cuda_sm70_shflsync_idx_p) ;  /* 0x00002ce000007944 */ /* 0x03cfea0003c00000 */
[----:B------:R-:W-:Y:S05]  /*110a0*/  BRA `(.L_x_1316) ;  /* 0xffff0c4000007947 */ /* 0x000fea000383ffff */
.L_x_1267:
[----:B------:R-:W-:Y:S01]  /*110b0*/  IMAD.MOV.U32 R5, RZ, RZ, R10 ;  /* 0x000000ffff057224 */ /* 0x000fe200078e000a */
[----:B--2---:R-:W-:Y:S01]  /*110c0*/  MOV R3, 0x3 ;  /* 0x0000000300037802 */ /* 0x004fe20000000f00 */
[----:B------:R-:W-:Y:S01]  /*110d0*/  IMAD.MOV.U32 R0, RZ, RZ, 0x1c1f ;  /* 0x00001c1fff007424 */ /* 0x000fe200078e00ff */
[----:B------:R-:W-:-:S02]  /*110e0*/  MOV R2, 0x11100 ;  /* 0x0001110000027802 */ /* 0x000fc40000000f00 */
[----:B-1-345:R-:W-:Y:S05]  /*110f0*/  CALL.REL.NOINC `($__internal_18_$__cuda_sm70_shflsync_idx_p) ;  /* 0x00002c8000007944 */ /* 0x03afea0003c00000 */
[----:B------:R-:W-:Y:S01]  /*11100*/  IMAD.MOV.U32 R4, RZ, RZ, R0 ;  /* 0x000000ffff047224 */ /* 0x000fe200078e0000 */
[----:B------:R-:W-:Y:S01]  /*11110*/  MOV R3, 0x3 ;  /* 0x0000000300037802 */ /* 0x000fe20000000f00 */
[----:B------:R-:W-:Y:S01]  /*11120*/  IMAD.MOV.U32 R5, RZ, RZ, R12 ;  /* 0x000000ffff057224 */ /* 0x000fe200078e000c */
[----:B------:R-:W-:-:S02]  /*11130*/  MOV R0, 0x1c1f ;  /* 0x00001c1f00007802 */ /* 0x000fc40000000f00 */
[----:B------:R-:W-:Y:S02]  /*11140*/  MOV R2, 0x11160 ;  /* 0x0001116000027802 */ /* 0x000fe40000000f00 */
[----:B------:R-:W-:Y:S05]  /*11150*/  CALL.REL.NOINC `($__internal_18_$__cuda_sm70_shflsync_idx_p) ;  /* 0x00002c2000007944 */ /* 0x000fea0003c00000 */
[----:B------:R-:W-:Y:S05]  /*11160*/  BRA `(.L_x_1317) ;  /* 0xffff0d5000007947 */ /* 0x000fea000383ffff */
.L_x_1270:
[----:B------:R-:W-:Y:S01]  /*11170*/  IMAD.MOV.U32 R5, RZ, RZ, R10 ;  /* 0x000000ffff057224 */ /* 0x000fe200078e000a */
[----:B------:R-:W-:Y:S01]  /*11180*/  MOV R3, RZ ;  /* 0x000000ff00037202 */ /* 0x000fe20000000f00 */
[----:B------:R-:W-:Y:S01]  /*11190*/  IMAD.MOV.U32 R0, RZ, RZ, 0x1c1f ;  /* 0x00001c1fff007424 */ /* 0x000fe200078e00ff */
[----:B------:R-:W-:Y:S02]  /*111a0*/  MOV R2, 0x111c0 ;  /* 0x000111c000027802 */ /* 0x000fe40000000f00 */
[----:B------:R-:W-:Y:S05]  /*111b0*/  CALL.REL.NOINC `($__internal_18_$__cuda_sm70_shflsync_idx_p) ;  /* 0x00002bc000007944 */ /* 0x000fea0003c00000 */
[----:B------:R-:W-:Y:S01]  /*111c0*/  MOV R4, R0 ;  /* 0x0000000000047202 */ /* 0x000fe20000000f00 */
[----:B------:R-:W-:Y:S05]  /*111d0*/  BRA `(.L_x_1318) ;  /* 0xffff2a1000007947 */ /* 0x000fea000383ffff */
.L_x_1271:
[----:B------:R-:W-:Y:S01]  /*111e0*/  IMAD.MOV.U32 R5, RZ, RZ, R13 ;  /* 0x000000ffff057224 */ /* 0x000fe200078e000d */
[----:B------:R-:W-:Y:S01]  /*111f0*/  MOV R3, RZ ;  /* 0x000000ff00037202 */ /* 0x000fe20000000f00 */
[----:B------:R-:W-:Y:S01]  /*11200*/  IMAD.MOV.U32 R0, RZ, RZ, 0x1c1f ;  /* 0x00001c1fff007424 */ /* 0x000fe200078e00ff */
[----:B------:R-:W-:Y:S02]  /*11210*/  MOV R2, 0x11230 ;  /* 0x0001123000027802 */ /* 0x000fe40000000f00 */
[----:B-12---:R-:W-:Y:S05]  /*11220*/  CALL.REL.NOINC `($__internal_18_$__cuda_sm70_shflsync_idx_p) ;  /* 0x00002b5000007944 */ /* 0x006fea0003c00000 */
[----:B------:R-:W-:Y:S01]  /*11230*/  IADD3 R8, P0, R0, R159, RZ ;  /* 0x0000009f00087210 */ /* 0x000fe20007f1e0ff */
[----:B------:R-:W-:Y:S01]  /*11240*/  IMAD.MOV.U32 R5, RZ, RZ, R10 ;  /* 0x000000ffff057224 */ /* 0x000fe200078e000a */
[C---:B------:R-:W-:Y:S02]  /*11250*/  IADD3 R3, R240.reuse, 0x20, RZ ;  /* 0x00000020f0037810 */ /* 0x040fe40007ffe0ff */
[----:B------:R-:W-:Y:S01]  /*11260*/  IADD3 R2, R240, 0x40, RZ ;  /* 0x00000040f0027810 */ /* 0x000fe20007ffe0ff */
[----:B------:R-:W-:Y:S01]  /*11270*/  IMAD.X R9, R4, 0x1, R125, P0 ;  /* 0x0000000104097824 */ /* 0x000fe200000e067d */
[----:B------:R-:W-:-:S02]  /*11280*/  IADD3 R6, P6, R0, R160, RZ ;  /* 0x000000a000067210 */ /* 0x000fc40007fde0ff */
[----:B------:R-:W-:Y:S02]  /*11290*/  ISETP.GE.AND P5, PT, R240, c[0x0][0x1d4], PT ;  /* 0x00007500f0007a0c */ /* 0x000fe40003fa6270 */
[----:B------:R-:W-:Y:S01]  /*112a0*/  ISETP.GE.AND P4, PT, R3, c[0x0][0x1d4], PT ;  /* 0x0000750003007a0c */ /* 0x000fe20003f86270 */
[----:B------:R-:W-:Y:S01]  /*112b0*/  IMAD.X R7, R4, 0x1, R127, P6 ;  /* 0x0000000104077824 */ /* 0x000fe200030e067f */
[----:B------:R-:W-:Y:S02]  /*112c0*/  ISETP.GE.AND P0, PT, R2, c[0x0][0x1d4], PT ;  /* 0x0000750002007a0c */ /* 0x000fe40003f06270 */
[----:B------:R-:W-:Y:S01]  /*112d0*/  IADD3 R2, P6, R0, R161, RZ ;  /* 0x000000a100027210 */ /* 0x000fe20007fde0ff */
[----:B------:R-:W-:Y:S01]  /*112e0*/  IMAD.MOV.U32 R0, RZ, RZ, 0x1c1f ;  /* 0x00001c1fff007424 */ /* 0x000fe200078e00ff */
[----:B------:R-:W-:Y:S02]  /*112f0*/  SEL R12, RZ, 0x10, P5 ;  /* 0x00000010ff0c7807 */ /* 0x000fe40002800000 */
[----:B------:R-:W-:Y:S01]  /*11300*/  SEL R11, RZ, 0x10, P4 ;  /* 0x00000010ff0b7807 */ /* 0x000fe20002000000 */
[----:B------:R-:W-:Y:S01]  /*11310*/  IMAD.X R3, R4, 0x1, R126, P6 ;  /* 0x0000000104037824 */ /* 0x000fe200030e067e */
[----:B------:R-:W-:Y:S01]  /*11320*/  SEL R10, RZ, 0x10, P0 ;  /* 0x00000010ff0a7807 */ /* 0x000fe20000000000 */
[----:B------:R-:W-:Y:S01]  /*11330*/  @!PT LDS RZ, [RZ] ;  /* 0x00000000fffff984 */ /* 0x000fe20000000800 */
[----:B------:R-:W-:Y:S01]  /*11340*/  @!PT LDS RZ, [RZ] ;  /* 0x00000000fffff984 */ /* 0x000fe20000000800 */
[----:B------:R-:W-:Y:S01]  /*11350*/  @!PT LDS RZ, [RZ] ;  /* 0x00000000fffff984 */ /* 0x000fe20000000800 */
[----:B------:R1:W-:Y:S04]  /*11360*/  LDGSTS.E.BYPASS.LTC128B.128 [R217+0x3100], [R8.64], !P5 ;  /* 0x0310000008d97fae */ /* 0x0003e8000e901d46 */
[----:B------:R1:W-:Y:S04]  /*11370*/  LDGSTS.E.BYPASS.LTC128B.128 [R217+0x4100], [R6.64], !P4 ;  /* 0x0410000006d97fae */ /* 0x0003e8000e101d46 */
[----:B------:R2:W-:Y:S02]  /*11380*/  LDGSTS.E.BYPASS.LTC128B.128 [R217+0x5100], [R2.64], !P0 ;  /* 0x0510000002d97fae */ /* 0x0005e4000c101d46 */
[----:B--2---:R-:W-:Y:S01]  /*11390*/  IMAD.MOV.U32 R3, RZ, RZ, 0x1 ;  /* 0x00000001ff037424 */ /* 0x004fe200078e00ff */
[----:B------:R-:W-:-:S02]  /*113a0*/  MOV R2, 0x113c0 ;  /* 0x000113c000027802 */ /* 0x000fc40000000f00 */
[----:B-1----:R-:W-:Y:S05]  /*113b0*/  CALL.REL.NOINC `($__internal_18_$__cuda_sm70_shflsync_idx_p) ;  /* 0x000029c000007944 */ /* 0x002fea0003c00000 */
[----:B------:R-:W-:Y:S01]  /*113c0*/  IMAD.MOV.U32 R4, RZ, RZ, R0 ;  /* 0x000000ffff047224 */ /* 0x000fe200078e0000 */
[----:B------:R-:W-:Y:S01]  /*113d0*/  MOV R3, 0x1 ;  /* 0x0000000100037802 */ /* 0x000fe20000000f00 */
[----:B------:R-:W-:Y:S01]  /*113e0*/  IMAD.MOV.U32 R5, RZ, RZ, R13 ;  /* 0x000000ffff057224 */ /* 0x000fe200078e000d */
[----:B------:R-:W-:-:S02]  /*113f0*/  MOV R0, 0x1c1f ;  /* 0x00001c1f00007802 */ /* 0x000fc40000000f00 */
[----:B------:R-:W-:Y:S02]  /*11400*/  MOV R2, 0x11420 ;  /* 0x0001142000027802 */ /* 0x000fe40000000f00 */
[----:B------:R-:W-:Y:S05]  /*11410*/  CALL.REL.NOINC `($__internal_18_$__cuda_sm70_shflsync_idx_p) ;  /* 0x0000296000007944 */ /* 0x000fea0003c00000 */
[----:B------:R-:W-:Y:S05]  /*11420*/  BRA `(.L_x_1319) ;  /* 0xffff293000007947 */ /* 0x000fea000383ffff */
.L_x_1272:
[----:B------:R-:W-:Y:S01]  /*11430*/  IMAD.MOV.U32 R5, RZ, RZ, R4 ;  /* 0x000000ffff057224 */ /* 0x000fe200078e0004 */
[----:B------:R-:W-:Y:S01]  /*11440*/  MOV R3, RZ ;  /* 0x000000ff00037202 */ /* 0x000fe20000000f00 */
[----:B------:R-:W-:Y:S01]  /*11450*/  IMAD.MOV.U32 R0, RZ, RZ, 0x1c1f ;  /* 0x00001c1fff007424 */ /* 0x000fe200078e00ff */
[----:B------:R-:W-:Y:S02]  /*11460*/  MOV R2, 0x11480 ;  /* 0x0001148000027802 */ /* 0x000fe40000000f00 */
[----:B------:R-:W-:Y:S05]  /*11470*/  CALL.REL.NOINC `($__internal_18_$__cuda_sm70_shflsync_idx_p) ;  /* 0x0000290000007944 */ /* 0x000fea0003c00000 */
[----:B------:R-:W-:Y:S05]  /*11480*/  BRA `(.L_x_1320) ;  /* 0xffff2b3000007947 */ /* 0x000fea000383ffff */
.L_x_1273:
[----:B------:R-:W-:Y:S01]  /*11490*/  IMAD.MOV.U32 R5, RZ, RZ, R4 ;  /* 0x000000ffff057224 */ /* 0x000fe200078e0004 */
[----:B------:R-:W-:Y:S01]  /*114a0*/  MOV R3, 0x1 ;  /* 0x0000000100037802 */ /* 0x000fe20000000f00 */
[----:B------:R-:W-:Y:S01]  /*114b0*/  IMAD.MOV.U32 R0, RZ, RZ, 0x1c1f ;  /* 0x00001c1fff007424 */ /* 0x000fe200078e00ff */
[----:B------:R-:W-:Y:S02]  /*114c0*/  MOV R2, 0x114e0 ;  /* 0x000114e000027802 */ /* 0x000fe40000000f00 */
[----:B-1----:R-:W-:Y:S05]  /*114d0*/  CALL.REL.NOINC `($__internal_18_$__cuda_sm70_shflsync_idx_p) ;  /* 0x000028a000007944 */ /* 0x002fea0003c00000 */
[----:B------:R-:W-:Y:S01]  /*114e0*/  IMAD.IADD R0, R6, 0x1, R0 ;  /* 0x0000000106007824 */ /* 0x000fe200078e0200 */
[----:B------:R-:W-:Y:S01]  /*114f0*/  MOV R2, 0x11750 ;  /* 0x0001175000027802 */ /* 0x000fe20000000f00 */
[----:B------:R-:W-:Y:S02]  /*11500*/  IMAD.MOV.U32 R5, RZ, RZ, R4 ;  /* 0x000000ffff057224 */ /* 0x000fe400078e0004 */
[----:B------:R-:W-:Y:S01]  /*11510*/  IMAD.MOV.U32 R3, RZ, RZ, 0x2 ;  /* 0x00000002ff037424 */ /* 0x000fe200078e00ff */
        /* <DEDUP_REMOVED lines=28> */
[----:B------:R-:W-:Y:S01]  /*116e0*/  ISETP.GT.AND P0, PT, R0, 0x39, PT ;  /* 0x000000390000780c */ /* 0x000fe20003f04270 */
[----:B------:R-:W-:Y:S01]  /*116f0*/  IMAD.MOV.U32 R0, RZ, RZ, 0x1c1f ;  /* 0x00001c1fff007424 */ /* 0x000fe200078e00ff */
[----:B------:R-:W-:Y:S02]  /*11700*/  FSEL R117, R46, -INF , P6 ;  /* 0xff8000002e757808 */ /* 0x000fe40003000000 */
[----:B------:R-:W-:-:S02]  /*11710*/  FSEL R123, R47, -INF , P5 ;  /* 0xff8000002f7b7808 */ /* 0x000fc40002800000 */
[----:B------:R-:W-:Y:S02]  /*11720*/  FSEL R122, R34, -INF , P4 ;  /* 0xff800000227a7808 */ /* 0x000fe40002000000 */
[----:B------:R-:W-:Y:S02]  /*11730*/  FSEL R121, R32, -INF , P0 ;  /* 0xff80000020797808 */ /* 0x000fe40000000000 */
[----:B------:R-:W-:Y:S05]  /*11740*/  CALL.REL.NOINC `($__internal_18_$__cuda_sm70_shflsync_idx_p) ;  /* 0x0000263000007944 */ /* 0x000fea0003c00000 */
        /* <DEDUP_REMOVED lines=40> */
[----:B------:R-:W-:Y:S02]  /*119d0*/  FMNMX.FTZ R6, R9, R11, !PT ;  /* 0x0000000b09067209 */ /* 0x000fe40007810000 */
[----:B------:R-:W-:Y:S02]  /*119e0*/  FMNMX.FTZ R2, R23, R25, !PT ;  /* 0x0000001917027209 */ /* 0x000fe40007810000 */
[----:B------:R-:W-:Y:S02]  /*119f0*/  IMNMX R0, R7, R0, PT ;  /* 0x0000000007007217 */ /* 0x000fe40003800200 */
[----:B------:R-:W-:Y:S02]  /*11a00*/  FMNMX.FTZ R3, R13, R6, !PT ;  /* 0x000000060d037209 */ /* 0x000fe40007810000 */
[----:B------:R-:W-:-:S02]  /*11a10*/  ISETP.GT.AND P6, PT, R0, RZ, PT ;  /* 0x000000ff0000720c */ /* 0x000fc40003fc4270 */
[----:B------:R-:W-:Y:S02]  /*11a20*/  ISETP.GT.AND P5, PT, R0, 0x1, PT ;  /* 0x000000010000780c */ /* 0x000fe40003fa4270 */
[----:B------:R-:W-:Y:S02]  /*11a30*/  FMNMX.FTZ R4, R8, R10, !PT ;  /* 0x0000000a08047209 */ /* 0x000fe40007810000 */
[----:B------:R-:W-:Y:S02]  /*11a40*/  ISETP.GT.AND P4, PT, R0, 0x8, PT ;  /* 0x000000080000780c */ /* 0x000fe40003f84270 */
[----:B------:R-:W-:Y:S02]  /*11a50*/  FSEL R7, R156, -INF , P6 ;  /* 0xff8000009c077808 */ /* 0x000fe40003000000 */
[----:B------:R-:W-:Y:S02]  /*11a60*/  FSEL R28, R154, -INF , P5 ;  /* 0xff8000009a1c7808 */ /* 0x000fe40002800000 */
[----:B------:R-:W-:-:S02]  /*11a70*/  ISETP.GT.AND P5, PT, R0, 0x11, PT ;  /* 0x000000110000780c */ /* 0x000fc40003fa4270 */
[----:B------:R-:W-:Y:S02]  /*11a80*/  FMNMX.FTZ R2, R26, R2, !PT ;  /* 0x000000021a027209 */ /* 0x000fe40007810000 */
[----:B------:R-:W-:Y:S02]  /*11a90*/  FMNMX.FTZ R103, R15, R3, !PT ;  /* 0x000000030f677209 */ /* 0x000fe40007810000 */
[----:B------:R-:W-:Y:S02]  /*11aa0*/  ISETP.GT.AND P0, PT, R0, 0x9, PT ;  /* 0x000000090000780c */ /* 0x000fe40003f04270 */
[----:B------:R-:W-:Y:S02]  /*11ab0*/  FSEL R31, R141, -INF , P4 ;  /* 0xff8000008d1f7808 */ /* 0x000fe40002000000 */
[----:B------:R-:W-:Y:S02]  /*11ac0*/  FMNMX.FTZ R4, R12, R4, !PT ;  /* 0x000000040c047209 */ /* 0x000fe40007810000 */
[----:B------:R-:W-:-:S02]  /*11ad0*/  FMNMX.FTZ R3, R7, R28, !PT ;  /* 0x0000001c07037209 */ /* 0x000fc40007810000 */
[----:B------:R-:W-:Y:S02]  /*11ae0*/  FSEL R35, R102, -INF , P5 ;  /* 0xff80000066237808 */ /* 0x000fe40002800000 */
[----:B------:R-:W-:Y:S02]  /*11af0*/  ISETP.GT.AND P6, PT, R0, 0x10, PT ;  /* 0x000000100000780c */ /* 0x000fe40003fc4270 */
[----:B------:R-:W-:Y:S02]  /*11b00*/  FMNMX.FTZ R102, R27, R2, !PT ;  /* 0x000000021b667209 */ /* 0x000fe40007810000 */
[----:B------:R-:W-:Y:S02]  /*11b10*/  FSEL R32, R115, -INF , P0 ;  /* 0xff80000073207808 */ /* 0x000fe40000000000 */
[----:B------:R-:W-:Y:S02]  /*11b20*/  FMNMX.FTZ R4, R14, R4, !PT ;  /* 0x000000040e047209 */ /* 0x000fe40007810000 */
[----:B------:R-:W-:-:S02]  /*11b30*/  FMNMX.FTZ R2, R31, R3, !PT ;  /* 0x000000031f027209 */ /* 0x000fc40007810000 */
[----:B------:R-:W-:Y:S02]  /*11b40*/  FSEL R34, R104, -INF , P6 ;  /* 0xff80000068227808 */ /* 0x000fe40003000000 */
[----:B------:R-:W-:Y:S02]  /*11b50*/  FMNMX.FTZ R104, R16, R4, !PT ;  /* 0x0000000410687209 */ /* 0x000fe40007810000 */
[----:B------:R-:W-:Y:S02]  /*11b60*/  FMNMX.FTZ R2, R32, R2, !PT ;  /* 0x0000000220027209 */ /* 0x000fe40007810000 */
[----:B------:R-:W-:Y:S02]  /*11b70*/  ISETP.GT.AND P4, PT, R0, 0x18, PT ;  /* 0x000000180000780c */ /* 0x000fe40003f84270 */
[----:B------:R-:W-:Y:S02]  /*11b80*/  FMNMX.FTZ R104, R18, R104, !PT ;  /* 0x0000006812687209 */ /* 0x000fe40007810000 */
[----:B------:R-:W-:-:S02]  /*11b90*/  FMNMX.FTZ R2, R34, R2, !PT ;  /* 0x0000000222027209 */ /* 0x000fc40007810000 */
[----:B------:R-:W-:Y:S02]  /*11ba0*/  FMNMX.FTZ R103, R17, R103, !PT ;  /* 0x0000006711677209 */ /* 0x000fe40007810000 */
[----:B------:R-:W-:Y:S02]  /*11bb0*/  FMNMX.FTZ R102, R29, R102, !PT ;  /* 0x000000661d667209 */ /* 0x000fe40007810000 */
[----:B------:R-:W-:Y:S02]  /*11bc0*/  ISETP.GT.AND P0, PT, R0, 0x19, PT ;  /* 0x000000190000780c */ /* 0x000fe40003f04270 */
[----:B------:R-:W-:Y:S02]  /*11bd0*/  FSEL R52, R93, -INF , P4 ;  /* 0xff8000005d347808 */ /* 0x000fe40002000000 */
        /* <DEDUP_REMOVED lines=46> */
[----:B------:R-:W-:Y:S01]  /*11ec0*/  ISETP.GT.AND P0, PT, R0, 0x39, PT ;  /* 0x000000390000780c */ /* 0x000fe20003f04270 */
[----:B------:R-:W-:Y:S01]  /*11ed0*/  IMAD.MOV.U32 R0, RZ, RZ, 0x2 ;  /* 0x00000002ff007424 */ /* 0x000fe200078e00ff */
[----:B------:R-:W-:Y:S02]  /*11ee0*/  FSEL R110, R36, -INF , P4 ;  /* 0xff800000246e7808 */ /* 0x000fe40002000000 */
[----:B------:R-:W-:Y:S02]  /*11ef0*/  FMNMX.FTZ R104, R97, R104, !PT ;  /* 0x0000006861687209 */ /* 0x000fe40007810000 */
[----:B------:R-:W-:-:S02]  /*11f00*/  FMNMX.FTZ R2, R111, R2, !PT ;  /* 0x000000026f027209 */ /* 0x000fc40007810000 */
[----:B------:R-:W-:Y:S02]  /*11f10*/  FMNMX.FTZ R103, R123, R103, !PT ;  /* 0x000000677b677209 */ /* 0x000fe40007810000 */
[----:B------:R-:W-:Y:S02]  /*11f20*/  FMNMX.FTZ R102, R128, R102, !PT ;  /* 0x0000006680667209 */ /* 0x000fe40007810000 */
[----:B------:R-:W-:Y:S02]  /*11f30*/  FSEL R108, R42, -INF , P0 ;  /* 0xff8000002a6c7808 */ /* 0x000fe40000000000 */
[----:B------:R-:W-:Y:S02]  /*11f40*/  FMNMX.FTZ R104, R96, R104, !PT ;  /* 0x0000006860687209 */ /* 0x000fe40007810000 */
[----:B------:R-:W-:Y:S02]  /*11f50*/  FMNMX.FTZ R2, R110, R2, !PT ;  /* 0x000000026e027209 */ /* 0x000fe40007810000 */
[----:B------:R-:W-:Y:S01]  /*11f60*/  FMNMX.FTZ R103, R122, R103, !PT ;  /* 0x000000677a677209 */ /* 0x000fe20007810000 */
[----:B------:R-:W-:Y:S01]  /*11f70*/  IMAD.MOV.U32 R4, RZ, RZ, R104 ;  /* 0x000000ffff047224 */ /* 0x000fe200078e0068 */
[----:B------:R-:W-:-:S02]  /*11f80*/  FMNMX.FTZ R102, R127, R102, !PT ;  /* 0x000000667f667209 */ /* 0x000fc40007810000 */
[----:B------:R-:W-:Y:S02]  /*11f90*/  FMNMX.FTZ R6, R108, R2, !PT ;  /* 0x000000026c067209 */ /* 0x000fe40007810000 */
[----:B------:R-:W-:Y:S02]  /*11fa0*/  FMNMX.FTZ R103, R121, R103, !PT ;  /* 0x0000006779677209 */ /* 0x000fe40007810000 */
[----:B------:R-:W-:Y:S02]  /*11fb0*/  FMNMX.FTZ R102, R126, R102, !PT ;  /* 0x000000667e667209 */ /* 0x000fe40007810000 */
[----:B------:R-:W-:Y:S02]  /*11fc0*/  MOV R2, 0x11fe0 ;  /* 0x00011fe000027802 */ /* 0x000fe40000000f00 */
[----:B------:R-:W-:Y:S05]  /*11fd0*/  CALL.REL.NOINC `($__internal_17_$__cuda_sm70_shflsync_bfly_p) ;  /* 0x00001d4000007944 */ /* 0x000fea0003c00000 */
[----:B------:R-:W-:Y:S01]  /*11fe0*/  FMNMX.FTZ R104, R104, R0, !PT ;  /* 0x0000000068687209 */ /* 0x000fe20007810000 */
[----:B------:R-:W-:Y:S01]  /*11ff0*/  IMAD.MOV.U32 R0, RZ, RZ, 0x1 ;  /* 0x00000001ff007424 */ /* 0x000fe200078e00ff */
[----:B------:R-:W-:-:S03]  /*12000*/  MOV R2, 0x12030 ;  /* 0x0001203000027802 */ /* 0x000fc60000000f00 */
[----:B------:R-:W-:Y:S02]  /*12010*/  IMAD.MOV.U32 R4, RZ, RZ, R104 ;  /* 0x000000ffff047224 */ /* 0x000fe400078e0068 */
[----:B------:R-:W-:Y:S05]  /*12020*/  CALL.REL.NOINC `($__internal_17_$__cuda_sm70_shflsync_bfly_p) ;  /* 0x00001cf000007944 */ /* 0x000fea0003c00000 */
[----:B------:R-:W-:Y:S01]  /*12030*/  FMNMX.FTZ R104, R104, R0, !PT ;  /* 0x0000000068687209 */ /* 0x000fe20007810000 */
[----:B------:R-:W-:Y:S01]  /*12040*/  IMAD.MOV.U32 R4, RZ, RZ, R103 ;  /* 0x000000ffff047224 */ /* 0x000fe200078e0067 */
[----:B------:R-:W-:Y:S01]  /*12050*/  MOV R2, 0x12080 ;  /* 0x0001208000027802 */ /* 0x000fe20000000f00 */
[----:B------:R-:W-:Y:S02]  /*12060*/  IMAD.MOV.U32 R0, RZ, RZ, 0x2 ;  /* 0x00000002ff007424 */ /* 0x000fe400078e00ff */
        /* <DEDUP_REMOVED lines=26> */
[----:B------:R-:W-:Y:S01]  /*12210*/  MOV R101, R0 ;  /* 0x0000000000657202 */ /* 0x000fe20000000f00 */
[----:B------:R-:W-:Y:S05]  /*12220*/  BRA `(.L_x_1321) ;  /* 0xffff2b0000007947 */ /* 0x000fea000383ffff */
.L_x_1277:
[----:B------:R-:W-:Y:S01]  /*12230*/  MOV R3, RZ ;  /* 0x000000ff00037202 */ /* 0x000fe20000000f00 */
[----:B------:R-:W-:Y:S01]  /*12240*/  IMAD.MOV.U32 R5, RZ, RZ, R10 ;  /* 0x000000ffff057224 */ /* 0x000fe200078e000a */
[----:B------:R-:W-:Y:S01]  /*12250*/  MOV R2, 0x12280 ;  /* 0x0001228000027802 */ /* 0x000fe20000000f00 */
[----:B------:R-:W-:Y:S02]  /*12260*/  IMAD.MOV.U32 R0, RZ, RZ, 0x1c1f ;  /* 0x00001c1fff007424 */ /* 0x000fe400078e00ff */
[----:B------:R-:W-:Y:S05]  /*12270*/  CALL.REL.NOINC `($__internal_18_$__cuda_sm70_shflsync_idx_p) ;  /* 0x00001b0000007944 */ /* 0x000fea0003c00000 */
[----:B------:R-:W-:Y:S01]  /*12280*/  MOV R4, R0 ;  /* 0x0000000000047202 */ /* 0x000fe20000000f00 */
[----:B------:R-:W-:-:S05]  /*12290*/  BRA `(.L_x_1322) ;  /* 0xffff44e000007947 */ /* 0x000fca000383ffff */
.L_x_1278:
[----:B------:R-:W-:Y:S01]  /*122a0*/  MOV R3, RZ ;  /* 0x000000ff00037202 */ /* 0x000fe20000000f00 */
[----:B------:R-:W-:Y:S01]  /*122b0*/  IMAD.MOV.U32 R5, RZ, RZ, R13 ;  /* 0x000000ffff057224 */ /* 0x000fe200078e000d */
[----:B------:R-:W-:Y:S01]  /*122c0*/  MOV R2, 0x122f0 ;  /* 0x000122f000027802 */ /* 0x000fe20000000f00 */
[----:B------:R-:W-:Y:S02]  /*122d0*/  IMAD.MOV.U32 R0, RZ, RZ, 0x1c1f ;  /* 0x00001c1fff007424 */ /* 0x000fe400078e00ff */
[----:B-12---:R-:W-:Y:S05]  /*122e0*/  CALL.REL.NOINC `($__internal_18_$__cuda_sm70_shflsync_idx_p) ;  /* 0x00001a9000007944 */ /* 0x006fea0003c00000 */
[----:B------:R-:W-:Y:S02]  /*122f0*/  ISETP.GE.AND P6, PT, R240, c[0x0][0x1d4], PT ;  /* 0x00007500f0007a0c */ /* 0x000fe40003fc6270 */
[----:B------:R-:W-:Y:S02]  /*12300*/  IADD3 R2, P0, R0, R21, RZ ;  /* 0x0000001500027210 */ /* 0x000fe40007f1e0ff */
[C---:B------:R-:W-:Y:S02]  /*12310*/  IADD3 R6, R240.reuse, 0x20, RZ ;  /* 0x00000020f0067810 */ /* 0x040fe40007ffe0ff */
[----:B------:R-:W-:Y:S01]  /*12320*/  IADD3 R5, R240, 0x40, RZ ;  /* 0x00000040f0057810 */ /* 0x000fe20007ffe0ff */
[----:B------:R-:W-:Y:S01]  /*12330*/  IMAD.X R3, R4, 0x1, R14, P0 ;  /* 0x0000000104037824 */ /* 0x000fe200000e060e */
[----:B------:R-:W-:Y:S02]  /*12340*/  ISETP.GE.AND P5, PT, R6, c[0x0][0x1d4], PT ;  /* 0x0000750006007a0c */ /* 0x000fe40003fa6270 */
[----:B------:R-:W-:Y:S02]  /*12350*/  IADD3 R6, P4, R0, R22, RZ ;  /* 0x0000001600067210 */ /* 0x000fe40007f9e0ff */
[----:B------:R-:W-:Y:S01]  /*12360*/  ISETP.GE.AND P0, PT, R5, c[0x0][0x1d4], PT ;  /* 0x0000750005007a0c */ /* 0x000fe20003f06270 */
[----:B------:R-:W-:Y:S01]  /*12370*/  @!PT LDS RZ, [RZ] ;  /* 0x00000000fffff984 */ /* 0x000fe20000000800 */
[----:B------:R-:W-:Y:S01]  /*12380*/  @!PT LDS RZ, [RZ] ;  /* 0x00000000fffff984 */ /* 0x000fe20000000800 */
[----:B------:R-:W-:Y:S01]  /*12390*/  @!PT LDS RZ, [RZ] ;  /* 0x00000000fffff984 */ /* 0x000fe20000000800 */
[----:B------:R1:W-:Y:S01]  /*123a0*/  LDGSTS.E.BYPASS.LTC128B.128 [R217+0x100], [R2.64], !P6 ;  /* 0x0010000002d97fae */ /* 0x0003e2000f101d46 */
[----:B------:R-:W-:Y:S01]  /*123b0*/  IMAD.MOV.U32 R5, RZ, RZ, R10 ;  /* 0x000000ffff057224 */ /* 0x000fe200078e000a */
[----:B------:R-:W-:Y:S01]  /*123c0*/  SEL R12, RZ, 0x10, P6 ;  /* 0x00000010ff0c7807 */ /* 0x000fe20003000000 */
[----:B------:R-:W-:Y:S01]  /*123d0*/  IMAD.X R7, R4, 0x1, R15, P4 ;  /* 0x0000000104077824 */ /* 0x000fe200020e060f */
[----:B------:R-:W-:Y:S02]  /*123e0*/  SEL R11, RZ, 0x10, P5 ;  /* 0x00000010ff0b7807 */ /* 0x000fe40002800000 */
[----:B------:R-:W-:Y:S02]  /*123f0*/  SEL R10, RZ, 0x10, P0 ;  /* 0x00000010ff0a7807 */ /* 0x000fe40000000000 */
[----:B------:R2:W-:Y:S01]  /*12400*/  LDGSTS.E.BYPASS.LTC128B.128 [R217+0x1100], [R6.64], !P5 ;  /* 0x0110000006d97fae */ /* 0x0005e2000e901d46 */
[----:B-1----:R-:W-:Y:S01]  /*12410*/  IADD3 R2, P4, R0, R23, RZ ;  /* 0x0000001700027210 */ /* 0x002fe20007f9e0ff */
[----:B------:R-:W-:Y:S04]  /*12420*/  IMAD.MOV.U32 R0, RZ, RZ, 0x1c1f ;  /* 0x00001c1fff007424 */ /* 0x000fe800078e00ff */
[----:B------:R-:W-:Y:S05]  /*12430*/  IMAD.X R3, R4, 0x1, R20, P4 ;  /* 0x0000000104037824 */ /* 0x000fea00020e0614 */
[----:B------:R1:W-:Y:S02]  /*12440*/  LDGSTS.E.BYPASS.LTC128B.128 [R217+0x2100], [R2.64], !P0 ;  /* 0x0210000002d97fae */ /* 0x0003e4000c101d46 */
[----:B-1----:R-:W-:Y:S01]  /*12450*/  MOV R2, 0x12480 ;  /* 0x0001248000027802 */ /* 0x002fe20000000f00 */
[----:B------:R-:W-:Y:S02]  /*12460*/  IMAD.MOV.U32 R3, RZ, RZ, 0x1 ;  /* 0x00000001ff037424 */ /* 0x000fe400078e00ff */
[----:B--2---:R-:W-:Y:S05]  /*12470*/  CALL.REL.NOINC `($__internal_18_$__cuda_sm70_shflsync_idx_p) ;  /* 0x0000190000007944 */ /* 0x004fea0003c00000 */
[----:B------:R-:W-:Y:S01]  /*12480*/  MOV R3, 0x1 ;  /* 0x0000000100037802 */ /* 0x000fe20000000f00 */
[----:B------:R-:W-:Y:S01]  /*12490*/  IMAD.MOV.U32 R4, RZ, RZ, R0 ;  /* 0x000000ffff047224 */ /* 0x000fe200078e0000 */
[----:B------:R-:W-:Y:S01]  /*124a0*/  MOV R0, 0x1c1f ;  /* 0x00001c1f00007802 */ /* 0x000fe20000000f00 */
[----:B------:R-:W-:Y:S01]  /*124b0*/  IMAD.MOV.U32 R5, RZ, RZ, R13 ;  /* 0x000000ffff057224 */ /* 0x000fe200078e000d */
[----:B------:R-:W-:Y:S02]  /*124c0*/  MOV R2, 0x124e0 ;  /* 0x000124e000027802 */ /* 0x000fe40000000f00 */
[----:B------:R-:W-:Y:S05]  /*124d0*/  CALL.REL.NOINC `($__internal_18_$__cuda_sm70_shflsync_idx_p) ;  /* 0x000018a000007944 */ /* 0x000fea0003c00000 */
[----:B------:R-:W-:-:S05]  /*124e0*/  BRA `(.L_x_1323) ;  /* 0xffff440000007947 */ /* 0x000fca000383ffff */
.L_x_1281:
[----:B------:R-:W-:Y:S01]  /*124f0*/  MOV R3, RZ ;  /* 0x000000ff00037202 */ /* 0x000fe20000000f00 */
[----:B------:R-:W-:Y:S01]  /*12500*/  IMAD.MOV.U32 R5, RZ, RZ, R8 ;  /* 0x000000ffff057224 */ /* 0x000fe200078e0008 */
[----:B------:R-:W-:Y:S01]  /*12510*/  MOV R2, 0x12540 ;  /* 0x0001254000027802 */ /* 0x000fe20000000f00 */
[----:B------:R-:W-:Y:S02]  /*12520*/  IMAD.MOV.U32 R0, RZ, RZ, 0x1c1f ;  /* 0x00001c1fff007424 */ /* 0x000fe400078e00ff */
[----:B-1----:R-:W-:Y:S05]  /*12530*/  CALL.REL.NOINC `($__internal_18_$__cuda_sm70_shflsync_idx_p) ;  /* 0x0000184000007944 */ /* 0x002fea0003c00000 */
[----:B------:R-:W-:Y:S01]  /*12540*/  MOV R4, R0 ;  /* 0x0000000000047202 */ /* 0x000fe20000000f00 */
[----:B------:R-:W-:-:S05]  /*12550*/  BRA `(.L_x_1324) ;  /* 0xffff57e000007947 */ /* 0x000fca000383ffff */
.L_x_1282:
[----:B------:R-:W-:Y:S01]  /*12560*/  MOV R3, RZ ;  /* 0x000000ff00037202 */ /* 0x000fe20000000f00 */
[----:B------:R-:W-:Y:S01]  /*12570*/  IMAD.MOV.U32 R5, RZ, RZ, R9 ;  /* 0x000000ffff057224 */ /* 0x000fe200078e0009 */
[----:B------:R-:W-:Y:S01]  /*12580*/  MOV R2, 0x125b0 ;  /* 0x000125b000027802 */ /* 0x000fe20000000f00 */
[----:B------:R-:W-:Y:S02]  /*12590*/  IMAD.MOV.U32 R0, RZ, RZ, 0x1c1f ;  /* 0x00001c1fff007424 */ /* 0x000fe400078e00ff */
[----:B-123--:R-:W-:Y:S05]  /*125a0*/  CALL.REL.NOINC `($__internal_18_$__cuda_sm70_shflsync_idx_p) ;  /* 0x000017d000007944 */ /* 0x00efea0003c00000 */
        /* <DEDUP_REMOVED lines=14> */
[----:B------:R-:W-:Y:S05]  /*12690*/  IMAD.X R7, R4, 0x1, R11, P4 ;  /* 0x0000000104077824 */ /* 0x000fea00020e060b */
[----:B------:R2:W-:Y:S01]  /*126a0*/  LDGSTS.E.BYPASS.LTC128B.128 [R217+0x4100], [R6.64], !P5 ;  /* 0x0410000006d97fae */ /* 0x0005e2000e901d46 */
[----:B-1----:R-:W-:Y:S01]  /*126b0*/  IADD3 R2, P4, R0, R21, RZ ;  /* 0x0000001500027210 */ /* 0x002fe20007f9e0ff */
[----:B------:R-:W-:Y:S04]  /*126c0*/  IMAD.MOV.U32 R0, RZ, RZ, 0x1c1f ;  /* 0x00001c1fff007424 */ /* 0x000fe800078e00ff */
[----:B------:R-:W-:Y:S01]  /*126d0*/  IMAD.X R3, R4, 0x1, R12, P4 ;  /* 0x0000000104037824 */ /* 0x000fe200020e060c */
[----:B--2---:R-:W-:Y:S04]  /*126e0*/  SEL R6, RZ, 0x10, P6 ;  /* 0x00000010ff067807 */ /* 0x004fe80003000000 */
[----:B------:R1:W-:Y:S01]  /*126f0*/  LDGSTS.E.BYPASS.LTC128B.128 [R217+0x5100], [R2.64], !P0 ;  /* 0x0510000002d97fae */ /* 0x0003e2000c101d46 */
[----:B------:R-:W-:Y:S02]  /*12700*/  SEL R7, RZ, 0x10, P0 ;  /* 0x00000010ff077807 */ /* 0x000fe40000000000 */
[----:B-1----:R-:W-:Y:S01]  /*12710*/  MOV R2, 0x12740 ;  /* 0x0001274000027802 */ /* 0x002fe20000000f00 */
[----:B------:R-:W-:Y:S02]  /*12720*/  IMAD.MOV.U32 R3, RZ, RZ, 0x1 ;  /* 0x00000001ff037424 */ /* 0x000fe400078e00ff */
[----:B------:R-:W-:Y:S05]  /*12730*/  CALL.REL.NOINC `($__internal_18_$__cuda_sm70_shflsync_idx_p) ;  /* 0x0000164000007944 */ /* 0x000fea0003c00000 */
[----:B------:R-:W-:Y:S01]  /*12740*/  MOV R3, 0x1 ;  /* 0x0000000100037802 */ /* 0x000fe20000000f00 */
[----:B------:R-:W-:Y:S01]  /*12750*/  IMAD.MOV.U32 R4, RZ, RZ, R0 ;  /* 0x000000ffff047224 */ /* 0x000fe200078e0000 */
[----:B------:R-:W-:Y:S01]  /*12760*/  MOV R0, 0x1c1f ;  /* 0x00001c1f00007802 */ /* 0x000fe20000000f00 */
[----:B------:R-:W-:Y:S01]  /*12770*/  IMAD.MOV.U32 R5, RZ, RZ, R9 ;  /* 0x000000ffff057224 */ /* 0x000fe200078e0009 */
[----:B------:R-:W-:Y:S02]  /*12780*/  MOV R2, 0x127a0 ;  /* 0x000127a000027802 */ /* 0x000fe40000000f00 */
[----:B------:R-:W-:Y:S05]  /*12790*/  CALL.REL.NOINC `($__internal_18_$__cuda_sm70_shflsync_idx_p) ;  /* 0x000015e000007944 */ /* 0x000fea0003c00000 */
[----:B------:R-:W-:-:S05]  /*127a0*/  BRA `(.L_x_1325) ;  /* 0xffff570000007947 */ /* 0x000fca000383ffff */
.L_x_1283:
[----:B------:R-:W-:Y:S01]  /*127b0*/  MOV R0, 0x1c1f ;  /* 0x00001c1f00007802 */ /* 0x000fe20000000f00 */
[----:B------:R-:W-:Y:S01]  /*127c0*/  IMAD.MOV.U32 R3, RZ, RZ, RZ ;  /* 0x000000ffff037224 */ /* 0x000fe200078e00ff */
[----:B------:R-:W-:Y:S02]  /*127d0*/  MOV R2, 0x127f0 ;  /* 0x000127f000027802 */ /* 0x000fe40000000f00 */
[----:B----4-:R-:W-:Y:S05]  /*127e0*/  CALL.REL.NOINC `($__internal_18_$__cuda_sm70_shflsync_idx_p) ;  /* 0x0000159000007944 */ /* 0x010fea0003c00000 */
[----:B------:R-:W-:-:S05]  /*127f0*/  BRA `(.L_x_1326) ;  /* 0xffff58f000007947 */ /* 0x000fca000383ffff */
.L_x_1284:
[----:B------:R-:W-:Y:S01]  /*12800*/  MOV R0, 0x1c1f ;  /* 0x00001c1f00007802 */ /* 0x000fe20000000f00 */
[----:B------:R-:W-:Y:S01]  /*12810*/  IMAD.MOV.U32 R3, RZ, RZ, 0x1 ;  /* 0x00000001ff037424 */ /* 0x000fe200078e00ff */
[----:B------:R-:W-:Y:S02]  /*12820*/  MOV R2, 0x12840 ;  /* 0x0001284000027802 */ /* 0x000fe40000000f00 */
[----:B-1----:R-:W-:Y:S05]  /*12830*/  CALL.REL.NOINC `($__internal_18_$__cuda_sm70_shflsync_idx_p) ;  /* 0x0000154000007944 */ /* 0x002fea0003c00000 */
[----:B------:R-:W-:Y:S01]  /*12840*/  MOV R2, 0x12a90 ;  /* 0x00012a9000027802 */ /* 0x000fe20000000f00 */
[----:B------:R-:W-:Y:S02]  /*12850*/  IMAD.IADD R0, R4, 0x1, R0 ;  /* 0x0000000104007824 */ /* 0x000fe400078e0200 */
[----:B------:R-:W-:Y:S03]  /*12860*/  IMAD.MOV.U32 R3, RZ, RZ, 0x2 ;  /* 0x00000002ff037424 */ /* 0x000fe600078e00ff */
        /* <DEDUP_REMOVED lines=27> */
[----:B------:R-:W-:Y:S01]  /*12a20*/  ISETP.GT.AND P0, PT, R0, 0x39, PT ;  /* 0x000000390000780c */ /* 0x000fe20003f04270 */
[----:B------:R-:W-:Y:S01]  /*12a30*/  IMAD.MOV.U32 R0, RZ, RZ, 0x1c1f ;  /* 0x00001c1fff007424 */ /* 0x000fe200078e00ff */
[----:B------:R-:W-:Y:S02]  /*12a40*/  FSEL R39, R39, -INF , P6 ;  /* 0xff80000027277808 */ /* 0x000fe40003000000 */
[----:B------:R-:W-:Y:S02]  /*12a50*/  FSEL R38, R38, -INF , P5 ;  /* 0xff80000026267808 */ /* 0x000fe40002800000 */
[----:B------:R-:W-:Y:S02]  /*12a60*/  FSEL R37, R37, -INF , P4 ;  /* 0xff80000025257808 */ /* 0x000fe40002000000 */
[----:B------:R-:W-:Y:S02]  /*12a70*/  FSEL R36, R36, -INF , P0 ;  /* 0xff80000024247808 */ /* 0x000fe40000000000 */
[----:B------:R-:W-:Y:S05]  /*12a80*/  CALL.REL.NOINC `($__internal_18_$__cuda_sm70_shflsync_idx_p) ;  /* 0x000012f000007944 */ /* 0x000fea0003c00000 */
        /* <DEDUP_REMOVED lines=37> */
[----:B------:R-:W-:Y:S01]  /*12ce0*/  FMNMX.FTZ R2, R9, R100, !PT ;  /* 0x0000006409027209 */ /* 0x000fe20007810000 */
[----:B------:R-:W-:Y:S01]  /*12cf0*/  IMAD.IADD R0, R4, 0x1, R0 ;  /* 0x0000000104007824 */ /* 0x000fe200078e0200 */
[----:B------:R-:W-:Y:S02]  /*12d00*/  FMNMX.FTZ R5, R53, R106, !PT ;  /* 0x0000006a35057209 */ /* 0x000fe40007810000 */
[----:B------:R-:W-:Y:S02]  /*12d10*/  FMNMX.FTZ R4, R14, R2, !PT ;  /* 0x000000020e047209 */ /* 0x000fe40007810000 */
        /* <DEDUP_REMOVED lines=30> */
[----:B------:R-:W-:Y:S01]  /*12f00*/  FMNMX.FTZ R3, R33, R0, !PT ;  /* 0x0000000021037209 */ /* 0x000fe20007810000 */
[----:B------:R-:W-:Y:S01]  /*12f10*/  IMAD.MOV.U32 R0, RZ, RZ, 0x2 ;  /* 0x00000002ff007424 */ /* 0x000fe200078e00ff */
        /* <DEDUP_REMOVED lines=62> */
[----:B------:R-:W-:Y:S02]  /*13300*/  MOV R2, 0x13320 ;  /* 0x0001332000027802 */ /* 0x000fe40000000f00 */
[----:B------:R-:W-:Y:S05]  /*13310*/  CALL.REL.NOINC `($__internal_17_$__cuda_sm70_shflsync_bfly_p) ;  /* 0x00000a0000007944 */ /* 0x000fea0003c00000 */
[----:B------:R-:W-:Y:S01]  /*13320*/  FMNMX.FTZ R4, R4, R0, !PT ;  /* 0x0000000004047209 */ /* 0x000fe20007810000 */
[----:B------:R-:W-:Y:S01]  /*13330*/  IMAD.MOV.U32 R0, RZ, RZ, 0x1 ;  /* 0x00000001ff007424 */ /* 0x000fe200078e00ff */
[----:B------:R-:W-:Y:S02]  /*13340*/  MOV R2, 0x13360 ;  /* 0x0001336000027802 */ /* 0x000fe40000000f00 */
        /* <DEDUP_REMOVED lines=28> */
[----:B------:R-:W-:-:S05]  /*13510*/  BRA `(.L_x_1327) ;  /* 0xffff594000007947 */ /* 0x000fca000383ffff */
.L_x_1287:
[----:B-1--4-:R-:W-:Y:S01]  /*13520*/  MOV R3, RZ ;  /* 0x000000ff00037202 */ /* 0x012fe20000000f00 */
[----:B------:R-:W-:Y:S01]  /*13530*/  IMAD.MOV.U32 R5, RZ, RZ, R52 ;  /* 0x000000ffff057224 */ /* 0x000fe200078e0034 */
[----:B------:R-:W-:Y:S01]  /*13540*/  MOV R2, 0x13570 ;  /* 0x0001357000027802 */ /* 0x000fe20000000f00 */
[----:B------:R-:W-:Y:S02]  /*13550*/  IMAD.MOV.U32 R0, RZ, RZ, 0x1c1f ;  /* 0x00001c1fff007424 */ /* 0x000fe400078e00ff */
[----:B------:R-:W-:Y:S05]  /*13560*/  CALL.REL.NOINC `($__internal_18_$__cuda_sm70_shflsync_idx_p) ;  /* 0x0000081000007944 */ /* 0x000fea0003c00000 */
[----:B------:R-:W-:-:S05]  /*13570*/  BRA `(.L_x_1328) ;  /* 0xffff7a2000007947 */ /* 0x000fca000383ffff */
.L_x_1290:
[----:B------:R-:W-:Y:S01]  /*13580*/  MOV R3, RZ ;  /* 0x000000ff00037202 */ /* 0x000fe20000000f00 */
[----:B------:R-:W-:Y:S01]  /*13590*/  IMAD.MOV.U32 R5, RZ, RZ, R8 ;  /* 0x000000ffff057224 */ /* 0x000fe200078e0008 */
[----:B------:R-:W-:Y:S01]  /*135a0*/  MOV R2, 0x135d0 ;  /* 0x000135d000027802 */ /* 0x000fe20000000f00 */
[----:B------:R-:W-:Y:S02]  /*135b0*/  IMAD.MOV.U32 R0, RZ, RZ, 0x1c1f ;  /* 0x00001c1fff007424 */ /* 0x000fe400078e00ff */
[----:B-1----:R-:W-:Y:S05]  /*135c0*/  CALL.REL.NOINC `($__internal_18_$__cuda_sm70_shflsync_idx_p) ;  /* 0x000007b000007944 */ /* 0x002fea0003c00000 */
[----:B------:R-:W-:Y:S01]  /*135d0*/  MOV R4, R0 ;  /* 0x0000000000047202 */ /* 0x000fe20000000f00 */
[----:B------:R-:W-:-:S05]  /*135e0*/  BRA `(.L_x_1329) ;  /* 0xffff8ed000007947 */ /* 0x000fca000383ffff */
.L_x_1291:
[----:B------:R-:W-:Y:S01]  /*135f0*/  MOV R3, RZ ;  /* 0x000000ff00037202 */ /* 0x000fe20000000f00 */
[----:B------:R-:W-:Y:S01]  /*13600*/  IMAD.MOV.U32 R5, RZ, RZ, R9 ;  /* 0x000000ffff057224 */ /* 0x000fe200078e0009 */
[----:B------:R-:W-:Y:S01]  /*13610*/  MOV R2, 0x13640 ;  /* 0x0001364000027802 */ /* 0x000fe20000000f00 */
[----:B------:R-:W-:Y:S02]  /*13620*/  IMAD.MOV.U32 R0, RZ, RZ, 0x1c1f ;  /* 0x00001c1fff007424 */ /* 0x000fe400078e00ff */
[----:B-123--:R-:W-:Y:S05]  /*13630*/  CALL.REL.NOINC `($__internal_18_$__cuda_sm70_shflsync_idx_p) ;  /* 0x0000074000007944 */ /* 0x00efea0003c00000 */
[C---:B------:R-:W-:Y:S01]  /*13640*/  IADD3 R2, -R101.reuse, 0x10, RZ ;  /* 0x0000001065027810 */ /* 0x040fe20007ffe1ff */
[----:B------:R-:W-:Y:S01]  /*13650*/  IMAD.MOV.U32 R5, RZ, RZ, R8 ;  /* 0x000000ffff057224 */ /* 0x000fe200078e0008 */
[----:B------:R-:W-:Y:S02]  /*13660*/  ISETP.NE.U32.AND P0, PT, R101, RZ, PT ;  /* 0x000000ff6500720c */ /* 0x000fe40003f05070 */
[----:B------:R-:W-:Y:S04]  /*13670*/  LOP3.LUT R2, R2, 0xf, RZ, 0xc0, !PT ;  /* 0x0000000f02027812 */ /* 0x000fe800078ec0ff */
[----:B------:R-:W-:Y:S04]  /*13680*/  IADD3 R2, P6, P5, R2, R0, R43 ;  /* 0x0000000002027210 */ /* 0x000fe80007dde02b */
[----:B------:R-:W-:Y:S05]  /*13690*/  IADD3.X R3, RZ, R4, R10, P6, P5 ;  /* 0x00000004ff037210 */ /* 0x000fea00037ea40a */
[----:B------:R-:W-:Y:S01]  /*136a0*/  @!PT LDS RZ, [RZ] ;  /* 0x00000000fffff984 */ /* 0x000fe20000000800 */
[----:B------:R-:W-:Y:S01]  /*136b0*/  @!PT LDS RZ, [RZ] ;  /* 0x00000000fffff984 */ /* 0x000fe20000000800 */
[----:B------:R-:W-:Y:S01]  /*136c0*/  @!PT LDS RZ, [RZ] ;  /* 0x00000000fffff984 */ /* 0x000fe20000000800 */
[----:B------:R1:W-:Y:S01]  /*136d0*/  LDGSTS.E.BYPASS.LTC128B.128.ZFILL [R217+0x3100], [R2.64], P0 ;  /* 0x0310000002d97fae */ /* 0x0003e20008141d46 */
[----:B------:R-:W-:Y:S05]  /*136e0*/  IADD3 R6, P0, R0, R44, RZ ;  /* 0x0000002c00067210 */ /* 0x000fea0007f1e0ff */
[----:B------:R-:W-:Y:S05]  /*136f0*/  IMAD.X R7, R4, 0x1, R11, P0 ;  /* 0x0000000104077824 */ /* 0x000fea00000e060b */
        /* <DEDUP_REMOVED lines=15> */
.L_x_1292:
[----:B------:R-:W-:Y:S02]  /*137f0*/  MOV R0, 0x2 ;  /* 0x0000000200007802 */ /* 0x000fe40000000f00 */
        /* <DEDUP_REMOVED lines=34> */
.L_x_1294:
[----:B------:R-:W-:Y:S01]  /*13a20*/  IMAD.MOV.U32 R4, RZ, RZ, R243 ;  /* 0x000000ffff047224 */ /* 0x000fe200078e00f3 */
[----:B------:R-:W-:-:S02]  /*13a30*/  MOV R0, 0x2 ;  /* 0x0000000200007802 */ /* 0x000fc40000000f00 */
[----:B------:R-:W-:Y:S02]  /*13a40*/  MOV R2, 0x13a60 ;  /* 0x00013a6000027802 */ /* 0x000fe40000000f00 */
[----:B-1----:R-:W-:Y:S05]  /*13a50*/  CALL.REL.NOINC `($__internal_17_$__cuda_sm70_shflsync_bfly_p) ;  /* 0x000002c000007944 */ /* 0x002fea0003c00000 */
[----:B------:R-:W-:Y:S01]  /*13a60*/  MOV R7, R0 ;  /* 0x0000000000077202 */ /* 0x000fe20000000f00 */
[----:B------:R-:W-:Y:S05]  /*13a70*/  BRA `(.L_x_1332) ;  /* 0xffffaef000007947 */ /* 0x000fea000383ffff */
.L_x_1295:
[----:B------:R-:W-:Y:S01]  /*13a80*/  IMAD.MOV.U32 R4, RZ, RZ, R7 ;  /* 0x000000ffff047224 */ /* 0x000fe200078e0007 */
[----:B------:R-:W-:Y:S02]  /*13a90*/  MOV R0, 0x1 ;  /* 0x0000000100007802 */ /* 0x000fe40000000f00 */
[----:B------:R-:W-:Y:S02]  /*13aa0*/  MOV R2, 0x13ac0 ;  /* 0x00013ac000027802 */ /* 0x000fe40000000f00 */
[----:B-12---:R-:W-:Y:S05]  /*13ab0*/  CALL.REL.NOINC `($__internal_17_$__cuda_sm70_shflsync_bfly_p) ;  /* 0x0000026000007944 */ /* 0x006fea0003c00000 */
[----:B------:R-:W-:Y:S01]  /*13ac0*/  FADD.FTZ R7, R7, R0 ;  /* 0x0000000007077221 */ /* 0x000fe20000010000 */
[----:B------:R-:W-:Y:S02]  /*13ad0*/  MOV R4, R247 ;  /* 0x000000f700047202 */ /* 0x000fe40000000f00 */
[----:B------:R-:W-:Y:S02]  /*13ae0*/  MOV R0, 0x2 ;  /* 0x0000000200007802 */ /* 0x000fe40000000f00 */
[----:B------:R-:W-:Y:S02]  /*13af0*/  MOV R2, 0x13b10 ;  /* 0x00013b1000027802 */ /* 0x000fe40000000f00 */
[----:B------:R-:W-:Y:S05]  /*13b00*/  CALL.REL.NOINC `($__internal_17_$__cuda_sm70_shflsync_bfly_p) ;  /* 0x0000021000007944 */ /* 0x000fea0003c00000 */
[----:B------:R-:W-:Y:S01]  /*13b10*/  FADD.FTZ R6, R247, R0 ;  /* 0x00000000f7067221 */ /* 0x000fe20000010000 */
[----:B------:R-:W-:-:S02]  /*13b20*/  MOV R0, 0x1 ;  /* 0x0000000100007802 */ /* 0x000fc40000000f00 */
[----:B------:R-:W-:Y:S02]  /*13b30*/  MOV R2, 0x13b60 ;  /* 0x00013b6000027802 */ /* 0x000fe40000000f00 */
[----:B------:R-:W-:Y:S02]  /*13b40*/  MOV R4, R6 ;  /* 0x0000000600047202 */ /* 0x000fe40000000f00 */
[----:B------:R-:W-:Y:S05]  /*13b50*/  CALL.REL.NOINC `($__internal_17_$__cuda_sm70_shflsync_bfly_p) ;  /* 0x000001c000007944 */ /* 0x000fea0003c00000 */
[----:B------:R-:W-:Y:S01]  /*13b60*/  FADD.FTZ R6, R6, R0 ;  /* 0x0000000006067221 */ /* 0x000fe20000010000 */
[----:B------:R-:W-:Y:S02]  /*13b70*/  MOV R4, R248 ;  /* 0x000000f800047202 */ /* 0x000fe40000000f00 */
[----:B------:R-:W-:Y:S02]  /*13b80*/  MOV R0, 0x2 ;  /* 0x0000000200007802 */ /* 0x000fe40000000f00 */
[----:B------:R-:W-:Y:S02]  /*13b90*/  MOV R2, 0x13bb0 ;  /* 0x00013bb000027802 */ /* 0x000fe40000000f00 */
[----:B------:R-:W-:Y:S05]  /*13ba0*/  CALL.REL.NOINC `($__internal_17_$__cuda_sm70_shflsync_bfly_p) ;  /* 0x0000017000007944 */ /* 0x000fea0003c00000 */
[----:B------:R-:W-:Y:S01]  /*13bb0*/  FADD.FTZ R5, R248, R0 ;  /* 0x00000000f8057221 */ /* 0x000fe20000010000 */
[----:B------:R-:W-:Y:S02]  /*13bc0*/  MOV R0, 0x1 ;  /* 0x0000000100007802 */ /* 0x000fe40000000f00 */
[----:B------:R-:W-:-:S02]  /*13bd0*/  MOV R2, 0x13c00 ;  /* 0x00013c0000027802 */ /* 0x000fc40000000f00 */
        /* <DEDUP_REMOVED lines=9> */
[----:B------:R-:W-:Y:S02]  /*13c70*/  MOV R2, 0x13ca0 ;  /* 0x00013ca000027802 */ /* 0x000fe40000000f00 */
[----:B------:R-:W-:-:S02]  /*13c80*/  MOV R4, R249 ;  /* 0x000000f900047202 */ /* 0x000fc40000000f00 */
[----:B------:R-:W-:Y:S05]  /*13c90*/  CALL.REL.NOINC `($__internal_17_$__cuda_sm70_shflsync_bfly_p) ;  /* 0x0000008000007944 */ /* 0x000fea0003c00000 */
[----:B------:R-:W-:Y:S01]  /*13ca0*/  MOV R4, R0 ;  /* 0x0000000000047202 */ /* 0x000fe20000000f00 */
[----:B------:R-:W-:Y:S05]  /*13cb0*/  BRA `(.L_x_1333) ;  /* 0xffffada000007947 */ /* 0x000fea000383ffff */
.L_x_1309:
[----:B---3--:R-:W-:Y:S01]  /*13cc0*/  IMAD.MOV.U32 R5, RZ, RZ, R24 ;  /* 0x000000ffff057224 */ /* 0x008fe200078e0018 */
[----:B------:R-:W-:Y:S01]  /*13cd0*/  MOV R3, RZ ;  /* 0x000000ff00037202 */ /* 0x000fe20000000f00 */
[----:B-1----:R-:W-:Y:S01]  /*13ce0*/  IMAD.MOV.U32 R0, RZ, RZ, 0x1f ;  /* 0x0000001fff007424 */ /* 0x002fe200078e00ff */
[----:B------:R-:W-:-:S02]  /*13cf0*/  MOV R2, 0x13d10 ;  /* 0x00013d1000027802 */ /* 0x000fc40000000f00 */
[----:B----45:R-:W-:Y:S05]  /*13d00*/  CALL.REL.NOINC `($__internal_18_$__cuda_sm70_shflsync_idx_p) ;  /* 0x0000007000007944 */ /* 0x030fea0003c00000 */
[----:B------:R-:W-:Y:S05]  /*13d10*/  BRA `(.L_x_1334) ;  /* 0xffffd07000007947 */ /* 0x000fea000383ffff */
        .weak           $__internal_17_$__cuda_sm70_shflsync_bfly_p
        .type           $__internal_17_$__cuda_sm70_shflsync_bfly_p,@function
        .size           $__internal_17_$__cuda_sm70_shflsync_bfly_p,($__internal_18_$__cuda_sm70_shflsync_idx_p - $__internal_17_$__cuda_sm70_shflsync_bfly_p)
$__internal_17_$__cuda_sm70_shflsync_bfly_p:
[----:B------:R-:W-:Y:S02]  /*13d20*/  MOV R176, 0xffffffff ;  /* 0xffffffff00b07802 */ /* 0x000fe40000000f00 */
[----:B------:R-:W-:-:S02]  /*13d30*/  MOV R3, 0x1f ;  /* 0x0000001f00037802 */ /* 0x000fc40000000f00 */
[----:B------:R-:W-:Y:S04]  /*13d40*/  WARPSYNC R176 ;  /* 0x000000b000007348 */ /* 0x000fe80003800000 */
[----:B------:R1:W2:Y:S02]  /*13d50*/  SHFL.BFLY PT, R0, R4, R0, R3 ;  /* 0x0c00000004007389 */ /* 0x0002a400000e0003 */
[----:B-1----:R-:W-:-:S04]  /*13d60*/  MOV R3, 0x0 ;  /* 0x0000000000037802 */ /* 0x002fc80000000f00 */
[----:B--2---:R-:W-:Y:S05]  /*13d70*/  RET.REL.NODEC R2 `(_ZN7cutlass13device_kernelIN5flash19enable_sm80_to_sm89INS1_16FlashAttnFwdSm80INS1_25CollectiveMainloopFwdSm80ILi4ELi1ELb0EN4cute5tupleIJNS5_1CILi128EEENS7_ILi64EEENS7_ILi96EEEEEELi96ENS_10bfloat16_tEfNS_4arch4Sm80ELb1ELb0ELb1ELb0ELb1ELb0ELb1ELb1EEENS1_21CollectiveEpilogueFwdINS6_IJS8_SA_S9_EEENS6_IJNS7_ILi1EEESI_SI_EEESC_SE_Li128ELb0ELb1ELb1ELb0EEENS1_30DynamicPersistentTileSchedulerILi128ELi128ELb1ELb1ELb0EEEEEEEEEvNT_6ParamsE) ;  /* 0xfffec28002007950 */ /* 0x004fea0003c3ffff */
        .weak           $__internal_18_$__cuda_sm70_shflsync_idx_p
        .type           $__internal_18_$__cuda_sm70_shflsync_idx_p,@function
        .size           $__internal_18_$__cuda_sm70_shflsync_idx_p,(.L_x_3651 - $__internal_18_$__cuda_sm70_shflsync_idx_p)
$__internal_18_$__cuda_sm70_shflsync_idx_p:
[----:B------:R-:W-:-:S04]  /*13d80*/  MOV R55, 0xffffffff ;  /* 0xffffffff00377802 */ /* 0x000fc80000000f00 */
[----:B------:R-:W-:Y:S04]  /*13d90*/  WARPSYNC R55 ;  /* 0x0000003700007348 */ /* 0x000fe80003800000 */
[----:B------:R1:W2:Y:S02]  /*13da0*/  SHFL.IDX PT, R0, R5, R3, R0 ;  /* 0x0000000305007389 */ /* 0x0002a400000e0000 */
[----:B-1----:R-:W-:-:S04]  /*13db0*/  MOV R3, 0x0 ;  /* 0x0000000000037802 */ /* 0x002fc80000000f00 */
[----:B--2---:R-:W-:Y:S05]  /*13dc0*/  RET.REL.NODEC R2 `(_ZN7cutlass13device_kernelIN5flash19enable_sm80_to_sm89INS1_16FlashAttnFwdSm80INS1_25CollectiveMainloopFwdSm80ILi4ELi1ELb0EN4cute5tupleIJNS5_1CILi128EEENS7_ILi64EEENS7_ILi96EEEEEELi96ENS_10bfloat16_tEfNS_4arch4Sm80ELb1ELb0ELb1ELb0ELb1ELb0ELb1ELb1EEENS1_21CollectiveEpilogueFwdINS6_IJS8_SA_S9_EEENS6_IJNS7_ILi1EEESI_SI_EEESC_SE_Li128ELb0ELb1ELb1ELb0EEENS1_30DynamicPersistentTileSchedulerILi128ELi128ELb1ELb1ELb0EEEEEEEEEvNT_6ParamsE) ;  /* 0xfffec23002007950 */ /* 0x004fea0003c3ffff */
.L_x_1335:
        /* <DEDUP_REMOVED lines=11> */
.L_x_3651:


//--------------------- .text._ZN7cutlass13device_kernelIN5flash19enable_sm80_to_sm89INS1_16FlashAttnFwdSm80INS1_25CollectiveMainloopFwdSm80ILi4ELi1ELb0EN4cute5tupleIJNS5_1CILi128EEENS7_ILi48EEENS7_ILi96EEEEEELi96ENS_10bfloat16_tEfNS_4arch4Sm80ELb1ELb0ELb1ELb1ELb1ELb0ELb1ELb1EEENS1_21CollectiveEpilogueFwdINS6_IJS8_SA_S9_EEENS6_IJNS7_ILi1EEESI_SI_EEESC_SE_Li128ELb1ELb1ELb1ELb0EEENS1_36VarlenDynamicPersistentTileSchedulerILi128ELi48ELi128ELi128ELb1ELb1ELb0ELb1ELb1ELb1EEEEEEEEEvNT_6ParamsE --------------------------
	.section	.text._ZN7cutlass13device_kernelIN5flash19enable_sm80_to_sm89INS1_16FlashAttnFwdSm80INS1_25CollectiveMainloopFwdSm80ILi4ELi1ELb0EN4cute5tupleIJNS5_1CILi128EEENS7_ILi48EEENS7_ILi96EEEEEELi96ENS_10bfloat16_tEfNS_4arch4Sm80ELb1ELb0ELb1ELb1ELb1ELb0ELb1ELb1EEENS1_21CollectiveEpilogueFwdINS6_IJS8_SA_S9_EEENS6_IJNS7_ILi1EEESI_SI_EEESC_SE_Li128ELb1ELb1ELb1ELb0EEENS1_36VarlenDynamicPersistentTileSchedulerILi128ELi48ELi128ELi128ELb1ELb1ELb0ELb1ELb1ELb1EEEEEEEEEvNT_6ParamsE,"ax",@progbits
	.sectioninfo	@"SHI_REGISTERS=255"
	.align	128
.text._ZN7cutlass13device_kernelIN5flash19enable_sm80_to_sm89INS1_16FlashAttnFwdSm80INS1_25CollectiveMainloopFwdSm80ILi4ELi1ELb0EN4cute5tupleIJNS5_1CILi128EEENS7_ILi48EEENS7_ILi96EEEEEELi96ENS_10bfloat16_tEfNS_4arch4Sm80ELb1ELb0ELb1ELb1ELb1ELb0ELb1ELb1EEENS1_21CollectiveEpilogueFwdINS6_IJS8_SA_S9_EEENS6_IJNS7_ILi1EEESI_SI_EEESC_SE_Li128ELb1ELb1ELb1ELb0EEENS1_36VarlenDynamicPersistentTileSchedulerILi128ELi48ELi128ELi128ELb1ELb1ELb0ELb1ELb1ELb1EEEEEEEEEvNT_6ParamsE:
        .type           _ZN7cutlass13device_kernelIN5flash19enable_sm80_to_sm89INS1_16FlashAttnFwdSm80INS1_25CollectiveMainloopFwdSm80ILi4ELi1ELb0EN4cute5tupleIJNS5_1CILi128EEENS7_ILi48EEENS7_ILi96EEEEEELi96ENS_10bfloat16_tEfNS_4arch4Sm80ELb1ELb0ELb1ELb1ELb1ELb0ELb1ELb1EEENS1_21CollectiveEpilogueFwdINS6_IJS8_SA_S9_EEENS6_IJNS7_ILi1EEESI_SI_EEESC_SE_Li128ELb1ELb1ELb1ELb0EEENS1_36VarlenDynamicPersistentTileSchedulerILi128ELi48ELi128ELi128ELb1ELb1ELb0ELb1ELb1ELb1EEEEEEEEEvNT_6ParamsE,@function
        .size           _ZN7cutlass13device_kernelIN5flash19enable_sm80_to_sm89INS1_16FlashAttnFwdSm80INS1_25CollectiveMainloopFwdSm80ILi4ELi1ELb0EN4cute5tupleIJNS5_1CILi128EEENS7_ILi48EEENS7_ILi96EEEEEELi96ENS_10bfloat16_tEfNS_4arch4Sm80ELb1ELb0ELb1ELb1ELb1ELb0ELb1ELb1EEENS1_21CollectiveEpilogueFwdINS6_IJS8_SA_S9_EEENS6_IJNS7_ILi1EEESI_SI_EEESC_SE_Li128ELb1ELb1ELb1ELb0EEENS1_36VarlenDynamicPersistentTileSchedulerILi128ELi48ELi128ELi128ELb1ELb1ELb0ELb1ELb1ELb1EEEEEEEEEvNT_6ParamsE,(.L_x_3654 - _ZN7cutlass13device_kernelIN5flash19enable_sm80_to_sm89INS1_16FlashAttnFwdSm80INS1_25CollectiveMainloopFwdSm80ILi4ELi1ELb0EN4cute5tupleIJNS5_1CILi128EEENS7_ILi48EEENS7_ILi96EEEEEELi96ENS_10bfloat16_tEfNS_4arch4Sm80ELb1ELb0ELb1ELb1ELb1ELb0ELb1ELb1EEENS1_21CollectiveEpilogueFwdINS6_IJS8_SA_S9_EEENS6_IJNS7_ILi1EEESI_SI_EEESC_SE_Li128ELb1ELb1ELb1ELb0EEENS1_36VarlenDynamicPersistentTileSchedulerILi128ELi48ELi128ELi128ELb1ELb1ELb0ELb1ELb1ELb1EEEEEEEEEvNT_6ParamsE)
        .other          _ZN7cutlass13device_kernelIN5flash19enable_sm80_to_sm89INS1_16FlashAttnFwdSm80INS1_25CollectiveMainloopFwdSm80ILi4ELi1ELb0EN4cute5tupleIJNS5_1CILi128EEENS7_ILi48EEENS7_ILi96EEEEEELi96ENS_10bfloat16_tEfNS_4arch4Sm80ELb1ELb0ELb1ELb1ELb1ELb0ELb1ELb1EEENS1_21CollectiveEpilogueFwdINS6_IJS8_SA_S9_EEENS6_IJNS7_ILi1EEESI_SI_EEESC_SE_Li128ELb1ELb1ELb1ELb0EEENS1_36VarlenDynamicPersistentTileSchedulerILi128ELi48ELi128ELi128ELb1ELb1ELb0ELb1ELb1ELb1EEEEEEEEEvNT_6ParamsE,@"STO_CUDA_ENTRY STV_DEFAULT"
_ZN7cutlass13device_kernelIN5flash19enable_sm80_to_sm89INS1_16FlashAttnFwdSm80INS1_25CollectiveMainloopFwdSm80ILi4ELi1ELb0EN4cute5tupleIJNS5_1CILi128EEENS7_ILi48EEENS7_ILi96EEEEEELi96ENS_10bfloat16_tEfNS_4arch4Sm80ELb1ELb0ELb1ELb1ELb1ELb0ELb1ELb1EEENS1_21CollectiveEpilogueFwdINS6_IJS8_SA_S9_EEENS6_IJNS7_ILi1EEESI_SI_EEESC_SE_Li128ELb1ELb1ELb1ELb0EEENS1_36VarlenDynamicPersistentTileSchedulerILi128ELi48ELi128ELi128ELb1ELb1ELb0ELb1ELb1ELb1EEEEEEEEEvNT_6ParamsE:
        /* <DEDUP_REMOVED lines=54> */
.L_x_1341:
        /* <DEDUP_REMOVED lines=16> */
.L_x_1478:
        /* <DEDUP_REMOVED lines=16> */
.L_x_1479:
[----:B--2---:R-:W-:-:S05]  /*0560*/  IMAD R0, R0, c[0x0][0x538], RZ ;  /* 0x00014e0000007a24 */ /* 0x004fca00078e02ff */
[----:B------:R-:W-:-:S04]  /*0570*/  IADD3 R6, R0, R6, RZ ;  /* 0x0000000600067210 */ /* 0x000fc80007ffe0ff */
[----:B------:R-:W-:-:S13]  /*0580*/  ISETP.GT.AND P0, PT, R6, UR4, PT ;  /* 0x0000000406007c0c */ /* 0x000fda000bf04270 */
[----:B-1----:R-:W-:Y:S05]  /*0590*/  @!P0 BRA `(.L_x_1341) ;  /* 0xfffffdc000008947 */ /* 0x002fea000383ffff */
.L_x_1337:
[----:B------:R-:W-:-:S05]  /*05a0*/  IADD3 R11, -R0, R6, RZ ;  /* 0x00000006000b7210 */ /* 0x000fca0007ffe1ff */
[----:B------:R-:W-:-:S05]  /*05b0*/  IMAD R0, R4, c[0x0][0x538], R11 ;  /* 0x00014e0004007a24 */ /* 0x000fca00078e020b */
[----:B------:R-:W-:Y:S01]  /*05c0*/  ISETP.GT.AND P0, PT, R0, UR4, PT ;  /* 0x0000000400007c0c */ /* 0x000fe2000bf04270 */
[----:B------:R-:W-:-:S12]  /*05d0*/  BRA.DIV ~URZ, `(.L_x_1342) ;  /* 0x000123c27f007947 */ /* 0x000fd8000b800000 */
[----:B------:R-:W-:-:S04]  /*05e0*/  VOTE.ANY R10, PT, !P0 ;  /* 0x00000000000a7806 */ /* 0x000fc800040e0100 */
.L_x_1480:
[----:B------:R-:W1:Y:S02]  /*05f0*/  POPC R5, R10 ;  /* 0x0000000a00057309 */ /* 0x000e640000000000 */
[----:B-1----:R-:W-:-:S05]  /*0600*/  IADD3 R0, R5, R7, RZ ;  /* 0x0000000705007210 */ /* 0x002fca0007ffe0ff */
[----:B------:R1:W-:Y:S01]  /*0610*/  STL [R1+0xc], R0 ;  /* 0x00000c0001007387 */ /* 0x0003e20000100800 */
[----:B------:R-:W-:Y:S05]  /*0620*/  BRA.DIV ~URZ, `(.L_x_1343) ;  /* 0x000123c27f007947 */ /* 0x000fea000b800000 */
[----:B------:R2:W3:Y:S01]  /*0630*/  SHFL.IDX PT, R12, R9, R5, 0x1f ;  /* 0x00001f05090c7589 */ /* 0x0004e200000e0000 */
[----:B------:R-:W-:-:S03]  /*0640*/  MOV R6, RZ ;  /* 0x000000ff00067202 */ /* 0x000fc60000000f00 */
[----:B------:R2:W4:Y:S04]  /*0650*/  SHFL.IDX PT, R9, R8, R5, 0x1f ;  /* 0x00001f0508097589 */ /* 0x00052800000e0000 */
.L_x_1481:
[----:B------:R-:W-:Y:S01]  /*0660*/  ISETP.NE.AND P0, PT, R10, RZ, PT ;  /* 0x000000ff0a00720c */ /* 0x000fe20003f05270 */
[----:B------:R-:W-:-:S12]  /*0670*/  BSSY B0, `(.L_x_1344) ;  /* 0x0000005000007945 */ /* 0x000fd80003800000 */
[----:B------:R-:W-:Y:S05]  /*0680*/  @!P0 BRA `(.L_x_1345) ;  /* 0x0000003000008947 */ /* 0x000fea0003800000 */
[----:B-1----:R-:W-:Y:S01]  /*0690*/  IADD3 R0, R5, -0x1, RZ ;  /* 0xffffffff05007810 */ /* 0x002fe20007ffe0ff */
[----:B------:R-:W-:Y:S05]  /*06a0*/  BRA.DIV ~URZ, `(.L_x_1346) ;  /* 0x000124227f007947 */ /* 0x000fea000b800000 */
[----:B------:R1:W2:Y:S02]  /*06b0*/  SHFL.IDX PT, R6, R4, R0, 0x1f ;  /* 0x00001f0004067589 */ /* 0x0002a400000e0000 */
.L_x_1345:
[----:B------:R-:W-:Y:S05]  /*06c0*/  BSYNC B0 ;  /* 0x0000000000007941 */ /* 0x000fea0003800000 */
.L_x_1344:
        /* <DEDUP_REMOVED lines=69> */
.L_x_1348:
        /* <DEDUP_REMOVED lines=70> */
.L_x_1349:
[----:B------:R-:W-:Y:S05]  /*0f80*/  BSYNC B0 ;  /* 0x0000000000007941 */ /* 0x000fea0003800000 */
.L_x_1347:
[----:B------:R-:W-:-:S04]  /*0f90*/  LOP3.LUT R0, RZ, R0, RZ, 0x33, !PT ;  /* 0x00000000ff007212 */ /* 0x000fc800078e33ff */
[----:B------:R-:W-:-:S05]  /*0fa0*/  IADD3 R0, R0, R12, RZ ;  /* 0x0000000c00007210 */ /* 0x000fca0007ffe0ff */
[----:B------:R2:W-:Y:S01]  /*0fb0*/  STL [R1+0x4], R0 ;  /* 0x0000040001007387 */ /* 0x0005e20000100800 */
[----:B------:R-:W-:Y:S05]  /*0fc0*/  BRA `(.L_x_1350) ;  /* 0x0000006000007947 */ /* 0x000fea0003800000 */
.L_x_1338:
[----:B------:R-:W-:Y:S01]  /*0fd0*/  MOV R0, UR4 ;  /* 0x0000000400007c02 */ /* 0x000fe20008000f00 */
[----:B------:R-:W-:Y:S04]  /*0fe0*/  STL [R1+0x4], RZ ;  /* 0x000004ff01007387 */ /* 0x000fe80000100800 */
[----:B------:R1:W-:Y:S04]  /*0ff0*/  STL [R1], R0 ;  /* 0x0000000001007387 */ /* 0x0003e80000100800 */
[----:B------:R2:W-:Y:S01]  /*1000*/  STL [R1+0x8], RZ ;  /* 0x000008ff01007387 */ /* 0x0005e20000100800 */
[----:B-1----:R-:W-:-:S05]  /*1010*/  MOV R0, c[0x0][0x53c] ;  /* 0x00014f0000007a02 */ /* 0x002fca0000000f00 */
[----:B------:R2:W-:Y:S02]  /*1020*/  STL [R1+0xc], R0 ;  /* 0x00000c0001007387 */ /* 0x0005e40000100800 */
.L_x_1350:
        /* <DEDUP_REMOVED lines=8> */
.L_x_1336:
        /* <DEDUP_REMOVED lines=169> */
.L_x_1477:
[----:B------:R-:W2:Y:S01]  /*1b40*/  LDL R0, [R1+0xc] ;  /* 0x00000c0001007983 */ /* 0x000ea20000100800 */
        /* <DEDUP_REMOVED lines=33> */
.L_x_1351:
[----:B------:R-:W-:-:S04]  /*1d60*/  ISETP.NE.U32.AND P1, PT, RZ, c[0x0][0x368], PT ;  /* 0x0000da00ff007a0c */ /* 0x000fc80003f25070 */
[----:B------:R-:W-:-:S13]  /*1d70*/  ISETP.NE.AND.EX P1, PT, RZ, c[0x0][0x36c], PT, P1 ;  /* 0x0000db00ff007a0c */ /* 0x000fda0003f25310 */
[----:B------:R-:W-:Y:S05]  /*1d80*/  @!P1 BRA `(.L_x_1352) ;  /* 0x0000004000009947 */ /* 0x000fea0003800000 */
[----:B-1----:R-:W-:-:S04]  /*1d90*/  IADD3 R2, P1, R15, c[0x0][0x368], RZ ;  /* 0x0000da000f027a10 */ /* 0x002fc80007f3e0ff */
[----:B------:R-:W-:-:S05]  /*1da0*/  IADD3.X R3, R14, c[0x0][0x36c], RZ, P1, !PT ;  /* 0x0000db000e037a10 */ /* 0x000fca0000ffe4ff */
[----:B------:R1:W5:Y:S01]  /*1db0*/  LDG.E R0, [R2.64] ;  /* 0x0000000602007981 */ /* 0x000362000c1e1900 */
[----:B------:R-:W-:Y:S05]  /*1dc0*/  BRA `(.L_x_1353) ;  /* 0x0000008000007947 */ /* 0x000fea0003800000 */
.L_x_1352:
        /* <DEDUP_REMOVED lines=8> */
.L_x_1353:
[----:B-1----:R-:W2:Y:S04]  /*1e50*/  LDL.LU R3, [R1+0x4] ;  /* 0x0000040001037983 */ /* 0x002ea80000300800 */
[----:B------:R-:W3:Y:S01]  /*1e60*/  LDL R13, [R1+0x8] ;  /* 0x00000800010d7983 */ /* 0x000ee20000100800 */
[----:B------:R-:W-:Y:S01]  /*1e70*/  IMAD.MOV.U32 R2, RZ, RZ, c[0x0][0x2c4] ;  /* 0x0000b100ff027624 */ /* 0x000fe200078e00ff */
[----:B------:R-:W-:Y:S01]  /*1e80*/  BSSY B0, `(.L_x_1354) ;  /* 0x000003b000007945 */ /* 0x000fe20003800000 */
[----:B-----5:R-:W-:-:S03]  /*1e90*/  IMAD.IADD R248, R0, 0x1, -R237 ;  /* 0x0000000100f87824 */ /* 0x020fc600078e0aed */
[----:B------:R-:W-:Y:S01]  /*1ea0*/  ISETP.NE.AND P3, PT, R2, 0x1, PT ;  /* 0x000000010200780c */ /* 0x000fe20003f65270 */
[----:B--2---:R-:W-:-:S05]  /*1eb0*/  IMAD.SHL.U32 R249, R3, 0x80, RZ ;  /* 0x0000008003f97824 */ /* 0x004fca00078e00ff */
[----:B------:R-:W-:-:S07]  /*1ec0*/  IADD3 R2, R249, 0x7f, RZ ;  /* 0x0000007ff9027810 */ /* 0x000fce0007ffe0ff */
[----:B------:R-:W-:-:S04]  /*1ed0*/  @P3 IMAD.HI.U32 R3, R2, c[0x0][0x2c8], RZ ;  /* 0x0000b20002033a27 */ /* 0x000fc800078e00ff */
[----:B------:R-:W-:Y:S01]  /*1ee0*/  IMAD.MOV.U32 R0, RZ, RZ, R2 ;  /* 0x000000ffff007224 */ /* 0x000fe200078e0002 */
[C---:B------:R-:W-:Y:S02]  /*1ef0*/  IADD3 R2, R248.reuse, 0x30, -R247 ;  /* 0x00000030f8027810 */ /* 0x040fe40007ffe8f7 */
[----:B------:R-:W-:Y:S02]  /*1f00*/  @P3 SHF.R.U32.HI R0, RZ, c[0x0][0x2cc], R3 ;  /* 0x0000b300ff003a19 */ /* 0x000fe40000011603 */
[----:B------:R-:W-:-:S03]  /*1f10*/  IADD3 R3, R248, 0x2f, RZ ;  /* 0x0000002ff8037810 */ /* 0x000fc60007ffe0ff */
[----:B------:R-:W-:Y:S02]  /*1f20*/  IMAD.IADD R0, R2, 0x1, R0 ;  /* 0x0000000102007824 */ /* 0x000fe400078e0200 */
[----:B------:R-:W-:-:S04]  /*1f30*/  IMAD.HI R2, R3, 0x2aaaaaab, RZ ;  /* 0x2aaaaaab03027827 */ /* 0x000fc800078e02ff */
[----:B------:R-:W-:Y:S01]  /*1f40*/  IMAD.HI R0, R0, 0x2aaaaaab, RZ ;  /* 0x2aaaaaab00007827 */ /* 0x000fe200078e02ff */
[----:B------:R-:W-:-:S04]  /*1f50*/  SHF.R.U32.HI R4, RZ, 0x1f, R2 ;  /* 0x0000001fff047819 */ /* 0x000fc80000011602 */
[----:B------:R-:W-:Y:S02]  /*1f60*/  SHF.R.U32.HI R3, RZ, 0x1f, R0 ;  /* 0x0000001fff037819 */ /* 0x000fe40000011600 */
[----:B------:R-:W-:Y:S02]  /*1f70*/  LEA.HI.SX32 R4, R2, R4, 0x1d ;  /* 0x0000000402047211 */ /* 0x000fe400078feaff */
[----:B------:R-:W-:Y:S02]  /*1f80*/  LEA.HI.SX32 R0, R0, R3, 0x1d ;  /* 0x0000000300007211 */ /* 0x000fe400078feaff */
[C---:B---3--:R-:W-:Y:S02]  /*1f90*/  LOP3.LUT R2, R13.reuse, 0xff000000, RZ, 0xc0, !PT ;  /* 0xff0000000d027812 */ /* 0x048fe400078ec0ff */
[----:B------:R-:W-:Y:S02]  /*1fa0*/  IMNMX R6, R4, R0, PT ;  /* 0x0000000004067217 */ /* 0x000fe40003800200 */
[----:B------:R-:W-:-:S02]  /*1fb0*/  LOP3.LUT R3, R13, 0xff0000, RZ, 0xc0, !PT ;  /* 0x00ff00000d037812 */ /* 0x000fc400078ec0ff */
[----:B------:R-:W-:Y:S01]  /*1fc0*/  SHF.R.U32.HI R0, RZ, 0x8, R2 ;  /* 0x00000008ff007819 */ /* 0x000fe20000011602 */
[----:B------:R-:W-:Y:S01]  /*1fd0*/  IMAD.MOV.U32 R2, RZ, RZ, RZ ;  /* 0x000000ffff027224 */ /* 0x000fe200078e00ff */
[----:B------:R-:W-:Y:S02]  /*1fe0*/  ISETP.GE.AND P1, PT, R6, 0x1, PT ;  /* 0x000000010600780c */ /* 0x000fe40003f26270 */
        /* <DEDUP_REMOVED lines=36> */
.L_x_1355:
[----:B------:R-:W-:Y:S05]  /*2230*/  BSYNC B0 ;  /* 0x0000000000007941 */ /* 0x000fea0003800000 */
.L_x_1354:
        /* <DEDUP_REMOVED lines=59> */
[----:B------:R-:W-:-:S04]  /*25f0*/  @P1 IADD3 R2, P2, R15, c[0x0][0x340], RZ ;  /* 0x0000d0000f021a10 */ /* 0x000fc80007f5e0ff */
[----:B------:R-:W-:-:S05]  /*2600*/  @P1 IADD3.X R3, R14, c[0x0][0x344], RZ, P2, !PT ;  /* 0x0000d1000e031a10 */ /* 0x000fca00017fe4ff */
[----:B------:R2:W5:Y:S01]  /*2610*/  @P1 LDG.E R14, [R2.64] ;  /* 0x00000006020e1981 */ /* 0x000562000c1e1900 */
[----:B------:R-:W-:Y:S01]  /*2620*/  SHF.R.S32.HI R0, RZ, 0x1f, R11 ;  /* 0x0000001fff007819 */ /* 0x000fe2000001140b */
[----:B-1----:R-:W-:Y:S01]  /*2630*/  IMAD.IADD R5, R231, 0x1, R249 ;  /* 0x00000001e7057824 */ /* 0x002fe200078e02f9 */
[----:B------:R-:W-:Y:S02]  /*2640*/  LOP3.LUT R13, R13, 0xffff, RZ, 0xc0, !PT ;  /* 0x0000ffff0d0d7812 */ /* 0x000fe400078ec0ff */
[----:B------:R-:W-:Y:S01]  /*2650*/  SEL R6, R12, RZ, !P0 ;  /* 0x000000ff0c067207 */ /* 0x000fe20004000000 */
[----:B------:R-:W-:Y:S01]  /*2660*/  IMAD R0, R0, c[0x0][0x178], RZ ;  /* 0x00005e0000007a24 */ /* 0x000fe200078e02ff */
[----:B------:R-:W-:Y:S01]  /*2670*/  SEL R4, R252, RZ, !P0 ;  /* 0x000000fffc047207 */ /* 0x000fe20004000000 */
[----:B------:R-:W-:Y:S01]  /*2680*/  @P3 IMAD.HI.U32 R7, R5, c[0x0][0x2c8], RZ ;  /* 0x0000b20005073a27 */ /* 0x000fe200078e00ff */
[----:B------:R-:W-:Y:S02]  /*2690*/  ISETP.GE.AND P6, PT, R210, c[0x0][0x198], PT ;  /* 0x00006600d2007a0c */ /* 0x000fe40003fc6270 */
[----:B------:R-:W-:Y:S01]  /*26a0*/  ISETP.GE.AND P5, PT, R232, c[0x0][0x198], PT ;  /* 0x00006600e8007a0c */ /* 0x000fe20003fa6270 */
[----:B------:R-:W-:Y:S01]  /*26b0*/  IMAD R0, R11, c[0x0][0x17c], R0 ;  /* 0x00005f000b007a24 */ /* 0x000fe200078e0200 */
[----:B------:R-:W-:Y:S01]  /*26c0*/  ISETP.GE.AND P4, PT, R233, c[0x0][0x198], PT ;  /* 0x00006600e9007a0c */ /* 0x000fe20003f86270 */
[----:B------:R-:W-:Y:S01]  /*26d0*/  IMAD R6, R6, c[0x0][0x1c0], RZ ;  /* 0x0000700006067a24 */ /* 0x000fe200078e02ff */
[----:B------:R-:W-:-:S03]  /*26e0*/  IADD3 R122, R203, -0x1, RZ ;  /* 0xffffffffcb7a7810 */ /* 0x000fc60007ffe0ff */
[----:B------:R-:W-:Y:S02]  /*26f0*/  IMAD R6, R4, c[0x0][0x1c4], R6 ;  /* 0x0000710004067a24 */ /* 0x000fe400078e0206 */
[----:B--2---:R-:W-:-:S04]  /*2700*/  IMAD.WIDE.U32 R2, R11, c[0x0][0x178], RZ ;  /* 0x00005e000b027a25 */ /* 0x004fc800078e00ff */
[----:B------:R-:W-:Y:S01]  /*2710*/  IMAD.IADD R3, R3, 0x1, R0 ;  /* 0x0000000103037824 */ /* 0x000fe200078e0200 */
[----:B------:R-:W-:Y:S02]  /*2720*/  MOV R0, R5 ;  /* 0x0000000500007202 */ /* 0x000fe40000000f00 */
[----:B------:R-:W-:Y:S01]  /*2730*/  @P3 SHF.R.U32.HI R0, RZ, c[0x0][0x2cc], R7 ;  /* 0x0000b300ff003a19 */ /* 0x000fe20000011607 */
[----:B------:R-:W-:-:S03]  /*2740*/  IMAD.WIDE.U32 R2, R13, c[0x0][0x1b8], R2 ;  /* 0x00006e000d027a25 */ /* 0x000fc600078e0002 */
[----:B------:R-:W-:Y:S01]  /*2750*/  SHF.R.S32.HI R7, RZ, 0x1f, R0 ;  /* 0x0000001fff077819 */ /* 0x000fe20000011400 */
[----:B------:R-:W-:-:S04]  /*2760*/  IMAD R3, R13, c[0x0][0x1bc], R3 ;  /* 0x00006f000d037a24 */ /* 0x000fc800078e0203 */
[----:B------:R-:W-:-:S04]  /*2770*/  IMAD.WIDE.U32 R2, R4, c[0x0][0x1c0], R2 ;  /* 0x0000700004027a25 */ /* 0x000fc800078e0002 */
[----:B------:R-:W-:Y:S01]  /*2780*/  IMAD.MOV R4, RZ, RZ, -R0 ;  /* 0x000000ffff047224 */ /* 0x000fe200078e0a00 */
[----:B------:R-:W-:-:S03]  /*2790*/  IADD3 R3, R3, R6, RZ ;  /* 0x0000000603037210 */ /* 0x000fc60007ffe0ff */
        /* <DEDUP_REMOVED lines=15> */
.L_x_1482:
[----:B------:R-:W-:Y:S05]  /*2890*/  BRA.DIV ~URZ, `(.L_x_1358) ;  /* 0x000103027f007947 */ /* 0x000fea000b800000 */
[----:B------:R3:W4:Y:S02]  /*28a0*/  SHFL.IDX PT, R0, R12, RZ, 0x1c1f ;  /* 0x001c1fff0c007589 */ /* 0x00072400000e0000 */
.L_x_1483:
[----:B------:R-:W-:Y:S01]  /*28b0*/  IMAD R11, R247, c[0x0][0x2c4], RZ ;  /* 0x0000b100f70b7a24 */ /* 0x000fe200078e02ff */
[----:B------:R-:W-:Y:S01]  /*28c0*/  IADD3 R10, R236, R249, RZ ;  /* 0x000000f9ec0a7210 */ /* 0x000fe20007ffe0ff */
[----:B------:R-:W-:Y:S03]  /*28d0*/  BSSY B0, `(.L_x_1359) ;  /* 0x0000014000007945 */ /* 0x000fe60003800000 */
[----:B------:R-:W-:-:S13]  /*28e0*/  ISETP.GE.AND P0, PT, R10, R11, PT ;  /* 0x0000000b0a00720c */ /* 0x000fda0003f06270 */
[----:B------:R-:W-:Y:S05]  /*28f0*/  @P0 BRA `(.L_x_1360) ;  /* 0x0000011000000947 */ /* 0x000fea0003800000 */
[----:B---3--:R-:W3:Y:S01]  /*2900*/  LDL R15, [R1+0x2c] ;  /* 0x00002c00010f7983 */ /* 0x008ee20000100800 */
        /* <DEDUP_REMOVED lines=16> */
.L_x_1360:
[----:B------:R-:W-:Y:S05]  /*2a10*/  BSYNC B0 ;  /* 0x0000000000007941 */ /* 0x000fea0003800000 */
.L_x_1359:
[----:B------:R-:W-:Y:S05]  /*2a20*/  BRA.DIV ~URZ, `(.L_x_1361) ;  /* 0x000101d27f007947 */ /* 0x000fea000b800000 */
[----:B--2---:R2:W1:Y:S04]  /*2a30*/  SHFL.IDX PT, R4, R5, 0x1, 0x1c1f ;  /* 0x003c1f0005047f89 */ /* 0x00446800000e0000 */
[----:B----4-:R2:W4:Y:S02]  /*2a40*/  SHFL.IDX PT, R0, R12, 0x1, 0x1c1f ;  /* 0x003c1f000c007f89 */ /* 0x01052400000e0000 */
.L_x_1484:
        /* <DEDUP_REMOVED lines=21> */
.L_x_1363:
[----:B------:R-:W-:Y:S05]  /*2ba0*/  BSYNC B0 ;  /* 0x0000000000007941 */ /* 0x000fea0003800000 */
.L_x_1362:
[----:B------:R-:W-:Y:S05]  /*2bb0*/  BRA.DIV ~URZ, `(.L_x_1364) ;  /* 0x000101027f007947 */ /* 0x000fea000b800000 */
[----:B-1----:R1:W2:Y:S02]  /*2bc0*/  SHFL.IDX PT, R4, R5, 0x2, 0x1c1f ;  /* 0x005c1f0005047f89 */ /* 0x0022a400000e0000 */
.L_x_1485:
[----:B------:R-:W-:Y:S05]  /*2bd0*/  BRA.DIV ~URZ, `(.L_x_1365) ;  /* 0x000101527f007947 */ /* 0x000fea000b800000 */
[----:B----4-:R4:W1:Y:S02]  /*2be0*/  SHFL.IDX PT, R0, R12, 0x2, 0x1c1f ;  /* 0x005c1f000c007f89 */ /* 0x01086400000e0000 */
.L_x_1486:
[----:B------:R-:W-:Y:S01]  /*2bf0*/  IADD3 R2, R10, 0x40, RZ ;  /* 0x000000400a027810 */ /* 0x000fe20007ffe0ff */
[----:B------:R-:W-:Y:S03]  /*2c00*/  BSSY B0, `(.L_x_1366) ;  /* 0x0000014000007945 */ /* 0x000fe60003800000 */
[----:B------:R-:W-:-:S13]  /*2c10*/  ISETP.GE.AND P0, PT, R2, R11, PT ;  /* 0x0000000b0200720c */ /* 0x000fda0003f06270 */
[----:B------:R-:W-:Y:S05]  /*2c20*/  @P0 BRA `(.L_x_1367) ;  /* 0x0000011000000947 */ /* 0x000fea0003800000 */
[----:B---3--:R-:W3:Y:S01]  /*2c30*/  LDL R15, [R1+0x2c] ;  /* 0x00002c00010f7983 */ /* 0x008ee20000100800 */
[-C--:B-1----:R-:W-:Y:S02]  /*2c40*/  LEA R8, P2, R210, R0.reuse, 0x1 ;  /* 0x00000000d2087211 */ /* 0x082fe400078408ff */
        /* <DEDUP_REMOVED lines=15> */
.L_x_1367:
[----:B------:R-:W-:Y:S05]  /*2d40*/  BSYNC B0 ;  /* 0x0000000000007941 */ /* 0x000fea0003800000 */
.L_x_1366:
[----:B------:R-:W-:Y:S05]  /*2d50*/  BRA.DIV ~URZ, `(.L_x_1368) ;  /* 0x000100327f007947 */ /* 0x000fea000b800000 */
[----:B--2---:R2:W3:Y:S04]  /*2d60*/  SHFL.IDX PT, R4, R5, 0x3, 0x1c1f ;  /* 0x007c1f0005047f89 */ /* 0x0044e800000e0000 */
[----:B-1----:R2:W1:Y:S02]  /*2d70*/  SHFL.IDX PT, R0, R12, 0x3, 0x1c1f ;  /* 0x007c1f000c007f89 */ /* 0x00246400000e0000 */
.L_x_1487:
[----:B--2---:R-:W2:Y:S01]  /*2d80*/  LDL R16, [R1+0x2c] ;  /* 0x00002c0001107983 */ /* 0x004ea20000100800 */
[----:B------:R-:W-:Y:S01]  /*2d90*/  IADD3 R2, R10, 0x60, RZ ;  /* 0x000000600a027810 */ /* 0x000fe20007ffe0ff */
[----:B-----5:R-:W-:Y:S01]  /*2da0*/  IMAD.WIDE.U32 R240, R14, c[0x0][0x2b0], RZ ;  /* 0x0000ac000ef07a25 */ /* 0x020fe200078e00ff */
[----:B------:R-:W-:-:S02]  /*2db0*/  SHF.R.S32.HI R15, RZ, 0x1f, R210 ;  /* 0x0000001fff0f7819 */ /* 0x000fc400000114d2 */
[----:B------:R-:W-:Y:S02]  /*2dc0*/  ISETP.GE.AND P2, PT, R2, R11, PT ;  /* 0x0000000b0200720c */ /* 0x000fe40003f46270 */
[----:B------:R-:W-:Y:S02]  /*2dd0*/  SHF.R.S32.HI R29, RZ, 0x1f, R232 ;  /* 0x0000001fff1d7819 */ /* 0x000fe400000114e8 */
[----:B------:R-:W-:-:S09]  /*2de0*/  SHF.R.S32.HI R28, RZ, 0x1f, R233 ;  /* 0x0000001fff1c7819 */ /* 0x000fd200000114e9 */
[-C--:B-1----:R-:W-:Y:S02]  /*2df0*/  @!P2 LEA R8, P0, R210, R0.reuse, 0x1 ;  /* 0x00000000d208a211 */ /* 0x082fe400078008ff */
[----:B------:R-:W-:Y:S02]  /*2e00*/  @!P2 LEA R6, P1, R232, R0, 0x1 ;  /* 0x00000000e806a211 */ /* 0x000fe400078208ff */
[----:B---3--:R-:W-:Y:S02]  /*2e10*/  @!P2 LEA.HI.X R9, R210, R4, R15, 0x1, P0 ;  /* 0x00000004d209a211 */ /* 0x008fe400000f0c0f */
[----:B------:R-:W-:Y:S02]  /*2e20*/  @!P2 LEA R2, P0, R233, R0, 0x1 ;  /* 0x00000000e902a211 */ /* 0x000fe400078008ff */
[----:B------:R-:W-:Y:S02]  /*2e30*/  SHF.R.S32.HI R0, RZ, 0x1f, R14 ;  /* 0x0000001fff007819 */ /* 0x000fe4000001140e */
[----:B------:R-:W-:-:S02]  /*2e40*/  @!P2 LEA.HI.X R7, R232, R4, R29, 0x1, P1 ;  /* 0x00000004e807a211 */ /* 0x000fc400008f0c1d */
[----:B------:R-:W-:Y:S01]  /*2e50*/  @!P2 LEA.HI.X R3, R233, R4, R28, 0x1, P0 ;  /* 0x00000004e903a211 */ /* 0x000fe200000f0c1c */
        /* <DEDUP_REMOVED lines=14> */
[----:B------:R-:W-:-:S02]  /*2f40*/  IMAD.MOV.U32 R0, RZ, RZ, c[0x0][0x2b8] ;  /* 0x0000ae00ff007624 */ /* 0x000fc400078e00ff */
[----:B------:R-:W-:Y:S02]  /*2f50*/  IMAD R121, R203, R121, -0x30 ;  /* 0xffffffd0cb797424 */ /* 0x000fe400078e0279 */
[----:B------:R-:W-:Y:S01]  /*2f60*/  IMAD.MOV.U32 R200, RZ, RZ, RZ ;  /* 0x000000ffffc87224 */ /* 0x000fe200078e00ff */
[----:B------:R-:W-:Y:S01]  /*2f70*/  ISETP.NE.AND P2, PT, R0, 0x1, PT ;  /* 0x000000010000780c */ /* 0x000fe20003f45270 */
[----:B-1----:R-:W-:-:S05]  /*2f80*/  IMAD.IADD R2, R231, 0x1, R121 ;  /* 0x00000001e7027824 */ /* 0x002fca00078e0279 */
[C---:B------:R-:W-:Y:S01]  /*2f90*/  ISETP.GE.AND P1, PT, R2.reuse, R248, PT ;  /* 0x000000f80200720c */ /* 0x040fe20003f26270 */
[----:B------:R-:W-:-:S03]  /*2fa0*/  IMAD.IADD R2, R2, 0x1, R237 ;  /* 0x0000000102027824 */ /* 0x000fc600078e02ed */
[----:B------:R-:W-:Y:S01]  /*2fb0*/  ISETP.GT.OR P1, PT, R231, 0x2f, P1 ;  /* 0x0000002fe700780c */ /* 0x000fe20000f24670 */
[----:B------:R-:W-:Y:S02]  /*2fc0*/  IMAD.MOV.U32 R0, RZ, RZ, R2 ;  /* 0x000000ffff007224 */ /* 0x000fe400078e0002 */
[----:B------:R-:W-:-:S05]  /*2fd0*/  @P2 IMAD.HI.U32 R3, R2, c[0x0][0x2bc], RZ ;  /* 0x0000af0002032a27 */ /* 0x000fca00078e00ff */
[----:B------:R-:W-:-:S05]  /*2fe0*/  @P2 SHF.R.U32.HI R0, RZ, c[0x0][0x2c0], R3 ;  /* 0x0000b000ff002a19 */ /* 0x000fca0000011603 */
[----:B------:R-:W-:-:S04]  /*2ff0*/  @!P1 IADD3 R3, P0, R0, R240, RZ ;  /* 0x000000f000039210 */ /* 0x000fc80007f1e0ff */
[----:B------:R-:W-:Y:S02]  /*3000*/  @!P1 LEA.HI.X.SX32 R5, R0, R245, 0x1, P0 ;  /* 0x000000f500059211 */ /* 0x000fe400000f0eff */
[----:B------:R-:W-:-:S04]  /*3010*/  @!P1 LEA R4, P0, R3, c[0x0][0x2a0], 0x2 ;  /* 0x0000a80003049a11 */ /* 0x000fc800078010ff */
[----:B------:R-:W-:-:S05]  /*3020*/  @!P1 LEA.HI.X R5, R3, c[0x0][0x2a4], R5, 0x2, P0 ;  /* 0x0000a90003059a11 */ /* 0x000fca00000f1405 */
[----:B------:R-:W2:Y:S01]  /*3030*/  @!P1 LDG.E R200, [R4.64] ;  /* 0x0000000604c89981 */ /* 0x000ea2000c1e1900 */
[----:B------:R-:W-:Y:S01]  /*3040*/  IMAD.MOV R0, RZ, RZ, -R0 ;  /* 0x000000ffff007224 */ /* 0x000fe200078e0a00 */
[----:B------:R-:W-:Y:S01]  /*3050*/  SHF.L.U64.HI R219, R210, 0x1, R15 ;  /* 0x00000001d2db7819 */ /* 0x000fe2000001020f */
[----:B------:R-:W-:Y:S01]  /*3060*/  IMAD.WIDE.U32 R238, R13, c[0x0][0x1e8], RZ ;  /* 0x00007a000dee7a25 */ /* 0x000fe200078e00ff */
[----:B------:R-:W-:Y:S01]  /*3070*/  SHF.L.U64.HI R217, R232, 0x1, R29 ;  /* 0x00000001e8d97819 */ /* 0x000fe2000001021d */
[----:B------:R-:W-:Y:S01]  /*3080*/  BSSY B0, `(.L_x_1369) ;  /* 0x0000080000007945 */ /* 0x000fe20003800000 */
[----:B------:R-:W-:Y:S01]  /*3090*/  SHF.L.U64.HI R218, R233, 0x1, R28 ;  /* 0x00000001e9da7819 */ /* 0x000fe2000001021c */
[----:B------:R-:W-:Y:S02]  /*30a0*/  IMAD R204, R0, c[0x0][0x2b8], R2 ;  /* 0x0000ae0000cc7a24 */ /* 0x000fe400078e0202 */
[----:B------:R-:W-:Y:S02]  /*30b0*/  IMAD R244, R13, c[0x0][0x1ec], R239 ;  /* 0x00007b000df47a24 */ /* 0x000fe400078e02ef */
[----:B------:R-:W-:Y:S01]  /*30c0*/  IMAD.WIDE.U32 R2, R204, c[0x0][0x1e0], RZ ;  /* 0x00007800cc027a25 */ /* 0x000fe200078e00ff */
[----:B------:R-:W-:-:S03]  /*30d0*/  SHF.R.S32.HI R7, RZ, 0x1f, R204 ;  /* 0x0000001fff077819 */ /* 0x000fc600000114cc */
[----:B------:R-:W-:Y:S02]  /*30e0*/  IMAD R120, R122, -0x30, R248 ;  /* 0xffffffd07a787824 */ /* 0x000fe400078e02f8 */
[C---:B------:R-:W-:Y:S02]  /*30f0*/  IMAD R0, R7.reuse, c[0x0][0x1e0], RZ ;  /* 0x0000780007007a24 */ /* 0x040fe400078e02ff */
[----:B------:R-:W-:Y:S02]  /*3100*/  IMAD R7, R7, c[0x0][0x208], RZ ;  /* 0x0000820007077a24 */ /* 0x000fe400078e02ff */
[C---:B------:R-:W-:Y:S02]  /*3110*/  IMAD R0, R204.reuse, c[0x0][0x1e4], R0 ;  /* 0x00007900cc007a24 */ /* 0x040fe400078e0200 */
[----:B------:R-:W-:Y:S02]  /*3120*/  IMAD R7, R204, c[0x0][0x20c], R7 ;  /* 0x00008300cc077a24 */ /* 0x000fe400078e0207 */
[----:B------:R-:W-:-:S02]  /*3130*/  IMAD.IADD R3, R3, 0x1, R0 ;  /* 0x0000000103037824 */ /* 0x000fc400078e0200 */
[----:B------:R-:W-:-:S04]  /*3140*/  IMAD.WIDE.U32 R242, R13, c[0x0][0x210], RZ ;  /* 0x000084000df27a25 */ /* 0x000fc800078e00ff */
[----:B------:R-:W-:Y:S01]  /*3150*/  IMAD R246, R13, c[0x0][0x214], R243 ;  /* 0x000085000df67a24 */ /* 0x000fe200078e02f3 */
[----:B--2---:R-:W-:Y:S01]  /*3160*/  SHF.R.S32.HI R9, RZ, 0x1f, R200 ;  /* 0x0000001fff097819 */ /* 0x004fe200000114c8 */
[----:B------:R-:W-:-:S04]  /*3170*/  IMAD.WIDE.U32 R2, R200, c[0x0][0x1f0], R2 ;  /* 0x00007c00c8027a25 */ /* 0x000fc800078e0002 */
[----:B------:R-:W-:-:S04]  /*3180*/  IMAD R0, R9, c[0x0][0x1f0], RZ ;  /* 0x00007c0009007a24 */ /* 0x000fc800078e02ff */
[----:B------:R-:W-:Y:S01]  /*3190*/  IMAD R4, R200, c[0x0][0x1f4], R0 ;  /* 0x00007d00c8047a24 */ /* 0x000fe200078e0200 */
[----:B------:R-:W-:-:S04]  /*31a0*/  IADD3 R0, P0, R2, R238, RZ ;  /* 0x000000ee02007210 */ /* 0x000fc80007f1e0ff */
[----:B------:R-:W-:Y:S02]  /*31b0*/  IADD3.X R2, R244, R3, R4, P0, !PT ;  /* 0x00000003f4027210 */ /* 0x000fe400007fe404 */
[----:B------:R-:W-:Y:S02]  /*31c0*/  LEA R6, P0, R0, c[0x0][0x1c8], 0x1 ;  /* 0x0000720000067a11 */ /* 0x000fe400078008ff */
[----:B------:R-:W-:Y:S02]  /*31d0*/  IMNMX R3, R120, 0x30, PT ;  /* 0x0000003078037817 */ /* 0x000fe40003800200 */
[----:B----4-:R-:W-:Y:S01]  /*31e0*/  LEA.HI.X R12, R0, c[0x0][0x1cc], R2, 0x1, P0 ;  /* 0x00007300000c7a11 */ /* 0x010fe200000f0c02 */
[----:B------:R-:W-:Y:S02]  /*31f0*/  SHFL.IDX PT, R11, R6, 0x1, 0x1c1f ;  /* 0x003c1f00060b7f89 */ /* 0x000fe400000e0000 */
[----:B------:R-:W-:Y:S02]  /*3200*/  IMAD.IADD R5, R3, 0x1, -R236 ;  /* 0x0000000103057824 */ /* 0x000fe400078e0aec */
[----:B------:R-:W1:Y:S01]  /*3210*/  SHFL.IDX PT, R0, R6, RZ, 0x1c1f ;  /* 0x001c1fff06007589 */ /* 0x000e6200000e0000 */
[----:B------:R-:W-:-:S02]  /*3220*/  IMAD.WIDE.U32 R2, R204, c[0x0][0x208], RZ ;  /* 0x00008200cc027a25 */ /* 0x000fc400078e00ff */
[C---:B------:R-:W-:Y:S01]  /*3230*/  ISETP.GE.AND P6, PT, R5.reuse, 0x1, PT ;  /* 0x000000010500780c */ /* 0x040fe20003fc6270 */
[----:B------:R-:W2:Y:S01]  /*3240*/  SHFL.IDX PT, R8, R12, RZ, 0x1c1f ;  /* 0x001c1fff0c087589 */ /* 0x000ea200000e0000 */
[----:B------:R-:W-:Y:S01]  /*3250*/  ISETP.GE.AND P1, PT, R5, 0x21, PT ;  /* 0x000000210500780c */ /* 0x000fe20003f26270 */
[----:B------:R-:W-:-:S04]  /*3260*/  IMAD.IADD R3, R3, 0x1, R7 ;  /* 0x0000000103037824 */ /* 0x000fc800078e0207 */
[----:B------:R-:W-:-:S06]  /*3270*/  IMAD.WIDE.U32 R2, R200, c[0x0][0x218], R2 ;  /* 0x00008600c8027a25 */ /* 0x000fcc00078e0002 */
[----:B------:R-:W-:Y:S01]  /*3280*/  @P6 ISETP.GE.AND P4, PT, R210, c[0x0][0x1d4], PT ;  /* 0x00007500d2006a0c */ /* 0x000fe20003f86270 */
[----:B------:R-:W-:Y:S01]  /*3290*/  @P6 IMAD.SHL.U32 R10, R16, 0x2, RZ ;  /* 0x00000002100a6824 */ /* 0x000fe200078e00ff */
[----:B------:R-:W-:Y:S02]  /*32a0*/  @P6 ISETP.GE.AND P5, PT, R232, c[0x0][0x1d4], PT ;  /* 0x00007500e8006a0c */ /* 0x000fe40003fa6270 */
[----:B-1----:R-:W-:-:S04]  /*32b0*/  @P6 LEA R4, P0, R210, R0, 0x1 ;  /* 0x00000000d2046211 */ /* 0x002fc800078008ff */
[----:B--2---:R-:W-:Y:S02]  /*32c0*/  @P6 LEA.HI.X R5, R210, R8, R15, 0x1, P0 ;  /* 0x00000008d2056211 */ /* 0x004fe400000f0c0f */
[----:B------:R-:W-:-:S03]  /*32d0*/  @P6 LEA R6, P0, R232, R0, 0x1 ;  /* 0x00000000e8066211 */ /* 0x000fc600078008ff */
[----:B------:R1:W-:Y:S01]  /*32e0*/  @P6 LDGSTS.E.BYPASS.LTC128B.128 [R10+0x3c80], [R4.64], !P4 ;  /* 0x03c80000040a6fae */ /* 0x0003e2000e101d46 */
[----:B------:R-:W-:-:S05]  /*32f0*/  @P6 LEA.HI.X R7, R232, R8, R29, 0x1, P0 ;  /* 0x00000008e8076211 */ /* 0x000fca00000f0c1d */
[----:B------:R2:W-:Y:S01]  /*3300*/  @P6 LDGSTS.E.BYPASS.LTC128B.128 [R10+0x4880], [R6.64], !P5 ;  /* 0x04880000060a6fae */ /* 0x0005e2000e901d46 */
[----:B------:R-:W-:Y:S01]  /*3310*/  @P1 ISETP.GE.AND P5, PT, R210, c[0x0][0x1d4], PT ;  /* 0x00007500d2001a0c */ /* 0x000fe20003fa6270 */
[----:B-1----:R-:W-:Y:S01]  /*3320*/  IMAD R5, R9, c[0x0][0x218], RZ ;  /* 0x0000860009057a24 */ /* 0x002fe200078e02ff */
[C---:B------:R-:W-:Y:S01]  /*3330*/  @P6 LEA R4, P4, R233.reuse, R0, 0x1 ;  /* 0x00000000e9046211 */ /* 0x040fe200078808ff */
[----:B------:R1:W3:Y:S01]  /*3340*/  SHFL.IDX PT, R9, R12, 0x1, 0x1c1f ;  /* 0x003c1f000c097f89 */ /* 0x0002e200000e0000 */
[----:B------:R-:W-:Y:S01]  /*3350*/  IADD3 R0, P0, R2, R242, RZ ;  /* 0x000000f202007210 */ /* 0x000fe20007f1e0ff */
[----:B-1----:R-:W-:Y:S01]  /*3360*/  IMAD R12, R200, c[0x0][0x21c], R5 ;  /* 0x00008700c80c7a24 */ /* 0x002fe200078e0205 */
[C---:B------:R-:W-:Y:S01]  /*3370*/  @P6 LEA.HI.X R5, R233.reuse, R8, R28, 0x1, P4 ;  /* 0x00000008e9056211 */ /* 0x040fe200020f0c1c */
[----:B------:R-:W-:Y:S01]  /*3380*/  IMAD.SHL.U32 R8, R210, 0x2, RZ ;  /* 0x00000002d2087824 */ /* 0x000fe200078e00ff */
[----:B------:R-:W-:Y:S02]  /*3390*/  @P6 ISETP.GE.AND P4, PT, R233, c[0x0][0x1d4], PT ;  /* 0x00007500e9006a0c */ /* 0x000fe40003f86270 */
[----:B------:R-:W-:-:S02]  /*33a0*/  IADD3.X R2, R246, R3, R12, P0, !PT ;  /* 0x00000003f6027210 */ /* 0x000fc400007fe40c */
[----:B------:R-:W-:-:S04]  /*33b0*/  LEA R19, P0, R0, c[0x0][0x1f8], 0x1 ;  /* 0x00007e0000137a11 */ /* 0x000fc800078008ff */
[----:B------:R-:W-:Y:S01]  /*33c0*/  LEA.HI.X R18, R0, c[0x0][0x1fc], R2, 0x1, P0 ;  /* 0x00007f0000127a11 */ /* 0x000fe200000f0c02 */
[----:B------:R-:W-:Y:S01]  /*33d0*/  @P1 IMAD.SHL.U32 R0, R16, 0x2, RZ ;  /* 0x0000000210001824 */ /* 0x000fe200078e00ff */
[C---:B--2---:R-:W-:Y:S01]  /*33e0*/  @P1 LEA R6, P0, R210.reuse, R11, 0x1 ;  /* 0x0000000bd2061211 */ /* 0x044fe200078008ff */
[----:B------:R-:W1:Y:S03]  /*33f0*/  SHFL.IDX PT, R17, R19, RZ, 0x1c1f ;  /* 0x001c1fff13117589 */ /* 0x000e6600000e0000 */
[----:B---3--:R-:W-:Y:S01]  /*3400*/  @P1 LEA.HI.X R7, R210, R9, R15, 0x1, P0 ;  /* 0x00000009d2071211 */ /* 0x008fe200000f0c0f */
[----:B------:R2:W-:Y:S01]  /*3410*/  @P6 LDGSTS.E.BYPASS.LTC128B.128 [R10+0x5480], [R4.64], !P4 ;  /* 0x05480000040a6fae */ /* 0x0005e2000e101d46 */
[C---:B------:R-:W-:Y:S02]  /*3420*/  @P1 ISETP.GE.AND P4, PT, R232.reuse, c[0x0][0x1d4], PT ;  /* 0x00007500e8001a0c */ /* 0x040fe40003f86270 */
[----:B------:R-:W-:Y:S01]  /*3430*/  @P1 ISETP.GE.AND P0, PT, R233, c[0x0][0x1d4], PT ;  /* 0x00007500e9001a0c */ /* 0x000fe20003f06270 */
[----:B------:R3:W-:Y:S01]  /*3440*/  @P1 LDGSTS.E.BYPASS.LTC128B.128 [R0+0x4480], [R6.64], !P5 ;  /* 0x0448000006001fae */ /* 0x0007e2000e901d46 */
[----:B------:R-:W-:-:S03]  /*3450*/  ISETP.GE.AND P5, PT, R232, c[0x0][0x1d4], PT ;  /* 0x00007500e8007a0c */ /* 0x000fc60003fa6270 */
[----:B------:R-:W4:Y:S01]  /*3460*/  SHFL.IDX PT, R16, R18, RZ, 0x1c1f ;  /* 0x001c1fff12107589 */ /* 0x000f2200000e0000 */
[----:B--2---:R-:W-:-:S04]  /*3470*/  @P1 LEA R4, P6, R232, R11, 0x1 ;  /* 0x0000000be8041211 */ /* 0x004fc800078c08ff */
[----:B------:R-:W-:Y:S02]  /*3480*/  @P1 LEA.HI.X R5, R232, R9, R29, 0x1, P6 ;  /* 0x00000009e8051211 */ /* 0x000fe400030f0c1d */
[----:B------:R-:W-:-:S03]  /*3490*/  @P1 LEA R2, P6, R233, R11, 0x1 ;  /* 0x0000000be9021211 */ /* 0x000fc600078c08ff */
[----:B------:R2:W-:Y:S01]  /*34a0*/  @P1 LDGSTS.E.BYPASS.LTC128B.128 [R0+0x5080], [R4.64], !P4 ;  /* 0x0508000004001fae */ /* 0x0005e2000e101d46 */
[C---:B------:R-:W-:Y:S02]  /*34b0*/  @P1 LEA.HI.X R3, R233.reuse, R9, R28, 0x1, P6 ;  /* 0x00000009e9031211 */ /* 0x040fe400030f0c1c */
[----:B------:R-:W-:Y:S02]  /*34c0*/  ISETP.GE.AND P6, PT, R210, c[0x0][0x1d4], PT ;  /* 0x00007500d2007a0c */ /* 0x000fe40003fc6270 */
[----:B------:R-:W-:Y:S01]  /*34d0*/  ISETP.GE.AND P4, PT, R233, c[0x0][0x1d4], PT ;  /* 0x00007500e9007a0c */ /* 0x000fe20003f86270 */
[----:B------:R1:W-:Y:S04]  /*34e0*/  @P1 LDGSTS.E.BYPASS.LTC128B.128 [R0+0x5c80], [R2.64], !P0 ;  /* 0x05c8000002001fae */ /* 0x0003e8000c101d46 */
[----:B------:R-:W0:Y:S01]  /*34f0*/  LDGDEPBAR ;  /* 0x00000000000079af */ /* 0x000e220000000000 */
[----:B--2---:R-:W-:-:S02]  /*3500*/  IMAD.IADD R4, R120, 0x1, -R236 ;  /* 0x0000000178047824 */ /* 0x004fc400078e0aec */
[----:B------:R-:W-:Y:S01]  /*3510*/  IMAD.SHL.U32 R5, R232, 0x2, RZ ;  /* 0x00000002e8057824 */ /* 0x000fe200078e00ff */
[----:B-1----:R-:W-:Y:S01]  /*3520*/  IADD3 R2, P0, R17, R8, RZ ;  /* 0x0000000811027210 */ /* 0x002fe20007f1e0ff */
[----:B------:R-:W-:-:S04]  /*3530*/  DEPBAR.LE SB0, 0x1 ;  /* 0x000080400000791a */ /* 0x000fc80000000000 */
[----:B------:R-:W-:-:S04]  /*3540*/  DEPBAR.LE SB0, 0x0 ;  /* 0x000080000000791a */ /* 0x000fc80000000000 */
[----:B------:R-:W-:Y:S01]  /*3550*/  BAR.SYNC.DEFER_BLOCKING 0x0 ;  /* 0x0000000000007b1d */ /* 0x000fe20000010000 */
[----:B----4-:R-:W-:Y:S01]  /*3560*/  IMAD.X R3, R16, 0x1, R219, P0 ;  /* 0x0000000110037824 */ /* 0x010fe200000e06db */
[----:B------:R-:W-:Y:S01]  /*3570*/  ISETP.LT.OR P0, PT, R4, 0x1, P6 ;  /* 0x000000010400780c */ /* 0x000fe20003701670 */
[----:B---3--:R-:W-:Y:S01]  /*3580*/  IMAD.SHL.U32 R0, R233, 0x2, RZ ;  /* 0x00000002e9007824 */ /* 0x008fe200078e00ff */
[----:B------:R-:W-:-:S05]  /*3590*/  IADD3 R6, P1, R17, R5, RZ ;  /* 0x0000000511067210 */ /* 0x000fca0007f3e0ff */
[----:B------:R-:W-:Y:S01]  /*35a0*/  IMAD.X R7, R16, 0x1, R217, P1 ;  /* 0x0000000110077824 */ /* 0x000fe200008e06d9 */
[----:B------:R-:W-:Y:S01]  /*35b0*/  ISETP.LT.OR P1, PT, R4, 0x1, P5 ;  /* 0x000000010400780c */ /* 0x000fe20002f21670 */
[----:B------:R1:W2:Y:S04]  /*35c0*/  LDSM.16.M88.4 R12, [R183] ;  /* 0x00000000b70c783b */ /* 0x0002a80000000200 */
        /* <DEDUP_REMOVED lines=12> */
[----:B------:R5:W-:Y:S04]  /*3690*/  LDGSTS.E.BYPASS.LTC128B.128 [R194+0x1880], [R2.64], !P0 ;  /* 0x0188000002c27fae */ /* 0x000be8000c101d46 */
[----:B------:R1:W-:Y:S01]  /*36a0*/  LDGSTS.E.BYPASS.LTC128B.128 [R194+0x2480], [R6.64], !P1 ;  /* 0x0248000006c27fae */ /* 0x0003e2000c901d46 */
[----:B------:R-:W-:-:S02]  /*36b0*/  ISETP.GT.AND P1, PT, R231, 0x2f, PT ;  /* 0x0000002fe700780c */ /* 0x000fc40003f24270 */
[----:B-----5:R-:W-:Y:S02]  /*36c0*/  IADD3 R2, P0, R17, R0, RZ ;  /* 0x0000000011027210 */ /* 0x020fe40007f1e0ff */
[----:B------:R-:W5:Y:S03]  /*36d0*/  S2R R0, SR_TID.X ;  /* 0x0000000000007919 */ /* 0x000f660000002100 */
[----:B------:R-:W-:Y:S01]  /*36e0*/  IMAD.X R3, R16, 0x1, R218, P0 ;  /* 0x0000000110037824 */ /* 0x000fe200000e06da */
[----:B------:R-:W-:-:S13]  /*36f0*/  ISETP.LT.OR P0, PT, R4, 0x1, P4 ;  /* 0x000000010400780c */ /* 0x000fda0002701670 */
[----:B------:R1:W-:Y:S01]  /*3700*/  LDGSTS.E.BYPASS.LTC128B.128 [R194+0x3080], [R2.64], !P0 ;  /* 0x0308000002c27fae */ /* 0x0003e2000c101d46 */
[----:B-----5:R-:W-:-:S13]  /*3710*/  ISETP.GT.AND P0, PT, R0, 0x3f, PT ;  /* 0x0000003f0000780c */ /* 0x020fda0003f04270 */
[----:B------:R-:W-:Y:S05]  /*3720*/  @P0 BRA `(.L_x_1370) ;  /* 0x0000015000000947 */ /* 0x000fea0003800000 */
[----:B--234-:R-:W-:Y:S05]  /*3730*/  BRA.DIV ~URZ, `(.L_x_1371) ;  /* 0x0000f7127f007947 */ /* 0x01cfea000b800000 */
[----:B------:R2:W3:Y:S04]  /*3740*/  SHFL.IDX PT, R5, R18, 0x1, 0x1c1f ;  /* 0x003c1f0012057f89 */ /* 0x0004e800000e0000 */
[----:B------:R2:W4:Y:S02]  /*3750*/  SHFL.IDX PT, R0, R19, 0x1, 0x1c1f ;  /* 0x003c1f0013007f89 */ /* 0x00052400000e0000 */
.L_x_1488:
[----:B-1----:R-:W-:Y:S01]  /*3760*/  IMAD.SHL.U32 R3, R210, 0x2, RZ ;  /* 0x00000002d2037824 */ /* 0x002fe200078e00ff */
[----:B------:R-:W-:Y:S01]  /*3770*/  ISETP.LT.OR P6, PT, R4, 0x21, P6 ;  /* 0x000000210400780c */ /* 0x000fe200037c1670 */
[----:B------:R-:W-:Y:S01]  /*3780*/  IMAD.SHL.U32 R2, R232, 0x2, RZ ;  /* 0x00000002e8027824 */ /* 0x000fe200078e00ff */
[----:B------:R-:W-:Y:S02]  /*3790*/  ISETP.LT.OR P5, PT, R4, 0x21, P5 ;  /* 0x000000210400780c */ /* 0x000fe40002fa1670 */
[----:B----4-:R-:W-:Y:S02]  /*37a0*/  IADD3 R16, P0, R0, R3, RZ ;  /* 0x0000000300107210 */ /* 0x010fe40007f1e0ff */
[----:B------:R-:W-:-:S03]  /*37b0*/  ISETP.LT.OR P4, PT, R4, 0x21, P4 ;  /* 0x000000210400780c */ /* 0x000fc60002781670 */
[----:B---3--:R-:W-:Y:S01]  /*37c0*/  IMAD.X R17, R5, 0x1, R219, P0 ;  /* 0x0000000105117824 */ /* 0x008fe200000e06db */
[----:B------:R-:W-:Y:S01]  /*37d0*/  IADD3 R6, P0, R0, R2, RZ ;  /* 0x0000000200067210 */ /* 0x000fe20007f1e0ff */
[----:B------:R-:W-:-:S03]  /*37e0*/  IMAD.SHL.U32 R2, R233, 0x2, RZ ;  /* 0x00000002e9027824 */ /* 0x000fc600078e00ff */
[----:B------:R-:W-:Y:S01]  /*37f0*/  @!PT LDS RZ, [RZ] ;  /* 0x00000000fffff984 */ /* 0x000fe20000000800 */
[----:B------:R-:W-:Y:S01]  /*3800*/  @!PT LDS RZ, [RZ] ;  /* 0x00000000fffff984 */ /* 0x000fe20000000800 */
[----:B------:R-:W-:Y:S01]  /*3810*/  @!PT LDS RZ, [RZ] ;  /* 0x00000000fffff984 */ /* 0x000fe20000000800 */
[----:B------:R1:W-:Y:S01]  /*3820*/  LDGSTS.E.BYPASS.LTC128B.128 [R194+0x2080], [R16.64], !P6 ;  /* 0x0208000010c27fae */ /* 0x0003e2000f101d46 */
[----:B------:R-:W-:Y:S01]  /*3830*/  IMAD.X R7, R5, 0x1, R217, P0 ;  /* 0x0000000105077824 */ /* 0x000fe200000e06d9 */
[----:B------:R-:W-:-:S04]  /*3840*/  IADD3 R2, P0, R0, R2, RZ ;  /* 0x0000000200027210 */ /* 0x000fc80007f1e0ff */
[----:B------:R1:W-:Y:S01]  /*3850*/  LDGSTS.E.BYPASS.LTC128B.128 [R194+0x2c80], [R6.64], !P5 ;  /* 0x02c8000006c27fae */ /* 0x0003e2000e901d46 */
[----:B------:R-:W-:-:S05]  /*3860*/  IMAD.X R3, R5, 0x1, R218, P0 ;  /* 0x0000000105037824 */ /* 0x000fca00000e06da */
[----:B------:R1:W-:Y:S03]  /*3870*/  LDGSTS.E.BYPASS.LTC128B.128 [R194+0x3880], [R2.64], !P4 ;  /* 0x0388000002c27fae */ /* 0x0003e6000e101d46 */
.L_x_1370:
[----:B--234-:R-:W-:Y:S05]  /*3880*/  BSYNC B0 ;  /* 0x0000000000007941 */ /* 0x01cfea0003800000 */
.L_x_1369:
        /* <DEDUP_REMOVED lines=61> */
[----:B------:R-:W-:Y:S08]  /*3c60*/  HMMA.16816.F32.BF16 R52, R12, R54, R72 ;  /* 0x000000360c34723c */ /* 0x000ff00000041848 */
[----:B------:R-:W-:Y:S01]  /*3c70*/  HMMA.16816.F32.BF16 R40, R28, R48, R100 ;  /* 0x000000301c28723c */ /* 0x000fe20000041864 */
[----:B--2---:R-:W-:-:S04]  /*3c80*/  FMUL.FTZ R0, R82, c[0x0][0x320] ;  /* 0x0000c80052007a20 */ /* 0x004fc80000410000 */
[----:B------:R2:W1:Y:S03]  /*3c90*/  MUFU.TANH R102, R0 ;  /* 0x0000000000667308 */ /* 0x0004660000002400 */
[----:B----4-:R-:W-:Y:S08]  /*3ca0*/  HMMA.16816.F32.BF16 R64, R24, R60, R68 ;  /* 0x0000003c1840723c */ /* 0x010ff00000041844 */
[----:B------:R-:W-:Y:S01]  /*3cb0*/  HMMA.16816.F32.BF16 R72, R8, R46, R56 ;  /* 0x0000002e0848723c */ /* 0x000fe20000041838 */
[----:B------:R-:W4:Y:S01]  /*3cc0*/  LDSM.16.M88.4 R56, [R187] ;  /* 0x00000000bb38783b */ /* 0x000f220000000200 */
[----:B--2---:R-:W-:-:S06]  /*3cd0*/  FMUL.FTZ R0, R83, c[0x0][0x320] ;  /* 0x0000c80053007a20 */ /* 0x004fcc0000410000 */
[----:B------:R-:W-:Y:S01]  /*3ce0*/  HMMA.16816.F32.BF16 R80, R4, R46, R52 ;  /* 0x0000002e0450723c */ /* 0x000fe20000041834 */
[----:B------:R2:W1:Y:S01]  /*3cf0*/  MUFU.TANH R100, R0 ;  /* 0x0000000000647308 */ /* 0x0004620000002400 */
[----:B------:R-:W5:Y:S06]  /*3d00*/  LDSM.16.M88.4 R52, [R180+0x1400] ;  /* 0x00140000b434783b */ /* 0x000f6c0000000200 */
        /* <DEDUP_REMOVED lines=13> */
[----:B----4-:R-:W-:Y:S01]  /*3de0*/  HMMA.16816.F32.BF16 R84, R4, R56, R40 ;  /* 0x000000380454723c */ /* 0x010fe20000041828 */
[----:B------:R-:W4:Y:S07]  /*3df0*/  LDSM.16.M88.4 R40, [R180+0x2000] ;  /* 0x00200000b428783b */ /* 0x000f2e0000000200 */
[----:B------:R-:W-:Y:S01]  /*3e00*/  HMMA.16816.F32.BF16 R48, R16, R34, R48 ;  /* 0x000000221030723c */ /* 0x000fe20000041830 */
[----:B-1----:R-:W-:-:S07]  /*3e10*/  FMUL.FTZ R0, R79, c[0x0][0x320] ;  /* 0x0000c8004f007a20 */ /* 0x002fce0000410000 */
[----:B------:R-:W-:Y:S01]  /*3e20*/  HMMA.16816.F32.BF16 R76, R8, R56, R64 ;  /* 0x00000038084c723c */ /* 0x000fe20000041840 */
[----:B------:R1:W1:Y:S07]  /*3e30*/  MUFU.TANH R99, R0 ;  /* 0x0000000000637308 */ /* 0x00026e0000002400 */
[----:B------:R-:W-:Y:S08]  /*3e40*/  HMMA.16816.F32.BF16 R64, R20, R62, R68 ;  /* 0x0000003e1440723c */ /* 0x000ff00000041844 */
[----:B-----5:R-:W-:Y:S01]  /*3e50*/  HMMA.16816.F32.BF16 R60, R36, R52, R108 ;  /* 0x00000034243c723c */ /* 0x020fe2000004186c */
[----:B-1----:R-:W-:-:S04]  /*3e60*/  FMUL.FTZ R0, R72, c[0x0][0x320] ;  /* 0x0000c80048007a20 */ /* 0x002fc80000410000 */
[----:B------:R1:W1:Y:S03]  /*3e70*/  MUFU.TANH R93, R0 ;  /* 0x00000000005d7308 */ /* 0x0002660000002400 */
[----:B------:R-:W-:Y:S08]  /*3e80*/  HMMA.16816.F32.BF16 R36, R36, R54, R112 ;  /* 0x000000362424723c */ /* 0x000ff00000041870 */
[----:B------:R-:W-:Y:S01]  /*3e90*/  HMMA.16816.F32.BF16 R68, R12, R34, R64 ;  /* 0x000000220c44723c */ /* 0x000fe20000041840 */
[----:B------:R-:W5:Y:S01]  /*3ea0*/  LDSM.16.M88.4 R32, [R186] ;  /* 0x00000000ba20783b */ /* 0x000f620000000200 */
        /* <DEDUP_REMOVED lines=18> */
[C---:B----4-:R-:W-:Y:S08]  /*3fd0*/  HMMA.16816.F32.BF16 R36, R12.reuse, R40, R64 ;  /* 0x000000280c24723c */ /* 0x050ff00000041840 */
[----:B------:R-:W-:Y:S01]  /*3fe0*/  HMMA.16816.F32.BF16 R12, R12, R42, R44 ;  /* 0x0000002a0c0c723c */ /* 0x000fe2000004182c */
[----:B-1----:R-:W-:-:S04]  /*3ff0*/  FMUL.FTZ R0, R82, c[0x0][0x320] ;  /* 0x0000c80052007a20 */ /* 0x002fc80000410000 */
[----:B------:R1:W4:Y:S11]  /*4000*/  MUFU.TANH R94, R0 ;  /* 0x00000000005e7308 */ /* 0x0003360000002400 */
[----:B-----5:R-:W-:Y:S01]  /*4010*/  HMMA.16816.F32.BF16 R20, R4, R32, R36 ;  /* 0x000000200414723c */ /* 0x020fe20000041824 */
        /* <DEDUP_REMOVED lines=74> */
[----:B--234-:R-:W-:Y:S01]  /*44c0*/  IADD3 R2, R231, R121, R237 ;  /* 0x00000079e7027210 */ /* 0x01cfe20007ffe0ed */
[----:B------:R-:W-:-:S03]  /*44d0*/  IMAD.MOV.U32 R200, RZ, RZ, RZ ;  /* 0x000000ffffc87224 */ /* 0x000fc600078e00ff */
[----:B------:R-:W-:-:S05]  /*44e0*/  IADD3 R2, R2, -0x30, RZ ;  /* 0xffffffd002027810 */ /* 0x000fca0007ffe0ff */
        /* <DEDUP_REMOVED lines=27> */
.L_x_1489:
[----:B------:R-:W-:Y:S05]  /*46a0*/  BRA.DIV ~URZ, `(.L_x_1375) ;  /* 0x0000e8d27f007947 */ /* 0x000fea000b800000 */
[----:B------:R3:W4:Y:S02]  /*46b0*/  SHFL.IDX PT, R0, R10, RZ, 0x1c1f ;  /* 0x001c1fff0a007589 */ /* 0x00072400000e0000 */
.L_x_1490:
[----:B------:R-:W-:Y:S01]  /*46c0*/  BSSY B0, `(.L_x_1376) ;  /* 0x0000014000007945 */ /* 0x000fe20003800000 */
[----:B------:R-:W-:Y:S05]  /*46d0*/  @!P5 BRA `(.L_x_1377) ;  /* 0x000001200000d947 */ /* 0x000fea0003800000 */
[C---:B------:R-:W-:Y:S01]  /*46e0*/  IMAD.SHL.U32 R3, R210.reuse, 0x2, RZ ;  /* 0x00000002d2037824 */ /* 0x040fe200078e00ff */
[----:B------:R-:W-:Y:S01]  /*46f0*/  ISETP.GE.AND P5, PT, R210, c[0x0][0x1d4], PT ;  /* 0x00007500d2007a0c */ /* 0x000fe20003fa6270 */
[C---:B------:R-:W-:Y:S01]  /*4700*/  IMAD.SHL.U32 R2, R232.reuse, 0x2, RZ ;  /* 0x00000002e8027824 */ /* 0x040fe200078e00ff */
[----:B------:R-:W-:Y:S02]  /*4710*/  ISETP.GE.AND P4, PT, R232, c[0x0][0x1d4], PT ;  /* 0x00007500e8007a0c */ /* 0x000fe40003f86270 */
[C---:B----4-:R-:W-:Y:S02]  /*4720*/  IADD3 R8, P0, R0.reuse, R3, RZ ;  /* 0x0000000300087210 */ /* 0x050fe40007f1e0ff */
[----:B------:R-:W-:Y:S01]  /*4730*/  IADD3 R6, P6, R0, R2, RZ ;  /* 0x0000000200067210 */ /* 0x000fe20007fde0ff */
[----:B------:R-:W-:-:S02]  /*4740*/  IMAD.SHL.U32 R2, R233, 0x2, RZ ;  /* 0x00000002e9027824 */ /* 0x000fc400078e00ff */
[C---:B--2---:R-:W-:Y:S01]  /*4750*/  IMAD.X R9, R4.reuse, 0x1, R219, P0 ;  /* 0x0000000104097824 */ /* 0x044fe200000e06db */
[----:B------:R-:W-:Y:S01]  /*4760*/  ISETP.GE.AND P0, PT, R233, c[0x0][0x1d4], PT ;  /* 0x00007500e9007a0c */ /* 0x000fe20003f06270 */
[----:B------:R-:W-:Y:S01]  /*4770*/  IMAD.X R7, R4, 0x1, R217, P6 ;  /* 0x0000000104077824 */ /* 0x000fe200030e06d9 */
[----:B------:R-:W-:Y:S02]  /*4780*/  IADD3 R2, P6, R0, R2, RZ ;  /* 0x0000000200027210 */ /* 0x000fe40007fde0ff */
[----:B------:R-:W-:Y:S01]  /*4790*/  @!PT LDS RZ, [RZ] ;  /* 0x00000000fffff984 */ /* 0x000fe20000000800 */
[----:B------:R-:W-:Y:S01]  /*47a0*/  @!PT LDS RZ, [RZ] ;  /* 0x00000000fffff984 */ /* 0x000fe20000000800 */
[----:B------:R-:W-:Y:S01]  /*47b0*/  @!PT LDS RZ, [RZ] ;  /* 0x00000000fffff984 */ /* 0x000fe20000000800 */
[----:B------:R2:W-:Y:S03]  /*47c0*/  LDGSTS.E.BYPASS.LTC128B.128 [R194+0x3c80], [R8.64], !P5 ;  /* 0x03c8000008c27fae */ /* 0x0005e6000e901d46 */
[----:B------:R-:W-:Y:S01]  /*47d0*/  IMAD.X R3, R4, 0x1, R218, P6 ;  /* 0x0000000104037824 */ /* 0x000fe200030e06da */
[----:B------:R2:W-:Y:S05]  /*47e0*/  LDGSTS.E.BYPASS.LTC128B.128 [R194+0x4880], [R6.64], !P4 ;  /* 0x0488000006c27fae */ /* 0x0005ea000e101d46 */
[----:B------:R2:W-:Y:S02]  /*47f0*/  LDGSTS.E.BYPASS.LTC128B.128 [R194+0x5480], [R2.64], !P0 ;  /* 0x0548000002c27fae */ /* 0x0005e4000c101d46 */
.L_x_1377:
[----:B------:R-:W-:Y:S05]  /*4800*/  BSYNC B0 ;  /* 0x0000000000007941 */ /* 0x000fea0003800000 */
.L_x_1376:
[----:B------:R-:W-:Y:S01]  /*4810*/  ISETP.GE.AND P0, PT, R11, 0x21, PT ;  /* 0x000000210b00780c */ /* 0x000fe20003f06270 */
[----:B------:R-:W-:Y:S06]  /*4820*/  BRA.DIV ~URZ, `(.L_x_1378) ;  /* 0x0000e7b27f007947 */ /* 0x000fec000b800000 */
[----:B--2---:R2:W1:Y:S04]  /*4830*/  SHFL.IDX PT, R4, R5, 0x1, 0x1c1f ;  /* 0x003c1f0005047f89 */ /* 0x00446800000e0000 */
[----:B----4-:R2:W4:Y:S02]  /*4840*/  SHFL.IDX PT, R0, R10, 0x1, 0x1c1f ;  /* 0x003c1f000a007f89 */ /* 0x01052400000e0000 */
.L_x_1491:
[----:B------:R-:W-:Y:S05]  /*4850*/  @!P0 BRA `(.L_x_1373) ;  /* 0x0000012000008947 */ /* 0x000fea0003800000 */
[C---:B------:R-:W-:Y:S01]  /*4860*/  IMAD.SHL.U32 R3, R210.reuse, 0x2, RZ ;  /* 0x00000002d2037824 */ /* 0x040fe200078e00ff */
[----:B------:R-:W-:Y:S01]  /*4870*/  ISETP.GE.AND P5, PT, R210, c[0x0][0x1d4], PT ;  /* 0x00007500d2007a0c */ /* 0x000fe20003fa6270 */
[C---:B------:R-:W-:Y:S01]  /*4880*/  IMAD.SHL.U32 R2, R232.reuse, 0x2, RZ ;  /* 0x00000002e8027824 */ /* 0x040fe200078e00ff */
[----:B------:R-:W-:-:S02]  /*4890*/  ISETP.GE.AND P4, PT, R232, c[0x0][0x1d4], PT ;  /* 0x00007500e8007a0c */ /* 0x000fc40003f86270 */
[C---:B----4-:R-:W-:Y:S02]  /*48a0*/  IADD3 R8, P0, R0.reuse, R3, RZ ;  /* 0x0000000300087210 */ /* 0x050fe40007f1e0ff */
[----:B------:R-:W-:Y:S01]  /*48b0*/  IADD3 R6, P6, R0, R2, RZ ;  /* 0x0000000200067210 */ /* 0x000fe20007fde0ff */
[C---:B------:R-:W-:Y:S02]  /*48c0*/  IMAD.SHL.U32 R2, R233.reuse, 0x2, RZ ;  /* 0x00000002e9027824 */ /* 0x040fe400078e00ff */
[C---:B-1----:R-:W-:Y:S01]  /*48d0*/  IMAD.X R9, R4.reuse, 0x1, R219, P0 ;  /* 0x0000000104097824 */ /* 0x042fe200000e06db */
        /* <DEDUP_REMOVED lines=10> */
.L_x_1373:
[----:B--234-:R-:W-:Y:S05]  /*4980*/  BSYNC B1 ;  /* 0x0000000000017941 */ /* 0x01cfea0003800000 */
.L_x_1372:
[----:B-1----:R-:W-:Y:S01]  /*4990*/  IMAD.IADD R0, R251, 0x1, R249 ;  /* 0x00000001fb007824 */ /* 0x002fe200078e02f9 */
[----:B------:R-:W0:Y:S01]  /*49a0*/  LDGDEPBAR ;  /* 0x00000000000079af */ /* 0x000e220000000000 */
[----:B------:R-:W-:-:S02]  /*49b0*/  IADD3 R6, -R250, R120, RZ ;  /* 0x00000078fa067210 */ /* 0x000fc40007ffe1ff */
[----:B------:R-:W-:-:S04]  /*49c0*/  @P3 IMAD.HI.U32 R2, R0, c[0x0][0x2c8], RZ ;  /* 0x0000b20000023a27 */ /* 0x000fc800078e00ff */
[----:B------:R-:W-:Y:S01]  /*49d0*/  IMAD.MOV.U32 R4, RZ, RZ, R0 ;  /* 0x000000ffff047224 */ /* 0x000fe200078e0000 */
[----:B------:R-:W-:Y:S02]  /*49e0*/  IADD3 R0, -R250, 0x1, R120 ;  /* 0x00000001fa007810 */ /* 0x000fe40007ffe178 */
[----:B------:R-:W-:Y:S02]  /*49f0*/  @P3 SHF.R.U32.HI R4, RZ, c[0x0][0x2cc], R2 ;  /* 0x0000b300ff043a19 */ /* 0x000fe40000011602 */
[----:B------:R-:W-:Y:S01]  /*4a00*/  IADD3 R5, R0, -R247, RZ ;  /* 0x800000f700057210 */ /* 0x000fe20007ffe0ff */
[----:B------:R-:W-:Y:S05]  /*4a10*/  BRA.DIV ~URZ, `(.L_x_1379) ;  /* 0x0000e6827f007947 */ /* 0x000fea000b800000 */
[----:B------:R1:W2:Y:S02]  /*4a20*/  SHFL.IDX PT, R0, R4, RZ, 0x1c1f ;  /* 0x001c1fff04007589 */ /* 0x0002a400000e0000 */
.L_x_1492:
        /* <DEDUP_REMOVED lines=55> */
[----:B------:R-:W-:Y:S02]  /*4da0*/  IMNMX R3, R6, R3, PT ;  /* 0x0000000306037217 */ /* 0x000fe40003800200 */
[----:B------:R-:W-:-:S02]  /*4db0*/  FSEL R131, R40, -INF , P6 ;  /* 0xff80000028837808 */ /* 0x000fc40003000000 */
[----:B------:R-:W-:Y:S02]  /*4dc0*/  FSEL R130, R32, -INF , P5 ;  /* 0xff80000020827808 */ /* 0x000fe40002800000 */
[----:B------:R-:W-:Y:S02]  /*4dd0*/  FSEL R129, R22, -INF , P4 ;  /* 0xff80000016817808 */ /* 0x000fe40002000000 */
[----:B------:R-:W-:Y:S02]  /*4de0*/  FSEL R128, R20, -INF , P0 ;  /* 0xff80000014807808 */ /* 0x000fe40000000000 */
[C---:B------:R-:W-:Y:S02]  /*4df0*/  ISETP.GT.AND P6, PT, R3.reuse, RZ, PT ;  /* 0x000000ff0300720c */ /* 0x040fe40003fc4270 */
        /* <DEDUP_REMOVED lines=19> */
[----:B------:R-:W-:-:S02]  /*4f30*/  IMNMX R0, R6, R0, PT ;  /* 0x0000000006007217 */ /* 0x000fc40003800200 */
[----:B------:R-:W-:Y:S02]  /*4f40*/  FSEL R107, R44, -INF , P6 ;  /* 0xff8000002c6b7808 */ /* 0x000fe40003000000 */
[----:B------:R-:W-:Y:S02]  /*4f50*/  FSEL R106, R41, -INF , P5 ;  /* 0xff800000296a7808 */ /* 0x000fe40002800000 */
[----:B------:R-:W-:Y:S02]  /*4f60*/  FSEL R102, R31, -INF , P4 ;  /* 0xff8000001f667808 */ /* 0x000fe40002000000 */
[----:B------:R-:W-:Y:S02]  /*4f70*/  FSEL R100, R27, -INF , P0 ;  /* 0xff8000001b647808 */ /* 0x000fe40000000000 */
[C---:B------:R-:W-:Y:S02]  /*4f80*/  ISETP.GT.AND P6, PT, R0.reuse, RZ, PT ;  /* 0x000000ff0000720c */ /* 0x040fe40003fc4270 */
        /* <DEDUP_REMOVED lines=61> */
[----:B------:R-:W-:Y:S02]  /*5360*/  FMNMX.FTZ R0, R120, R0, !PT ;  /* 0x0000000078007209 */ /* 0x000fe40007810000 */
[----:B------:R-:W-:Y:S02]  /*5370*/  FMNMX.FTZ R3, R128, R3, !PT ;  /* 0x0000000380037209 */ /* 0x000fe40007810000 */
[----:B------:R-:W-:Y:S01]  /*5380*/  FSEL R124, R46, -INF , P0 ;  /* 0xff8000002e7c7808 */ /* 0x000fe20000000000 */
[----:B------:R-:W1:Y:S01]  /*5390*/  SHFL.BFLY PT, R6, R0, 0x2, 0x1f ;  /* 0x0c401f0000067f89 */ /* 0x000e6200000e0000 */
[----:B------:R-:W-:-:S03]  /*53a0*/  FMNMX.FTZ R4, R125, R5, !PT ;  /* 0x000000057d047209 */ /* 0x000fc60007810000 */
[----:B------:R-:W2:Y:S01]  /*53b0*/  SHFL.BFLY PT, R5, R2, 0x2, 0x1f ;  /* 0x0c401f0002057f89 */ /* 0x000ea200000e0000 */
[----:B------:R-:W-:-:S03]  /*53c0*/  FMNMX.FTZ R4, R124, R4, !PT ;  /* 0x000000047c047209 */ /* 0x000fc60007810000 */
[----:B------:R-:W3:Y:S04]  /*53d0*/  SHFL.BFLY PT, R7, R3, 0x2, 0x1f ;  /* 0x0c401f0003077f89 */ /* 0x000ee800000e0000 */
[----:B------:R-:W4:Y:S01]  /*53e0*/  SHFL.BFLY PT, R8, R4, 0x2, 0x1f ;  /* 0x0c401f0004087f89 */ /* 0x000f2200000e0000 */
[----:B-1----:R-:W-:Y:S02]  /*53f0*/  FMNMX.FTZ R0, R6, R0, !PT ;  /* 0x0000000006007209 */ /* 0x002fe40007810000 */
        /* <DEDUP_REMOVED lines=9> */
[----:B---3--:R-:W-:Y:S02]  /*5490*/  FMNMX.FTZ R103, R3, R7, !PT ;  /* 0x0000000703677209 */ /* 0x008fe40007810000 */
.L_x_1493:
[C---:B------:R-:W-:Y:S01]  /*54a0*/  FMUL.FTZ R0, R105.reuse, c[0x0][0x2d0] ;  /* 0x0000b40069007a20 */ /* 0x040fe20000410000 */
[----:B------:R-:W-:Y:S01]  /*54b0*/  FSETP.NEU.FTZ.AND P0, PT, R105, -INF , PT ;  /* 0xff8000006900780b */ /* 0x000fe20003f1d000 */
[----:B------:R-:W-:Y:S01]  /*54c0*/  FMUL.FTZ R3, R104, c[0x0][0x2d0] ;  /* 0x0000b40068037a20 */ /* 0x000fe20000410000 */
[----:B----4-:R-:W-:Y:S01]  /*54d0*/  FMNMX.FTZ R101, R9, R8, !PT ;  /* 0x0000000809657209 */ /* 0x010fe20007810000 */
[----:B------:R-:W-:Y:S01]  /*54e0*/  WARPSYNC 0xffffffff ;  /* 0xffffffff00007948 */ /* 0x000fe20003800000 */
[----:B------:R-:W-:Y:S01]  /*54f0*/  FSEL R20, R0, RZ, P0 ;  /* 0x000000ff00147208 */ /* 0x000fe20000000000 */
[----:B------:R-:W-:Y:S01]  /*5500*/  LDSM.16.MT88.4 R68, [R182+0xc00] ;  /* 0x000c0000b644783b */ /* 0x000fe20000004200 */
[----:B------:R-:W-:-:S02]  /*5510*/  FSETP.NEU.FTZ.AND P0, PT, R104, -INF , PT ;  /* 0xff8000006800780b */ /* 0x000fc40003f1d000 */
[----:B------:R-:W-:Y:S01]  /*5520*/  IADD3 R203, R203, -0x2, RZ ;  /* 0xfffffffecbcb7810 */ /* 0x000fe20007ffe0ff */
[--C-:B------:R-:W-:Y:S01]  /*5530*/  FFMA.FTZ R0, R10, c[0x0][0x2d0], -R20.reuse ;  /* 0x0000b4000a007a23 */ /* 0x100fe20000010814 */
[----:B------:R-:W-:Y:S01]  /*5540*/  FSEL R3, R3, RZ, P0 ;  /* 0x000000ff03037208 */ /* 0x000fe20000000000 */
[----:B------:R-:W-:Y:S01]  /*5550*/  FFMA.FTZ R2, R24, c[0x0][0x2d0], -R20 ;  /* 0x0000b40018027a23 */ /* 0x000fe20000010814 */
[----:B------:R-:W-:Y:S01]  /*5560*/  FSETP.NEU.FTZ.AND P0, PT, R103, -INF , PT ;  /* 0xff8000006700780b */ /* 0x000fe20003f1d000 */
[----:B------:R1:W-:Y:S01]  /*5570*/  MUFU.EX2 R224, R0 ;  /* 0x0000000000e07308 */ /* 0x0003e20000000800 */
[----:B------:R-:W2:Y:S01]  /*5580*/  LDSM.16.MT88.4 R48, [R181+0xc00] ;  /* 0x000c0000b530783b */ /* 0x000ea20000004200 */
[----:B------:R-:W-:-:S03]  /*5590*/  FFMA.FTZ R4, R25, c[0x0][0x2d0], -R3 ;  /* 0x0000b40019047a23 */ /* 0x000fc60000010803 */
[----:B------:R-:W3:Y:S03]  /*55a0*/  LDSM.16.MT88.4 R72, [R182+0x1800] ;  /* 0x00180000b648783b */ /* 0x000ee60000004200 */
[----:B------:R4:W-:Y:S01]  /*55b0*/  MUFU.EX2 R146, R2 ;  /* 0x0000000200927308 */ /* 0x0009e20000000800 */
[----:B------:R-:W-:Y:S04]  /*55c0*/  LDSM.16.MT88.4 R56, [R182+0x1c00] ;  /* 0x001c0000b638783b */ /* 0x000fe80000004200 */
[----:B------:R-:W5:Y:S01]  /*55d0*/  LDSM.16.MT88.4 R52, [R181+0x1800] ;  /* 0x00180000b534783b */ /* 0x000f620000004200 */
[----:B-1----:R-:W-:Y:S02]  /*55e0*/  FFMA.FTZ R0, R12, c[0x0][0x2d0], -R20 ;  /* 0x0000b4000c007a23 */ /* 0x002fe40000010814 */
[----:B------:R1:W-:Y:S01]  /*55f0*/  MUFU.EX2 R147, R4 ;  /* 0x0000000400937308 */ /* 0x0003e20000000800 */
[----:B------:R-:W2:Y:S01]  /*5600*/  LDSM.16.MT88.4 R60, [R181+0x1c00] ;  /* 0x001c0000b53c783b */ /* 0x000ea20000004200 */
[----:B----4-:R-:W-:-:S06]  /*5610*/  FMUL.FTZ R2, R103, c[0x0][0x2d0] ;  /* 0x0000b40067027a20 */ /* 0x010fcc0000410000 */
[----:B------:R4:W2:Y:S01]  /*5620*/  MUFU.EX2 R222, R0 ;  /* 0x0000000000de7308 */ /* 0x0008a20000000800 */
[----:B------:R-:W-:Y:S02]  /*5630*/  FSEL R2, R2, RZ, P0 ;  /* 0x000000ff02027208 */ /* 0x000fe40000000000 */
[----:B------:R-:W-:-:S03]  /*5640*/  FSETP.NEU.FTZ.AND P0, PT, R101, -INF , PT ;  /* 0xff8000006500780b */ /* 0x000fc60003f1d000 */
[----:B-1----:R-:W-:-:S04]  /*5650*/  FFMA.FTZ R4, R38, c[0x0][0x2d0], -R2 ;  /* 0x0000b40026047a23 */ /* 0x002fc80000010802 */
[----:B------:R1:W-:Y:S01]  /*5660*/  MUFU.EX2 R153, R4 ;  /* 0x0000000400997308 */ /* 0x0003e20000000800 */
[----:B----4-:R-:W-:-:S07]  /*5670*/  FFMA.FTZ R0, R14, c[0x0][0x2d0], -R20 ;  /* 0x0000b4000e007a23 */ /* 0x010fce0000010814 */
[----:B------:R4:W-:Y:S01]  /*5680*/  MUFU.EX2 R225, R0 ;  /* 0x0000000000e17308 */ /* 0x0009e20000000800 */
[----:B-1----:R-:W-:-:S07]  /*5690*/  FFMA.FTZ R4, R39, c[0x0][0x2d0], -R2 ;  /* 0x0000b40027047a23 */ /* 0x002fce0000010802 */
[----:B------:R-:W1:Y:S01]  /*56a0*/  MUFU.EX2 R64, R4 ;  /* 0x0000000400407308 */ /* 0x000e620000000800 */
[----:B----4-:R-:W-:Y:S01]  /*56b0*/  FFMA.FTZ R0, R16, c[0x0][0x2d0], -R20 ;  /* 0x0000b40010007a23 */ /* 0x010fe20000010814 */
[----:B--2---:R-:W-:-:S06]  /*56c0*/  F2FP.BF16.PACK_AB R16, R222, R224 ;  /* 0x000000e0de10723e */ /* 0x004fcc00000010ff */
[----:B------:R2:W4:Y:S01]  /*56d0*/  MUFU.EX2 R226, R0 ;  /* 0x0000000000e27308 */ /* 0x0005220000000800 */
[----:B-1----:R-:W-:Y:S01]  /*56e0*/  F2FP.BF16.PACK_AB R6, R64, R153 ;  /* 0x000000994006723e */ /* 0x002fe200000010ff */
[----:B--2---:R-:W-:Y:S01]  /*56f0*/  FFMA.FTZ R0, R18, c[0x0][0x2d0], -R20 ;  /* 0x0000b40012007a23 */ /* 0x004fe20000010814 */
[----:B----4-:R-:W-:-:S05]  /*5700*/  F2FP.BF16.PACK_AB R18, R226, R225 ;  /* 0x000000e1e212723e */ /* 0x010fca00000010ff */
        /* <DEDUP_REMOVED lines=9> */
[----:B-1----:R-:W-:-:S06]  /*57a0*/  FFMA.FTZ R0, R13, c[0x0][0x2d0], -R3 ;  /* 0x0000b4000d007a23 */ /* 0x002fcc0000010803 */
[----:B------:R1:W2:Y:S02]  /*57b0*/  MUFU.EX2 R209, R0 ;  /* 0x0000000000d17308 */ /* 0x0002a40000000800 */
[----:B-1----:R-:W-:-:S06]  /*57c0*/  FFMA.FTZ R0, R15, c[0x0][0x2d0], -R3 ;  /* 0x0000b4000f007a23 */ /* 0x002fcc0000010803 */
[----:B------:R1:W-:Y:S02]  /*57d0*/  MUFU.EX2 R211, R0 ;  /* 0x0000000000d37308 */ /* 0x0003e40000000800 */
[----:B-1----:R-:W-:Y:S01]  /*57e0*/  FFMA.FTZ R0, R17, c[0x0][0x2d0], -R3 ;  /* 0x0000b40011007a23 */ /* 0x002fe20000010803 */
[----:B--2---:R-:W-:-:S05]  /*57f0*/  F2FP.BF16.PACK_AB R17, R209, R216 ;  /* 0x000000d8d111723e */ /* 0x004fca00000010ff */
[----:B------:R1:W2:Y:S02]  /*5800*/  MUFU.EX2 R220, R0 ;  /* 0x0000000000dc7308 */ /* 0x0002a40000000800 */
[----:B-1----:R-:W-:Y:S01]  /*5810*/  FFMA.FTZ R0, R19, c[0x0][0x2d0], -R3 ;  /* 0x0000b40013007a23 */ /* 0x002fe20000010803 */
[----:B--2---:R-:W-:-:S05]  /*5820*/  F2FP.BF16.PACK_AB R19, R220, R211 ;  /* 0x000000d3dc13723e */ /* 0x004fca00000010ff */
[----:B------:R1:W-:Y:S02]  /*5830*/  MUFU.EX2 R227, R0 ;  /* 0x0000000000e37308 */ /* 0x0003e40000000800 */
[C---:B------:R-:W-:Y:S08]  /*5840*/  HMMA.16816.F32.BF16 R112, R16.reuse, R48, RZ ;  /* 0x000000301070723c */ /* 0x040ff000000418ff */
[----:B------:R-:W-:Y:S01]  /*5850*/  HMMA.16816.F32.BF16 R108, R16, R68, RZ ;  /* 0x00000044106c723c */ /* 0x000fe200000418ff */
[----:B-1----:R-:W-:-:S04]  /*5860*/  FFMA.FTZ R0, R23, c[0x0][0x2d0], -R3 ;  /* 0x0000b40017007a23 */ /* 0x002fc80000010803 */
[----:B------:R1:W2:Y:S03]  /*5870*/  MUFU.EX2 R144, R0 ;  /* 0x0000000000907308 */ /* 0x0002a60000000800 */
[C---:B---3--:R-:W-:Y:S08]  /*5880*/  HMMA.16816.F32.BF16 R76, R16.reuse, R72, RZ ;  /* 0x00000048104c723c */ /* 0x048ff000000418ff */
[----:B-----5:R-:W-:Y:S01]  /*5890*/  HMMA.16816.F32.BF16 R84, R16, R52, RZ ;  /* 0x000000341054723c */ /* 0x020fe200000418ff */
[----:B-1----:R-:W-:Y:S01]  /*58a0*/  FFMA.FTZ R0, R29, c[0x0][0x2d0], -R3 ;  /* 0x0000b4001d007a23 */ /* 0x002fe20000010803 */
[----:B--2---:R-:W-:-:S03]  /*58b0*/  F2FP.BF16.PACK_AB R9, R144, R227 ;  /* 0x000000e39009723e */ /* 0x004fc600000010ff */
[----:B------:R1:W2:Y:S02]  /*58c0*/  MUFU.EX2 R156, R0 ;  /* 0x00000000009c7308 */ /* 0x0002a40000000800 */
[----:B-1----:R-:W-:Y:S01]  /*58d0*/  FFMA.FTZ R0, R28, c[0x0][0x2d0], -R2 ;  /* 0x0000b4001c007a23 */ /* 0x002fe20000010802 */
[----:B--2---:R-:W-:-:S05]  /*58e0*/  F2FP.BF16.PACK_AB R11, R156, R147 ;  /* 0x000000939c0b723e */ /* 0x004fca00000010ff */
[----:B------:R1:W-:Y:S03]  /*58f0*/  MUFU.EX2 R207, R0 ;  /* 0x0000000000cf7308 */ /* 0x0003e60000000800 */
[C---:B------:R-:W-:Y:S08]  /*5900*/  HMMA.16816.F32.BF16 R164, R8.reuse, R56, R76 ;  /* 0x0000003808a4723c */ /* 0x040ff0000004184c */
[----:B------:R-:W-:Y:S01]  /*5910*/  HMMA.16816.F32.BF16 R168, R8, R60, R84 ;  /* 0x0000003c08a8723c */ /* 0x000fe20000041854 */
        /* <DEDUP_REMOVED lines=10> */
[----:B-1----:R-:W-:Y:S02]  /*59c0*/  FFMA.FTZ R0, R37, c[0x0][0x2d0], -R2 ;  /* 0x0000b40025007a23 */ /* 0x002fe40000010802 */
[----:B------:R-:W1:Y:S04]  /*59d0*/  LDSM.16.MT88.4 R36, [R181] ;  /* 0x00000000b524783b */ /* 0x000e680000004200 */
[----:B------:R2:W-:Y:S02]  /*59e0*/  MUFU.EX2 R145, R0 ;  /* 0x0000000000917308 */ /* 0x0005e40000000800 */
[----:B--2---:R-:W-:-:S05]  /*59f0*/  FMUL.FTZ R0, R101, c[0x0][0x2d0] ;  /* 0x0000b40065007a20 */ /* 0x004fca0000410000 */
[----:B------:R-:W-:-:S05]  /*5a00*/  FSEL R0, R0, RZ, P0 ;  /* 0x000000ff00007208 */ /* 0x000fca0000000000 */
[----:B------:R-:W-:-:S04]  /*5a10*/  FFMA.FTZ R4, R22, c[0x0][0x2d0], -R0 ;  /* 0x0000b40016047a23 */ /* 0x000fc80000010800 */
[----:B------:R2:W-:Y:S02]  /*5a20*/  MUFU.EX2 R201, R4 ;  /* 0x0000000400c97308 */ /* 0x0005e40000000800 */
[----:B--2---:R-:W-:-:S06]  /*5a30*/  FFMA.FTZ R4, R27, c[0x0][0x2d0], -R0 ;  /* 0x0000b4001b047a23 */ /* 0x004fcc0000010800 */
[----:B------:R2:W3:Y:S02]  /*5a40*/  MUFU.EX2 R195, R4 ;  /* 0x0000000400c37308 */ /* 0x0004e40000000800 */
[--C-:B--2---:R-:W-:Y:S01]  /*5a50*/  FFMA.FTZ R4, R31, c[0x0][0x2d0], -R0.reuse ;  /* 0x0000b4001f047a23 */ /* 0x104fe20000010800 */
[----:B---3--:R-:W-:Y:S01]  /*5a60*/  F2FP.BF16.PACK_AB R13, R195, R201 ;  /* 0x000000c9c30d723e */ /* 0x008fe200000010ff */
[----:B------:R-:W2:Y:S04]  /*5a70*/  LDSM.16.MT88.4 R28, [R181+0x400] ;  /* 0x00040000b51c783b */ /* 0x000ea80000004200 */
[----:B------:R3:W-:Y:S02]  /*5a80*/  MUFU.EX2 R202, R4 ;  /* 0x0000000400ca7308 */ /* 0x0007e40000000800 */
[----:B---3--:R-:W-:-:S06]  /*5a90*/  FFMA.FTZ R4, R32, c[0x0][0x2d0], -R0 ;  /* 0x0000b40020047a23 */ /* 0x008fcc0000010800 */
[----:B------:R3:W4:Y:S02]  /*5aa0*/  MUFU.EX2 R229, R4 ;  /* 0x0000000400e57308 */ /* 0x0007240000000800 */
[--C-:B---3--:R-:W-:Y:S01]  /*5ab0*/  FFMA.FTZ R4, R34, c[0x0][0x2d0], -R0.reuse ;  /* 0x0000b40022047a23 */ /* 0x108fe20000010800 */
[----:B----4-:R-:W-:Y:S01]  /*5ac0*/  F2FP.BF16.PACK_AB R15, R229, R202 ;  /* 0x000000cae50f723e */ /* 0x010fe200000010ff */
[-C--:B-1----:R-:W-:Y:S04]  /*5ad0*/  HMMA.16816.F32.BF16 R32, R16, R36.reuse, RZ ;  /* 0x000000241020723c */ /* 0x082fe800000418ff */
[----:B------:R1:W-:Y:S04]  /*5ae0*/  MUFU.EX2 R235, R4 ;  /* 0x0000000400eb7308 */ /* 0x0003e80000000800 */
[C---:B------:R-:W-:Y:S08]  /*5af0*/  HMMA.16816.F32.BF16 R24, R12.reuse, R36, RZ ;  /* 0x000000240c18723c */ /* 0x040ff000000418ff */
[----:B------:R-:W-:Y:S01]  /*5b00*/  HMMA.16816.F32.BF16 R88, R12, R68, RZ ;  /* 0x000000440c58723c */ /* 0x000fe200000418ff */
[----:B-1----:R-:W-:-:S04]  /*5b10*/  FFMA.FTZ R4, R40, c[0x0][0x2d0], -R0 ;  /* 0x0000b40028047a23 */ /* 0x002fc80000010800 */
[----:B------:R1:W3:Y:S03]  /*5b20*/  MUFU.EX2 R154, R4 ;  /* 0x00000004009a7308 */ /* 0x0002e60000000800 */
[----:B--2---:R-:W-:Y:S01]  /*5b30*/  HMMA.16816.F32.BF16 R132, R8, R28, R32 ;  /* 0x0000001c0884723c */ /* 0x004fe20000041820 */
[----:B------:R-:W-:Y:S07]  /*5b40*/  LDSM.16.MT88.4 R32, [R182+0x400] ;  /* 0x00040000b620783b */ /* 0x000fee0000004200 */
[C---:B------:R-:W-:Y:S01]  /*5b50*/  HMMA.16816.F32.BF16 R92, R12.reuse, R48, RZ ;  /* 0x000000300c5c723c */ /* 0x040fe200000418ff */
[--C-:B-1----:R-:W-:Y:S01]  /*5b60*/  FFMA.FTZ R4, R41, c[0x0][0x2d0], -R0.reuse ;  /* 0x0000b40029047a23 */ /* 0x102fe20000010800 */
[----:B---3--:R-:W-:Y:S01]  /*5b70*/  F2FP.BF16.PACK_AB R5, R154, R235 ;  /* 0x000000eb9a05723e */ /* 0x008fe200000010ff */
[----:B------:R-:W1:Y:S04]  /*5b80*/  LDSM.16.MT88.4 R40, [R182] ;  /* 0x00000000b628783b */ /* 0x000e680000004200 */
[----:B------:R-:W-:Y:S01]  /*5b90*/  MOV R48, R64 ;  /* 0x0000004000307202 */ /* 0x000fe20000000f00 */
[----:B------:R2:W3:Y:S01]  /*5ba0*/  MUFU.EX2 R65, R4 ;  /* 0x0000000400417308 */ /* 0x0004e20000000800 */
[C---:B------:R-:W-:Y:S08]  /*5bb0*/  HMMA.16816.F32.BF16 R80, R12.reuse, R52, RZ ;  /* 0x000000340c50723c */ /* 0x040ff000000418ff */
[-C--:B------:R-:W-:Y:S01]  /*5bc0*/  HMMA.16816.F32.BF16 R76, R12, R38.reuse, RZ ;  /* 0x000000260c4c723c */ /* 0x080fe200000418ff */
[----:B--2---:R-:W-:Y:S01]  /*5bd0*/  FFMA.FTZ R4, R44, c[0x0][0x2d0], -R0 ;  /* 0x0000b4002c047a23 */ /* 0x004fe20000010800 */
[----:B---3--:R-:W-:Y:S01]  /*5be0*/  MOV R49, R65 ;  /* 0x0000004100317202 */ /* 0x008fe20000000f00 */
[----:B------:R-:W2:Y:S05]  /*5bf0*/  LDSM.16.MT88.4 R44, [R182+0x1000] ;  /* 0x00100000b62c783b */ /* 0x000eaa0000004200 */
[----:B------:R-:W-:Y:S01]  /*5c00*/  HMMA.16816.F32.BF16 R36, R16, R38, RZ ;  /* 0x000000261024723c */ /* 0x000fe200000418ff */
[----:B------:R3:W4:Y:S02]  /*5c10*/  MUFU.EX2 R66, R4 ;  /* 0x0000000400427308 */ /* 0x0007240000000800 */
[----:B---3--:R-:W-:-:S05]  /*5c20*/  F2FP.BF16.PACK_AB R4, R145, R221 ;  /* 0x000000dd9104723e */ /* 0x008fca00000010ff */
[----:B-1----:R-:W-:Y:S01]  /*5c30*/  HMMA.16816.F32.BF16 R116, R16, R40, RZ ;  /* 0x000000281074723c */ /* 0x002fe200000418ff */
[----:B----4-:R-:W-:-:S07]  /*5c40*/  F2FP.BF16.PACK_AB R7, R66, R65 ;  /* 0x000000414207723e */ /* 0x010fce00000010ff */
[----:B------:R-:W-:Y:S07]  /*5c50*/  HMMA.16816.F32.BF16 R96, R12, R40, RZ ;  /* 0x000000280c60723c */ /* 0x000fee00000418ff */
[----:B------:R-:W-:Y:S01]  /*5c60*/  FFMA.FTZ R40, R123, c[0x0][0x2d0], -R20 ;  /* 0x0000b4007b287a23 */ /* 0x000fe20000010814 */
[----:B------:R-:W-:Y:S01]  /*5c70*/  HMMA.16816.F32.BF16 R136, R4, R28, R24 ;  /* 0x0000001c0488723c */ /* 0x000fe20000041818 */
[----:B------:R-:W1:Y:S01]  /*5c80*/  LDSM.16.MT88.4 R24, [R181+0x1000] ;  /* 0x00100000b518783b */ /* 0x000e620000004200 */
[----:B------:R-:W-:-:S03]  /*5c90*/  MOV R41, R66 ;  /* 0x0000004200297202 */ /* 0x000fc60000000f00 */
[----:B------:R-:W-:Y:S02]  /*5ca0*/  MUFU.EX2 R40, R40 ;  /* 0x0000002800287308 */ /* 0x000fe40000000800 */
[--C-:B------:R-:W-:Y:S01]  /*5cb0*/  FFMA.FTZ R29, R120, c[0x0][0x2d0], -R20.reuse ;  /* 0x0000b400781d7a23 */ /* 0x100fe20000010814 */
[-C--:B------:R-:W-:Y:S01]  /*5cc0*/  HMMA.16816.F32.BF16 R140, R8, R32.reuse, R116 ;  /* 0x00000020088c723c */ /* 0x080fe20000041874 */
[----:B------:R-:W-:Y:S01]  /*5cd0*/  FFMA.FTZ R28, R107, c[0x0][0x2d0], -R3 ;  /* 0x0000b4006b1c7a23 */ /* 0x000fe20000010803 */
[----:B------:R-:W-:Y:S01]  /*5ce0*/  MOV R107, R154 ;  /* 0x0000009a006b7202 */ /* 0x000fe20000000f00 */
[----:B------:R-:W3:Y:S02]  /*5cf0*/  LDSM.16.MT88.4 R116, [R182+0x800] ;  /* 0x00080000b674783b */ /* 0x000ee40000004200 */
[----:B------:R-:W-:Y:S03]  /*5d00*/  MUFU.EX2 R230, R29 ;  /* 0x0000001d00e67308 */ /* 0x000fe60000000800 */
[C---:B------:R-:W-:Y:S05]  /*5d10*/  HMMA.16816.F32.BF16 R148, R4.reuse, R32, R96 ;  /* 0x000000200494723c */ /* 0x040fea0000041860 */
[----:B------:R-:W-:Y:S02]  /*5d20*/  MUFU.EX2 R28, R28 ;  /* 0x0000001c001c7308 */ /* 0x000fe40000000800 */
[--C-:B------:R-:W-:Y:S01]  /*5d30*/  FFMA.FTZ R33, R122, c[0x0][0x2d0], -R20.reuse ;  /* 0x0000b4007a217a23 */ /* 0x100fe20000010814 */
[----:B--2---:R-:W-:Y:S01]  /*5d40*/  HMMA.16816.F32.BF16 R212, R4, R44, R88 ;  /* 0x0000002c04d4723c */ /* 0x004fe20000041858 */
[----:B------:R-:W-:-:S04]  /*5d50*/  FFMA.FTZ R32, R121, c[0x0][0x2d0], -R20 ;  /* 0x0000b40079207a23 */ /* 0x000fc80000010814 */
[----:B------:R-:W2:Y:S03]  /*5d60*/  MUFU.EX2 R33, R33 ;  /* 0x0000002100217308 */ /* 0x000ea60000000800 */
[C---:B------:R-:W-:Y:S05]  /*5d70*/  HMMA.16816.F32.BF16 R20, R12.reuse, R50, RZ ;  /* 0x000000320c14723c */ /* 0x040fea00000418ff */
[----:B------:R-:W4:Y:S03]  /*5d80*/  MUFU.EX2 R32, R32 ;  /* 0x0000002000207308 */ /* 0x000f260000000800 */
[----:B------:R-:W-:Y:S01]  /*5d90*/  HMMA.16816.F32.BF16 R64, R12, R72, RZ ;  /* 0x000000480c40723c */ /* 0x000fe200000418ff */
[----:B--2---:R-:W-:-:S07]  /*5da0*/  F2FP.BF16.PACK_AB R96, R33, R40 ;  /* 0x000000282160723e */ /* 0x004fce00000010ff */
[----:B------:R-:W-:Y:S01]  /*5db0*/  HMMA.16816.F32.BF16 R172, R8, R44, R108 ;  /* 0x0000002c08ac723c */ /* 0x000fe2000004186c */
[----:B------:R-:W2:Y:S01]  /*5dc0*/  LDSM.16.MT88.4 R108, [R181+0x1400] ;  /* 0x00140000b56c783b */ /* 0x000ea20000004200 */
[----:B----4-:R-:W-:-:S05]  /*5dd0*/  F2FP.BF16.PACK_AB R98, R230, R32 ;  /* 0x00000020e662723e */ /* 0x010fca00000010ff */
[----:B------:R-:W-:Y:S01]  /*5de0*/  MOV R45, R156 ;  /* 0x0000009c002d7202 */ /* 0x000fe20000000f00 */
[----:B-1----:R-:W-:Y:S01]  /*5df0*/  HMMA.16816.F32.BF16 R88, R4, R26, R20 ;  /* 0x0000001a0458723c */ /* 0x002fe20000041814 */
[----:B------:R-:W-:-:S07]  /*5e00*/  MOV R44, R155 ;  /* 0x0000009b002c7202 */ /* 0x000fce0000000f00 */
[----:B------:R-:W-:Y:S08]  /*5e10*/  HMMA.16816.F32.BF16 R20, R12, R70, RZ ;  /* 0x000000460c14723c */ /* 0x000ff000000418ff */
[----:B------:R-:W-:Y:S08]  /*5e20*/  HMMA.16816.F32.BF16 R176, R4, R56, R64 ;  /* 0x0000003804b0723c */ /* 0x000ff00000041840 */
[----:B------:R-:W-:Y:S08]  /*5e30*/  HMMA.16816.F32.BF16 R64, R12, R42, RZ ;  /* 0x0000002a0c40723c */ /* 0x000ff000000418ff */
[----:B------:R-:W-:Y:S08]  /*5e40*/  HMMA.16816.F32.BF16 R156, R4, R46, R20 ;  /* 0x0000002e049c723c */ /* 0x000ff00000041814 */
[C---:B------:R-:W-:Y:S08]  /*5e50*/  HMMA.16816.F32.BF16 R20, R12.reuse, R54, RZ ;  /* 0x000000360c14723c */ /* 0x040ff000000418ff */
[----:B------:R-:W-:Y:S08]  /*5e60*/  HMMA.16816.F32.BF16 R12, R12, R74, RZ ;  /* 0x0000004a0c0c723c */ /* 0x000ff000000418ff */
[-C--:B------:R-:W-:Y:S08]  /*5e70*/  HMMA.16816.F32.BF16 R160, R8, R24.reuse, R112 ;  /* 0x0000001808a0723c */ /* 0x080ff00000041870 */
[C---:B------:R-:W-:Y:S07]  /*5e80*/  HMMA.16816.F32.BF16 R112, R4.reuse, R24, R92 ;  /* 0x000000180470723c */ /* 0x040fee000004185c */
[--C-:B------:R-:W-:Y:S01]  /*5e90*/  FFMA.FTZ R25, R106, c[0x0][0x2d0], -R3.reuse ;  /* 0x0000b4006a197a23 */ /* 0x100fe20000010803 */
[----:B------:R-:W-:Y:S01]  /*5ea0*/  HMMA.16816.F32.BF16 R196, R4, R60, R80 ;  /* 0x0000003c04c4723c */ /* 0x000fe20000041850 */
[--C-:B------:R-:W-:Y:S01]  /*5eb0*/  FFMA.FTZ R24, R102, c[0x0][0x2d0], -R3.reuse ;  /* 0x0000b40066187a23 */ /* 0x100fe20000010803 */
[----:B------:R-:W-:Y:S01]  /*5ec0*/  MOV R102, R147 ;  /* 0x0000009300667202 */ /* 0x000fe20000000f00 */
[----:B------:R-:W-:Y:S01]  /*5ed0*/  FFMA.FTZ R3, R100, c[0x0][0x2d0], -R3 ;  /* 0x0000b40064037a23 */ /* 0x000fe20000010803 */
[----:B------:R-:W-:-:S02]  /*5ee0*/  MOV R100, R146 ;  /* 0x0000009200647202 */ /* 0x000fc40000000f00 */
[----:B------:R-:W-:Y:S01]  /*5ef0*/  MOV R106, R153 ;  /* 0x00000099006a7202 */ /* 0x000fe20000000f00 */
[----:B------:R1:W-:Y:S01]  /*5f00*/  MUFU.EX2 R223, R3 ;  /* 0x0000000300df7308 */ /* 0x0003e20000000800 */
[C---:B------:R-:W-:Y:S08]  /*5f10*/  HMMA.16816.F32.BF16 R76, R4.reuse, R30, R76 ;  /* 0x0000001e044c723c */ /* 0x040ff0000004184c */
[----:B------:R-:W-:Y:S01]  /*5f20*/  HMMA.16816.F32.BF16 R84, R4, R34, R64 ;  /* 0x000000220454723c */ /* 0x000fe20000041840 */
[----:B-1----:R-:W-:-:S07]  /*5f30*/  FFMA.FTZ R3, R131, c[0x0][0x2d0], -R2 ;  /* 0x0000b40083037a23 */ /* 0x002fce0000010802 */
[C---:B------:R-:W-:Y:S08]  /*5f40*/  HMMA.16816.F32.BF16 R20, R4.reuse, R62, R20 ;  /* 0x0000003e0414723c */ /* 0x040ff00000041814 */
[----:B------:R-:W-:Y:S08]  /*5f50*/  HMMA.16816.F32.BF16 R12, R4, R58, R12 ;  /* 0x0000003a040c723c */ /* 0x000ff0000004180c */
[----:B------:R-:W-:Y:S07]  /*5f60*/  HMMA.16816.F32.BF16 R4, R16, R42, RZ ;  /* 0x0000002a1004723c */ /* 0x000fee00000418ff */
[----:B------:R-:W-:Y:S01]  /*5f70*/  MOV R43, R145 ;  /* 0x00000091002b7202 */ /* 0x000fe20000000f00 */
[C---:B------:R-:W-:Y:S01]  /*5f80*/  HMMA.16816.F32.BF16 R36, R8.reuse, R30, R36 ;  /* 0x0000001e0824723c */ /* 0x040fe20000041824 */
[----:B------:R-:W-:Y:S01]  /*5f90*/  MOV R42, R144 ;  /* 0x00000090002a7202 */ /* 0x000fe20000000f00 */
[----:B------:R-:W1:Y:S08]  /*5fa0*/  MUFU.EX2 R30, R25 ;  /* 0x00000019001e7308 */ /* 0x000e700000000800 */
[----:B------:R-:W4:Y:S06]  /*5fb0*/  MUFU.EX2 R31, R24 ;  /* 0x00000018001f7308 */ /* 0x000f2c0000000800 */
[----:B------:R-:W-:Y:S01]  /*5fc0*/  HMMA.16816.F32.BF16 R144, R8, R34, R4 ;  /* 0x000000220890723c */ /* 0x000fe20000041804 */
[----:B-1----:R-:W-:-:S06]  /*5fd0*/  F2FP.BF16.PACK_AB R97, R30, R28 ;  /* 0x0000001c1e61723e */ /* 0x002fcc00000010ff */
[----:B------:R-:W-:Y:S01]  /*5fe0*/  MOV R35, R152 ;  /* 0x0000009800237202 */ /* 0x000fe20000000f00 */
[----:B------:R-:W-:Y:S01]  /*5ff0*/  HMMA.16816.F32.BF16 R4, R16, R50, RZ ;  /* 0x000000321004723c */ /* 0x000fe200000418ff */
[----:B----4-:R-:W-:-:S07]  /*6000*/  F2FP.BF16.PACK_AB R99, R223, R31 ;  /* 0x0000001fdf63723e */ /* 0x010fce00000010ff */
[C---:B---3--:R-:W-:Y:S08]  /*6010*/  HMMA.16816.F32.BF16 R140, R96.reuse, R116, R140 ;  /* 0x00000074608c723c */ /* 0x048ff0000004188c */
[----:B------:R-:W-:Y:S08]  /*6020*/  HMMA.16816.F32.BF16 R144, R96, R118, R144 ;  /* 0x000000766090723c */ /* 0x000ff00000041890 */
[----:B------:R-:W-:Y:S01]  /*6030*/  HMMA.16816.F32.BF16 R152, R8, R26, R4 ;  /* 0x0000001a0898723c */ /* 0x000fe20000041804 */
[----:B------:R1:W-:Y:S07]  /*6040*/  MUFU.EX2 R26, R3 ;  /* 0x00000003001a7308 */ /* 0x0003ee0000000800 */
[----:B------:R-:W-:Y:S01]  /*6050*/  HMMA.16816.F32.BF16 R4, R16, R70, RZ ;  /* 0x000000461004723c */ /* 0x000fe200000418ff */
[----:B-1----:R-:W-:-:S04]  /*6060*/  FFMA.FTZ R3, R130, c[0x0][0x2d0], -R2 ;  /* 0x0000b40082037a23 */ /* 0x002fc80000010802 */
[----:B------:R1:W3:Y:S11]  /*6070*/  MUFU.EX2 R27, R3 ;  /* 0x00000003001b7308 */ /* 0x0002f60000000800 */
[----:B--2---:R-:W-:Y:S08]  /*6080*/  HMMA.16816.F32.BF16 R152, R96, R110, R152 ;  /* 0x0000006e6098723c */ /* 0x004ff00000041898 */
[----:B------:R-:W-:Y:S01]  /*6090*/  HMMA.16816.F32.BF16 R64, R8, R46, R4 ;  /* 0x0000002e0840723c */ /* 0x000fe20000041804 */
[--C-:B-1----:R-:W-:Y:S01]  /*60a0*/  FFMA.FTZ R3, R129, c[0x0][0x2d0], -R2.reuse ;  /* 0x0000b40081037a23 */ /* 0x102fe20000010802 */
[----:B---3--:R-:W-:Y:S01]  /*60b0*/  F2FP.BF16.PACK_AB R92, R27, R26 ;  /* 0x0000001a1b5c723e */ /* 0x008fe200000010ff */
[----:B------:R-:W-:-:S05]  /*60c0*/  FFMA.FTZ R2, R128, c[0x0][0x2d0], -R2 ;  /* 0x0000b40080027a23 */ /* 0x000fca0000010802 */
[C---:B------:R-:W-:Y:S01]  /*60d0*/  HMMA.16816.F32.BF16 R4, R16.reuse, R54, RZ ;  /* 0x000000361004723c */ /* 0x040fe200000418ff */
[----:B------:R1:W-:Y:S07]  /*60e0*/  MUFU.EX2 R29, R3 ;  /* 0x00000003001d7308 */ /* 0x0003ee0000000800 */
[----:B------:R-:W-:Y:S01]  /*60f0*/  HMMA.16816.F32.BF16 R16, R16, R74, RZ ;  /* 0x0000004a1010723c */ /* 0x000fe200000418ff */
[----:B-1----:R-:W-:-:S04]  /*6100*/  FFMA.FTZ R3, R127, c[0x0][0x2d0], -R0 ;  /* 0x0000b4007f037a23 */ /* 0x002fc80000010800 */
[----:B------:R1:W-:Y:S11]  /*6110*/  MUFU.EX2 R25, R3 ;  /* 0x0000000300197308 */ /* 0x0003f60000000800 */
[C---:B------:R-:W-:Y:S01]  /*6120*/  HMMA.16816.F32.BF16 R80, R8.reuse, R62, R4 ;  /* 0x0000003e0850723c */ /* 0x040fe20000041804 */
[----:B------:R-:W2:Y:S06]  /*6130*/  LDSM.16.MT88.4 R60, [R182+0x1400] ;  /* 0x00140000b63c783b */ /* 0x000eac0000004200 */
[----:B------:R-:W-:Y:S01]  /*6140*/  FADD.FTZ R5, R224, R222 ;  /* 0x000000dee0057221 */ /* 0x000fe20000010000 */
[----:B------:R-:W-:Y:S01]  /*6150*/  HMMA.16816.F32.BF16 R16, R8, R58, R16 ;  /* 0x0000003a0810723c */ /* 0x000fe20000041810 */
[----:B------:R-:W3:Y:S01]  /*6160*/  MUFU.EX2 R224, R2 ;  /* 0x0000000200e07308 */ /* 0x000ee20000000800 */
[----:B------:R-:W-:-:S02]  /*6170*/  FFMA.FTZ R4, R125, c[0x0][0x2d0], -R0 ;  /* 0x0000b4007d047a23 */ /* 0x000fc40000010800 */
[----:B------:R-:W-:Y:S02]  /*6180*/  FADD.FTZ R5, R225, R5 ;  /* 0x00000005e1057221 */ /* 0x000fe40000010000 */
[----:B------:R-:W-:Y:S02]  /*6190*/  FADD.FTZ R6, R216, R209 ;  /* 0x000000d1d8067221 */ /* 0x000fe40000010000 */
[----:B------:R-:W-:Y:S01]  /*61a0*/  FADD.FTZ R7, R207, R205 ;  /* 0x000000cdcf077221 */ /* 0x000fe20000010000 */
[----:B------:R-:W-:Y:S01]  /*61b0*/  MUFU.EX2 R11, R4 ;  /* 0x00000004000b7308 */ /* 0x000fe20000000800 */
[----:B-1----:R-:W-:Y:S02]  /*61c0*/  FADD.FTZ R3, R211, R6 ;  /* 0x00000006d3037221 */ /* 0x002fe40000010000 */
[----:B------:R-:W-:Y:S02]  /*61d0*/  FADD.FTZ R6, R206, R7 ;  /* 0x00000007ce067221 */ /* 0x000fe40000010000 */
[----:B------:R-:W-:-:S02]  /*61e0*/  FADD.FTZ R7, R201, R195 ;  /* 0x000000c3c9077221 */ /* 0x000fc40000010000 */
[----:B------:R-:W-:Y:S01]  /*61f0*/  FADD.FTZ R5, R226, R5 ;  /* 0x00000005e2057221 */ /* 0x000fe20000010000 */
[----:B---3--:R-:W-:Y:S01]  /*6200*/  F2FP.BF16.PACK_AB R94, R224, R29 ;  /* 0x0000001de05e723e */ /* 0x008fe200000010ff */
[--C-:B------:R-:W-:Y:S02]  /*6210*/  FFMA.FTZ R2, R126, c[0x0][0x2d0], -R0.reuse ;  /* 0x0000b4007e027a23 */ /* 0x100fe40000010800 */
[----:B------:R-:W-:Y:S02]  /*6220*/  FFMA.FTZ R0, R124, c[0x0][0x2d0], -R0 ;  /* 0x0000b4007c007a23 */ /* 0x000fe40000010800 */
[----:B------:R-:W1:Y:S01]  /*6230*/  LDSM.16.MT88.4 R124, [R181+0x800] ;  /* 0x00080000b57c783b */ /* 0x000e620000004200 */
[----:B------:R-:W3:Y:S01]  /*6240*/  MUFU.EX2 R24, R2 ;  /* 0x0000000200187308 */ /* 0x000ee20000000800 */
[----:B------:R-:W-:Y:S02]  /*6250*/  FADD.FTZ R10, R202, R7 ;  /* 0x00000007ca0a7221 */ /* 0x000fe40000010000 */
[----:B------:R-:W-:-:S02]  /*6260*/  FADD.FTZ R9, R228, R5 ;  /* 0x00000005e4097221 */ /* 0x000fc40000010000 */
[----:B------:R-:W-:-:S03]  /*6270*/  FADD.FTZ R3, R220, R3 ;  /* 0x00000003dc037221 */ /* 0x000fc60000010000 */
[----:B------:R-:W4:Y:S01]  /*6280*/  MUFU.EX2 R225, R0 ;  /* 0x0000000000e17308 */ /* 0x000f220000000800 */
[----:B------:R-:W-:Y:S01]  /*6290*/  FADD.FTZ R3, R227, R3 ;  /* 0x00000003e3037221 */ /* 0x000fe20000010000 */
[----:B--2---:R-:W-:Y:S03]  /*62a0*/  HMMA.16816.F32.BF16 R52, R96, R60, R172 ;  /* 0x0000003c6034723c */ /* 0x004fe600000418ac */
[----:B------:R-:W-:Y:S01]  /*62b0*/  FADD.FTZ R3, R42, R3 ;  /* 0x000000032a037221 */ /* 0x000fe20000010000 */
[----:B---3--:R-:W-:Y:S01]  /*62c0*/  F2FP.BF16.PACK_AB R93, R24, R25 ;  /* 0x00000019185d723e */ /* 0x008fe200000010ff */
[----:B------:R-:W-:-:S03]  /*62d0*/  FADD.FTZ R2, R208, R6 ;  /* 0x00000006d0027221 */ /* 0x000fc60000010000 */
[----:B------:R-:W-:Y:S01]  /*62e0*/  HMMA.16816.F32.BF16 R64, R96, R62, R64 ;  /* 0x0000003e6040723c */ /* 0x000fe20000041840 */
[----:B------:R-:W-:Y:S01]  /*62f0*/  LDSM.16.MT88.4 R4, [R182+0x2000] ;  /* 0x00200000b604783b */ /* 0x000fe20000004200 */
[----:B------:R-:W-:Y:S02]  /*6300*/  FADD.FTZ R8, R221, R2 ;  /* 0x00000002dd087221 */ /* 0x000fe40000010000 */
[----:B------:R-:W-:Y:S01]  /*6310*/  @P3 IMAD.HI.U32 R2, R249, c[0x0][0x2c8], RZ ;  /* 0x0000b200f9023a27 */ /* 0x000fe200078e00ff */
[----:B----4-:R-:W-:Y:S02]  /*6320*/  F2FP.BF16.PACK_AB R95, R225, R11 ;  /* 0x0000000be15f723e */ /* 0x010fe400000010ff */
[----:B------:R-:W-:Y:S02]  /*6330*/  MOV R0, R249 ;  /* 0x000000f900007202 */ /* 0x000fe40000000f00 */
[----:B------:R-:W-:-:S03]  /*6340*/  @P3 SHF.R.U32.HI R0, RZ, c[0x0][0x2cc], R2 ;  /* 0x0000b300ff003a19 */ /* 0x000fc60000011602 */
[----:B------:R-:W-:Y:S01]  /*6350*/  HMMA.16816.F32.BF16 R120, R92, R116, R148 ;  /* 0x000000745c78723c */ /* 0x000fe20000041894 */
[----:B------:R-:W-:-:S05]  /*6360*/  IADD3 R0, R0, R248, -R247 ;  /* 0x000000f800007210 */ /* 0x000fca0007ffe8f7 */
[----:B------:R-:W-:Y:S02]  /*6370*/  IMAD.HI R0, R0, 0x2aaaaaab, RZ ;  /* 0x2aaaaaab00007827 */ /* 0x000fe400078e02ff */
[----:B-1----:R-:W-:Y:S03]  /*6380*/  HMMA.16816.F32.BF16 R128, R92, R124, R136 ;  /* 0x0000007c5c80723c */ /* 0x002fe60000041888 */
[----:B------:R-:W-:-:S05]  /*6390*/  SHF.R.U32.HI R2, RZ, 0x1f, R0 ;  /* 0x0000001fff027819 */ /* 0x000fca0000011600 */
[C---:B------:R-:W-:Y:S08]  /*63a0*/  HMMA.16816.F32.BF16 R132, R96.reuse, R124, R132 ;  /* 0x0000007c6084723c */ /* 0x040ff00000041884 */
[-C--:B------:R-:W-:Y:S08]  /*63b0*/  HMMA.16816.F32.BF16 R136, R96, R126.reuse, R36 ;  /* 0x0000007e6088723c */ /* 0x080ff00000041824 */
[----:B------:R-:W-:Y:S01]  /*63c0*/  HMMA.16816.F32.BF16 R124, R92, R126, R76 ;  /* 0x0000007e5c7c723c */ /* 0x000fe2000004184c */
[----:B------:R-:W1:Y:S07]  /*63d0*/  LDSM.16.MT88.4 R76, [R181+0x2000] ;  /* 0x00200000b54c783b */ /* 0x000e6e0000004200 */
[-C--:B------:R-:W-:Y:S08]  /*63e0*/  HMMA.16816.F32.BF16 R148, R96, R108.reuse, R160 ;  /* 0x0000006c6094723c */ /* 0x080ff000000418a0 */
[C---:B------:R-:W-:Y:S08]  /*63f0*/  HMMA.16816.F32.BF16 R112, R92.reuse, R108, R112 ;  /* 0x0000006c5c70723c */ /* 0x040ff00000041870 */
[C---:B------:R-:W-:Y:S08]  /*6400*/  HMMA.16816.F32.BF16 R116, R92.reuse, R118, R84 ;  /* 0x000000765c74723c */ /* 0x040ff00000041854 */
[C---:B------:R-:W-:Y:S08]  /*6410*/  HMMA.16816.F32.BF16 R108, R92.reuse, R110, R88 ;  /* 0x0000006e5c6c723c */ /* 0x040ff00000041858 */
[----:B------:R-:W-:Y:S08]  /*6420*/  HMMA.16816.F32.BF16 R56, R92, R60, R212 ;  /* 0x0000003c5c38723c */ /* 0x000ff000000418d4 */
[C---:B-1----:R-:W-:Y:S08]  /*6430*/  HMMA.16816.F32.BF16 R68, R96.reuse, R76, R168 ;  /* 0x0000004c6044723c */ /* 0x042ff000000418a8 */
[----:B------:R-:W-:Y:S08]  /*6440*/  HMMA.16816.F32.BF16 R80, R96, R78, R80 ;  /* 0x0000004e6050723c */ /* 0x000ff00000041850 */
[----:B------:R-:W-:Y:S08]  /*6450*/  HMMA.16816.F32.BF16 R72, R92, R76, R196 ;  /* 0x0000004c5c48723c */ /* 0x000ff000000418c4 */
[----:B------:R-:W-:Y:S08]  /*6460*/  HMMA.16816.F32.BF16 R84, R96, R4, R164 ;  /* 0x000000046054723c */ /* 0x000ff000000418a4 */
[C---:B------:R-:W-:Y:S08]  /*6470*/  HMMA.16816.F32.BF16 R60, R92.reuse, R62, R156 ;  /* 0x0000003e5c3c723c */ /* 0x040ff0000004189c */
[C---:B------:R-:W-:Y:S08]  /*6480*/  HMMA.16816.F32.BF16 R76, R92.reuse, R78, R20 ;  /* 0x0000004e5c4c723c */ /* 0x040ff00000041814 */
[----:B------:R-:W-:Y:S07]  /*6490*/  HMMA.16816.F32.BF16 R88, R92, R4, R176 ;  /* 0x000000045c58723c */ /* 0x000fee00000418b0 */
[----:B------:R-:W-:Y:S01]  /*64a0*/  FADD.FTZ R4, R43, R8 ;  /* 0x000000082b047221 */ /* 0x000fe20000010000 */
[----:B------:R-:W-:Y:S03]  /*64b0*/  HMMA.16816.F32.BF16 R96, R96, R6, R16 ;  /* 0x000000066060723c */ /* 0x000fe60000041810 */
[----:B------:R-:W-:-:S05]  /*64c0*/  FADD.FTZ R4, R106, R4 ;  /* 0x000000046a047221 */ /* 0x000fca0000010000 */
[----:B------:R-:W-:Y:S07]  /*64d0*/  HMMA.16816.F32.BF16 R92, R92, R6, R12 ;  /* 0x000000065c5c723c */ /* 0x000fee000004180c */
[----:B------:R-:W-:Y:S01]  /*64e0*/  LEA.HI.SX32 R7, R0, R2, 0x1d ;  /* 0x0000000200077211 */ /* 0x000fe200078feaff */
[----:B------:R-:W-:Y:S02]  /*64f0*/  FADD.FTZ R2, R229, R10 ;  /* 0x0000000ae5027221 */ /* 0x000fe40000010000 */
[----:B------:R-:W-:-:S02]  /*6500*/  FADD.FTZ R0, R35, R9 ;  /* 0x0000000923007221 */ /* 0x000fc40000010000 */
[----:B------:R-:W-:Y:S01]  /*6510*/  FADD.FTZ R5, R235, R2 ;  /* 0x00000002eb057221 */ /* 0x000fe20000010000 */
[----:B------:R-:W-:Y:S01]  /*6520*/  IMNMX R235, R234, R7, !PT ;  /* 0x00000007eaeb7217 */ /* 0x000fe20007800200 */
[----:B------:R-:W-:Y:S02]  /*6530*/  FADD.FTZ R2, R100, R0 ;  /* 0x0000000064027221 */ /* 0x000fe40000010000 */
[----:B------:R-:W-:Y:S01]  /*6540*/  FADD.FTZ R0, R102, R3 ;  /* 0x0000000366007221 */ /* 0x000fe20000010000 */
[----:B------:R-:W-:Y:S01]  /*6550*/  ISETP.GE.AND P0, PT, R203, R235, PT ;  /* 0x000000ebcb00720c */ /* 0x000fe20003f06270 */
        /* <DEDUP_REMOVED lines=21> */
[----:B------:R-:W-:Y:S01]  /*66b0*/  FADD.FTZ R225, R225, R0 ;  /* 0x00000000e1e17221 */ /* 0x000fe20000010000 */
[----:B------:R-:W-:Y:S05]  /*66c0*/  @!P0 BRA `(.L_x_1381) ;  /* 0x0000392000008947 */ /* 0x000fea0003800000 */
[----:B------:R-:W-:Y:S01]  /*66d0*/  IMAD.MOV.U32 R102, RZ, RZ, R104 ;  /* 0x000000ffff667224 */ /* 0x000fe200078e0068 */
[----:B------:R-:W-:Y:S01]  /*66e0*/  MOV R107, R101 ;  /* 0x00000065006b7202 */ /* 0x000fe20000000f00 */
[----:B------:R-:W-:Y:S01]  /*66f0*/  IMAD.MOV.U32 R100, RZ, RZ, R105 ;  /* 0x000000ffff647224 */ /* 0x000fe200078e0069 */
[----:B------:R-:W-:Y:S02]  /*6700*/  MOV R106, R103 ;  /* 0x00000067006a7202 */ /* 0x000fe40000000f00 */
.L_x_1394:
        /* <DEDUP_REMOVED lines=16> */
[----:B------:R-:W-:Y:S01]  /*6810*/  IMAD.WIDE.U32 R2, R204, c[0x0][0x208], RZ ;  /* 0x00008200cc027a25 */ /* 0x000fe200078e00ff */
[----:B------:R-:W-:Y:S05]  /*6820*/  SHF.R.S32.HI R0, RZ, 0x1f, R204 ;  /* 0x0000001fff007819 */ /* 0x000fea00000114cc */
[----:B------:R-:W-:Y:S04]  /*6830*/  IMAD R0, R0, c[0x0][0x208], RZ ;  /* 0x0000820000007a24 */ /* 0x000fe800078e02ff */
[----:B------:R-:W-:Y:S05]  /*6840*/  IMAD R0, R204, c[0x0][0x20c], R0 ;  /* 0x00008300cc007a24 */ /* 0x000fea00078e0200 */
[----:B------:R-:W-:Y:S02]  /*6850*/  IADD3 R3, R3, R0, RZ ;  /* 0x0000000003037210 */ /* 0x000fe40007ffe0ff */
[----:B------:R-:W-:Y:S03]  /*6860*/  SHF.R.S32.HI R0, RZ, 0x1f, R200 ;  /* 0x0000001fff007819 */ /* 0x000fe600000114c8 */
[----:B------:R-:W-:Y:S04]  /*6870*/  IMAD.WIDE.U32 R2, R200, c[0x0][0x218], R2 ;  /* 0x00008600c8027a25 */ /* 0x000fe800078e0002 */
[----:B------:R-:W-:Y:S01]  /*6880*/  IMAD R4, R0, c[0x0][0x218], RZ ;  /* 0x0000860000047a24 */ /* 0x000fe200078e02ff */
[----:B------:R-:W-:Y:S03]  /*6890*/  IADD3 R0, P4, R242, R2, RZ ;  /* 0x00000002f2007210 */ /* 0x000fe60007f9e0ff */
[----:B------:R-:W-:Y:S01]  /*68a0*/  IMAD R4, R200, c[0x0][0x21c], R4 ;  /* 0x00008700c8047a24 */ /* 0x000fe200078e0204 */
[----:B------:R-:W-:Y:S04]  /*68b0*/  LEA R10, P0, R0, c[0x0][0x1f8], 0x1 ;  /* 0x00007e00000a7a11 */ /* 0x000fe800078008ff */
[----:B------:R-:W-:Y:S04]  /*68c0*/  IADD3.X R2, R246, R3, R4, P4, !PT ;  /* 0x00000003f6027210 */ /* 0x000fe800027fe404 */
[----:B------:R-:W-:Y:S01]  /*68d0*/  LEA.HI.X R5, R0, c[0x0][0x1fc], R2, 0x1, P0 ;  /* 0x00007f0000057a11 */ /* 0x000fe200000f0c02 */
[----:B------:R-:W-:-:S05]  /*68e0*/  BRA.DIV ~URZ, `(.L_x_1384) ;  /* 0x0000d3327f007947 */ /* 0x000fca000b800000 */
[----:B------:R4:W3:Y:S02]  /*68f0*/  SHFL.IDX PT, R4, R5, RZ, 0x1c1f ;  /* 0x001c1fff05047589 */ /* 0x0008e400000e0000 */
.L_x_1494:
[----:B------:R-:W-:-:S05]  /*6900*/  BRA.DIV ~URZ, `(.L_x_1385) ;  /* 0x0000d3827f007947 */ /* 0x000fca000b800000 */
[----:B------:R4:W3:Y:S02]  /*6910*/  SHFL.IDX PT, R0, R10, RZ, 0x1c1f ;  /* 0x001c1fff0a007589 */ /* 0x0008e400000e0000 */
.L_x_1495:
[----:B------:R-:W5:Y:S01]  /*6920*/  S2R R11, SR_TID.X ;  /* 0x00000000000b7919 */ /* 0x000f620000002100 */
[C---:B------:R-:W-:Y:S01]  /*6930*/  ISETP.GE.AND P6, PT, R210.reuse, c[0x0][0x1d4], PT ;  /* 0x00007500d2007a0c */ /* 0x040fe20003fc6270 */
[----:B------:R-:W-:Y:S01]  /*6940*/  IMAD.SHL.U32 R3, R210, 0x2, RZ ;  /* 0x00000002d2037824 */ /* 0x000fe200078e00ff */
[C---:B------:R-:W-:Y:S01]  /*6950*/  ISETP.GE.AND P5, PT, R232.reuse, c[0x0][0x1d4], PT ;  /* 0x00007500e8007a0c */ /* 0x040fe20003fa6270 */
[----:B------:R-:W-:Y:S03]  /*6960*/  IMAD.SHL.U32 R2, R232, 0x2, RZ ;  /* 0x00000002e8027824 */ /* 0x000fe600078e00ff */
[C---:B---3--:R-:W-:Y:S02]  /*6970*/  IADD3 R8, P4, R0.reuse, R3, RZ ;  /* 0x0000000300087210 */ /* 0x048fe40007f9e0ff */
[----:B------:R-:W-:Y:S01]  /*6980*/  IADD3 R6, P0, R0, R2, RZ ;  /* 0x0000000200067210 */ /* 0x000fe20007f1e0ff */
[C---:B------:R-:W-:Y:S02]  /*6990*/  IMAD.SHL.U32 R2, R233.reuse, 0x2, RZ ;  /* 0x00000002e9027824 */ /* 0x040fe400078e00ff */
[C---:B------:R-:W-:Y:S01]  /*69a0*/  IMAD.X R9, R4.reuse, 0x1, R219, P4 ;  /* 0x0000000104097824 */ /* 0x040fe200020e06db */
        /* <DEDUP_REMOVED lines=8> */
[----:B------:R3:W-:Y:S01]  /*6a30*/  LDGSTS.E.BYPASS.LTC128B.128 [R194+0x2480], [R6.64], !P5 ;  /* 0x0248000006c27fae */ /* 0x0007e2000e901d46 */
[----:B-----5:R-:W-:Y:S04]  /*6a40*/  ISETP.GT.AND P0, PT, R11, 0x3f, PT ;  /* 0x0000003f0b00780c */ /* 0x020fe80003f04270 */
[----:B------:R3:W-:Y:S09]  /*6a50*/  LDGSTS.E.BYPASS.LTC128B.128 [R194+0x3080], [R2.64], !P4 ;  /* 0x0308000002c27fae */ /* 0x0007f2000e101d46 */
[----:B------:R-:W-:-:S05]  /*6a60*/  @P0 BRA `(.L_x_1383) ;  /* 0x0000012000000947 */ /* 0x000fca0003800000 */
[----:B------:R-:W-:-:S05]  /*6a70*/  BRA.DIV ~URZ, `(.L_x_1386) ;  /* 0x0000d2727f007947 */ /* 0x000fca000b800000 */
[----:B------:R3:W4:Y:S04]  /*6a80*/  SHFL.IDX PT, R4, R5, 0x1, 0x1c1f ;  /* 0x003c1f0005047f89 */ /* 0x00072800000e0000 */
[----:B------:R3:W2:Y:S02]  /*6a90*/  SHFL.IDX PT, R0, R10, 0x1, 0x1c1f ;  /* 0x003c1f000a007f89 */ /* 0x0006a400000e0000 */
.L_x_1496:
        /* <DEDUP_REMOVED lines=15> */
.L_x_1383:
[----:B------:R-:W-:Y:S05]  /*6b90*/  BSYNC B0 ;  /* 0x0000000000007941 */ /* 0x000fea0003800000 */
.L_x_1382:
        /* <DEDUP_REMOVED lines=197> */
[----:B--234-:R-:W-:Y:S01]  /*77f0*/  IMAD R2, R203, 0x30, R237 ;  /* 0x00000030cb027824 */ /* 0x01cfe200078e02ed */
[----:B------:R-:W-:Y:S01]  /*7800*/  IADD3 R5, -R236, 0x30, RZ ;  /* 0x00000030ec057810 */ /* 0x000fe20007ffe1ff */
[----:B------:R-:W-:Y:S03]  /*7810*/  IMAD.MOV.U32 R200, RZ, RZ, RZ ;  /* 0x000000ffffc87224 */ /* 0x000fe600078e00ff */
[----:B------:R-:W-:Y:S02]  /*7820*/  IADD3 R2, R2, -0x30, R231 ;  /* 0xffffffd002027810 */ /* 0x000fe40007ffe0e7 */
[----:B------:R-:W-:Y:S03]  /*7830*/  ISETP.GE.AND P5, PT, R5, 0x1, PT ;  /* 0x000000010500780c */ /* 0x000fe60003fa6270 */
[----:B------:R-:W-:Y:S04]  /*7840*/  @P2 IMAD.HI.U32 R3, R2, c[0x0][0x2bc], RZ ;  /* 0x0000af0002032a27 */ /* 0x000fe800078e00ff */
[----:B-1----:R-:W-:Y:S01]  /*7850*/  IMAD.MOV.U32 R0, RZ, RZ, R2 ;  /* 0x000000ffff007224 */ /* 0x002fe200078e0002 */
        /* <DEDUP_REMOVED lines=23> */
.L_x_1497:
[----:B------:R-:W-:-:S05]  /*79d0*/  BRA.DIV ~URZ, `(.L_x_1390) ;  /* 0x0000c4427f007947 */ /* 0x000fca000b800000 */
[----:B------:R3:W4:Y:S02]  /*79e0*/  SHFL.IDX PT, R0, R9, RZ, 0x1c1f ;  /* 0x001c1fff09007589 */ /* 0x00072400000e0000 */
.L_x_1498:
[C---:B------:R-:W-:Y:S01]  /*79f0*/  @P5 ISETP.GE.AND P0, PT, R210.reuse, c[0x0][0x1d4], PT ;  /* 0x00007500d2005a0c */ /* 0x040fe20003f06270 */
[----:B------:R-:W-:Y:S02]  /*7a00*/  IMAD.SHL.U32 R2, R210, 0x2, RZ ;  /* 0x00000002d2027824 */ /* 0x000fe400078e00ff */
[----:B------:R-:W-:Y:S02]  /*7a10*/  IMAD.SHL.U32 R6, R232, 0x2, RZ ;  /* 0x00000002e8067824 */ /* 0x000fe400078e00ff */
[C---:B------:R-:W-:Y:S01]  /*7a20*/  IMAD.SHL.U32 R14, R233.reuse, 0x2, RZ ;  /* 0x00000002e90e7824 */ /* 0x040fe200078e00ff */
[C---:B----4-:R-:W-:Y:S02]  /*7a30*/  @P5 IADD3 R2, P4, R0.reuse, R2, RZ ;  /* 0x0000000200025210 */ /* 0x050fe40007f9e0ff */
[----:B------:R-:W-:Y:S03]  /*7a40*/  @P5 IADD3 R6, P6, R0, R6, RZ ;  /* 0x0000000600065210 */ /* 0x000fe60007fde0ff */
[----:B--2---:R-:W-:Y:S01]  /*7a50*/  @P5 IMAD.X R3, R4, 0x1, R219, P4 ;  /* 0x0000000104035824 */ /* 0x004fe200020e06db */
[----:B------:R-:W-:Y:S01]  /*7a60*/  @P5 ISETP.GE.AND P4, PT, R232, c[0x0][0x1d4], PT ;  /* 0x00007500e8005a0c */ /* 0x000fe20003f86270 */
[----:B------:R-:W-:Y:S03]  /*7a70*/  @P5 IMAD.X R7, R4, 0x1, R217, P6 ;  /* 0x0000000104075824 */ /* 0x000fe600030e06d9 */
[----:B------:R-:W-:Y:S01]  /*7a80*/  @!PT LDS RZ, [RZ] ;  /* 0x00000000fffff984 */ /* 0x000fe20000000800 */
[----:B------:R-:W-:Y:S01]  /*7a90*/  @!PT LDS RZ, [RZ] ;  /* 0x00000000fffff984 */ /* 0x000fe20000000800 */
[----:B------:R-:W-:Y:S01]  /*7aa0*/  @!PT LDS RZ, [RZ] ;  /* 0x00000000fffff984 */ /* 0x000fe20000000800 */
[----:B------:R2:W-:Y:S01]  /*7ab0*/  @P5 LDGSTS.E.BYPASS.LTC128B.128 [R194+0x3c80], [R2.64], !P0 ;  /* 0x03c8000002c25fae */ /* 0x0005e2000c101d46 */
[----:B------:R-:W-:Y:S08]  /*7ac0*/  @P5 ISETP.GE.AND P0, PT, R233, c[0x0][0x1d4], PT ;  /* 0x00007500e9005a0c */ /* 0x000ff00003f06270 */
[----:B------:R4:W-:Y:S01]  /*7ad0*/  @P5 LDGSTS.E.BYPASS.LTC128B.128 [R194+0x4880], [R6.64], !P4 ;  /* 0x0488000006c25fae */ /* 0x0009e2000e101d46 */
[----:B--2---:R-:W-:Y:S05]  /*7ae0*/  @P5 IADD3 R2, P6, R0, R14, RZ ;  /* 0x0000000e00025210 */ /* 0x004fea0007fde0ff */
[----:B------:R-:W-:Y:S05]  /*7af0*/  @P5 IMAD.X R3, R4, 0x1, R218, P6 ;  /* 0x0000000104035824 */ /* 0x000fea00030e06da */
[----:B------:R4:W-:Y:S01]  /*7b00*/  @P5 LDGSTS.E.BYPASS.LTC128B.128 [R194+0x5480], [R2.64], !P0 ;  /* 0x0548000002c25fae */ /* 0x0009e2000c101d46 */
[----:B------:R-:W-:Y:S01]  /*7b10*/  ISETP.GE.AND P5, PT, R5, 0x21, PT ;  /* 0x000000210500780c */ /* 0x000fe20003fa6270 */
[----:B------:R-:W-:-:S06]  /*7b20*/  BRA.DIV ~URZ, `(.L_x_1391) ;  /* 0x0000c3527f007947 */ /* 0x000fcc000b800000 */
[----:B------:R2:W1:Y:S04]  /*7b30*/  SHFL.IDX PT, R4, R8, 0x1, 0x1c1f ;  /* 0x003c1f0008047f89 */ /* 0x00046800000e0000 */
[----:B------:R2:W3:Y:S02]  /*7b40*/  SHFL.IDX PT, R0, R9, 0x1, 0x1c1f ;  /* 0x003c1f0009007f89 */ /* 0x0004e400000e0000 */
.L_x_1499:
[C---:B----4-:R-:W-:Y:S01]  /*7b50*/  IMAD.SHL.U32 R2, R210.reuse, 0x2, RZ ;  /* 0x00000002d2027824 */ /* 0x050fe200078e00ff */
[----:B------:R-:W-:Y:S01]  /*7b60*/  @P5 ISETP.GE.AND P0, PT, R210, c[0x0][0x1d4], PT ;  /* 0x00007500d2005a0c */ /* 0x000fe20003f06270 */
[----:B------:R-:W-:Y:S02]  /*7b70*/  IMAD.SHL.U32 R6, R232, 0x2, RZ ;  /* 0x00000002e8067824 */ /* 0x000fe400078e00ff */
[C---:B------:R-:W-:Y:S01]  /*7b80*/  IMAD.SHL.U32 R5, R233.reuse, 0x2, RZ ;  /* 0x00000002e9057824 */ /* 0x040fe200078e00ff */
[C---:B---3--:R-:W-:Y:S02]  /*7b90*/  @P5 IADD3 R2, P4, R0.reuse, R2, RZ ;  /* 0x0000000200025210 */ /* 0x048fe40007f9e0ff */
[----:B------:R-:W-:Y:S03]  /*7ba0*/  @P5 IADD3 R6, P6, R0, R6, RZ ;  /* 0x0000000600065210 */ /* 0x000fe60007fde0ff */
[----:B-1----:R-:W-:Y:S01]  /*7bb0*/  @P5 IMAD.X R3, R4, 0x1, R219, P4 ;  /* 0x0000000104035824 */ /* 0x002fe200020e06db */
        /* <DEDUP_REMOVED lines=8> */
[----:B-1----:R-:W-:Y:S05]  /*7c40*/  @P5 IADD3 R2, P6, R0, R5, RZ ;  /* 0x0000000500025210 */ /* 0x002fea0007fde0ff */
[----:B------:R-:W-:Y:S05]  /*7c50*/  @P5 IMAD.X R3, R4, 0x1, R218, P6 ;  /* 0x0000000104035824 */ /* 0x000fea00030e06da */
[----:B------:R3:W-:Y:S03]  /*7c60*/  @P5 LDGSTS.E.BYPASS.LTC128B.128 [R194+0x5c80], [R2.64], !P0 ;  /* 0x05c8000002c25fae */ /* 0x0007e6000c101d46 */
.L_x_1388:
[----:B--234-:R-:W-:Y:S05]  /*7c70*/  BSYNC B0 ;  /* 0x0000000000007941 */ /* 0x01cfea0003800000 */
.L_x_1387:
[----:B------:R-:W-:Y:S01]  /*7c80*/  IADD3 R4, R251, R249, RZ ;  /* 0x000000f9fb047210 */ /* 0x000fe20007ffe0ff */
[----:B------:R-:W0:Y:S04]  /*7c90*/  LDGDEPBAR ;  /* 0x00000000000079af */ /* 0x000e280000000000 */
[----:B-1----:R-:W-:Y:S05]  /*7ca0*/  @P3 IMAD.HI.U32 R0, R4, c[0x0][0x2c8], RZ ;  /* 0x0000b20004003a27 */ /* 0x002fea00078e00ff */
[----:B------:R-:W-:Y:S01]  /*7cb0*/  @P3 SHF.R.U32.HI R4, RZ, c[0x0][0x2cc], R0 ;  /* 0x0000b300ff043a19 */ /* 0x000fe20000011600 */
[----:B------:R-:W-:Y:S05]  /*7cc0*/  IMAD R0, R203, -0x30, RZ ;  /* 0xffffffd0cb007824 */ /* 0x000fea00078e02ff */
[----:B------:R-:W-:Y:S04]  /*7cd0*/  IADD3 R0, -R250, 0x1, R0 ;  /* 0x00000001fa007810 */ /* 0x000fe80007ffe100 */
[----:B------:R-:W-:Y:S01]  /*7ce0*/  IADD3 R5, -R247, R0, R248 ;  /* 0x00000000f7057210 */ /* 0x000fe20007ffe1f8 */
[----:B------:R-:W-:-:S05]  /*7cf0*/  BRA.DIV ~URZ, `(.L_x_1392) ;  /* 0x0000c2427f007947 */ /* 0x000fca000b800000 */
[----:B------:R1:W2:Y:S02]  /*7d00*/  SHFL.IDX PT, R0, R4, RZ, 0x1c1f ;  /* 0x001c1fff04007589 */ /* 0x0002a400000e0000 */
.L_x_1500:
[----:B--2---:R-:W-:Y:S05]  /*7d10*/  IMAD.IADD R0, R5, 0x1, R0 ;  /* 0x0000000105007824 */ /* 0x004fea00078e0200 */
[C---:B------:R-:W-:Y:S02]  /*7d20*/  ISETP.GT.AND P6, PT, R0.reuse, RZ, PT ;  /* 0x000000ff0000720c */ /* 0x040fe40003fc4270 */
[C---:B------:R-:W-:Y:S02]  /*7d30*/  ISETP.GT.AND P5, PT, R0.reuse, 0x1, PT ;  /* 0x000000010000780c */ /* 0x040fe40003fa4270 */
[C---:B------:R-:W-:Y:S02]  /*7d40*/  ISETP.GT.AND P4, PT, R0.reuse, 0x8, PT ;  /* 0x000000080000780c */ /* 0x040fe40003f84270 */
        /* <DEDUP_REMOVED lines=18> */
[----:B------:R-:W-:Y:S02]  /*7e70*/  FSEL R12, R12, -INF , P5 ;  /* 0xff8000000c0c7808 */ /* 0x000fe40002800000 */
[----:B------:R-:W-:Y:S02]  /*7e80*/  FSEL R11, R11, -INF , P4 ;  /* 0xff8000000b0b7808 */ /* 0x000fe40002000000 */
[----:B------:R-:W-:Y:S01]  /*7e90*/  FSEL R10, R10, -INF , P0 ;  /* 0xff8000000a0a7808 */ /* 0x000fe20000000000 */
[----:B------:R-:W-:-:S05]  /*7ea0*/  BRA.DIV ~URZ, `(.L_x_1393) ;  /* 0x0000c0f27f007947 */ /* 0x000fca000b800000 */
[----:B------:R-:W-:Y:S08]  /*7eb0*/  SHFL.IDX PT, R3, R4, 0x1, 0x1c1f ;  /* 0x003c1f0004037f89 */ /* 0x000ff000000e0000 */
[----:B------:R-:W-:Y:S08]  /*7ec0*/  SHFL.IDX PT, R2, R4, 0x2, 0x1c1f ;  /* 0x005c1f0004027f89 */ /* 0x000ff000000e0000 */
[----:B------:R-:W2:Y:S02]  /*7ed0*/  SHFL.IDX PT, R0, R4, 0x3, 0x1c1f ;  /* 0x007c1f0004007f89 */ /* 0x000ea400000e0000 */
[C---:B--2---:R-:W-:Y:S02]  /*7ee0*/  IMAD.IADD R0, R5.reuse, 0x1, R0 ;  /* 0x0000000105007824 */ /* 0x044fe400078e0200 */
[C---:B------:R-:W-:Y:S02]  /*7ef0*/  IMAD.IADD R3, R5.reuse, 0x1, R3 ;  /* 0x0000000105037824 */ /* 0x040fe400078e0203 */
[----:B------:R-:W-:Y:S03]  /*7f00*/  IMAD.IADD R2, R5, 0x1, R2 ;  /* 0x0000000105027824 */ /* 0x000fe600078e0202 */
[C---:B------:R-:W-:Y:S02]  /*7f10*/  ISETP.GT.AND P6, PT, R3.reuse, RZ, PT ;  /* 0x000000ff0300720c */ /* 0x040fe40003fc4270 */
[C---:B------:R-:W-:Y:S02]  /*7f20*/  ISETP.GT.AND P5, PT, R3.reuse, 0x1, PT ;  /* 0x000000010300780c */ /* 0x040fe40003fa4270 */
[C---:B------:R-:W-:Y:S02]  /*7f30*/  ISETP.GT.AND P4, PT, R3.reuse, 0x8, PT ;  /* 0x000000080300780c */ /* 0x040fe40003f84270 */
        /* <DEDUP_REMOVED lines=18> */
[C---:B------:R-:W-:Y:S02]  /*8060*/  ISETP.GT.AND P6, PT, R2.reuse, RZ, PT ;  /* 0x000000ff0200720c */ /* 0x040fe40003fc4270 */
        /* <DEDUP_REMOVED lines=22> */
[----:B------:R-:W-:Y:S02]  /*81d0*/  FMNMX.FTZ R2, R9, R100, !PT ;  /* 0x0000006409027209 */ /* 0x000fe40007810000 */
[----:B------:R-:W-:Y:S02]  /*81e0*/  FSEL R45, R33, -INF , P6 ;  /* 0xff800000212d7808 */ /* 0x000fe40003000000 */
[----:B------:R-:W-:Y:S02]  /*81f0*/  FMNMX.FTZ R2, R14, R2, !PT ;  /* 0x000000020e027209 */ /* 0x000fe40007810000 */
[----:B------:R-:W-:Y:S02]  /*8200*/  ISETP.GT.AND P6, PT, R0, RZ, PT ;  /* 0x000000ff0000720c */ /* 0x000fe40003fc4270 */
[----:B------:R-:W-:Y:S02]  /*8210*/  FMNMX.FTZ R2, R21, R2, !PT ;  /* 0x0000000215027209 */ /* 0x000fe40007810000 */
[----:B------:R-:W-:Y:S02]  /*8220*/  FSEL R43, R32, -INF , P5 ;  /* 0xff800000202b7808 */ /* 0x000fe40002800000 */
[----:B------:R-:W-:Y:S02]  /*8230*/  FMNMX.FTZ R2, R20, R2, !PT ;  /* 0x0000000214027209 */ /* 0x000fe40007810000 */
[----:B------:R-:W-:Y:S02]  /*8240*/  ISETP.GT.AND P5, PT, R0, 0x1, PT ;  /* 0x000000010000780c */ /* 0x000fe40003fa4270 */
        /* <DEDUP_REMOVED lines=11> */
[C---:B------:R-:W-:Y:S02]  /*8300*/  ISETP.GT.AND P6, PT, R0.reuse, 0x10, PT ;  /* 0x000000100000780c */ /* 0x040fe40003fc4270 */
[----:B------:R-:W-:Y:S02]  /*8310*/  FMNMX.FTZ R2, R11, R2, !PT ;  /* 0x000000020b027209 */ /* 0x000fe40007810000 */
        /* <DEDUP_REMOVED lines=15> */
[----:B------:R-:W-:Y:S01]  /*8410*/  FSEL R7, R169, -INF , P6 ;  /* 0xff800000a9077808 */ /* 0x000fe20003000000 */
[----:B------:R-:W2:Y:S01]  /*8420*/  SHFL.BFLY PT, R0, R2, 0x2, 0x1f ;  /* 0x0c401f0002007f89 */ /* 0x000ea200000e0000 */
[----:B------:R-:W-:Y:S02]  /*8430*/  FSEL R6, R168, -INF , P5 ;  /* 0xff800000a8067808 */ /* 0x000fe40002800000 */
[----:B------:R-:W-:Y:S02]  /*8440*/  FSEL R5, R157, -INF , P4 ;  /* 0xff8000009d057808 */ /* 0x000fe40002000000 */
[----:B------:R-:W-:Y:S02]  /*8450*/  FSEL R8, R156, -INF , P0 ;  /* 0xff8000009c087808 */ /* 0x000fe40000000000 */
[----:B--2---:R-:W-:Y:S05]  /*8460*/  FMNMX.FTZ R0, R0, R2, !PT ;  /* 0x0000000200007209 */ /* 0x004fea0007810000 */
[----:B------:R-:W2:Y:S02]  /*8470*/  SHFL.BFLY PT, R2, R0, 0x1, 0x1f ;  /* 0x0c201f0000027f89 */ /* 0x000ea400000e0000 */
[----:B--2---:R-:W-:Y:S02]  /*8480*/  FMNMX.FTZ R105, R0, R2, !PT ;  /* 0x0000000200697209 */ /* 0x004fe40007810000 */
        /* <DEDUP_REMOVED lines=12> */
[----:B------:R-:W2:Y:S02]  /*8550*/  SHFL.BFLY PT, R2, R0, 0x2, 0x1f ;  /* 0x0c401f0000027f89 */ /* 0x000ea400000e0000 */
[----:B--2---:R-:W-:Y:S06]  /*8560*/  FMNMX.FTZ R0, R0, R2, !PT ;  /* 0x0000000200007209 */ /* 0x004fec0007810000 */
        /* <DEDUP_REMOVED lines=31> */
[----:B-12---:R-:W-:Y:S06]  /*8760*/  FMNMX.FTZ R4, R0, R2, !PT ;  /* 0x0000000200047209 */ /* 0x006fec0007810000 */
[----:B------:R1:W2:Y:S02]  /*8770*/  SHFL.BFLY PT, R0, R4, 0x1, 0x1f ;  /* 0x0c201f0004007f89 */ /* 0x0002a400000e0000 */
.L_x_1501:
        /* <DEDUP_REMOVED lines=22> */
[----:B------:R-:W-:Y:S01]  /*88e0*/  FFMA.FTZ R207, R10, c[0x0][0x2d0], -R2 ;  /* 0x0000b4000acf7a23 */ /* 0x000fe20000010802 */
[----:B------:R-:W-:Y:S10]  /*88f0*/  MUFU.EX2 R13, R9 ;  /* 0x00000009000d7308 */ /* 0x000ff40000000800 */
[----:B------:R-:W2:Y:S10]  /*8900*/  MUFU.EX2 R2, R4 ;  /* 0x0000000400027308 */ /* 0x000eb40000000800 */
[----:B------:R-:W-:Y:S01]  /*8910*/  MUFU.EX2 R14, R14 ;  /* 0x0000000e000e7308 */ /* 0x000fe20000000800 */
[C---:B-1----:R-:W-:Y:S02]  /*8920*/  FFMA.FTZ R0, R100.reuse, R230, R3 ;  /* 0x000000e664007223 */ /* 0x042fe40000010003 */
[C---:B------:R-:W-:Y:S02]  /*8930*/  FMUL.FTZ R52, R100.reuse, R52 ;  /* 0x0000003464347220 */ /* 0x040fe40000410000 */
[C---:B------:R-:W-:Y:S02]  /*8940*/  FMUL.FTZ R53, R100.reuse, R53 ;  /* 0x0000003564357220 */ /* 0x040fe40000410000 */
[C---:B------:R-:W-:Y:S02]  /*8950*/  FMUL.FTZ R64, R100.reuse, R64 ;  /* 0x0000004064407220 */ /* 0x040fe40000410000 */
[C---:B------:R-:W-:Y:S02]  /*8960*/  FMUL.FTZ R65, R100.reuse, R65 ;  /* 0x0000004164417220 */ /* 0x040fe40000410000 */
[C---:B------:R-:W-:Y:S02]  /*8970*/  FMUL.FTZ R68, R100.reuse, R68 ;  /* 0x0000004464447220 */ /* 0x040fe40000410000 */
[----:B------:R-:W-:Y:S01]  /*8980*/  FMUL.FTZ R69, R100, R69 ;  /* 0x0000004564457220 */ /* 0x000fe20000410000 */
[C---:B--2---:R-:W-:Y:S01]  /*8990*/  F2FP.BF16.PACK_AB R156, R2.reuse, R3 ;  /* 0x00000003029c723e */ /* 0x044fe200000010ff */
        /* <DEDUP_REMOVED lines=28> */
[----:B------:R-:W-:Y:S09]  /*8b60*/  FMUL.FTZ R85, R100, R85 ;  /* 0x0000005564557220 */ /* 0x000ff20000410000 */
[----:B------:R3:W-:Y:S01]  /*8b70*/  MUFU.EX2 R215, R38 ;  /* 0x0000002600d77308 */ /* 0x0007e20000000800 */
[C---:B-1----:R-:W-:Y:S02]  /*8b80*/  FFMA.FTZ R0, R3.reuse, R223, R11 ;  /* 0x000000df03007223 */ /* 0x042fe4000001000b */
[C---:B------:R-:W-:Y:S02]  /*8b90*/  FMUL.FTZ R54, R3.reuse, R54 ;  /* 0x0000003603367220 */ /* 0x040fe40000410000 */
[C---:B------:R-:W-:Y:S02]  /*8ba0*/  FMUL.FTZ R55, R3.reuse, R55 ;  /* 0x0000003703377220 */ /* 0x040fe40000410000 */
[C---:B------:R-:W-:Y:S03]  /*8bb0*/  FMUL.FTZ R66, R3.reuse, R66 ;  /* 0x0000004203427220 */ /* 0x040fe60000410000 */
[----:B------:R-:W-:Y:S01]  /*8bc0*/  MUFU.EX2 R222, R171 ;  /* 0x000000ab00de7308 */ /* 0x000fe20000000800 */
[----:B------:R-:W-:Y:S02]  /*8bd0*/  FMUL.FTZ R67, R3, R67 ;  /* 0x0000004303437220 */ /* 0x000fe40000410000 */
[C---:B--2---:R-:W-:Y:S01]  /*8be0*/  FADD.FTZ R35, R2.reuse, R0 ;  /* 0x0000000002237221 */ /* 0x044fe20000010000 */
[----:B------:R-:W-:Y:S01]  /*8bf0*/  F2FP.BF16.PACK_AB R157, R2, R11 ;  /* 0x0000000b029d723e */ /* 0x000fe200000010ff */
[C---:B------:R-:W-:Y:S01]  /*8c00*/  FMUL.FTZ R2, R103.reuse, c[0x0][0x2d0] ;  /* 0x0000b40067027a20 */ /* 0x040fe20000410000 */
[----:B------:R-:W-:Y:S01]  /*8c10*/  FSEL R0, R103, RZ, P0 ;  /* 0x000000ff67007208 */ /* 0x000fe20000000000 */
[C---:B------:R-:W-:Y:S02]  /*8c20*/  FMUL.FTZ R70, R3.reuse, R70 ;  /* 0x0000004603467220 */ /* 0x040fe40000410000 */
[----:B------:R-:W-:Y:S01]  /*8c30*/  FMUL.FTZ R71, R3, R71 ;  /* 0x0000004703477220 */ /* 0x000fe20000410000 */
[----:B------:R-:W-:Y:S01]  /*8c40*/  FSEL R2, R2, RZ, P0 ;  /* 0x000000ff02027208 */ /* 0x000fe20000000000 */
[----:B------:R-:W-:Y:S01]  /*8c50*/  FADD.FTZ R0, -R0, R106 ;  /* 0x0000006a00007221 */ /* 0x000fe20000010100 */
[----:B------:R-:W-:Y:S01]  /*8c60*/  FSETP.NEU.FTZ.AND P0, PT, R101, -INF , PT ;  /* 0xff8000006500780b */ /* 0x000fe20003f1d000 */
[----:B------:R-:W-:Y:S01]  /*8c70*/  FMUL.FTZ R82, R3, R82 ;  /* 0x0000005203527220 */ /* 0x000fe20000410000 */
[----:B------:R-:W-:Y:S01]  /*8c80*/  MUFU.EX2 R106, R173 ;  /* 0x000000ad006a7308 */ /* 0x000fe20000000800 */
[--C-:B------:R-:W-:Y:S02]  /*8c90*/  FFMA.FTZ R4, R40, c[0x0][0x2d0], -R2.reuse ;  /* 0x0000b40028047a23 */ /* 0x100fe40000010802 */
[--C-:B------:R-:W-:Y:S02]  /*8ca0*/  FFMA.FTZ R197, R39, c[0x0][0x2d0], -R2.reuse ;  /* 0x0000b40027c57a23 */ /* 0x100fe40000010802 */
[--C-:B------:R-:W-:Y:S01]  /*8cb0*/  FFMA.FTZ R9, R46, c[0x0][0x2d0], -R2.reuse ;  /* 0x0000b4002e097a23 */ /* 0x100fe20000010802 */
[----:B---3--:R-:W-:Y:S01]  /*8cc0*/  LDSM.16.MT88.4 R36, [R182] ;  /* 0x00000000b624783b */ /* 0x008fe20000004200 */
[--C-:B------:R-:W-:Y:S01]  /*8cd0*/  FFMA.FTZ R34, R158, c[0x0][0x2d0], -R2.reuse ;  /* 0x0000b4009e227a23 */ /* 0x100fe20000010802 */
[----:B------:R-:W-:Y:S01]  /*8ce0*/  F2FP.BF16.PACK_AB R158, R14, R13 ;  /* 0x0000000d0e9e723e */ /* 0x000fe200000010ff */
        /* <DEDUP_REMOVED lines=9> */
[----:B------:R-:W-:Y:S01]  /*8d80*/  FFMA.FTZ R195, R45, c[0x0][0x2d0], -R2 ;  /* 0x0000b4002dc37a23 */ /* 0x000fe20000010802 */
[C---:B------:R-:W-:Y:S01]  /*8d90*/  FSEL R2, R101.reuse, RZ, P0 ;  /* 0x000000ff65027208 */ /* 0x040fe20000000000 */
[----:B------:R-:W-:Y:S02]  /*8da0*/  FMUL.FTZ R0, R0, c[0x0][0x2d0] ;  /* 0x0000b40000007a20 */ /* 0x000fe40000410000 */
[----:B------:R-:W-:Y:S02]  /*8db0*/  FMUL.FTZ R48, R100, R152 ;  /* 0x0000009864307220 */ /* 0x000fe40000410000 */
[----:B------:R-:W-:Y:S01]  /*8dc0*/  FADD.FTZ R2, -R2, R107 ;  /* 0x0000006b02027221 */ /* 0x000fe20000010100 */
[----:B------:R-:W-:Y:S01]  /*8dd0*/  MUFU.EX2 R214, R34 ;  /* 0x0000002200d67308 */ /* 0x000fe20000000800 */
[----:B------:R-:W-:Y:S02]  /*8de0*/  FMUL.FTZ R49, R100, R153 ;  /* 0x0000009964317220 */ /* 0x000fe40000410000 */
[----:B------:R-:W-:Y:S02]  /*8df0*/  FMUL.FTZ R2, R2, c[0x0][0x2d0] ;  /* 0x0000b40002027a20 */ /* 0x000fe40000410000 */
[----:B-1----:R-:W-:Y:S02]  /*8e00*/  FMUL.FTZ R4, R101, c[0x0][0x2d0] ;  /* 0x0000b40065047a20 */ /* 0x002fe40000410000 */
[C---:B------:R-:W-:Y:S02]  /*8e10*/  FMUL.FTZ R50, R3.reuse, R154 ;  /* 0x0000009a03327220 */ /* 0x040fe40000410000 */
[C---:B------:R-:W-:Y:S01]  /*8e20*/  FMUL.FTZ R51, R3.reuse, R155 ;  /* 0x0000009b03337220 */ /* 0x040fe20000410000 */
[----:B------:R-:W-:Y:S01]  /*8e30*/  FSEL R4, R4, RZ, P0 ;  /* 0x000000ff04047208 */ /* 0x000fe20000000000 */
[----:B------:R-:W1:Y:S01]  /*8e40*/  MUFU.EX2 R0, R0 ;  /* 0x0000000000007308 */ /* 0x000e620000000800 */
[----:B------:R-:W-:Y:S01]  /*8e50*/  LDSM.16.MT88.4 R152, [R181+0x1400] ;  /* 0x00140000b598783b */ /* 0x000fe20000004200 */
[----:B------:R-:W-:Y:S01]  /*8e60*/  FMUL.FTZ R83, R3, R83 ;  /* 0x0000005303537220 */ /* 0x000fe20000410000 */
[----:B------:R-:W-:Y:S01]  /*8e70*/  ISETP.GT.AND P0, PT, R203, R235, PT ;  /* 0x000000ebcb00720c */ /* 0x000fe20003f04270 */
[--C-:B------:R-:W-:Y:S01]  /*8e80*/  FFMA.FTZ R16, R33, c[0x0][0x2d0], -R4.reuse ;  /* 0x0000b40021107a23 */ /* 0x100fe20000010804 */
[----:B------:R-:W-:Y:S01]  /*8e90*/  IADD3 R203, R203, -0x1, RZ ;  /* 0xffffffffcbcb7810 */ /* 0x000fe20007ffe0ff */
[--C-:B------:R-:W-:Y:S02]  /*8ea0*/  FFMA.FTZ R11, R22, c[0x0][0x2d0], -R4.reuse ;  /* 0x0000b400160b7a23 */ /* 0x100fe40000010804 */
[--C-:B------:R-:W-:Y:S02]  /*8eb0*/  FFMA.FTZ R168, R23, c[0x0][0x2d0], -R4.reuse ;  /* 0x0000b40017a87a23 */ /* 0x100fe40000010804 */
[----:B------:R-:W2:Y:S01]  /*8ec0*/  MUFU.EX2 R33, R10 ;  /* 0x0000000a00217308 */ /* 0x000ea20000000800 */
[--C-:B------:R-:W-:Y:S02]  /*8ed0*/  FFMA.FTZ R18, R44, c[0x0][0x2d0], -R4.reuse ;  /* 0x0000b4002c127a23 */ /* 0x100fe40000010804 */
[--C-:B------:R-:W-:Y:S02]  /*8ee0*/  FFMA.FTZ R17, R41, c[0x0][0x2d0], -R4.reuse ;  /* 0x0000b40029117a23 */ /* 0x100fe40000010804 */
[--C-:B------:R-:W-:Y:S02]  /*8ef0*/  FFMA.FTZ R160, R32, c[0x0][0x2d0], -R4.reuse ;  /* 0x0000b40020a07a23 */ /* 0x100fe40000010804 */
[--C-:B------:R-:W-:Y:S02]  /*8f00*/  FFMA.FTZ R162, R26, c[0x0][0x2d0], -R4.reuse ;  /* 0x0000b4001aa27a23 */ /* 0x100fe40000010804 */
[--C-:B------:R-:W-:Y:S01]  /*8f10*/  FFMA.FTZ R167, R24, c[0x0][0x2d0], -R4.reuse ;  /* 0x0000b40018a77a23 */ /* 0x100fe20000010804 */
[----:B------:R-:W3:Y:S01]  /*8f20*/  MUFU.EX2 R2, R2 ;  /* 0x0000000200027308 */ /* 0x000ee20000000800 */
[--C-:B------:R-:W-:Y:S02]  /*8f30*/  FFMA.FTZ R178, R7, c[0x0][0x2d0], -R4.reuse ;  /* 0x0000b40007b27a23 */ /* 0x100fe40000010804 */
[--C-:B------:R-:W-:Y:S02]  /*8f40*/  FFMA.FTZ R196, R6, c[0x0][0x2d0], -R4.reuse ;  /* 0x0000b40006c47a23 */ /* 0x100fe40000010804 */
[--C-:B------:R-:W-:Y:S02]  /*8f50*/  FFMA.FTZ R198, R5, c[0x0][0x2d0], -R4.reuse ;  /* 0x0000b40005c67a23 */ /* 0x100fe40000010804 */
[----:B------:R-:W-:Y:S02]  /*8f60*/  FFMA.FTZ R199, R8, c[0x0][0x2d0], -R4 ;  /* 0x0000b40008c77a23 */ /* 0x000fe40000010804 */
[C---:B-1----:R-:W-:Y:S01]  /*8f70*/  FFMA.FTZ R4, R0.reuse, R224, R21 ;  /* 0x000000e000047223 */ /* 0x042fe20000010015 */
[----:B------:R-:W1:Y:S01]  /*8f80*/  MUFU.EX2 R228, R19 ;  /* 0x0000001300e47308 */ /* 0x000e620000000800 */
[----:B------:R-:W-:Y:S01]  /*8f90*/  FMUL.FTZ R44, R0, R108 ;  /* 0x0000006c002c7220 */ /* 0x000fe20000410000 */
[----:B------:R-:W-:Y:S01]  /*8fa0*/  F2FP.BF16.PACK_AB R108, R20, R21 ;  /* 0x00000015146c723e */ /* 0x000fe200000010ff */
[C---:B------:R-:W-:Y:S01]  /*8fb0*/  FMUL.FTZ R24, R0.reuse, R120 ;  /* 0x0000007800187220 */ /* 0x040fe20000410000 */
[----:B--2---:R-:W-:Y:S01]  /*8fc0*/  F2FP.BF16.PACK_AB R159, R215, R33 ;  /* 0x00000021d79f723e */ /* 0x004fe200000010ff */
[C---:B------:R-:W-:Y:S02]  /*8fd0*/  FMUL.FTZ R25, R0.reuse, R121 ;  /* 0x0000007900197220 */ /* 0x040fe40000410000 */
[C---:B------:R-:W-:Y:S02]  /*8fe0*/  FMUL.FTZ R28, R0.reuse, R116 ;  /* 0x00000074001c7220 */ /* 0x040fe40000410000 */
[C---:B------:R-:W-:Y:S01]  /*8ff0*/  FMUL.FTZ R29, R0.reuse, R117 ;  /* 0x00000075001d7220 */ /* 0x040fe20000410000 */
[----:B------:R-:W-:Y:S01]  /*9000*/  MUFU.EX2 R212, R18 ;  /* 0x0000001200d47308 */ /* 0x000fe20000000800 */
[C---:B------:R-:W-:Y:S02]  /*9010*/  FMUL.FTZ R40, R0.reuse, R112 ;  /* 0x0000007000287220 */ /* 0x040fe40000410000 */
[----:B------:R-:W-:Y:S02]  /*9020*/  FMUL.FTZ R41, R0, R113 ;  /* 0x0000007100297220 */ /* 0x000fe40000410000 */
[----:B---3--:R-:W-:Y:S02]  /*9030*/  FMUL.FTZ R10, R2, R130 ;  /* 0x00000082020a7220 */ /* 0x008fe40000410000 */
[----:B------:R-:W-:Y:S02]  /*9040*/  FADD.FTZ R130, R20, R4 ;  /* 0x0000000414827221 */ /* 0x000fe40000010000 */
[----:B------:R-:W2:Y:S01]  /*9050*/  LDSM.16.MT88.4 R20, [R181] ;  /* 0x00000000b514783b */ /* 0x000ea20000004200 */
[----:B------:R-:W-:Y:S01]  /*9060*/  FADD.FTZ R6, R13, R12 ;  /* 0x0000000c0d067221 */ /* 0x000fe20000010000 */
[----:B------:R-:W-:Y:S01]  /*9070*/  MUFU.EX2 R213, R17 ;  /* 0x0000001100d57308 */ /* 0x000fe20000000800 */
[C---:B------:R-:W-:Y:S02]  /*9080*/  FMUL.FTZ R12, R0.reuse, R124 ;  /* 0x0000007c000c7220 */ /* 0x040fe40000410000 */
[C---:B------:R-:W-:Y:S02]  /*9090*/  FMUL.FTZ R13, R0.reuse, R125 ;  /* 0x0000007d000d7220 */ /* 0x040fe40000410000 */
[C---:B------:R-:W-:Y:S02]  /*90a0*/  FMUL.FTZ R45, R0.reuse, R109 ;  /* 0x0000006d002d7220 */ /* 0x040fe40000410000 */
[C---:B------:R-:W-:Y:S02]  /*90b0*/  FMUL.FTZ R56, R0.reuse, R56 ;  /* 0x0000003800387220 */ /* 0x040fe40000410000 */
[C---:B------:R-:W-:Y:S01]  /*90c0*/  FMUL.FTZ R57, R0.reuse, R57 ;  /* 0x0000003900397220 */ /* 0x040fe20000410000 */
[----:B------:R-:W3:Y:S01]  /*90d0*/  MUFU.EX2 R229, R16 ;  /* 0x0000001000e57308 */ /* 0x000ee20000000800 */
        /* <DEDUP_REMOVED lines=14> */
[----:B------:R-:W-:Y:S02]  /*91c0*/  FADD.FTZ R165, R14, R6 ;  /* 0x000000060ea57221 */ /* 0x000fe40000010000 */
[C---:B------:R-:W-:Y:S02]  /*91d0*/  FMUL.FTZ R5, R100.reuse, R133 ;  /* 0x0000008564057220 */ /* 0x040fe40000410000 */
[C---:B------:R-:W-:Y:S01]  /*91e0*/  FMUL.FTZ R6, R3.reuse, R134 ;  /* 0x0000008603067220 */ /* 0x040fe20000410000 */
[----:B------:R-:W4:Y:S01]  /*91f0*/  MUFU.EX2 R0, R11 ;  /* 0x0000000b00007308 */ /* 0x000f220000000800 */
[----:B------:R-:W-:Y:S02]  /*9200*/  FMUL.FTZ R7, R3, R135 ;  /* 0x0000008703077220 */ /* 0x000fe40000410000 */
[----:B------:R-:W-:Y:S02]  /*9210*/  FMUL.FTZ R4, R100, R132 ;  /* 0x0000008464047220 */ /* 0x000fe40000410000 */
[C---:B------:R-:W-:Y:S02]  /*9220*/  FMUL.FTZ R14, R2.reuse, R126 ;  /* 0x0000007e020e7220 */ /* 0x040fe40000410000 */
[C---:B------:R-:W-:Y:S02]  /*9230*/  FMUL.FTZ R15, R2.reuse, R127 ;  /* 0x0000007f020f7220 */ /* 0x040fe40000410000 */
[----:B------:R-:W-:Y:S01]  /*9240*/  LDSM.16.MT88.4 R124, [R181+0x1000] ;  /* 0x00100000b57c783b */ /* 0x000fe20000004200 */
[-C--:B--2---:R-:W-:Y:S01]  /*9250*/  HMMA.16816.F32.BF16 R4, R156, R20.reuse, R4 ;  /* 0x000000149c04723c */ /* 0x084fe20000041804 */
[----:B------:R-:W-:Y:S04]  /*9260*/  MUFU.EX2 R132, R172 ;  /* 0x000000ac00847308 */ /* 0x000fe80000000800 */
[----:B------:R-:W-:Y:S01]  /*9270*/  FMUL.FTZ R46, R2, R110 ;  /* 0x0000006e022e7220 */ /* 0x000fe20000410000 */
[----:B-1----:R-:W-:Y:S01]  /*9280*/  F2FP.BF16.PACK_AB R110, R228, R214 ;  /* 0x000000d6e46e723e */ /* 0x002fe200000010ff */
[----:B------:R-:W-:Y:S01]  /*9290*/  FMUL.FTZ R47, R2, R111 ;  /* 0x0000006f022f7220 */ /* 0x000fe20000410000 */
[----:B---3--:R-:W-:Y:S01]  /*92a0*/  F2FP.BF16.PACK_AB R111, R229, R213 ;  /* 0x000000d5e56f723e */ /* 0x008fe200000010ff */
[C---:B------:R-:W-:Y:S02]  /*92b0*/  FMUL.FTZ R16, R100.reuse, R136 ;  /* 0x0000008864107220 */ /* 0x040fe40000410000 */
[----:B------:R-:W-:Y:S01]  /*92c0*/  MUFU.EX2 R223, R164 ;  /* 0x000000a400df7308 */ /* 0x000fe20000000800 */
[----:B------:R-:W-:Y:S01]  /*92d0*/  FMUL.FTZ R17, R100, R137 ;  /* 0x0000008964117220 */ /* 0x000fe20000410000 */
[----:B----4-:R-:W-:Y:S01]  /*92e0*/  F2FP.BF16.PACK_AB R109, R212, R0 ;  /* 0x00000000d46d723e */ /* 0x010fe200000010ff */
[C---:B------:R-:W-:Y:S02]  /*92f0*/  FMUL.FTZ R11, R2.reuse, R131 ;  /* 0x00000083020b7220 */ /* 0x040fe40000410000 */
[C---:B------:R-:W-:Y:S02]  /*9300*/  FMUL.FTZ R18, R3.reuse, R138 ;  /* 0x0000008a03127220 */ /* 0x040fe40000410000 */
[C---:B------:R-:W-:Y:S02]  /*9310*/  FMUL.FTZ R19, R3.reuse, R139 ;  /* 0x0000008b03137220 */ /* 0x040fe40000410000 */
[----:B------:R-:W-:Y:S01]  /*9320*/  LDSM.16.MT88.4 R136, [R181+0x800] ;  /* 0x00080000b588783b */ /* 0x000fe20000004200 */
[C---:B------:R-:W-:Y:S01]  /*9330*/  HMMA.16816.F32.BF16 R8, R108.reuse, R20, R8 ;  /* 0x000000146c08723c */ /* 0x040fe20000041808 */
[----:B------:R-:W-:Y:S03]  /*9340*/  MUFU.EX2 R131, R166 ;  /* 0x000000a600837308 */ /* 0x000fe60000000800 */
[C---:B------:R-:W-:Y:S02]  /*9350*/  FMUL.FTZ R42, R2.reuse, R114 ;  /* 0x00000072022a7220 */ /* 0x040fe40000410000 */
[C---:B------:R-:W-:Y:S02]  /*9360*/  FMUL.FTZ R43, R2.reuse, R115 ;  /* 0x00000073022b7220 */ /* 0x040fe40000410000 */
[-C--:B------:R-:W-:Y:S01]  /*9370*/  HMMA.16816.F32.BF16 R12, R108, R22.reuse, R12 ;  /* 0x000000166c0c723c */ /* 0x080fe2000004180c */
[----:B------:R-:W1:Y:S02]  /*9380*/  LDSM.16.MT88.4 R112, [R181+0xc00] ;  /* 0x000c0000b570783b */ /* 0x000e640000004200 */
[----:B------:R-:W-:Y:S01]  /*9390*/  MUFU.EX2 R224, R163 ;  /* 0x000000a300e07308 */ /* 0x000fe20000000800 */
[C---:B------:R-:W-:Y:S02]  /*93a0*/  FMUL.FTZ R26, R2.reuse, R122 ;  /* 0x0000007a021a7220 */ /* 0x040fe40000410000 */
[----:B------:R-:W-:Y:S02]  /*93b0*/  FMUL.FTZ R27, R2, R123 ;  /* 0x0000007b021b7220 */ /* 0x000fe40000410000 */
[C---:B------:R-:W-:Y:S01]  /*93c0*/  HMMA.16816.F32.BF16 R16, R156.reuse, R22, R16 ;  /* 0x000000169c10723c */ /* 0x040fe20000041810 */
[----:B------:R-:W-:Y:S03]  /*93d0*/  LDSM.16.MT88.4 R120, [R182+0x400] ;  /* 0x00040000b678783b */ /* 0x000fe60000004200 */
[C---:B------:R-:W-:Y:S01]  /*93e0*/  FMUL.FTZ R20, R100.reuse, R140 ;  /* 0x0000008c64147220 */ /* 0x040fe20000410000 */
[----:B------:R-:W-:Y:S01]  /*93f0*/  MUFU.EX2 R227, R161 ;  /* 0x000000a100e37308 */ /* 0x000fe20000000800 */
[----:B------:R-:W-:Y:S02]  /*9400*/  FMUL.FTZ R21, R100, R141 ;  /* 0x0000008d64157220 */ /* 0x000fe40000410000 */
[C---:B------:R-:W-:Y:S04]  /*9410*/  FMUL.FTZ R22, R3.reuse, R142 ;  /* 0x0000008e03167220 */ /* 0x040fe80000410000 */
[C---:B------:R-:W-:Y:S02]  /*9420*/  FMUL.FTZ R23, R3.reuse, R143 ;  /* 0x0000008f03177220 */ /* 0x040fe40000410000 */
[C---:B------:R-:W-:Y:S01]  /*9430*/  FMUL.FTZ R30, R2.reuse, R118 ;  /* 0x00000076021e7220 */ /* 0x040fe20000410000 */
[----:B------:R-:W-:Y:S01]  /*9440*/  MUFU.EX2 R221, R160 ;  /* 0x000000a000dd7308 */ /* 0x000fe20000000800 */
[----:B------:R-:W-:Y:S02]  /*9450*/  FMUL.FTZ R31, R2, R119 ;  /* 0x00000077021f7220 */ /* 0x000fe40000410000 */
[----:B------:R-:W-:Y:S01]  /*9460*/  LDSM.16.MT88.4 R116, [R181+0x400] ;  /* 0x00040000b574783b */ /* 0x000fe20000004200 */
[-C--:B------:R-:W-:Y:S03]  /*9470*/  HMMA.16816.F32.BF16 R20, R156, R36.reuse, R20 ;  /* 0x000000249c14723c */ /* 0x080fe60000041814 */
[C---:B------:R-:W-:Y:S02]  /*9480*/  FMUL.FTZ R32, R100.reuse, R144 ;  /* 0x0000009064207220 */ /* 0x040fe40000410000 */
[----:B------:R-:W-:Y:S01]  /*9490*/  FMUL.FTZ R34, R3, R146 ;  /* 0x0000009203227220 */ /* 0x000fe20000410000 */
[----:B------:R-:W-:Y:S01]  /*94a0*/  MUFU.EX2 R220, R162 ;  /* 0x000000a200dc7308 */ /* 0x000fe20000000800 */
[----:B------:R-:W-:Y:S01]  /*94b0*/  FADD.FTZ R128, R33, R35 ;  /* 0x0000002321807221 */ /* 0x000fe20000010000 */
[C---:B------:R-:W-:Y:S04]  /*94c0*/  HMMA.16816.F32.BF16 R24, R108.reuse, R36, R24 ;  /* 0x000000246c18723c */ /* 0x040fe80000041818 */
[C---:B------:R-:W-:Y:S02]  /*94d0*/  FMUL.FTZ R33, R100.reuse, R145 ;  /* 0x0000009164217220 */ /* 0x040fe40000410000 */
[C---:B------:R-:W-:Y:S02]  /*94e0*/  FMUL.FTZ R35, R3.reuse, R147 ;  /* 0x0000009303237220 */ /* 0x040fe40000410000 */
[-C--:B------:R-:W-:Y:S01]  /*94f0*/  HMMA.16816.F32.BF16 R28, R108, R38.reuse, R28 ;  /* 0x000000266c1c723c */ /* 0x080fe2000004181c */
[----:B------:R-:W-:Y:S01]  /*9500*/  LDSM.16.MT88.4 R144, [R182+0x800] ;  /* 0x00080000b690783b */ /* 0x000fe20000004200 */
[----:B------:R-:W-:Y:S02]  /*9510*/  MUFU.EX2 R216, R167 ;  /* 0x000000a700d87308 */ /* 0x000fe40000000800 */
[C---:B------:R-:W-:Y:S02]  /*9520*/  FMUL.FTZ R36, R100.reuse, R148 ;  /* 0x0000009464247220 */ /* 0x040fe40000410000 */
[----:B------:R-:W-:Y:S02]  /*9530*/  FMUL.FTZ R37, R100, R149 ;  /* 0x0000009564257220 */ /* 0x000fe40000410000 */
[C---:B------:R-:W-:Y:S04]  /*9540*/  HMMA.16816.F32.BF16 R32, R156.reuse, R38, R32 ;  /* 0x000000269c20723c */ /* 0x040fe80000041820 */
[C---:B------:R-:W-:Y:S01]  /*9550*/  FMUL.FTZ R58, R2.reuse, R58 ;  /* 0x0000003a023a7220 */ /* 0x040fe20000410000 */
[----:B------:R-:W-:Y:S01]  /*9560*/  MUFU.EX2 R176, R168 ;  /* 0x000000a800b07308 */ /* 0x000fe20000000800 */
[C---:B------:R-:W-:Y:S02]  /*9570*/  FMUL.FTZ R59, R2.reuse, R59 ;  /* 0x0000003b023b7220 */ /* 0x040fe40000410000 */
[C---:B------:R-:W-:Y:S04]  /*9580*/  FMUL.FTZ R38, R3.reuse, R150 ;  /* 0x0000009603267220 */ /* 0x040fe80000410000 */
[C---:B------:R-:W-:Y:S02]  /*9590*/  FMUL.FTZ R39, R3.reuse, R151 ;  /* 0x0000009703277220 */ /* 0x040fe40000410000 */
[C---:B------:R-:W-:Y:S01]  /*95a0*/  FMUL.FTZ R62, R2.reuse, R62 ;  /* 0x0000003e023e7220 */ /* 0x040fe20000410000 */
[----:B------:R-:W-:Y:S01]  /*95b0*/  MUFU.EX2 R171, R205 ;  /* 0x000000cd00ab7308 */ /* 0x000fe20000000800 */
[C---:B------:R-:W-:Y:S02]  /*95c0*/  FMUL.FTZ R63, R2.reuse, R63 ;  /* 0x0000003f023f7220 */ /* 0x040fe40000410000 */
[C---:B------:R-:W-:Y:S01]  /*95d0*/  FMUL.FTZ R74, R2.reuse, R74 ;  /* 0x0000004a024a7220 */ /* 0x040fe20000410000 */
[-C--:B-1----:R-:W-:Y:S03]  /*95e0*/  HMMA.16816.F32.BF16 R36, R156, R112.reuse, R36 ;  /* 0x000000709c24723c */ /* 0x082fe60000041824 */
[C---:B------:R-:W-:Y:S02]  /*95f0*/  FMUL.FTZ R75, R2.reuse, R75 ;  /* 0x0000004b024b7220 */ /* 0x040fe40000410000 */
[C---:B------:R-:W-:Y:S01]  /*9600*/  FMUL.FTZ R78, R2.reuse, R78 ;  /* 0x0000004e024e7220 */ /* 0x040fe20000410000 */
[----:B------:R-:W-:Y:S01]  /*9610*/  MUFU.EX2 R174, R202 ;  /* 0x000000ca00ae7308 */ /* 0x000fe20000000800 */
[C---:B------:R-:W-:Y:S01]  /*9620*/  FMUL.FTZ R79, R2.reuse, R79 ;  /* 0x0000004f024f7220 */ /* 0x040fe20000410000 */
[C---:B------:R-:W-:Y:S04]  /*9630*/  HMMA.16816.F32.BF16 R40, R108.reuse, R112, R40 ;  /* 0x000000706c28723c */ /* 0x040fe80000041828 */
[C---:B------:R-:W-:Y:S02]  /*9640*/  FMUL.FTZ R86, R3.reuse, R86 ;  /* 0x0000005603567220 */ /* 0x040fe40000410000 */
[C---:B------:R-:W-:Y:S02]  /*9650*/  FMUL.FTZ R87, R3.reuse, R87 ;  /* 0x0000005703577220 */ /* 0x040fe40000410000 */
[-C--:B------:R-:W-:Y:S01]  /*9660*/  HMMA.16816.F32.BF16 R44, R108, R114.reuse, R44 ;  /* 0x000000726c2c723c */ /* 0x080fe2000004182c */
[----:B------:R-:W-:Y:S03]  /*9670*/  MUFU.EX2 R169, R195 ;  /* 0x000000c300a97308 */ /* 0x000fe60000000800 */
[----:B------:R-:W-:Y:S02]  /*9680*/  FFMA.FTZ R129, R2, R225, R0 ;  /* 0x000000e102817223 */ /* 0x000fe40000010000 */
[C---:B------:R-:W-:Y:S02]  /*9690*/  FMUL.FTZ R98, R3.reuse, R98 ;  /* 0x0000006203627220 */ /* 0x040fe40000410000 */
[C---:B------:R-:W-:Y:S01]  /*96a0*/  HMMA.16816.F32.BF16 R48, R156.reuse, R114, R48 ;  /* 0x000000729c30723c */ /* 0x040fe20000041830 */
[----:B------:R-:W1:Y:S02]  /*96b0*/  LDSM.16.MT88.4 R112, [R182+0xc00] ;  /* 0x000c0000b670783b */ /* 0x000e640000004200 */
[----:B------:R-:W-:Y:S01]  /*96c0*/  MUFU.EX2 R225, R170 ;  /* 0x000000aa00e17308 */ /* 0x000fe20000000800 */
[----:B------:R-:W-:Y:S02]  /*96d0*/  FMUL.FTZ R99, R3, R99 ;  /* 0x0000006303637220 */ /* 0x000fe40000410000 */
[----:B------:R-:W-:Y:S02]  /*96e0*/  FADD.FTZ R3, R214, R130 ;  /* 0x00000082d6037221 */ /* 0x000fe40000010000 */
[----:B------:R-:W-:Y:S04]  /*96f0*/  FADD.FTZ R100, R215, R128 ;  /* 0x00000080d7647221 */ /* 0x000fe80000010000 */
        /* <DEDUP_REMOVED lines=9> */
[----:B------:R-:W-:Y:S03]  /*9790*/  MUFU.EX2 R175, R201 ;  /* 0x000000c900af7308 */ /* 0x000fe60000000800 */
[----:B--2---:R-:W-:Y:S01]  /*97a0*/  FADD.FTZ R0, R2, R0 ;  /* 0x0000000002007221 */ /* 0x004fe20000010000 */
[C---:B------:R-:W-:Y:S06]  /*97b0*/  HMMA.16816.F32.BF16 R56, R108.reuse, R112, R56 ;  /* 0x000000706c38723c */ /* 0x040fec0000041838 */
[----:B------:R-:W1:Y:S01]  /*97c0*/  MUFU.EX2 R172, R179 ;  /* 0x000000b300ac7308 */ /* 0x000e620000000800 */
[----:B------:R-:W-:Y:S01]  /*97d0*/  FADD.FTZ R0, R107, R0 ;  /* 0x000000006b007221 */ /* 0x000fe20000010000 */
[-C--:B------:R-:W-:Y:S08]  /*97e0*/  HMMA.16816.F32.BF16 R60, R108, R114.reuse, R60 ;  /* 0x000000726c3c723c */ /* 0x080ff0000004183c */
[----:B------:R-:W-:Y:S01]  /*97f0*/  MUFU.EX2 R173, R177 ;  /* 0x000000b100ad7308 */ /* 0x000fe20000000800 */
[C---:B------:R-:W-:Y:S01]  /*9800*/  HMMA.16816.F32.BF16 R64, R156.reuse, R114, R64 ;  /* 0x000000729c40723c */ /* 0x040fe20000041840 */
[----:B------:R-:W2:Y:S08]  /*9810*/  LDSM.16.MT88.4 R112, [R181+0x1800] ;  /* 0x00180000b570783b */ /* 0x000eb00000004200 */
[----:B------:R-:W3:Y:S03]  /*9820*/  MUFU.EX2 R168, R197 ;  /* 0x000000c500a87308 */ /* 0x000ee60000000800 */
[----:B-1----:R-:W-:Y:S07]  /*9830*/  F2FP.BF16.PACK_AB R160, R172, R169 ;  /* 0x000000a9aca0723e */ /* 0x002fee00000010ff */
[----:B------:R-:W-:Y:S10]  /*9840*/  MUFU.EX2 R167, R178 ;  /* 0x000000b200a77308 */ /* 0x000ff40000000800 */
[----:B------:R-:W1:Y:S01]  /*9850*/  MUFU.EX2 R166, R196 ;  /* 0x000000c400a67308 */ /* 0x000e620000000800 */
[----:B---3--:R-:W-:Y:S09]  /*9860*/  F2FP.BF16.PACK_AB R162, R168, R173 ;  /* 0x000000ada8a2723e */ /* 0x008ff200000010ff */
[----:B------:R-:W-:Y:S01]  /*9870*/  MUFU.EX2 R165, R198 ;  /* 0x000000c600a57308 */ /* 0x000fe20000000800 */
[-C--:B--2---:R-:W-:Y:S09]  /*9880*/  HMMA.16816.F32.BF16 R68, R156, R112.reuse, R68 ;  /* 0x000000709c44723c */ /* 0x084ff20000041844 */
[----:B------:R-:W2:Y:S01]  /*9890*/  MUFU.EX2 R164, R199 ;  /* 0x000000c700a47308 */ /* 0x000ea20000000800 */
[C---:B------:R-:W-:Y:S04]  /*98a0*/  HMMA.16816.F32.BF16 R72, R108.reuse, R112, R72 ;  /* 0x000000706c48723c */ /* 0x040fe80000041848 */
[----:B-1----:R-:W-:Y:S04]  /*98b0*/  F2FP.BF16.PACK_AB R161, R166, R167 ;  /* 0x000000a7a6a1723e */ /* 0x002fe800000010ff */
[-C--:B------:R-:W-:Y:S08]  /*98c0*/  HMMA.16816.F32.BF16 R76, R108, R114.reuse, R76 ;  /* 0x000000726c4c723c */ /* 0x080ff0000004184c */
[C---:B------:R-:W-:Y:S01]  /*98d0*/  HMMA.16816.F32.BF16 R80, R156.reuse, R114, R80 ;  /* 0x000000729c50723c */ /* 0x040fe20000041850 */
[----:B------:R-:W1:Y:S03]  /*98e0*/  LDSM.16.MT88.4 R112, [R182+0x1800] ;  /* 0x00180000b670783b */ /* 0x000e660000004200 */
[----:B--2---:R-:W-:Y:S04]  /*98f0*/  F2FP.BF16.PACK_AB R163, R164, R165 ;  /* 0x000000a5a4a3723e */ /* 0x004fe800000010ff */
        /* <DEDUP_REMOVED lines=18> */
[----:B------:R-:W-:Y:S02]  /*9a20*/  F2FP.BF16.PACK_AB R157, R171, R170 ;  /* 0x000000aaab9d723e */ /* 0x000fe400000010ff */
[----:B------:R-:W-:Y:S01]  /*9a30*/  F2FP.BF16.PACK_AB R159, R175, R174 ;  /* 0x000000aeaf9f723e */ /* 0x000fe200000010ff */
[C---:B------:R-:W-:Y:S04]  /*9a40*/  HMMA.16816.F32.BF16 R8, R112.reuse, R116, R8 ;  /* 0x000000747008723c */ /* 0x040fe80000041808 */
[----:B------:R-:W3:Y:S04]  /*9a50*/  MUFU.EX2 R106, R209 ;  /* 0x000000d1006a7308 */ /* 0x000ee80000000800 */
[-C--:B------:R-:W-:Y:S04]  /*9a60*/  HMMA.16816.F32.BF16 R12, R112, R118.reuse, R12 ;  /* 0x00000076700c723c */ /* 0x080fe8000004180c */
[----:B-1----:R-:W-:Y:S02]  /*9a70*/  FADD.FTZ R0, R107, R2 ;  /* 0x000000026b007221 */ /* 0x002fe40000010000 */
[----:B------:R-:W-:Y:S01]  /*9a80*/  FADD.FTZ R2, R229, R102 ;  /* 0x00000066e5027221 */ /* 0x000fe20000010000 */
[----:B------:R-:W-:Y:S01]  /*9a90*/  MOV R102, R104 ;  /* 0x0000006800667202 */ /* 0x000fe20000000f00 */
[C---:B------:R-:W-:Y:S01]  /*9aa0*/  HMMA.16816.F32.BF16 R16, R108.reuse, R118, R16 ;  /* 0x000000766c10723c */ /* 0x040fe20000041810 */
[----:B------:R-:W1:Y:S03]  /*9ab0*/  LDSM.16.MT88.4 R116, [R182+0x1000] ;  /* 0x00100000b674783b */ /* 0x000e660000004200 */
[----:B--2---:R-:W-:Y:S01]  /*9ac0*/  F2FP.BF16.PACK_AB R158, R128, R129 ;  /* 0x00000081809e723e */ /* 0x004fe200000010ff */
[----:B------:R-:W-:Y:S03]  /*9ad0*/  FADD.FTZ R2, R221, R2 ;  /* 0x00000002dd027221 */ /* 0x000fe60000010000 */
[-C--:B------:R-:W-:Y:S04]  /*9ae0*/  HMMA.16816.F32.BF16 R20, R108, R120.reuse, R20 ;  /* 0x000000786c14723c */ /* 0x080fe80000041814 */
[C---:B---3--:R-:W-:Y:S01]  /*9af0*/  F2FP.BF16.PACK_AB R156, R106.reuse, R107 ;  /* 0x0000006b6a9c723e */ /* 0x048fe200000010ff */
[----:B------:R-:W-:Y:S01]  /*9b00*/  FADD.FTZ R0, R106, R0 ;  /* 0x000000006a007221 */ /* 0x000fe20000010000 */
[----:B------:R-:W-:Y:S01]  /*9b10*/  MOV R106, R103 ;  /* 0x00000067006a7202 */ /* 0x000fe20000000f00 */
[----:B------:R-:W-:Y:S01]  /*9b20*/  FADD.FTZ R2, R220, R2 ;  /* 0x00000002dc027221 */ /* 0x000fe20000010000 */
[C---:B------:R-:W-:Y:S04]  /*9b30*/  HMMA.16816.F32.BF16 R24, R112.reuse, R120, R24 ;  /* 0x000000787018723c */ /* 0x040fe80000041818 */
[----:B------:R-:W-:Y:S01]  /*9b40*/  FADD.FTZ R0, R129, R0 ;  /* 0x0000000081007221 */ /* 0x000fe20000010000 */
[----:B------:R-:W-:Y:S01]  /*9b50*/  MOV R107, R101 ;  /* 0x00000065006b7202 */ /* 0x000fe20000000f00 */
        /* <DEDUP_REMOVED lines=10> */
[----:B------:R-:W-:Y:S01]  /*9c00*/  FADD.FTZ R3, R223, R100 ;  /* 0x00000064df037221 */ /* 0x000fe20000010000 */
[----:B------:R-:W-:Y:S01]  /*9c10*/  MOV R100, R105 ;  /* 0x0000006900647202 */ /* 0x000fe20000000f00 */
        /* <DEDUP_REMOVED lines=56> */
[-C--:B---3--:R-:W-:Y:S08]  /*9fa0*/  HMMA.16816.F32.BF16 R84, R156, R12.reuse, R84 ;  /* 0x0000000c9c54723c */ /* 0x088ff00000041854 */
[C---:B------:R-:W-:Y:S08]  /*9fb0*/  HMMA.16816.F32.BF16 R88, R160.reuse, R12, R88 ;  /* 0x0000000ca058723c */ /* 0x040ff00000041858 */
[-C--:B------:R-:W-:Y:S08]  /*9fc0*/  HMMA.16816.F32.BF16 R92, R160, R14.reuse, R92 ;  /* 0x0000000ea05c723c */ /* 0x080ff0000004185c */
[----:B------:R-:W-:Y:S01]  /*9fd0*/  HMMA.16816.F32.BF16 R96, R156, R14, R96 ;  /* 0x0000000e9c60723c */ /* 0x000fe20000041860 */
[----:B------:R-:W-:-:S07]  /*9fe0*/  @P0 BRA `(.L_x_1394) ;  /* 0xffffc72000000947 */ /* 0x000fce000383ffff */
.L_x_1381:
[----:B------:R-:W-:-:S13]  /*9ff0*/  ISETP.GE.AND P0, PT, R203, R234, PT ;  /* 0x000000eacb00720c */ /* 0x000fda0003f06270 */
[----:B------:R-:W-:Y:S05]  /*a000*/  @!P0 BRA `(.L_x_1395) ;  /* 0x000030c000008947 */ /* 0x000fea0003800000 */
.L_x_1407:
[----:B------:R-:W-:Y:S04]  /*a010*/  DEPBAR.LE SB0, 0x0 ;  /* 0x000080000000791a */ /* 0x000fe80000000000 */
[----:B------:R-:W-:Y:S01]  /*a020*/  WARPSYNC 0xffffffff ;  /* 0xffffffff00007948 */ /* 0x000fe20003800000 */
[----:B------:R-:W-:Y:S01]  /*a030*/  BAR.SYNC.DEFER_BLOCKING 0x0 ;  /* 0x0000000000007b1d */ /* 0x000fe20000010000 */
[----:B------:R-:W-:Y:S01]  /*a040*/  SHF.R.S32.HI R0, RZ, 0x1f, R204 ;  /* 0x0000001fff007819 */ /* 0x000fe200000114cc */
[----:B------:R-:W-:Y:S01]  /*a050*/  IMAD.WIDE.U32 R2, R204, c[0x0][0x208], RZ ;  /* 0x00008200cc027a25 */ /* 0x000fe200078e00ff */
[----:B------:R-:W-:Y:S02]  /*a060*/  MOV R107, R104 ;  /* 0x00000068006b7202 */ /* 0x000fe40000000f00 */
[----:B------:R-:W-:Y:S01]  /*a070*/  MOV R106, R103 ;  /* 0x00000067006a7202 */ /* 0x000fe20000000f00 */
[----:B------:R-:W-:Y:S02]  /*a080*/  IMAD R0, R0, c[0x0][0x208], RZ ;  /* 0x0000820000007a24 */ /* 0x000fe400078e02ff */
[----:B------:R-:W-:Y:S02]  /*a090*/  IMAD.MOV.U32 R100, RZ, RZ, R105 ;  /* 0x000000ffff647224 */ /* 0x000fe400078e0069 */
        /* <DEDUP_REMOVED lines=13> */
[----:B------:R-:W-:Y:S03]  /*a170*/  LEA.HI.X R8, R0, c[0x0][0x1fc], R2, 0x1, P0 ;  /* 0x00007f0000087a11 */ /* 0x000fe600000f0c02 */
        /* <DEDUP_REMOVED lines=8> */
.L_x_1502:
[----:B------:R-:W5:Y:S01]  /*a200*/  SHFL.IDX PT, R2, R9, RZ, 0x1c1f ;  /* 0x001c1fff09027589 */ /* 0x000f6200000e0000 */
[C---:B------:R-:W-:Y:S01]  /*a210*/  IMAD.SHL.U32 R3, R210.reuse, 0x2, RZ ;  /* 0x00000002d2037824 */ /* 0x040fe200078e00ff */
[----:B------:R-:W-:Y:S01]  /*a220*/  ISETP.GE.AND P5, PT, R210, c[0x0][0x1d4], PT ;  /* 0x00007500d2007a0c */ /* 0x000fe20003fa6270 */
[C---:B------:R-:W-:Y:S01]  /*a230*/  IMAD.SHL.U32 R4, R232.reuse, 0x2, RZ ;  /* 0x00000002e8047824 */ /* 0x040fe200078e00ff */
[----:B------:R-:W4:Y:S01]  /*a240*/  S2R R10, SR_TID.X ;  /* 0x00000000000a7919 */ /* 0x000f220000002100 */
[----:B------:R-:W-:Y:S01]  /*a250*/  ISETP.GE.AND P4, PT, R232, c[0x0][0x1d4], PT ;  /* 0x00007500e8007a0c */ /* 0x000fe20003f86270 */
[----:B------:R-:W-:Y:S01]  /*a260*/  BSSY B0, `(.L_x_1397) ;  /* 0x0000022000007945 */ /* 0x000fe20003800000 */
[C---:B------:R-:W-:Y:S02]  /*a270*/  ISETP.GE.AND P3, PT, R233.reuse, c[0x0][0x1d4], PT ;  /* 0x00007500e9007a0c */ /* 0x040fe40003f66270 */
[C---:B-----5:R-:W-:Y:S01]  /*a280*/  IADD3 R6, P0, R2.reuse, R3, RZ ;  /* 0x0000000302067210 */ /* 0x060fe20007f1e0ff */
[----:B------:R-:W-:Y:S01]  /*a290*/  IMAD.SHL.U32 R3, R233, 0x2, RZ ;  /* 0x00000002e9037824 */ /* 0x000fe200078e00ff */
[----:B------:R-:W-:Y:S03]  /*a2a0*/  IADD3 R4, P6, R2, R4, RZ ;  /* 0x0000000402047210 */ /* 0x000fe60007fde0ff */
[----:B---3--:R-:W-:Y:S01]  /*a2b0*/  IMAD.X R7, R0, 0x1, R219, P0 ;  /* 0x0000000100077824 */ /* 0x008fe200000e06db */
[----:B------:R-:W-:Y:S01]  /*a2c0*/  IADD3 R2, P0, R2, R3, RZ ;  /* 0x0000000302027210 */ /* 0x000fe20007f1e0ff */
[C---:B------:R-:W-:Y:S03]  /*a2d0*/  IMAD.X R5, R0.reuse, 0x1, R217, P6 ;  /* 0x0000000100057824 */ /* 0x040fe600030e06d9 */
[----:B------:R-:W-:Y:S01]  /*a2e0*/  @!PT LDS RZ, [RZ] ;  /* 0x00000000fffff984 */ /* 0x000fe20000000800 */
[----:B------:R-:W-:Y:S01]  /*a2f0*/  @!PT LDS RZ, [RZ] ;  /* 0x00000000fffff984 */ /* 0x000fe20000000800 */
[----:B------:R3:W-:Y:S01]  /*a300*/  LDGSTS.E.BYPASS.LTC128B.128 [R194+0x1880], [R6.64], !P5 ;  /* 0x0188000006c27fae */ /* 0x0007e2000e901d46 */
[----:B------:R-:W-:Y:S01]  /*a310*/  IMAD.X R3, R0, 0x1, R218, P0 ;  /* 0x0000000100037824 */ /* 0x000fe200000e06da */
[----:B----4-:R-:W-:Y:S02]  /*a320*/  ISETP.GT.AND P0, PT, R10, 0x3f, PT ;  /* 0x0000003f0a00780c */ /* 0x010fe40003f04270 */
[----:B------:R3:W-:Y:S04]  /*a330*/  LDGSTS.E.BYPASS.LTC128B.128 [R194+0x2480], [R4.64], !P4 ;  /* 0x0248000004c27fae */ /* 0x0007e8000e101d46 */
[----:B------:R3:W-:Y:S07]  /*a340*/  LDGSTS.E.BYPASS.LTC128B.128 [R194+0x3080], [R2.64], !P3 ;  /* 0x0308000002c27fae */ /* 0x0007ee000d901d46 */
[----:B------:R-:W-:-:S05]  /*a350*/  @P0 BRA `(.L_x_1398) ;  /* 0x0000012000000947 */ /* 0x000fca0003800000 */
[----:B------:R-:W-:-:S05]  /*a360*/  BRA.DIV ~URZ, `(.L_x_1399) ;  /* 0x0000a7627f007947 */ /* 0x000fca000b800000 */
[----:B---3--:R3:W4:Y:S04]  /*a370*/  SHFL.IDX PT, R4, R8, 0x1, 0x1c1f ;  /* 0x003c1f0008047f89 */ /* 0x00872800000e0000 */
[----:B------:R3:W2:Y:S02]  /*a380*/  SHFL.IDX PT, R0, R9, 0x1, 0x1c1f ;  /* 0x003c1f0009007f89 */ /* 0x0006a400000e0000 */
.L_x_1503:
[----:B------:R-:W-:Y:S01]  /*a390*/  IMAD.SHL.U32 R5, R210, 0x2, RZ ;  /* 0x00000002d2057824 */ /* 0x000fe200078e00ff */
[----:B------:R-:W-:Y:S01]  /*a3a0*/  SHF.L.U32 R2, R233, 0x1, RZ ;  /* 0x00000001e9027819 */ /* 0x000fe200000006ff */
[----:B------:R-:W-:Y:S03]  /*a3b0*/  IMAD.SHL.U32 R3, R232, 0x2, RZ ;  /* 0x00000002e8037824 */ /* 0x000fe600078e00ff */
[C---:B--23--:R-:W-:Y:S02]  /*a3c0*/  IADD3 R8, P0, R0.reuse, R5, RZ ;  /* 0x0000000500087210 */ /* 0x04cfe40007f1e0ff */
[----:B------:R-:W-:Y:S03]  /*a3d0*/  IADD3 R6, P6, R0, R3, RZ ;  /* 0x0000000300067210 */ /* 0x000fe60007fde0ff */
[----:B----4-:R-:W-:Y:S01]  /*a3e0*/  IMAD.X R9, R4, 0x1, R219, P0 ;  /* 0x0000000104097824 */ /* 0x010fe200000e06db */
[----:B------:R-:W-:Y:S02]  /*a3f0*/  IADD3 R2, P0, R0, R2, RZ ;  /* 0x0000000200027210 */ /* 0x000fe40007f1e0ff */
[C---:B------:R-:W-:Y:S02]  /*a400*/  IADD3.X R7, R4.reuse, R217, RZ, P6, !PT ;  /* 0x000000d904077210 */ /* 0x040fe400037fe4ff */
[----:B------:R-:W-:Y:S01]  /*a410*/  @!PT LDS RZ, [RZ] ;  /* 0x00000000fffff984 */ /* 0x000fe20000000800 */
[----:B------:R-:W-:Y:S01]  /*a420*/  @!PT LDS RZ, [RZ] ;  /* 0x00000000fffff984 */ /* 0x000fe20000000800 */
[----:B------:R-:W-:Y:S01]  /*a430*/  @!PT LDS RZ, [RZ] ;  /* 0x00000000fffff984 */ /* 0x000fe20000000800 */
[----:B------:R2:W-:Y:S01]  /*a440*/  LDGSTS.E.BYPASS.LTC128B.128 [R194+0x2080], [R8.64], !P5 ;  /* 0x0208000008c27fae */ /* 0x0005e2000e901d46 */
[----:B------:R-:W-:Y:S03]  /*a450*/  IMAD.X R3, R4, 0x1, R218, P0 ;  /* 0x0000000104037824 */ /* 0x000fe600000e06da */
[----:B------:R2:W-:Y:S04]  /*a460*/  LDGSTS.E.BYPASS.LTC128B.128 [R194+0x2c80], [R6.64], !P4 ;  /* 0x02c8000006c27fae */ /* 0x0005e8000e101d46 */
[----:B------:R2:W-:Y:S02]  /*a470*/  LDGSTS.E.BYPASS.LTC128B.128 [R194+0x3880], [R2.64], !P3 ;  /* 0x0388000002c27fae */ /* 0x0005e4000d901d46 */
.L_x_1398:
[----:B------:R-:W-:Y:S05]  /*a480*/  BSYNC B0 ;  /* 0x0000000000007941 */ /* 0x000fea0003800000 */
.L_x_1397:
[----:B------:R-:W0:Y:S01]  /*a490*/  LDGDEPBAR ;  /* 0x00000000000079af */ /* 0x000e220000000000 */
[----:B------:R-:W-:Y:S01]  /*a4a0*/  WARPSYNC 0xffffffff ;  /* 0xffffffff00007948 */ /* 0x000fe20003800000 */
[-C--:B--23--:R-:W-:Y:S01]  /*a4b0*/  HMMA.16816.F32.BF16 R4, R48, R16.reuse, RZ ;  /* 0x000000103004723c */ /* 0x08cfe200000418ff */
        /* <DEDUP_REMOVED lines=90> */
[----:B------:R-:W-:Y:S02]  /*aa60*/  FMUL.FTZ R11, R11, c[0x0][0x320] ;  /* 0x0000c8000b0b7a20 */ /* 0x000fe40000410000 */
[----:B------:R-:W-:Y:S02]  /*aa70*/  FMUL.FTZ R2, R13, c[0x0][0x320] ;  /* 0x0000c8000d027a20 */ /* 0x000fe40000410000 */
[----:B------:R-:W-:Y:S03]  /*aa80*/  FMUL.FTZ R3, R12, c[0x0][0x320] ;  /* 0x0000c8000c037a20 */ /* 0x000fe60000410000 */
[----:B------:R1:W4:Y:S10]  /*aa90*/  MUFU.TANH R177, R0 ;  /* 0x0000000000b17308 */ /* 0x0003340000002400 */
[----:B------:R-:W2:Y:S10]  /*aaa0*/  MUFU.TANH R199, R11 ;  /* 0x0000000b00c77308 */ /* 0x000eb40000002400 */
[----:B------:R-:W2:Y:S01]  /*aab0*/  MUFU.TANH R176, R2 ;  /* 0x0000000200b07308 */ /* 0x000ea20000002400 */
[----:B-1----:R-:W-:Y:S09]  /*aac0*/  FMUL.FTZ R0, R6, c[0x0][0x320] ;  /* 0x0000c80006007a20 */ /* 0x002ff20000410000 */
[----:B------:R1:W1:Y:S10]  /*aad0*/  MUFU.TANH R195, R0 ;  /* 0x0000000000c37308 */ /* 0x0002740000002400 */
        /* <DEDUP_REMOVED lines=99> */
[----:B------:R-:W-:Y:S05]  /*b110*/  IADD3 R2, R2, -0x30, R231 ;  /* 0xffffffd002027810 */ /* 0x000fea0007ffe0e7 */
        /* <DEDUP_REMOVED lines=26> */
.L_x_1504:
[----:B------:R-:W-:-:S05]  /*b2c0*/  BRA.DIV ~URZ, `(.L_x_1403) ;  /* 0x000099327f007947 */ /* 0x000fca000b800000 */
[----:B------:R3:W4:Y:S02]  /*b2d0*/  SHFL.IDX PT, R0, R9, RZ, 0x1c1f ;  /* 0x001c1fff09007589 */ /* 0x00072400000e0000 */
.L_x_1505:
[----:B------:R-:W-:Y:S01]  /*b2e0*/  IMAD.SHL.U32 R2, R210, 0x2, RZ ;  /* 0x00000002d2027824 */ /* 0x000fe200078e00ff */
[----:B------:R-:W-:Y:S01]  /*b2f0*/  SHF.L.U32 R10, R233, 0x1, RZ ;  /* 0x00000001e90a7819 */ /* 0x000fe200000006ff */
[----:B------:R-:W-:Y:S03]  /*b300*/  IMAD.SHL.U32 R6, R232, 0x2, RZ ;  /* 0x00000002e8067824 */ /* 0x000fe600078e00ff */
[----:B----4-:R-:W-:Y:S05]  /*b310*/  @P0 IADD3 R2, P6, R0, R2, RZ ;  /* 0x0000000200020210 */ /* 0x010fea0007fde0ff */
[----:B--2---:R-:W-:Y:S01]  /*b320*/  @P0 IMAD.X R3, R4, 0x1, R219, P6 ;  /* 0x0000000104030824 */ /* 0x004fe200030e06db */
[----:B------:R-:W-:Y:S04]  /*b330*/  @P0 IADD3 R6, P6, R0, R6, RZ ;  /* 0x0000000600060210 */ /* 0x000fe80007fde0ff */
[----:B------:R-:W-:Y:S01]  /*b340*/  @!PT LDS RZ, [RZ] ;  /* 0x00000000fffff984 */ /* 0x000fe20000000800 */
[----:B------:R-:W-:Y:S01]  /*b350*/  @!PT LDS RZ, [RZ] ;  /* 0x00000000fffff984 */ /* 0x000fe20000000800 */
[----:B------:R-:W-:Y:S01]  /*b360*/  @!PT LDS RZ, [RZ] ;  /* 0x00000000fffff984 */ /* 0x000fe20000000800 */
[----:B------:R2:W-:Y:S01]  /*b370*/  @P0 LDGSTS.E.BYPASS.LTC128B.128 [R194+0x3c80], [R2.64], !P5 ;  /* 0x03c8000002c20fae */ /* 0x0005e2000e901d46 */
[----:B------:R-:W-:Y:S05]  /*b380*/  @P0 IMAD.X R7, R4, 0x1, R217, P6 ;  /* 0x0000000104070824 */ /* 0x000fea00030e06d9 */
[----:B------:R4:W-:Y:S01]  /*b390*/  @P0 LDGSTS.E.BYPASS.LTC128B.128 [R194+0x4880], [R6.64], !P4 ;  /* 0x0488000006c20fae */ /* 0x0009e2000e101d46 */
[----:B--2---:R-:W-:Y:S04]  /*b3a0*/  @P0 IADD3 R2, P6, R0, R10, RZ ;  /* 0x0000000a00020210 */ /* 0x004fe80007fde0ff */
[----:B------:R-:W-:Y:S05]  /*b3b0*/  @P0 IADD3.X R3, R4, R218, RZ, P6, !PT ;  /* 0x000000da04030210 */ /* 0x000fea00037fe4ff */
[----:B------:R4:W-:Y:S01]  /*b3c0*/  @P0 LDGSTS.E.BYPASS.LTC128B.128 [R194+0x5480], [R2.64], !P3 ;  /* 0x0548000002c20fae */ /* 0x0009e2000d901d46 */
[----:B------:R-:W-:Y:S01]  /*b3d0*/  ISETP.GE.AND P0, PT, R5, 0x21, PT ;  /* 0x000000210500780c */ /* 0x000fe20003f06270 */
[----:B------:R-:W-:-:S06]  /*b3e0*/  BRA.DIV ~URZ, `(.L_x_1404) ;  /* 0x000098727f007947 */ /* 0x000fcc000b800000 */
[----:B------:R2:W1:Y:S04]  /*b3f0*/  SHFL.IDX PT, R4, R8, 0x1, 0x1c1f ;  /* 0x003c1f0008047f89 */ /* 0x00046800000e0000 */
[----:B------:R2:W3:Y:S02]  /*b400*/  SHFL.IDX PT, R0, R9, 0x1, 0x1c1f ;  /* 0x003c1f0009007f89 */ /* 0x0004e400000e0000 */
.L_x_1506:
[----:B----4-:R-:W-:Y:S02]  /*b410*/  IMAD.SHL.U32 R2, R210, 0x2, RZ ;  /* 0x00000002d2027824 */ /* 0x010fe400078e00ff */
[----:B------:R-:W-:Y:S02]  /*b420*/  IMAD.SHL.U32 R6, R232, 0x2, RZ ;  /* 0x00000002e8067824 */ /* 0x000fe400078e00ff */
[----:B------:R-:W-:Y:S01]  /*b430*/  IMAD.SHL.U32 R5, R233, 0x2, RZ ;  /* 0x00000002e9057824 */ /* 0x000fe200078e00ff */
[----:B---3--:R-:W-:Y:S04]  /*b440*/  @P0 IADD3 R2, P6, R0, R2, RZ ;  /* 0x0000000200020210 */ /* 0x008fe80007fde0ff */
[----:B-1----:R-:W-:Y:S05]  /*b450*/  @P0 IADD3.X R3, R4, R219, RZ, P6, !PT ;  /* 0x000000db04030210 */ /* 0x002fea00037fe4ff */
[----:B------:R-:W-:Y:S01]  /*b460*/  @!PT LDS RZ, [RZ] ;  /* 0x00000000fffff984 */ /* 0x000fe20000000800 */
[----:B------:R-:W-:Y:S01]  /*b470*/  @!PT LDS RZ, [RZ] ;  /* 0x00000000fffff984 */ /* 0x000fe20000000800 */
[----:B------:R-:W-:Y:S01]  /*b480*/  @!PT LDS RZ, [RZ] ;  /* 0x00000000fffff984 */ /* 0x000fe20000000800 */
[----:B------:R1:W-:Y:S01]  /*b490*/  @P0 LDGSTS.E.BYPASS.LTC128B.128 [R194+0x4480], [R2.64], !P5 ;  /* 0x0448000002c20fae */ /* 0x0003e2000e901d46 */
[----:B------:R-:W-:Y:S04]  /*b4a0*/  @P0 IADD3 R6, P5, R0, R6, RZ ;  /* 0x0000000600060210 */ /* 0x000fe80007fbe0ff */
[----:B------:R-:W-:Y:S05]  /*b4b0*/  @P0 IADD3.X R7, R4, R217, RZ, P5, !PT ;  /* 0x000000d904070210 */ /* 0x000fea0002ffe4ff */
[----:B------:R3:W-:Y:S01]  /*b4c0*/  @P0 LDGSTS.E.BYPASS.LTC128B.128 [R194+0x5080], [R6.64], !P4 ;  /* 0x0508000006c20fae */ /* 0x0007e2000e101d46 */
[----:B-1----:R-:W-:Y:S05]  /*b4d0*/  @P0 IADD3 R2, P5, R0, R5, RZ ;  /* 0x0000000500020210 */ /* 0x002fea0007fbe0ff */
[----:B------:R-:W-:Y:S05]  /*b4e0*/  @P0 IMAD.X R3, R4, 0x1, R218, P5 ;  /* 0x0000000104030824 */ /* 0x000fea00028e06da */
[----:B------:R3:W-:Y:S03]  /*b4f0*/  @P0 LDGSTS.E.BYPASS.LTC128B.128 [R194+0x5c80], [R2.64], !P3 ;  /* 0x05c8000002c20fae */ /* 0x0007e6000d901d46 */
.L_x_1401:
[----:B--234-:R-:W-:Y:S05]  /*b500*/  BSYNC B0 ;  /* 0x0000000000007941 */ /* 0x01cfea0003800000 */
.L_x_1400:
        /* <DEDUP_REMOVED lines=51> */
.L_x_1507:
        /* <DEDUP_REMOVED lines=15> */
.L_x_1508:
[----:B--2---:R-:W-:Y:S01]  /*b930*/  FMNMX.FTZ R102, R0, R4, !PT ;  /* 0x0000000400667209 */ /* 0x004fe20007810000 */
[C---:B------:R-:W-:Y:S01]  /*b940*/  FADD.FTZ R0, -R105.reuse, R100 ;  /* 0x0000006469007221 */ /* 0x040fe20000010100 */
[----:B------:R-:W-:Y:S01]  /*b950*/  WARPSYNC 0xffffffff ;  /* 0xffffffff00007948 */ /* 0x000fe20003800000 */
[----:B------:R-:W-:Y:S01]  /*b960*/  FMUL.FTZ R2, R105, c[0x0][0x2d0] ;  /* 0x0000b40069027a20 */ /* 0x000fe20000410000 */
[----:B------:R-:W-:Y:S01]  /*b970*/  LDSM.16.MT88.4 R36, [R182] ;  /* 0x00000000b624783b */ /* 0x000fe20000004200 */
[----:B------:R-:W-:Y:S01]  /*b980*/  FMUL.FTZ R0, R0, c[0x0][0x2d0] ;  /* 0x0000b40000007a20 */ /* 0x000fe20000410000 */
[----:B------:R-:W-:Y:S01]  /*b990*/  ISETP.GT.AND P0, PT, R203, R234, PT ;  /* 0x000000eacb00720c */ /* 0x000fe20003f04270 */
[--C-:B------:R-:W-:Y:S02]  /*b9a0*/  FFMA.FTZ R3, R177, c[0x0][0x2d0], -R2.reuse ;  /* 0x0000b400b1037a23 */ /* 0x100fe40000010802 */
[----:B------:R2:W-:Y:S01]  /*b9b0*/  MUFU.EX2 R100, R0 ;  /* 0x0000000000647308 */ /* 0x0005e20000000800 */
[--C-:B------:R-:W-:Y:S02]  /*b9c0*/  FFMA.FTZ R213, R12, c[0x0][0x2d0], -R2.reuse ;  /* 0x0000b4000cd57a23 */ /* 0x100fe40000010802 */
[--C-:B-1----:R-:W-:Y:S02]  /*b9d0*/  FFMA.FTZ R4, R178, c[0x0][0x2d0], -R2.reuse ;  /* 0x0000b400b2047a23 */ /* 0x102fe40000010802 */
        /* <DEDUP_REMOVED lines=9> */
[----:B------:R3:W4:Y:S01]  /*ba70*/  MUFU.EX2 R13, R4 ;  /* 0x00000004000d7308 */ /* 0x0007220000000800 */
[----:B------:R-:W-:Y:S02]  /*ba80*/  FFMA.FTZ R215, R19, c[0x0][0x2d0], -R2 ;  /* 0x0000b40013d77a23 */ /* 0x000fe40000010802 */
[----:B--2---:R-:W-:Y:S04]  /*ba90*/  FMUL.FTZ R0, R104, c[0x0][0x2d0] ;  /* 0x0000b40068007a20 */ /* 0x004fe80000410000 */
        /* <DEDUP_REMOVED lines=15> */
[C---:B------:R-:W-:Y:S02]  /*bb90*/  FADD.FTZ R0, -R103.reuse, R106 ;  /* 0x0000006a67007221 */ /* 0x040fe40000010100 */
[----:B-1----:R-:W-:Y:S02]  /*bba0*/  FMUL.FTZ R3, R103, c[0x0][0x2d0] ;  /* 0x0000b40067037a20 */ /* 0x002fe40000410000 */
[----:B------:R-:W-:Y:S02]  /*bbb0*/  FMUL.FTZ R0, R0, c[0x0][0x2d0] ;  /* 0x0000b40000007a20 */ /* 0x000fe40000410000 */
[--C-:B---3--:R-:W-:Y:S02]  /*bbc0*/  FFMA.FTZ R4, R198, c[0x0][0x2d0], -R3.reuse ;  /* 0x0000b400c6047a23 */ /* 0x108fe40000010803 */
        /* <DEDUP_REMOVED lines=14> */
[----:B-1----:R-:W-:Y:S02]  /*bcb0*/  FADD.FTZ R0, -R104, R107 ;  /* 0x0000006b68007221 */ /* 0x002fe40000010100 */
[----:B------:R-:W-:Y:S02]  /*bcc0*/  FMUL.FTZ R107, R102, c[0x0][0x2d0] ;  /* 0x0000b400666b7a20 */ /* 0x000fe40000410000 */
[----:B------:R-:W-:Y:S05]  /*bcd0*/  FMUL.FTZ R0, R0, c[0x0][0x2d0] ;  /* 0x0000b40000007a20 */ /* 0x000fea0000410000 */
[----:B------:R-:W-:Y:S10]  /*bce0*/  MUFU.EX2 R20, R5 ;  /* 0x0000000500147308 */ /* 0x000ff40000000800 */
[----:B------:R1:W-:Y:S10]  /*bcf0*/  MUFU.EX2 R3, R0 ;  /* 0x0000000000037308 */ /* 0x0003f40000000800 */
[----:B------:R-:W-:Y:S10]  /*bd00*/  MUFU.EX2 R18, R9 ;  /* 0x0000000900127308 */ /* 0x000ff40000000800 */
[----:B------:R-:W-:Y:S01]  /*bd10*/  MUFU.EX2 R17, R8 ;  /* 0x0000000800117308 */ /* 0x000fe20000000800 */
[----:B-1----:R-:W-:Y:S02]  /*bd20*/  FADD.FTZ R0, -R102, R101 ;  /* 0x0000006566007221 */ /* 0x002fe40000010100 */
[----:B------:R-:W-:Y:S02]  /*bd30*/  FFMA.FTZ R101, R169, c[0x0][0x2d0], -R107 ;  /* 0x0000b400a9657a23 */ /* 0x000fe4000001086b */
[----:B------:R-:W-:Y:S05]  /*bd40*/  FMUL.FTZ R0, R0, c[0x0][0x2d0] ;  /* 0x0000b40000007a20 */ /* 0x000fea0000410000 */
[----:B------:R-:W-:Y:S10]  /*bd50*/  MUFU.EX2 R198, R19 ;  /* 0x0000001300c67308 */ /* 0x000ff40000000800 */
[----:B------:R-:W1:Y:S10]  /*bd60*/  MUFU.EX2 R0, R0 ;  /* 0x0000000000007308 */ /* 0x000e740000000800 */
[----:B------:R-:W-:Y:S10]  /*bd70*/  MUFU.EX2 R227, R174 ;  /* 0x000000ae00e37308 */ /* 0x000ff40000000800 */
[----:B------:R-:W-:Y:S10]  /*bd80*/  MUFU.EX2 R226, R164 ;  /* 0x000000a400e27308 */ /* 0x000ff40000000800 */
[----:B------:R-:W-:Y:S10]  /*bd90*/  MUFU.EX2 R169, R212 ;  /* 0x000000d400a97308 */ /* 0x000ff40000000800 */
[----:B------:R-:W-:Y:S10]  /*bda0*/  MUFU.EX2 R174, R211 ;  /* 0x000000d300ae7308 */ /* 0x000ff40000000800 */
[----:B------:R-:W-:Y:S01]  /*bdb0*/  MUFU.EX2 R179, R179 ;  /* 0x000000b300b37308 */ /* 0x000fe20000000800 */
[----:B----4-:R-:W-:Y:S01]  /*bdc0*/  FFMA.FTZ R4, R100, R230, R13 ;  /* 0x000000e664047223 */ /* 0x010fe2000001000d */
[----:B------:R-:W-:Y:S01]  /*bdd0*/  F2FP.BF16.PACK_AB R156, R12, R13 ;  /* 0x0000000d0c9c723e */ /* 0x000fe200000010ff */
[----:B-1----:R-:W-:Y:S01]  /*bde0*/  FMUL.FTZ R15, R0, R127 ;  /* 0x0000007f000f7220 */ /* 0x002fe20000410000 */
[----:B------:R-:W-:Y:S01]  /*bdf0*/  F2FP.BF16.PACK_AB R157, R17, R18 ;  /* 0x00000012119d723e */ /* 0x000fe200000010ff */
[----:B------:R-:W-:Y:S01]  /*be00*/  FADD.FTZ R16, R12, R4 ;  /* 0x000000040c107221 */ /* 0x000fe20000010000 */
[----:B------:R-:W-:Y:S01]  /*be10*/  F2FP.BF16.PACK_AB R158, R221, R32 ;  /* 0x00000020dd9e723e */ /* 0x000fe200000010ff */
[--C-:B------:R-:W-:Y:S01]  /*be20*/  FFMA.FTZ R4, R197, c[0x0][0x2d0], -R107.reuse ;  /* 0x0000b400c5047a23 */ /* 0x100fe2000001086b */
[----:B------:R-:W-:Y:S01]  /*be30*/  F2FP.BF16.PACK_AB R159, R222, R220 ;  /* 0x000000dcde9f723e */ /* 0x000fe200000010ff */
[C---:B------:R-:W-:Y:S02]  /*be40*/  FMUL.FTZ R26, R0.reuse, R122 ;  /* 0x0000007a001a7220 */ /* 0x040fe40000410000 */
[----:B------:R1:W2:Y:S01]  /*be50*/  MUFU.EX2 R7, R4 ;  /* 0x0000000400077308 */ /* 0x0002a20000000800 */
        /* <DEDUP_REMOVED lines=12> */
[----:B-1----:R-:W-:Y:S02]  /*bf20*/  FFMA.FTZ R4, R199, c[0x0][0x2d0], -R107 ;  /* 0x0000b400c7047a23 */ /* 0x002fe4000001086b */
[----:B------:R1:W3:Y:S01]  /*bf30*/  MUFU.EX2 R199, R14 ;  /* 0x0000000e00c77308 */ /* 0x0002e20000000800 */
[C---:B------:R-:W-:Y:S02]  /*bf40*/  FMUL.FTZ R74, R0.reuse, R74 ;  /* 0x0000004a004a7220 */ /* 0x040fe40000410000 */
[C---:B------:R-:W-:Y:S02]  /*bf50*/  FMUL.FTZ R75, R0.reuse, R75 ;  /* 0x0000004b004b7220 */ /* 0x040fe40000410000 */
[C---:B------:R-:W-:Y:S02]  /*bf60*/  FMUL.FTZ R78, R0.reuse, R78 ;  /* 0x0000004e004e7220 */ /* 0x040fe40000410000 */
[C---:B------:R-:W-:Y:S02]  /*bf70*/  FMUL.FTZ R79, R0.reuse, R79 ;  /* 0x0000004f004f7220 */ /* 0x040fe40000410000 */
[C---:B------:R-:W-:Y:S02]  /*bf80*/  FMUL.FTZ R11, R0.reuse, R131 ;  /* 0x00000083000b7220 */ /* 0x040fe40000410000 */
[C---:B--2---:R-:W-:Y:S02]  /*bf90*/  FFMA.FTZ R5, R0.reuse, R225, R7 ;  /* 0x000000e100057223 */ /* 0x044fe40000010007 */
[C---:B------:R-:W-:Y:S01]  /*bfa0*/  FMUL.FTZ R90, R0.reuse, R90 ;  /* 0x0000005a005a7220 */ /* 0x040fe20000410000 */
[----:B------:R-:W-:Y:S01]  /*bfb0*/  MUFU.EX2 R225, R162 ;  /* 0x000000a200e17308 */ /* 0x000fe20000000800 */
[C---:B------:R-:W-:Y:S02]  /*bfc0*/  FMUL.FTZ R91, R0.reuse, R91 ;  /* 0x0000005b005b7220 */ /* 0x040fe40000410000 */
[C---:B------:R-:W-:Y:S02]  /*bfd0*/  FMUL.FTZ R94, R0.reuse, R94 ;  /* 0x0000005e005e7220 */ /* 0x040fe40000410000 */
[----:B------:R-:W-:Y:S02]  /*bfe0*/  FMUL.FTZ R95, R0, R95 ;  /* 0x0000005f005f7220 */ /* 0x000fe40000410000 */
[C---:B------:R-:W-:Y:S02]  /*bff0*/  FFMA.FTZ R6, R2.reuse, R224, R21 ;  /* 0x000000e002067223 */ /* 0x040fe40000010015 */
[----:B------:R-:W-:Y:S01]  /*c000*/  FMUL.FTZ R44, R2, R108 ;  /* 0x0000006c022c7220 */ /* 0x000fe20000410000 */
[----:B------:R-:W-:Y:S01]  /*c010*/  F2FP.BF16.PACK_AB R108, R20, R21 ;  /* 0x00000015146c723e */ /* 0x000fe200000010ff */
[----:B-1----:R-:W-:Y:S01]  /*c020*/  FMUL.FTZ R14, R0, R126 ;  /* 0x0000007e000e7220 */ /* 0x002fe20000410000 */
[----:B---3--:R-:W-:Y:S01]  /*c030*/  F2FP.BF16.PACK_AB R110, R198, R199 ;  /* 0x000000c7c66e723e */ /* 0x008fe200000010ff */
[--C-:B------:R-:W-:Y:S01]  /*c040*/  FFMA.FTZ R0, R202, c[0x0][0x2d0], -R107.reuse ;  /* 0x0000b400ca007a23 */ /* 0x100fe2000001086b */
[----:B------:R-:W-:Y:S01]  /*c050*/  MUFU.EX2 R224, R177 ;  /* 0x000000b100e07308 */ /* 0x000fe20000000800 */
[----:B------:R-:W-:Y:S02]  /*c060*/  FADD.FTZ R130, R20, R6 ;  /* 0x0000000614827221 */ /* 0x000fe40000010000 */
[----:B------:R-:W1:Y:S01]  /*c070*/  LDSM.16.MT88.4 R20, [R181] ;  /* 0x00000000b514783b */ /* 0x000e620000004200 */
[C---:B------:R-:W-:Y:S02]  /*c080*/  FMUL.FTZ R12, R2.reuse, R124 ;  /* 0x0000007c020c7220 */ /* 0x040fe40000410000 */
[C---:B------:R-:W-:Y:S02]  /*c090*/  FMUL.FTZ R13, R2.reuse, R125 ;  /* 0x0000007d020d7220 */ /* 0x040fe40000410000 */
[C---:B------:R-:W-:Y:S02]  /*c0a0*/  FMUL.FTZ R24, R2.reuse, R120 ;  /* 0x0000007802187220 */ /* 0x040fe40000410000 */
[----:B------:R2:W-:Y:S01]  /*c0b0*/  MUFU.EX2 R196, R0 ;  /* 0x0000000000c47308 */ /* 0x0005e20000000800 */
[C---:B------:R-:W-:Y:S01]  /*c0c0*/  FMUL.FTZ R25, R2.reuse, R121 ;  /* 0x0000007902197220 */ /* 0x040fe20000410000 */
[----:B------:R-:W-:Y:S01]  /*c0d0*/  LDSM.16.MT88.4 R124, [R181+0x1000] ;  /* 0x00100000b57c783b */ /* 0x000fe20000004200 */
[C---:B------:R-:W-:Y:S02]  /*c0e0*/  FMUL.FTZ R28, R2.reuse, R116 ;  /* 0x00000074021c7220 */ /* 0x040fe40000410000 */
[C---:B------:R-:W-:Y:S02]  /*c0f0*/  FMUL.FTZ R29, R2.reuse, R117 ;  /* 0x00000075021d7220 */ /* 0x040fe40000410000 */
[C---:B------:R-:W-:Y:S02]  /*c100*/  FMUL.FTZ R40, R2.reuse, R112 ;  /* 0x0000007002287220 */ /* 0x040fe40000410000 */
[C---:B------:R-:W-:Y:S01]  /*c110*/  FMUL.FTZ R41, R2.reuse, R113 ;  /* 0x0000007102297220 */ /* 0x040fe20000410000 */
[----:B------:R-:W-:Y:S01]  /*c120*/  LDSM.16.MT88.4 R116, [R181+0x400] ;  /* 0x00040000b574783b */ /* 0x000fe20000004200 */
[C---:B------:R-:W-:Y:S01]  /*c130*/  FMUL.FTZ R45, R2.reuse, R109 ;  /* 0x0000006d022d7220 */ /* 0x040fe20000410000 */
[----:B------:R-:W-:Y:S01]  /*c140*/  MUFU.EX2 R177, R195 ;  /* 0x000000c300b17308 */ /* 0x000fe20000000800 */
[C---:B------:R-:W-:Y:S02]  /*c150*/  FMUL.FTZ R56, R2.reuse, R56 ;  /* 0x0000003802387220 */ /* 0x040fe40000410000 */
[C---:B------:R-:W-:Y:S02]  /*c160*/  FMUL.FTZ R57, R2.reuse, R57 ;  /* 0x0000003902397220 */ /* 0x040fe40000410000 */
[C---:B------:R-:W-:Y:S01]  /*c170*/  FMUL.FTZ R60, R2.reuse, R60 ;  /* 0x0000003c023c7220 */ /* 0x040fe20000410000 */
[----:B------:R-:W3:Y:S01]  /*c180*/  LDSM.16.MT88.4 R112, [R181+0xc00] ;  /* 0x000c0000b570783b */ /* 0x000ee20000004200 */
[C---:B------:R-:W-:Y:S02]  /*c190*/  FMUL.FTZ R61, R2.reuse, R61 ;  /* 0x0000003d023d7220 */ /* 0x040fe40000410000 */
[C---:B------:R-:W-:Y:S02]  /*c1a0*/  FMUL.FTZ R72, R2.reuse, R72 ;  /* 0x0000004802487220 */ /* 0x040fe40000410000 */
[C---:B------:R-:W-:Y:S02]  /*c1b0*/  FMUL.FTZ R73, R2.reuse, R73 ;  /* 0x0000004902497220 */ /* 0x040fe40000410000 */
[C---:B------:R-:W-:Y:S01]  /*c1c0*/  FMUL.FTZ R76, R2.reuse, R76 ;  /* 0x0000004c024c7220 */ /* 0x040fe20000410000 */
[----:B------:R-:W-:Y:S01]  /*c1d0*/  LDSM.16.MT88.4 R120, [R182+0x400] ;  /* 0x00040000b678783b */ /* 0x000fe20000004200 */
[C---:B------:R-:W-:Y:S02]  /*c1e0*/  FMUL.FTZ R77, R2.reuse, R77 ;  /* 0x0000004d024d7220 */ /* 0x040fe40000410000 */
[C---:B------:R-:W-:Y:S02]  /*c1f0*/  FMUL.FTZ R8, R2.reuse, R128 ;  /* 0x0000008002087220 */ /* 0x040fe40000410000 */
[C---:B------:R-:W-:Y:S02]  /*c200*/  FMUL.FTZ R9, R2.reuse, R129 ;  /* 0x0000008102097220 */ /* 0x040fe40000410000 */
[C---:B------:R-:W-:Y:S02]  /*c210*/  FMUL.FTZ R88, R2.reuse, R88 ;  /* 0x0000005802587220 */ /* 0x040fe40000410000 */
[C---:B------:R-:W-:Y:S02]  /*c220*/  FMUL.FTZ R89, R2.reuse, R89 ;  /* 0x0000005902597220 */ /* 0x040fe40000410000 */
[C---:B------:R-:W-:Y:S02]  /*c230*/  FMUL.FTZ R92, R2.reuse, R92 ;  /* 0x0000005c025c7220 */ /* 0x040fe40000410000 */
[----:B------:R-:W-:Y:S02]  /*c240*/  FMUL.FTZ R93, R2, R93 ;  /* 0x0000005d025d7220 */ /* 0x000fe40000410000 */
[----:B------:R-:W-:Y:S02]  /*c250*/  FFMA.FTZ R2, R3, R223, R18 ;  /* 0x000000df03027223 */ /* 0x000fe40000010012 */
[----:B--2---:R-:W-:Y:S01]  /*c260*/  FFMA.FTZ R0, R201, c[0x0][0x2d0], -R107 ;  /* 0x0000b400c9007a23 */ /* 0x004fe2000001086b */
[----:B------:R-:W-:Y:S01]  /*c270*/  MUFU.EX2 R223, R166 ;  /* 0x000000a600df7308 */ /* 0x000fe20000000800 */
[----:B------:R-:W-:Y:S02]  /*c280*/  FADD.FTZ R165, R17, R2 ;  /* 0x0000000211a57221 */ /* 0x000fe40000010000 */
[C---:B------:R-:W-:Y:S02]  /*c290*/  FMUL.FTZ R6, R3.reuse, R134 ;  /* 0x0000008603067220 */ /* 0x040fe40000410000 */
[----:B------:R-:W-:Y:S02]  /*c2a0*/  FMUL.FTZ R17, R100, R137 ;  /* 0x0000008964117220 */ /* 0x000fe40000410000 */
[C---:B------:R-:W-:Y:S02]  /*c2b0*/  FMUL.FTZ R18, R3.reuse, R138 ;  /* 0x0000008a03127220 */ /* 0x040fe40000410000 */
[C---:B------:R-:W-:Y:S01]  /*c2c0*/  FMUL.FTZ R19, R3.reuse, R139 ;  /* 0x0000008b03137220 */ /* 0x040fe20000410000 */
[----:B------:R-:W2:Y:S01]  /*c2d0*/  MUFU.EX2 R2, R4 ;  /* 0x0000000400027308 */ /* 0x000ea20000000800 */
[----:B------:R-:W-:Y:S02]  /*c2e0*/  FADD.FTZ R129, R32, R16 ;  /* 0x0000001020817221 */ /* 0x000fe40000010000 */
[C---:B------:R-:W-:Y:S02]  /*c2f0*/  FMUL.FTZ R16, R100.reuse, R136 ;  /* 0x0000008864107220 */ /* 0x040fe40000410000 */
[C---:B------:R-:W-:Y:S01]  /*c300*/  FMUL.FTZ R32, R100.reuse, R144 ;  /* 0x0000009064207220 */ /* 0x040fe20000410000 */
[----:B------:R-:W-:Y:S01]  /*c310*/  LDSM.16.MT88.4 R136, [R181+0x800] ;  /* 0x00080000b588783b */ /* 0x000fe20000004200 */
[C---:B------:R-:W-:Y:S02]  /*c320*/  FMUL.FTZ R33, R100.reuse, R145 ;  /* 0x0000009164217220 */ /* 0x040fe40000410000 */
[C---:B------:R-:W-:Y:S01]  /*c330*/  FMUL.FTZ R34, R3.reuse, R146 ;  /* 0x0000009203227220 */ /* 0x040fe20000410000 */
[----:B------:R-:W4:Y:S01]  /*c340*/  MUFU.EX2 R197, R0 ;  /* 0x0000000000c57308 */ /* 0x000f220000000800 */
[C---:B------:R-:W-:Y:S02]  /*c350*/  FMUL.FTZ R35, R3.reuse, R147 ;  /* 0x0000009303237220 */ /* 0x040fe40000410000 */
[C---:B------:R-:W-:Y:S01]  /*c360*/  FMUL.FTZ R48, R100.reuse, R152 ;  /* 0x0000009864307220 */ /* 0x040fe20000410000 */
[----:B------:R-:W-:Y:S01]  /*c370*/  LDSM.16.MT88.4 R144, [R182+0x800] ;  /* 0x00080000b690783b */ /* 0x000fe20000004200 */
[C---:B------:R-:W-:Y:S02]  /*c380*/  FMUL.FTZ R49, R100.reuse, R153 ;  /* 0x0000009964317220 */ /* 0x040fe40000410000 */
[C---:B------:R-:W-:Y:S02]  /*c390*/  FMUL.FTZ R50, R3.reuse, R154 ;  /* 0x0000009a03327220 */ /* 0x040fe40000410000 */
[C---:B------:R-:W-:Y:S01]  /*c3a0*/  FMUL.FTZ R51, R3.reuse, R155 ;  /* 0x0000009b03337220 */ /* 0x040fe20000410000 */
[----:B------:R-:W-:Y:S01]  /*c3b0*/  MUFU.EX2 R134, R172 ;  /* 0x000000ac00867308 */ /* 0x000fe20000000800 */
[C---:B------:R-:W-:Y:S01]  /*c3c0*/  FMUL.FTZ R52, R100.reuse, R52 ;  /* 0x0000003464347220 */ /* 0x040fe20000410000 */
[----:B------:R-:W-:Y:S01]  /*c3d0*/  LDSM.16.MT88.4 R152, [R181+0x1400] ;  /* 0x00140000b598783b */ /* 0x000fe20000004200 */
[----:B------:R-:W-:Y:S01]  /*c3e0*/  FMUL.FTZ R53, R100, R53 ;  /* 0x0000003564357220 */ /* 0x000fe20000410000 */
[C---:B--2---:R-:W-:Y:S01]  /*c3f0*/  F2FP.BF16.PACK_AB R109, R2.reuse, R7 ;  /* 0x00000007026d723e */ /* 0x044fe200000010ff */
[----:B------:R-:W-:Y:S02]  /*c400*/  FADD.FTZ R128, R2, R5 ;  /* 0x0000000502807221 */ /* 0x000fe40000010000 */
[C---:B------:R-:W-:Y:S02]  /*c410*/  FMUL.FTZ R4, R100.reuse, R132 ;  /* 0x0000008464047220 */ /* 0x040fe40000410000 */
[C---:B------:R-:W-:Y:S01]  /*c420*/  FMUL.FTZ R5, R100.reuse, R133 ;  /* 0x0000008564057220 */ /* 0x040fe20000410000 */
[----:B------:R-:W-:Y:S01]  /*c430*/  MUFU.EX2 R172, R167 ;  /* 0x000000a700ac7308 */ /* 0x000fe20000000800 */
[C---:B------:R-:W-:Y:S02]  /*c440*/  FMUL.FTZ R7, R3.reuse, R135 ;  /* 0x0000008703077220 */ /* 0x040fe40000410000 */
[----:B------:R-:W-:Y:S01]  /*c450*/  FMUL.FTZ R54, R3, R54 ;  /* 0x0000003603367220 */ /* 0x000fe20000410000 */
[----:B----4-:R-:W-:Y:S01]  /*c460*/  F2FP.BF16.PACK_AB R111, R197, R196 ;  /* 0x000000c4c56f723e */ /* 0x010fe200000010ff */
[C---:B------:R-:W-:Y:S02]  /*c470*/  FMUL.FTZ R55, R3.reuse, R55 ;  /* 0x0000003703377220 */ /* 0x040fe40000410000 */
[C---:B------:R-:W-:Y:S01]  /*c480*/  FMUL.FTZ R64, R100.reuse, R64 ;  /* 0x0000004064407220 */ /* 0x040fe20000410000 */
[-C--:B-1----:R-:W-:Y:S02]  /*c490*/  HMMA.16816.F32.BF16 R4, R156, R20.reuse, R4 ;  /* 0x000000149c04723c */ /* 0x082fe40000041804 */
[----:B------:R-:W-:Y:S03]  /*c4a0*/  MUFU.EX2 R135, R209 ;  /* 0x000000d100877308 */ /* 0x000fe60000000800 */
[C---:B------:R-:W-:Y:S02]  /*c4b0*/  FMUL.FTZ R65, R100.reuse, R65 ;  /* 0x0000004164417220 */ /* 0x040fe40000410000 */
[C---:B------:R-:W-:Y:S01]  /*c4c0*/  FMUL.FTZ R66, R3.reuse, R66 ;  /* 0x0000004203427220 */ /* 0x040fe20000410000 */
[C---:B------:R-:W-:Y:S04]  /*c4d0*/  HMMA.16816.F32.BF16 R8, R108.reuse, R20, R8 ;  /* 0x000000146c08723c */ /* 0x040fe80000041808 */
[C---:B------:R-:W-:Y:S01]  /*c4e0*/  FMUL.FTZ R67, R3.reuse, R67 ;  /* 0x0000004303437220 */ /* 0x040fe20000410000 */
[----:B------:R-:W-:Y:S01]  /*c4f0*/  MUFU.EX2 R133, R161 ;  /* 0x000000a100857308 */ /* 0x000fe20000000800 */
[C---:B------:R-:W-:Y:S02]  /*c500*/  FMUL.FTZ R68, R100.reuse, R68 ;  /* 0x0000004464447220 */ /* 0x040fe40000410000 */
[-C--:B------:R-:W-:Y:S04]  /*c510*/  HMMA.16816.F32.BF16 R12, R108, R22.reuse, R12 ;  /* 0x000000166c0c723c */ /* 0x080fe8000004180c */
[C---:B------:R-:W-:Y:S02]  /*c520*/  FMUL.FTZ R69, R100.reuse, R69 ;  /* 0x0000004564457220 */ /* 0x040fe40000410000 */
[C---:B------:R-:W-:Y:S01]  /*c530*/  FMUL.FTZ R70, R3.reuse, R70 ;  /* 0x0000004603467220 */ /* 0x040fe20000410000 */
        /* <DEDUP_REMOVED lines=9> */
[----:B------:R-:W-:Y:S01]  /*c5d0*/  FMUL.FTZ R81, R100, R81 ;  /* 0x0000005164517220 */ /* 0x000fe20000410000 */
[-C--:B------:R-:W-:Y:S01]  /*c5e0*/  HMMA.16816.F32.BF16 R20, R156, R36.reuse, R20 ;  /* 0x000000249c14723c */ /* 0x080fe20000041814 */
[----:B------:R-:W-:Y:S02]  /*c5f0*/  MUFU.EX2 R142, R170 ;  /* 0x000000aa008e7308 */ /* 0x000fe40000000800 */
[C---:B------:R-:W-:Y:S02]  /*c600*/  FMUL.FTZ R82, R3.reuse, R82 ;  /* 0x0000005203527220 */ /* 0x040fe40000410000 */
[----:B------:R-:W-:Y:S02]  /*c610*/  FMUL.FTZ R83, R3, R83 ;  /* 0x0000005303537220 */ /* 0x000fe40000410000 */
[----:B------:R-:W-:Y:S01]  /*c620*/  FADD.FTZ R2, R199, R130 ;  /* 0x00000082c7027221 */ /* 0x000fe20000010000 */
[C---:B------:R-:W-:Y:S03]  /*c630*/  HMMA.16816.F32.BF16 R24, R108.reuse, R36, R24 ;  /* 0x000000246c18723c */ /* 0x040fe60000041818 */
[----:B------:R-:W-:Y:S01]  /*c640*/  MUFU.EX2 R141, R160 ;  /* 0x000000a0008d7308 */ /* 0x000fe20000000800 */
[----:B------:R-:W-:Y:S02]  /*c650*/  FADD.FTZ R129, R221, R129 ;  /* 0x00000081dd817221 */ /* 0x000fe40000010000 */
[--C-:B------:R-:W-:Y:S02]  /*c660*/  FFMA.FTZ R0, R206, c[0x0][0x2d0], -R107.reuse ;  /* 0x0000b400ce007a23 */ /* 0x100fe4000001086b */
[-C--:B------:R-:W-:Y:S04]  /*c670*/  HMMA.16816.F32.BF16 R28, R108, R38.reuse, R28 ;  /* 0x000000266c1c723c */ /* 0x080fe8000004181c */
[C---:B------:R-:W-:Y:S01]  /*c680*/  FMUL.FTZ R36, R100.reuse, R148 ;  /* 0x0000009464247220 */ /* 0x040fe20000410000 */
[----:B------:R1:W-:Y:S01]  /*c690*/  MUFU.EX2 R131, R0 ;  /* 0x0000000000837308 */ /* 0x0003e20000000800 */
[C---:B------:R-:W-:Y:S02]  /*c6a0*/  FMUL.FTZ R37, R100.reuse, R149 ;  /* 0x0000009564257220 */ /* 0x040fe40000410000 */
[C---:B------:R-:W-:Y:S04]  /*c6b0*/  HMMA.16816.F32.BF16 R32, R156.reuse, R38, R32 ;  /* 0x000000269c20723c */ /* 0x040fe80000041820 */
[C---:B------:R-:W-:Y:S02]  /*c6c0*/  FMUL.FTZ R96, R100.reuse, R96 ;  /* 0x0000006064607220 */ /* 0x040fe40000410000 */
[C---:B------:R-:W-:Y:S01]  /*c6d0*/  FMUL.FTZ R97, R100.reuse, R97 ;  /* 0x0000006164617220 */ /* 0x040fe20000410000 */
[----:B------:R-:W-:Y:S01]  /*c6e0*/  MUFU.EX2 R170, R216 ;  /* 0x000000d800aa7308 */ /* 0x000fe20000000800 */
[C---:B------:R-:W-:Y:S04]  /*c6f0*/  FMUL.FTZ R38, R3.reuse, R150 ;  /* 0x0000009603267220 */ /* 0x040fe80000410000 */
[C---:B------:R-:W-:Y:S02]  /*c700*/  FMUL.FTZ R39, R3.reuse, R151 ;  /* 0x0000009703277220 */ /* 0x040fe40000410000 */
[C---:B------:R-:W-:Y:S02]  /*c710*/  FMUL.FTZ R98, R3.reuse, R98 ;  /* 0x0000006203627220 */ /* 0x040fe40000410000 */
[----:B------:R-:W-:Y:S01]  /*c720*/  FMUL.FTZ R99, R3, R99 ;  /* 0x0000006303637220 */ /* 0x000fe20000410000 */
[----:B------:R-:W-:Y:S01]  /*c730*/  MUFU.EX2 R178, R215 ;  /* 0x000000d700b27308 */ /* 0x000fe20000000800 */
[----:B------:R-:W-:Y:S01]  /*c740*/  FMUL.FTZ R84, R100, R84 ;  /* 0x0000005464547220 */ /* 0x000fe20000410000 */
[-C--:B---3--:R-:W-:Y:S03]  /*c750*/  HMMA.16816.F32.BF16 R36, R156, R112.reuse, R36 ;  /* 0x000000709c24723c */ /* 0x088fe60000041824 */
[--C-:B-1----:R-:W-:Y:S02]  /*c760*/  FFMA.FTZ R0, R208, c[0x0][0x2d0], -R107.reuse ;  /* 0x0000b400d0007a23 */ /* 0x102fe4000001086b */
[----:B------:R-:W-:Y:S02]  /*c770*/  FMUL.FTZ R85, R100, R85 ;  /* 0x0000005564557220 */ /* 0x000fe40000410000 */
[----:B------:R-:W-:Y:S01]  /*c780*/  FFMA.FTZ R100, R171, c[0x0][0x2d0], -R107 ;  /* 0x0000b400ab647a23 */ /* 0x000fe2000001086b */
[C---:B------:R-:W-:Y:S01]  /*c790*/  HMMA.16816.F32.BF16 R40, R108.reuse, R112, R40 ;  /* 0x000000706c28723c */ /* 0x040fe20000041828 */
[----:B------:R1:W-:Y:S03]  /*c7a0*/  MUFU.EX2 R132, R0 ;  /* 0x0000000000847308 */ /* 0x0003e60000000800 */
[C---:B------:R-:W-:Y:S02]  /*c7b0*/  FMUL.FTZ R86, R3.reuse, R86 ;  /* 0x0000005603567220 */ /* 0x040fe40000410000 */
[----:B------:R-:W-:Y:S02]  /*c7c0*/  FMUL.FTZ R87, R3, R87 ;  /* 0x0000005703577220 */ /* 0x000fe40000410000 */
[-C--:B------:R-:W-:Y:S03]  /*c7d0*/  HMMA.16816.F32.BF16 R44, R108, R114.reuse, R44 ;  /* 0x000000726c2c723c */ /* 0x080fe6000004182c */
[----:B------:R-:W-:Y:S01]  /*c7e0*/  MUFU.EX2 R166, R100 ;  /* 0x0000006400a67308 */ /* 0x000fe20000000800 */
[----:B------:R-:W-:Y:S02]  /*c7f0*/  FADD.FTZ R3, R220, R165 ;  /* 0x000000a5dc037221 */ /* 0x000fe40000010000 */
[--C-:B------:R-:W-:Y:S02]  /*c800*/  FFMA.FTZ R106, R168, c[0x0][0x2d0], -R107.reuse ;  /* 0x0000b400a86a7a23 */ /* 0x100fe4000001086b */
[C---:B------:R-:W-:Y:S01]  /*c810*/  HMMA.16816.F32.BF16 R48, R156.reuse, R114, R48 ;  /* 0x000000729c30723c */ /* 0x040fe20000041830 */
[----:B------:R-:W2:Y:S04]  /*c820*/  LDSM.16.MT88.4 R112, [R182+0xc00] ;  /* 0x000c0000b670783b */ /* 0x000ea80000004200 */
[----:B------:R-:W3:Y:S01]  /*c830*/  MUFU.EX2 R165, R101 ;  /* 0x0000006500a57308 */ /* 0x000ee20000000800 */
[--C-:B-1----:R-:W-:Y:S09]  /*c840*/  FFMA.FTZ R0, R205, c[0x0][0x2d0], -R107.reuse ;  /* 0x0000b400cd007a23 */ /* 0x102ff2000001086b */
[----:B------:R1:W-:Y:S10]  /*c850*/  MUFU.EX2 R202, R0 ;  /* 0x0000000000ca7308 */ /* 0x0003f40000000800 */
[----:B------:R-:W-:Y:S01]  /*c860*/  MUFU.EX2 R168, R175 ;  /* 0x000000af00a87308 */ /* 0x000fe20000000800 */
[----:B---3--:R-:W-:Y:S09]  /*c870*/  F2FP.BF16.PACK_AB R161, R165, R166 ;  /* 0x000000a6a5a1723e */ /* 0x008ff200000010ff */
[----:B------:R-:W3:Y:S01]  /*c880*/  MUFU.EX2 R171, R173 ;  /* 0x000000ad00ab7308 */ /* 0x000ee20000000800 */
[--C-:B-1----:R-:W-:Y:S01]  /*c890*/  FFMA.FTZ R0, R207, c[0x0][0x2d0], -R107.reuse ;  /* 0x0000b400cf007a23 */ /* 0x102fe2000001086b */
[-C--:B--2---:R-:W-:Y:S03]  /*c8a0*/  HMMA.16816.F32.BF16 R52, R156, R112.reuse, R52 ;  /* 0x000000709c34723c */ /* 0x084fe60000041834 */
[----:B------:R-:W-:Y:S05]  /*c8b0*/  FFMA.FTZ R107, R163, c[0x0][0x2d0], -R107 ;  /* 0x0000b400a36b7a23 */ /* 0x000fea000001086b */
[----:B------:R1:W-:Y:S01]  /*c8c0*/  MUFU.EX2 R201, R0 ;  /* 0x0000000000c97308 */ /* 0x0003e20000000800 */
[C---:B------:R-:W-:Y:S09]  /*c8d0*/  HMMA.16816.F32.BF16 R56, R108.reuse, R112, R56 ;  /* 0x000000706c38723c */ /* 0x040ff20000041838 */
[----:B------:R-:W2:Y:S01]  /*c8e0*/  MUFU.EX2 R167, R176 ;  /* 0x000000b000a77308 */ /* 0x000ea20000000800 */
[-C--:B------:R-:W-:Y:S03]  /*c8f0*/  HMMA.16816.F32.BF16 R60, R108, R114.reuse, R60 ;  /* 0x000000726c3c723c */ /* 0x080fe6000004183c */
[----:B---3--:R-:W-:Y:S05]  /*c900*/  F2FP.BF16.PACK_AB R160, R171, R168 ;  /* 0x000000a8aba0723e */ /* 0x008fea00000010ff */
[C---:B------:R-:W-:Y:S01]  /*c910*/  HMMA.16816.F32.BF16 R64, R156.reuse, R114, R64 ;  /* 0x000000729c40723c */ /* 0x040fe20000041840 */
[----:B------:R-:W3:Y:S01]  /*c920*/  LDSM.16.MT88.4 R112, [R181+0x1800] ;  /* 0x00180000b570783b */ /* 0x000ee20000004200 */
[----:B------:R4:W-:Y:S02]  /*c930*/  MUFU.EX2 R164, R106 ;  /* 0x0000006a00a47308 */ /* 0x0009e40000000800 */
[----:B-1----:R-:W-:Y:S02]  /*c940*/  FADD.FTZ R0, R196, R128 ;  /* 0x00000080c4007221 */ /* 0x002fe40000010000 */
[----:B------:R-:W-:Y:S02]  /*c950*/  FADD.FTZ R128, R222, R3 ;  /* 0x00000003de807221 */ /* 0x000fe40000010000 */
[----:B------:R-:W-:Y:S04]  /*c960*/  FADD.FTZ R3, R198, R2 ;  /* 0x00000002c6037221 */ /* 0x000fe80000010000 */
[----:B------:R-:W-:Y:S01]  /*c970*/  FADD.FTZ R100, R134, R128 ;  /* 0x0000008086647221 */ /* 0x000fe20000010000 */
[----:B------:R-:W-:Y:S01]  /*c980*/  MUFU.EX2 R196, R214 ;  /* 0x000000d600c47308 */ /* 0x000fe20000000800 */
[----:B------:R-:W-:Y:S01]  /*c990*/  FADD.FTZ R3, R133, R3 ;  /* 0x0000000385037221 */ /* 0x000fe20000010000 */
[----:B--2---:R-:W-:Y:S01]  /*c9a0*/  F2FP.BF16.PACK_AB R162, R167, R172 ;  /* 0x000000aca7a2723e */ /* 0x004fe200000010ff */
[----:B------:R-:W-:Y:S02]  /*c9b0*/  FADD.FTZ R2, R197, R0 ;  /* 0x00000000c5027221 */ /* 0x000fe40000010000 */
[----:B------:R-:W-:Y:S02]  /*c9c0*/  FADD.FTZ R0, R135, R129 ;  /* 0x0000008187007221 */ /* 0x000fe40000010000 */
[----:B------:R-:W-:Y:S02]  /*c9d0*/  FADD.FTZ R2, R131, R2 ;  /* 0x0000000283027221 */ /* 0x000fe40000010000 */
[----:B------:R-:W-:Y:S01]  /*c9e0*/  FADD.FTZ R101, R142, R100 ;  /* 0x000000648e657221 */ /* 0x000fe20000010000 */
[----:B------:R-:W-:Y:S01]  /*c9f0*/  MUFU.EX2 R197, R213 ;  /* 0x000000d500c57308 */ /* 0x000fe20000000800 */
[----:B------:R-:W-:Y:S02]  /*ca00*/  FADD.FTZ R100, R132, R2 ;  /* 0x0000000284647221 */ /* 0x000fe40000010000 */
[----:B----4-:R-:W-:Y:S02]  /*ca10*/  FADD.FTZ R106, R140, R0 ;  /* 0x000000008c6a7221 */ /* 0x010fe40000010000 */
[----:B------:R-:W-:Y:S02]  /*ca20*/  FADD.FTZ R0, R141, R3 ;  /* 0x000000038d007221 */ /* 0x000fe40000010000 */
[----:B------:R-:W-:Y:S02]  /*ca30*/  FADD.FTZ R3, R224, R106 ;  /* 0x0000006ae0037221 */ /* 0x000fe40000010000 */
[----:B------:R-:W-:Y:S01]  /*ca40*/  FADD.FTZ R2, R223, R101 ;  /* 0x00000065df027221 */ /* 0x000fe20000010000 */
[----:B------:R-:W1:Y:S01]  /*ca50*/  MUFU.EX2 R107, R107 ;  /* 0x0000006b006b7308 */ /* 0x000e620000000800 */
[----:B------:R-:W-:Y:S01]  /*ca60*/  MOV R101, R102 ;  /* 0x0000006600657202 */ /* 0x000fe20000000f00 */
[----:B------:R-:W-:Y:S02]  /*ca70*/  FADD.FTZ R0, R209, R0 ;  /* 0x00000000d1007221 */ /* 0x000fe40000010000 */
[----:B------:R-:W-:Y:S02]  /*ca80*/  FADD.FTZ R3, R227, R3 ;  /* 0x00000003e3037221 */ /* 0x000fe40000010000 */
[----:B------:R-:W-:Y:S01]  /*ca90*/  FADD.FTZ R2, R226, R2 ;  /* 0x00000002e2027221 */ /* 0x000fe20000010000 */
[-C--:B---3--:R-:W-:Y:S03]  /*caa0*/  HMMA.16816.F32.BF16 R68, R156, R112.reuse, R68 ;  /* 0x000000709c44723c */ /* 0x088fe60000041844 */
[----:B------:R-:W-:Y:S05]  /*cab0*/  FADD.FTZ R0, R225, R0 ;  /* 0x00000000e1007221 */ /* 0x000fea0000010000 */
[C---:B------:R-:W-:Y:S08]  /*cac0*/  HMMA.16816.F32.BF16 R72, R108.reuse, R112, R72 ;  /* 0x000000706c48723c */ /* 0x040ff00000041848 */
[-C--:B------:R-:W-:Y:S04]  /*cad0*/  HMMA.16816.F32.BF16 R76, R108, R114.reuse, R76 ;  /* 0x000000726c4c723c */ /* 0x080fe8000004184c */
[----:B-1----:R-:W-:Y:S04]  /*cae0*/  F2FP.BF16.PACK_AB R163, R107, R164 ;  /* 0x000000a46ba3723e */ /* 0x002fe800000010ff */
        /* <DEDUP_REMOVED lines=9> */
[----:B------:R-:W-:Y:S02]  /*cb80*/  F2FP.BF16.PACK_AB R109, R142, R134 ;  /* 0x000000868e6d723e */ /* 0x000fe400000010ff */
[----:B------:R-:W-:Y:S02]  /*cb90*/  F2FP.BF16.PACK_AB R110, R227, R224 ;  /* 0x000000e0e36e723e */ /* 0x000fe400000010ff */
[----:B------:R-:W-:Y:S04]  /*cba0*/  F2FP.BF16.PACK_AB R111, R226, R223 ;  /* 0x000000dfe26f723e */ /* 0x000fe800000010ff */
[----:B------:R-:W-:Y:S02]  /*cbb0*/  F2FP.BF16.PACK_AB R114, R225, R209 ;  /* 0x000000d1e172723e */ /* 0x000fe400000010ff */
[----:B------:R-:W-:Y:S01]  /*cbc0*/  F2FP.BF16.PACK_AB R115, R201, R202 ;  /* 0x000000cac973723e */ /* 0x000fe200000010ff */
[-C--:B------:R-:W-:Y:S05]  /*cbd0*/  HMMA.16816.F32.BF16 R4, R108, R116.reuse, R4 ;  /* 0x000000746c04723c */ /* 0x080fea0000041804 */
[----:B------:R-:W-:Y:S02]  /*cbe0*/  F2FP.BF16.PACK_AB R156, R178, R170 ;  /* 0x000000aab29c723e */ /* 0x000fe400000010ff */
[----:B------:R-:W-:Y:S01]  /*cbf0*/  F2FP.BF16.PACK_AB R157, R174, R169 ;  /* 0x000000a9ae9d723e */ /* 0x000fe200000010ff */
[C---:B------:R-:W-:Y:S04]  /*cc00*/  HMMA.16816.F32.BF16 R8, R112.reuse, R116, R8 ;  /* 0x000000747008723c */ /* 0x040fe80000041808 */
[----:B------:R-:W-:Y:S02]  /*cc10*/  F2FP.BF16.PACK_AB R158, R197, R196 ;  /* 0x000000c4c59e723e */ /* 0x000fe400000010ff */
[----:B------:R-:W-:Y:S02]  /*cc20*/  F2FP.BF16.PACK_AB R159, R179, R177 ;  /* 0x000000b1b39f723e */ /* 0x000fe400000010ff */
        /* <DEDUP_REMOVED lines=62> */
[-C--:B---3--:R-:W-:Y:S04]  /*d010*/  HMMA.16816.F32.BF16 R84, R156, R12.reuse, R84 ;  /* 0x0000000c9c54723c */ /* 0x088fe80000041854 */
[----:B------:R-:W-:Y:S01]  /*d020*/  FADD.FTZ R2, R164, R6 ;  /* 0x00000006a4027221 */ /* 0x000fe20000010000 */
[----:B------:R-:W-:Y:S01]  /*d030*/  MOV R203, R0 ;  /* 0x0000000000cb7202 */ /* 0x000fe20000000f00 */
[----:B------:R-:W-:Y:S02]  /*d040*/  FADD.FTZ R230, R197, R5 ;  /* 0x00000005c5e67221 */ /* 0x000fe40000010000 */
[C---:B------:R-:W-:Y:S04]  /*d050*/  HMMA.16816.F32.BF16 R88, R160.reuse, R12, R88 ;  /* 0x0000000ca058723c */ /* 0x040fe80000041858 */
[----:B------:R-:W-:Y:S02]  /*d060*/  FADD.FTZ R223, R179, R4 ;  /* 0x00000004b3df7221 */ /* 0x000fe40000010000 */
[----:B------:R-:W-:Y:S02]  /*d070*/  FADD.FTZ R224, R167, R3 ;  /* 0x00000003a7e07221 */ /* 0x000fe40000010000 */
[-C--:B------:R-:W-:Y:S04]  /*d080*/  HMMA.16816.F32.BF16 R92, R160, R14.reuse, R92 ;  /* 0x0000000ea05c723c */ /* 0x080fe8000004185c */
[----:B------:R-:W-:Y:S04]  /*d090*/  FADD.FTZ R225, R107, R2 ;  /* 0x000000026be17221 */ /* 0x000fe80000010000 */
[----:B------:R-:W-:Y:S01]  /*d0a0*/  HMMA.16816.F32.BF16 R96, R156, R14, R96 ;  /* 0x0000000e9c60723c */ /* 0x000fe20000041860 */
[----:B------:R-:W-:Y:S07]  /*d0b0*/  @!UPT UIADD3 URZ, URZ, URZ, URZ ;  /* 0x0000003f3f3ff290 */ /* 0x000fee000fffe03f */
[----:B------:R-:W-:-:S11]  /*d0c0*/  @P0 BRA `(.L_x_1407) ;  /* 0xffffcf4000000947 */ /* 0x000fd6000383ffff */
.L_x_1395:
[----:B------:R-:W-:Y:S05]  /*d0d0*/  BRA.DIV ~URZ, `(.L_x_1408) ;  /* 0x00007e727f007947 */ /* 0x000fea000b800000 */
[----:B------:R1:W2:Y:S02]  /*d0e0*/  SHFL.BFLY PT, R0, R230, 0x2, 0x1f ;  /* 0x0c401f00e6007f89 */ /* 0x0002a400000e0000 */
.L_x_1509:
        /* <DEDUP_REMOVED lines=15> */
.L_x_1510:
        /* <DEDUP_REMOVED lines=61> */
[----:B------:R-:W-:Y:S02]  /*d5b0*/  FMUL.FTZ R49, R2, R57 ;  /* 0x0000003902317220 */ /* 0x000fe40000410000 */
        /* <DEDUP_REMOVED lines=72> */
.L_x_1356:
        /* <DEDUP_REMOVED lines=19> */
.L_x_1411:
[----:B--2---:R-:W-:Y:S05]  /*db70*/  BSYNC B0 ;  /* 0x0000000000007941 */ /* 0x004fea0003800000 */
.L_x_1410:
[----:B------:R-:W-:Y:S01]  /*db80*/  PRMT R0, R0, 0x9910, RZ ;  /* 0x0000991000007816 */ /* 0x000fe200000000ff */
[----:B------:R-:W-:Y:S01]  /*db90*/  BSSY B1, `(.L_x_1412) ;  /* 0x00003ad000017945 */ /* 0x000fe20003800000 */
[----:B-----5:R-:W-:Y:S02]  /*dba0*/  IMAD.MOV.U32 R74, RZ, RZ, R6 ;  /* 0x000000ffff4a7224 */ /* 0x020fe400078e0006 */
[----:B------:R-:W-:-:S13]  /*dbb0*/  ISETP.NE.AND P0, PT, R0, RZ, PT ;  /* 0x000000ff0000720c */ /* 0x000fda0003f05270 */
[----:B------:R-:W-:Y:S05]  /*dbc0*/  @!P0 BRA `(.L_x_1413) ;  /* 0x00002db000008947 */ /* 0x000fea0003800000 */
[----:B-1----:R-:W2:Y:S04]  /*dbd0*/  LDL R6, [R1+0x10] ;  /* 0x0000100001067983 */ /* 0x002ea80000100800 */
[----:B------:R-:W3:Y:S04]  /*dbe0*/  LDL R11, [R1+0x14] ;  /* 0x00001400010b7983 */ /* 0x000ee80000100800 */
[----:B------:R-:W4:Y:S04]  /*dbf0*/  LDL R10, [R1+0x1c] ;  /* 0x00001c00010a7983 */ /* 0x000f280000100800 */
[----:B------:R-:W4:Y:S04]  /*dc00*/  LDL.LU R9, [R1+0x20] ;  /* 0x0000200001097983 */ /* 0x000f280000300800 */
[----:B------:R-:W4:Y:S04]  /*dc10*/  LDL R8, [R1+0x18] ;  /* 0x0000180001087983 */ /* 0x000f280000100800 */
[----:B------:R-:W4:Y:S01]  /*dc20*/  LDL.LU R7, [R1+0x24] ;  /* 0x0000240001077983 */ /* 0x000f220000300800 */
        /* <DEDUP_REMOVED lines=8> */
[----:B------:R-:W-:Y:S01]  /*dcb0*/  ISETP.NE.AND.EX P2, PT, RZ, c[0x0][0x504], PT, P2 ;  /* 0x00014100ff007a0c */ /* 0x000fe20003f45320 */
[----:B--2---:R1:W-:Y:S04]  /*dcc0*/  STS [R6+0x80], R0 ;  /* 0x0000800006007388 */ /* 0x0043e80000000800 */
[----:B------:R2:W-:Y:S04]  /*dcd0*/  STS [R6+0x280], R3 ;  /* 0x0002800306007388 */ /* 0x0005e80000000800 */
[----:B---3--:R3:W-:Y:S01]  /*dce0*/  STS [R11], R2 ;  /* 0x000000020b007388 */ /* 0x0087e20000000800 */
[----:B-1----:R-:W-:-:S02]  /*dcf0*/  F2FP.BF16.PACK_AB R0, R145, R144 ;  /* 0x000000909100723e */ /* 0x002fc400000010ff */
[----:B--2---:R-:W-:-:S03]  /*dd00*/  F2FP.BF16.PACK_AB R3, R37, R36 ;  /* 0x000000242503723e */ /* 0x004fc600000010ff */
[----:B------:R1:W-:Y:S01]  /*dd10*/  STS [R11+0x200], R0 ;  /* 0x000200000b007388 */ /* 0x0003e20000000800 */
[----:B---3--:R-:W-:-:S03]  /*dd20*/  F2FP.BF16.PACK_AB R2, R61, R60 ;  /* 0x0000003c3d02723e */ /* 0x008fc600000010ff */
[----:B------:R2:W-:Y:S04]  /*dd30*/  STS [R6+0x1080], R3 ;  /* 0x0010800306007388 */ /* 0x0005e80000000800 */
[----:B------:R3:W-:Y:S01]  /*dd40*/  STS [R6+0x1280], R2 ;  /* 0x0012800206007388 */ /* 0x0007e20000000800 */
[----:B-1----:R-:W-:Y:S02]  /*dd50*/  F2FP.BF16.PACK_AB R0, R39, R38 ;  /* 0x000000262700723e */ /* 0x002fe400000010ff */
[----:B--2---:R-:W-:-:S03]  /*dd60*/  F2FP.BF16.PACK_AB R3, R161, R160 ;  /* 0x000000a0a103723e */ /* 0x004fc600000010ff */
[----:B------:R1:W-:Y:S01]  /*dd70*/  STS [R11+0x1000], R0 ;  /* 0x001000000b007388 */ /* 0x0003e20000000800 */
[----:B---3--:R-:W-:-:S03]  /*dd80*/  F2FP.BF16.PACK_AB R2, R143, R142 ;  /* 0x0000008e8f02723e */ /* 0x008fc600000010ff */
[----:B------:R2:W-:Y:S04]  /*dd90*/  STS [R11+0x1200], R4 ;  /* 0x001200040b007388 */ /* 0x0005e80000000800 */
[----:B----4-:R3:W-:Y:S04]  /*dda0*/  STS [R10+0x80], R3 ;  /* 0x000080030a007388 */ /* 0x0107e80000000800 */
        /* <DEDUP_REMOVED lines=63> */
[----:B------:R-:W-:Y:S02]  /*e1a0*/  ISETP.NE.U32.AND P3, PT, RZ, c[0x0][0x508], PT ;  /* 0x00014200ff007a0c */ /* 0x000fe40003f65070 */
[----:B---3--:R-:W-:-:S02]  /*e1b0*/  F2FP.BF16.PACK_AB R2, R81, R80 ;  /* 0x000000505102723e */ /* 0x008fc400000010ff */
[----:B------:R-:W-:Y:S02]  /*e1c0*/  ISETP.NE.AND.EX P3, PT, RZ, c[0x0][0x50c], PT, P3 ;  /* 0x00014300ff007a0c */ /* 0x000fe40003f65330 */
[----:B----4-:R-:W-:Y:S01]  /*e1d0*/  F2FP.BF16.PACK_AB R0, R169, R168 ;  /* 0x000000a8a900723e */ /* 0x010fe200000010ff */
[----:B------:R-:W-:-:S04]  /*e1e0*/  IMAD.MOV.U32 R11, RZ, RZ, c[0x0][0x388] ;  /* 0x0000e200ff0b7624 */ /* 0x000fc800078e00ff */
[----:B------:R1:W-:Y:S04]  /*e1f0*/  STS [R10+0x4080], R0 ;  /* 0x004080000a007388 */ /* 0x0003e80000000800 */
[----:B------:R3:W-:Y:S04]  /*e200*/  STS [R10+0x4280], R4 ;  /* 0x004280040a007388 */ /* 0x0007e80000000800 */
[----:B------:R4:W-:Y:S04]  /*e210*/  STS [R8+0x4000], R3 ;  /* 0x0040000308007388 */ /* 0x0009e80000000800 */
[----:B------:R4:W-:Y:S01]  /*e220*/  STS [R8+0x4200], R2 ;  /* 0x0042000208007388 */ /* 0x0009e20000000800 */
[----:B-1----:R-:W-:-:S02]  /*e230*/  F2FP.BF16.PACK_AB R0, R57, R56 ;  /* 0x000000383900723e */ /* 0x002fc400000010ff */
[----:B---3--:R-:W-:-:S03]  /*e240*/  @P3 IADD3 R4, P0, R9, c[0x0][0x508], RZ ;  /* 0x0001420009043a10 */ /* 0x008fc60007f1e0ff */
[----:B------:R1:W-:Y:S01]  /*e250*/  STS [R10+0x5080], R0 ;  /* 0x005080000a007388 */ /* 0x0003e20000000800 */
[----:B----4-:R-:W-:Y:S02]  /*e260*/  F2FP.BF16.PACK_AB R3, R27, R26 ;  /* 0x0000001a1b03723e */ /* 0x010fe400000010ff */
[----:B------:R-:W-:Y:S02]  /*e270*/  @P3 IADD3.X R5, R7, c[0x0][0x50c], RZ, P0, !PT ;  /* 0x0001430007053a10 */ /* 0x000fe400007fe4ff */
[----:B------:R-:W-:-:S05]  /*e280*/  F2FP.BF16.PACK_AB R2, R33, R32 ;  /* 0x000000202102723e */ /* 0x000fca00000010ff */
[----:B------:R3:W-:Y:S01]  /*e290*/  STS [R10+0x5280], R2 ;  /* 0x005280020a007388 */ /* 0x0007e20000000800 */
[----:B-1----:R-:W-:-:S05]  /*e2a0*/  F2FP.BF16.PACK_AB R0, R29, R28 ;  /* 0x0000001c1d00723e */ /* 0x002fca00000010ff */
[----:B------:R1:W-:Y:S04]  /*e2b0*/  STS [R8+0x5000], R0 ;  /* 0x0050000008007388 */ /* 0x0003e80000000800 */
[----:B------:R4:W-:Y:S04]  /*e2c0*/  STS [R8+0x5200], R3 ;  /* 0x0052000308007388 */ /* 0x0009e80000000800 */
[----:B------:R-:W-:Y:S01]  /*e2d0*/  BAR.SYNC.DEFER_BLOCKING 0x1, 0x80 ;  /* 0x0042000000007b1d */ /* 0x000fe20000010000 */
[----:B---3--:R-:W-:Y:S01]  /*e2e0*/  IADD3 R2, P1, R9, c[0x0][0x500], RZ ;  /* 0x0001400009027a10 */ /* 0x008fe20007f3e0ff */
[----:B-1----:R-:W-:-:S03]  /*e2f0*/  IMAD.MOV.U32 R0, RZ, RZ, RZ ;  /* 0x000000ffff007224 */ /* 0x002fc600078e00ff */
[----:B----4-:R-:W-:Y:S01]  /*e300*/  IADD3.X R3, R7, c[0x0][0x504], RZ, P1, !PT ;  /* 0x0001410007037a10 */ /* 0x010fe20000ffe4ff */
[----:B------:R1:W5:Y:S04]  /*e310*/  @P3 LDG.E R11, [R4.64] ;  /* 0x00000006040b3981 */ /* 0x000368000c1e1900 */
[----:B------:R3:W5:Y:S01]  /*e320*/  @P2 LDG.E R0, [R2.64] ;  /* 0x0000000602002981 */ /* 0x000762000c1e1900 */
[----:B--2---:R-:W-:-:S04]  /*e330*/  ISETP.NE.AND P0, PT, R6, RZ, PT ;  /* 0x000000ff0600720c */ /* 0x004fc80003f05270 */
[----:B-1----:R-:W-:Y:S01]  /*e340*/  SEL R5, R6, c[0x0][0x3d4], P0 ;  /* 0x0000f50006057a07 */ /* 0x002fe20000000000 */
[----:B------:R-:W-:Y:S05]  /*e350*/  @P3 BRA `(.L_x_1414) ;  /* 0x0000004000003947 */ /* 0x000fea0003800000 */
[----:B---3--:R-:W-:Y:S05]  /*e360*/  @!P2 BRA `(.L_x_1414) ;  /* 0x000000300000a947 */ /* 0x008fea0003800000 */
[----:B------:R1:W2:Y:S04]  /*e370*/  LDG.E R4, [R2.64] ;  /* 0x0000000602047981 */ /* 0x0002a8000c1e1900 */
[----:B-1----:R-:W2:Y:S02]  /*e380*/  LDG.E R2, [R2.64+0x4] ;  /* 0x0000040602027981 */ /* 0x002ea4000c1e1900 */
[----:B--2--5:R-:W-:Y:S02]  /*e390*/  IADD3 R11, -R4, R2, RZ ;  /* 0x00000002040b7210 */ /* 0x024fe40007ffe1ff */
.L_x_1414:
[----:B---3--:R-:W2:Y:S04]  /*e3a0*/  LDL.LU R4, [R1+0x34] ;  /* 0x0000340001047983 */ /* 0x008ea80000300800 */
[----:B------:R-:W3:Y:S04]  /*e3b0*/  LDL.LU R3, [R1+0x8] ;  /* 0x0000080001037983 */ /* 0x000ee80000300800 */
[----:B------:R-:W4:Y:S01]  /*e3c0*/  LDL R18, [R1+0x30] ;  /* 0x0000300001127983 */ /* 0x000f220000100800 */
[----:B------:R-:W-:Y:S01]  /*e3d0*/  IMAD.MOV.U32 R2, RZ, RZ, 0x368 ;  /* 0x00000368ff027424 */ /* 0x000fe200078e00ff */
[----:B------:R-:W-:Y:S01]  /*e3e0*/  ISETP.GT.AND P3, PT, R5, 0x1, PT ;  /* 0x000000010500780c */ /* 0x000fe20003f64270 */
[----:B------:R-:W-:Y:S01]  /*e3f0*/  IMAD.IADD R10, R251, 0x1, R249 ;  /* 0x00000001fb0a7824 */ /* 0x000fe200078e02f9 */
[----:B------:R-:W4:Y:S01]  /*e400*/  LDL R75, [R1+0x3c] ;  /* 0x00003c00014b7983 */ /* 0x000f220000100800 */
[----:B------:R-:W-:-:S02]  /*e410*/  ISETP.NE.U32.AND P0, PT, RZ, c[0x0][0x500], PT ;  /* 0x00014000ff007a0c */ /* 0x000fc40003f05070 */
[----:B------:R-:W-:Y:S02]  /*e420*/  SEL R2, R2, 0x328, P3 ;  /* 0x0000032802027807 */ /* 0x000fe40001800000 */
[----:B------:R-:W-:Y:S02]  /*e430*/  ISETP.NE.AND.EX P0, PT, RZ, c[0x0][0x504], PT, P0 ;  /* 0x00014100ff007a0c */ /* 0x000fe40003f05300 */
[----:B------:R1:W2:Y:S08]  /*e440*/  LDC.64 R6, c[0x0][R2+0x170] ;  /* 0x00005c0002067b82 */ /* 0x0002b00000000a00 */
[----:B------:R1:W2:Y:S08]  /*e450*/  LDC.64 R14, c[0x0][R2+0x168] ;  /* 0x00005a00020e7b82 */ /* 0x0002b00000000a00 */
[----:B------:R1:W2:Y:S08]  /*e460*/  LDC.64 R16, c[0x0][R2+0x178] ;  /* 0x00005e0002107b82 */ /* 0x0002b00000000a00 */
[----:B------:R1:W2:Y:S02]  /*e470*/  LDC.64 R20, c[0x0][R2+0x160] ;  /* 0x0000580002147b82 */ /* 0x0002a40000000a00 */
        /* <DEDUP_REMOVED lines=8> */
[----:B--2---:R-:W-:Y:S01]  /*e500*/  SEL R5, R4, RZ, !P0 ;  /* 0x000000ff04057207 */ /* 0x004fe20004000000 */
[----:B------:R-:W-:Y:S01]  /*e510*/  IMAD R4, R7, R2, RZ ;  /* 0x0000000207047224 */ /* 0x000fe200078e02ff */
[----:B---3--:R-:W-:-:S03]  /*e520*/  LOP3.LUT R3, R3, 0xffff, RZ, 0xc0, !PT ;  /* 0x0000ffff03037812 */ /* 0x008fc600078ec0ff */
[----:B------:R-:W-:Y:S02]  /*e530*/  IMAD R13, R6, R5, R4 ;  /* 0x00000005060d7224 */ /* 0x000fe400078e0204 */
[----:B------:R-:W-:-:S04]  /*e540*/  @P2 IMAD.HI.U32 R5, R10, c[0x0][0x4ec], RZ ;  /* 0x00013b000a052a27 */ /* 0x000fc800078e00ff */
[----:B------:R-:W-:-:S04]  /*e550*/  IMAD.WIDE.U32 R6, R6, R2, RZ ;  /* 0x0000000206067225 */ /* 0x000fc800078e00ff */
[----:B------:R-:W-:-:S04]  /*e560*/  IMAD.WIDE.U32 R8, R14, R3, RZ ;  /* 0x000000030e087225 */ /* 0x000fc800078e00ff */
[----:B------:R-:W-:Y:S01]  /*e570*/  IMAD.MOV.U32 R4, RZ, RZ, R10 ;  /* 0x000000ffff047224 */ /* 0x000fe200078e000a */
[----:B------:R-:W-:Y:S01]  /*e580*/  @P2 SHF.R.U32.HI R4, RZ, c[0x0][0x4f0], R5 ;  /* 0x00013c00ff042a19 */ /* 0x000fe20000011605 */
[----:B------:R-:W-:Y:S01]  /*e590*/  IMAD R12, R15, R3, RZ ;  /* 0x000000030f0c7224 */ /* 0x000fe200078e02ff */
[----:B----4-:R-:W-:Y:S02]  /*e5a0*/  SEL R5, R18, RZ, P3 ;  /* 0x000000ff12057207 */ /* 0x010fe40001800000 */
        /* <DEDUP_REMOVED lines=34> */
[----:B----4-:R-:W-:-:S05]  /*e7d0*/  IMAD.IADD R5, R75, 0x1, R249 ;  /* 0x000000014b057824 */ /* 0x010fca00078e02f9 */
        /* <DEDUP_REMOVED lines=18> */
[----:B-1----:R-:W-:Y:S01]  /*e900*/  IADD3 R8, R231, R249, RZ ;  /* 0x000000f9e7087210 */ /* 0x002fe20007ffe0ff */
[----:B------:R-:W-:-:S04]  /*e910*/  IMAD.WIDE.U32 R6, R0, c[0x0][0x3a0], RZ ;  /* 0x0000e80000067a25 */ /* 0x000fc800078e00ff */
[----:B------:R-:W-:Y:S01]  /*e920*/  IMAD R0, R0, c[0x0][0x3a4], R5 ;  /* 0x0000e90000007a24 */ /* 0x000fe200078e0205 */
[----:B------:R-:W-:Y:S01]  /*e930*/  MOV R5, R8 ;  /* 0x0000000800057202 */ /* 0x000fe20000000f00 */
        /* <DEDUP_REMOVED lines=39> */
.L_x_1511:
[----:B------:R-:W-:Y:S05]  /*ebb0*/  BRA.DIV ~URZ, `(.L_x_1417) ;  /* 0x000066827f007947 */ /* 0x000fea000b800000 */
[----:B------:R3:W4:Y:S02]  /*ebc0*/  SHFL.IDX PT, R0, R12, RZ, 0x1c1f ;  /* 0x001c1fff0c007589 */ /* 0x00072400000e0000 */
.L_x_1512:
        /* <DEDUP_REMOVED lines=19> */
.L_x_1419:
[----:B------:R-:W-:Y:S05]  /*ed00*/  BSYNC B0 ;  /* 0x0000000000007941 */ /* 0x000fea0003800000 */
.L_x_1418:
[----:B------:R-:W-:Y:S05]  /*ed10*/  BRA.DIV ~URZ, `(.L_x_1420) ;  /* 0x000065827f007947 */ /* 0x000fea000b800000 */
[----:B--2---:R2:W1:Y:S04]  /*ed20*/  SHFL.IDX PT, R5, R10, 0x1, 0x1c1f ;  /* 0x003c1f000a057f89 */ /* 0x00446800000e0000 */
[----:B----4-:R2:W4:Y:S02]  /*ed30*/  SHFL.IDX PT, R0, R12, 0x1, 0x1c1f ;  /* 0x003c1f000c007f89 */ /* 0x01052400000e0000 */
.L_x_1513:
        /* <DEDUP_REMOVED lines=19> */
.L_x_1422:
[----:B------:R-:W-:Y:S05]  /*ee70*/  BSYNC B0 ;  /* 0x0000000000007941 */ /* 0x000fea0003800000 */
.L_x_1421:
[----:B------:R-:W-:Y:S05]  /*ee80*/  BRA.DIV ~URZ, `(.L_x_1423) ;  /* 0x000064d27f007947 */ /* 0x000fea000b800000 */
[----:B-1----:R1:W2:Y:S02]  /*ee90*/  SHFL.IDX PT, R5, R10, 0x2, 0x1c1f ;  /* 0x005c1f000a057f89 */ /* 0x0022a400000e0000 */
.L_x_1514:
[----:B------:R-:W-:Y:S05]  /*eea0*/  BRA.DIV ~URZ, `(.L_x_1424) ;  /* 0x000065227f007947 */ /* 0x000fea000b800000 */
[----:B----4-:R4:W1:Y:S02]  /*eeb0*/  SHFL.IDX PT, R0, R12, 0x2, 0x1c1f ;  /* 0x005c1f000c007f89 */ /* 0x01086400000e0000 */
.L_x_1515:
        /* <DEDUP_REMOVED lines=19> */
.L_x_1426:
[----:B------:R-:W-:Y:S05]  /*eff0*/  BSYNC B0 ;  /* 0x0000000000007941 */ /* 0x000fea0003800000 */
.L_x_1425:
[----:B------:R-:W-:Y:S05]  /*f000*/  BRA.DIV ~URZ, `(.L_x_1427) ;  /* 0x000064227f007947 */ /* 0x000fea000b800000 */
[----:B-1----:R1:W3:Y:S04]  /*f010*/  SHFL.IDX PT, R6, R10, 0x3, 0x1c1f ;  /* 0x007c1f000a067f89 */ /* 0x0022e800000e0000 */
[----:B------:R1:W4:Y:S02]  /*f020*/  SHFL.IDX PT, R0, R12, 0x3, 0x1c1f ;  /* 0x007c1f000c007f89 */ /* 0x00032400000e0000 */
.L_x_1516:
        /* <DEDUP_REMOVED lines=20> */
.L_x_1415:
        /* <DEDUP_REMOVED lines=33> */
.L_x_1517:
[----:B------:R-:W-:Y:S05]  /*f380*/  BRA.DIV ~URZ, `(.L_x_1430) ;  /* 0x000061d27f007947 */ /* 0x000fea000b800000 */
[----:B------:R3:W4:Y:S02]  /*f390*/  SHFL.IDX PT, R0, R12, RZ, 0x1c1f ;  /* 0x001c1fff0c007589 */ /* 0x00072400000e0000 */
.L_x_1518:
        /* <DEDUP_REMOVED lines=34> */
[C---:B------:R-:W-:Y:S01]  /*f5c0*/  IADD3 R11, R250.reuse, 0x30, RZ ;  /* 0x00000030fa0b7810 */ /* 0x040fe20007ffe0ff */
        /* <DEDUP_REMOVED lines=25> */
[----:B----4-:R-:W-:-:S04]  /*f760*/  @!P3 LEA R6, P2, R9, R0, 0x2 ;  /* 0x000000000906b211 */ /* 0x010fc800078410ff */
        /* <DEDUP_REMOVED lines=8> */
[----:B------:R-:W-:-:S03]  /*f7f0*/  ISETP.GE.AND P2, PT, R10, c[0x0][0x3c8], PT ;  /* 0x0000f2000a007a0c */ /* 0x000fc60003f46270 */
[----:B------:R2:W-:Y:S01]  /*f800*/  @!P1 ST.E.64 [R2.64], R106 ;  /* 0x0000006a02009985 */ /* 0x0005e2000c101b06 */
[----:B------:R-:W-:-:S04]  /*f810*/  @!P6 LEA R8, P1, R11, R0, 0x2 ;  /* 0x000000000b08e211 */ /* 0x000fc800078210ff */
        /* <DEDUP_REMOVED lines=12> */
.L_x_1432:
[----:B------:R-:W-:Y:S05]  /*f8e0*/  BSYNC B0 ;  /* 0x0000000000007941 */ /* 0x000fea0003800000 */
.L_x_1431:
[----:B------:R-:W-:Y:S05]  /*f8f0*/  BRA.DIV ~URZ, `(.L_x_1433) ;  /* 0x00005cc27f007947 */ /* 0x000fea000b800000 */
[----:B--2---:R2:W1:Y:S04]  /*f900*/  SHFL.IDX PT, R4, R5, 0x1, 0x1c1f ;  /* 0x003c1f0005047f89 */ /* 0x00446800000e0000 */
[----:B----4-:R2:W4:Y:S02]  /*f910*/  SHFL.IDX PT, R0, R12, 0x1, 0x1c1f ;  /* 0x003c1f000c007f89 */ /* 0x01052400000e0000 */
.L_x_1519:
[----:B------:R-:W-:Y:S01]  /*f920*/  BSSY B0, `(.L_x_1434) ;  /* 0x0000054000007945 */ /* 0x000fe20003800000 */
[----:B------:R-:W-:Y:S05]  /*f930*/  @P0 BRA `(.L_x_1435) ;  /* 0x0000052000000947 */ /* 0x000fea0003800000 */
[C---:B------:R-:W-:Y:S02]  /*f940*/  ISETP.GE.AND P2, PT, R250.reuse, c[0x0][0x3c8], PT ;  /* 0x0000f200fa007a0c */ /* 0x040fe40003f46270 */
[C---:B------:R-:W-:Y:S02]  /*f950*/  IADD3 R10, R250.reuse, 0x8, RZ ;  /* 0x00000008fa0a7810 */ /* 0x040fe40007ffe0ff */
[----:B------:R-:W-:Y:S02]  /*f960*/  IADD3 R13, R250, 0x10, RZ ;  /* 0x00000010fa0d7810 */ /* 0x000fe40007ffe0ff */
[----:B------:R-:W-:-:S02]  /*f970*/  ISETP.GE.AND P6, PT, R10, c[0x0][0x3c8], PT ;  /* 0x0000f2000a007a0c */ /* 0x000fc40003fc6270 */
[----:B------:R-:W-:Y:S02]  /*f980*/  ISETP.GE.AND P1, PT, R13, c[0x0][0x3c8], PT ;  /* 0x0000f2000d007a0c */ /* 0x000fe40003f26270 */
[C---:B------:R-:W-:Y:S02]  /*f990*/  IADD3 R9, R250.reuse, 0x18, RZ ;  /* 0x00000018fa097810 */ /* 0x040fe40007ffe0ff */
[----:B------:R-:W-:Y:S02]  /*f9a0*/  SHF.R.S32.HI R6, RZ, 0x1f, R250 ;  /* 0x0000001fff067819 */ /* 0x000fe400000114fa */
[C---:B----4-:R-:W-:Y:S02]  /*f9b0*/  @!P2 LEA R2, P3, R250.reuse, R0, 0x2 ;  /* 0x00000000fa02a211 */ /* 0x050fe400078610ff */
[----:B------:R-:W-:Y:S02]  /*f9c0*/  IADD3 R11, R250, 0x8, RZ ;  /* 0x00000008fa0b7810 */ /* 0x000fe40007ffe0ff */
[----:B------:R-:W-:-:S02]  /*f9d0*/  ISETP.GE.AND P0, PT, R9, c[0x0][0x3c8], PT ;  /* 0x0000f20009007a0c */ /* 0x000fc40003f06270 */
[----:B-1----:R-:W-:Y:S02]  /*f9e0*/  @!P2 LEA.HI.X R3, R250, R4, R6, 0x2, P3 ;  /* 0x00000004fa03a211 */ /* 0x002fe400018f1406 */
[----:B------:R-:W-:Y:S02]  /*f9f0*/  SHF.R.S32.HI R11, RZ, 0x1f, R11 ;  /* 0x0000001fff0b7819 */ /* 0x000fe4000001140b */
[----:B------:R-:W-:Y:S01]  /*fa00*/  @!P6 LEA R6, P3, R10, R0, 0x2 ;  /* 0x000000000a06e211 */ /* 0x000fe200078610ff */
[----:B------:R1:W-:Y:S01]  /*fa10*/  @!P2 ST.E.64 [R2.64], R140 ;  /* 0x0000008c0200a985 */ /* 0x0003e2000c101b06 */
[C---:B------:R-:W-:Y:S02]  /*fa20*/  IADD3 R14, R250.reuse, 0x10, RZ ;  /* 0x00000010fa0e7810 */ /* 0x040fe40007ffe0ff */
[----:B------:R-:W-:Y:S02]  /*fa30*/  IADD3 R8, R250, 0x20, RZ ;  /* 0x00000020fa087810 */ /* 0x000fe40007ffe0ff */
[----:B------:R-:W-:-:S02]  /*fa40*/  @!P6 LEA.HI.X R7, R10, R4, R11, 0x2, P3 ;  /* 0x000000040a07e211 */ /* 0x000fc400018f140b */
[----:B------:R-:W-:Y:S02]  /*fa50*/  SHF.R.S32.HI R14, RZ, 0x1f, R14 ;  /* 0x0000001fff0e7819 */ /* 0x000fe4000001140e */
[----:B------:R-:W-:Y:S01]  /*fa60*/  ISETP.GE.AND P2, PT, R8, c[0x0][0x3c8], PT ;  /* 0x0000f20008007a0c */ /* 0x000fe20003f46270 */
[----:B------:R4:W-:Y:S01]  /*fa70*/  @!P6 ST.E.64 [R6.64], R144 ;  /* 0x000000900600e985 */ /* 0x0009e2000c101b06 */
[C---:B------:R-:W-:Y:S02]  /*fa80*/  IADD3 R10, R250.reuse, 0x18, RZ ;  /* 0x00000018fa0a7810 */ /* 0x040fe40007ffe0ff */
[----:B------:R-:W-:Y:S02]  /*fa90*/  IADD3 R11, R250, 0x28, RZ ;  /* 0x00000028fa0b7810 */ /* 0x000fe40007ffe0ff */
        /* <DEDUP_REMOVED lines=11> */
[----:B------:R-:W-:Y:S01]  /*fb50*/  IADD3 R14, R250, 0x28, RZ ;  /* 0x00000028fa0e7810 */ /* 0x000fe20007ffe0ff */
[----:B------:R1:W-:Y:S01]  /*fb60*/  @!P1 ST.E.64 [R2.64], R142 ;  /* 0x0000008e02009985 */ /* 0x0003e2000c101b06 */
        /* <DEDUP_REMOVED lines=9> */
[----:B------:R-:W-:Y:S02]  /*fc00*/  SHF.R.S32.HI R16, RZ, 0x1f, R16 ;  /* 0x0000001fff107819 */ /* 0x000fe40000011410 */
[----:B-1----:R-:W-:-:S04]  /*fc10*/  @!P2 LEA R2, P3, R8, R0, 0x2 ;  /* 0x000000000802a211 */ /* 0x002fc800078610ff */
[----:B------:R-:W-:Y:S02]  /*fc20*/  @!P2 LEA.HI.X R3, R8, R4, R9, 0x2, P3 ;  /* 0x000000040803a211 */ /* 0x000fe400018f1409 */
[----:B------:R-:W-:-:S03]  /*fc30*/  @!P6 LEA R8, P3, R11, R0, 0x2 ;  /* 0x000000000b08e211 */ /* 0x000fc600078610ff */
[----:B------:R1:W-:Y:S01]  /*fc40*/  @!P2 ST.E.64 [R2.64], R132 ;  /* 0x000000840200a985 */ /* 0x0003e2000c101b06 */
[----:B------:R-:W-:Y:S02]  /*fc50*/  @!P6 LEA.HI.X R9, R11, R4, R14, 0x2, P3 ;  /* 0x000000040b09e211 */ /* 0x000fe400018f140e */
[----:B------:R-:W-:Y:S02]  /*fc60*/  ISETP.GE.AND P3, PT, R17, c[0x0][0x3c8], PT ;  /* 0x0000f20011007a0c */ /* 0x000fe40003f66270 */
[C---:B----4-:R-:W-:Y:S01]  /*fc70*/  @!P1 LEA R6, P2, R13.reuse, R0, 0x2 ;  /* 0x000000000d069211 */ /* 0x050fe200078410ff */
[----:B------:R4:W-:Y:S01]  /*fc80*/  @!P6 ST.E.64 [R8.64], R134 ;  /* 0x000000860800e985 */ /* 0x0009e2000c101b06 */
[C---:B------:R-:W-:Y:S02]  /*fc90*/  IADD3 R14, R250.reuse, 0x48, RZ ;  /* 0x00000048fa0e7810 */ /* 0x040fe40007ffe0ff */
[----:B------:R-:W-:Y:S02]  /*fca0*/  IADD3 R11, R250, 0x38, RZ ;  /* 0x00000038fa0b7810 */ /* 0x000fe40007ffe0ff */
[----:B------:R-:W-:-:S02]  /*fcb0*/  @!P1 LEA.HI.X R7, R13, R4, R15, 0x2, P2 ;  /* 0x000000040d079211 */ /* 0x000fc400010f140f */
[----:B------:R-:W-:Y:S02]  /*fcc0*/  ISETP.GE.AND P2, PT, R14, c[0x0][0x3c8], PT ;  /* 0x0000f2000e007a0c */ /* 0x000fe40003f46270 */
[----:B------:R-:W-:Y:S01]  /*fcd0*/  SHF.R.S32.HI R11, RZ, 0x1f, R11 ;  /* 0x0000001fff0b7819 */ /* 0x000fe2000001140b */
[----:B------:R5:W-:Y:S01]  /*fce0*/  @!P1 ST.E.64 [R6.64], R136 ;  /* 0x0000008806009985 */ /* 0x000be2000c101b06 */
[C---:B------:R-:W-:Y:S02]  /*fcf0*/  IADD3 R15, R250.reuse, 0x50, RZ ;  /* 0x00000050fa0f7810 */ /* 0x040fe40007ffe0ff */
[----:B------:R-:W-:Y:S02]  /*fd00*/  IADD3 R13, R250, 0x58, RZ ;  /* 0x00000058fa0d7810 */ /* 0x000fe40007ffe0ff */
[----:B------:R-:W-:Y:S02]  /*fd10*/  ISETP.GE.AND P1, PT, R15, c[0x0][0x3c8], PT ;  /* 0x0000f2000f007a0c */ /* 0x000fe40003f26270 */
[----:B-1----:R-:W-:-:S04]  /*fd20*/  @!P0 LEA R2, P6, R10, R0, 0x2 ;  /* 0x000000000a028211 */ /* 0x002fc800078c10ff */
[----:B------:R-:W-:Y:S02]  /*fd30*/  @!P0 LEA.HI.X R3, R10, R4, R11, 0x2, P6 ;  /* 0x000000040a038211 */ /* 0x000fe400030f140b */
[----:B------:R-:W-:-:S03]  /*fd40*/  @!P3 LEA R10, P6, R17, R0, 0x2 ;  /* 0x00000000110ab211 */ /* 0x000fc600078c10ff */
[----:B------:R1:W-:Y:S01]  /*fd50*/  @!P0 ST.E.64 [R2.64], R138 ;  /* 0x0000008a02008985 */ /* 0x0003e2000c101b06 */
[----:B------:R-:W-:Y:S02]  /*fd60*/  @!P3 LEA.HI.X R11, R17, R4, R18, 0x2, P6 ;  /* 0x00000004110bb211 */ /* 0x000fe400030f1412 */
[C---:B----4-:R-:W-:Y:S02]  /*fd70*/  @!P2 LEA R8, P6, R14.reuse, R0, 0x2 ;  /* 0x000000000e08a211 */ /* 0x050fe400078c10ff */
[----:B------:R-:W-:Y:S01]  /*fd80*/  ISETP.GE.AND P0, PT, R13, c[0x0][0x3c8], PT ;  /* 0x0000f2000d007a0c */ /* 0x000fe20003f06270 */
[----:B------:R4:W-:Y:S01]  /*fd90*/  @!P3 ST.E.64 [R10.64], R150 ;  /* 0x000000960a00b985 */ /* 0x0009e2000c101b06 */
[----:B------:R-:W-:Y:S02]  /*fda0*/  @!P2 LEA.HI.X R9, R14, R4, R16, 0x2, P6 ;  /* 0x000000040e09a211 */ /* 0x000fe400030f1410 */
[----:B------:R-:W-:Y:S02]  /*fdb0*/  IADD3 R16, R250, 0x50, RZ ;  /* 0x00000050fa107810 */ /* 0x000fe40007ffe0ff */
[----:B-----5:R-:W-:Y:S01]  /*fdc0*/  @!P1 LEA R6, P6, R15, R0, 0x2 ;  /* 0x000000000f069211 */ /* 0x020fe200078c10ff */
[----:B------:R4:W-:Y:S01]  /*fdd0*/  @!P2 ST.E.64 [R8.64], R146 ;  /* 0x000000920800a985 */ /* 0x0009e2000c101b06 */
[----:B------:R-:W-:-:S02]  /*fde0*/  SHF.R.S32.HI R16, RZ, 0x1f, R16 ;  /* 0x0000001fff107819 */ /* 0x000fc40000011410 */
[----:B------:R-:W-:Y:S02]  /*fdf0*/  IADD3 R14, R250, 0x58, RZ ;  /* 0x00000058fa0e7810 */ /* 0x000fe40007ffe0ff */
[----:B------:R-:W-:Y:S02]  /*fe00*/  @!P1 LEA.HI.X R7, R15, R4, R16, 0x2, P6 ;  /* 0x000000040f079211 */ /* 0x000fe400030f1410 */
[----:B------:R-:W-:-:S03]  /*fe10*/  SHF.R.S32.HI R14, RZ, 0x1f, R14 ;  /* 0x0000001fff0e7819 */ /* 0x000fc6000001140e */
[----:B------:R4:W-:Y:S01]  /*fe20*/  @!P1 ST.E.64 [R6.64], R82 ;  /* 0x0000005206009985 */ /* 0x0009e2000c101b06 */
[----:B-1----:R-:W-:-:S04]  /*fe30*/  @!P0 LEA R2, P6, R13, R0, 0x2 ;  /* 0x000000000d028211 */ /* 0x002fc800078c10ff */
[----:B------:R-:W-:-:S05]  /*fe40*/  @!P0 LEA.HI.X R3, R13, R4, R14, 0x2, P6 ;  /* 0x000000040d038211 */ /* 0x000fca00030f140e */
[----:B------:R4:W-:Y:S04]  /*fe50*/  @!P0 ST.E.64 [R2.64], R80 ;  /* 0x0000005002008985 */ /* 0x0009e8000c101b06 */
.L_x_1435:
[----:B------:R-:W-:Y:S05]  /*fe60*/  BSYNC B0 ;  /* 0x0000000000007941 */ /* 0x000fea0003800000 */
.L_x_1434:
[----:B------:R-:W-:Y:S05]  /*fe70*/  BRA.DIV ~URZ, `(.L_x_1436) ;  /* 0x000058027f007947 */ /* 0x000fea000b800000 */
[----:B-1----:R1:W2:Y:S02]  /*fe80*/  SHFL.IDX PT, R4, R5, 0x2, 0x1c1f ;  /* 0x005c1f0005047f89 */ /* 0x0022a400000e0000 */
.L_x_1520:
[----:B------:R-:W-:Y:S05]  /*fe90*/  BRA.DIV ~URZ, `(.L_x_1437) ;  /* 0x000058527f007947 */ /* 0x000fea000b800000 */
[----:B----4-:R4:W1:Y:S02]  /*fea0*/  SHFL.IDX PT, R0, R12, 0x2, 0x1c1f ;  /* 0x005c1f000c007f89 */ /* 0x01086400000e0000 */
.L_x_1521:
[----:B------:R-:W-:Y:S01]  /*feb0*/  BSSY B0, `(.L_x_1438) ;  /* 0x0000054000007945 */ /* 0x000fe20003800000 */
[----:B------:R-:W-:Y:S05]  /*fec0*/  @P4 BRA `(.L_x_1439) ;  /* 0x0000052000004947 */ /* 0x000fea0003800000 */
[C---:B------:R-:W-:Y:S02]  /*fed0*/  IADD3 R6, R250.reuse, 0x8, RZ ;  /* 0x00000008fa067810 */ /* 0x040fe40007ffe0ff */
[----:B------:R-:W-:Y:S02]  /*fee0*/  ISETP.GE.AND P0, PT, R250, c[0x0][0x3c8], PT ;  /* 0x0000f200fa007a0c */ /* 0x000fe40003f06270 */
[----:B------:R-:W-:Y:S02]  /*fef0*/  ISETP.GE.AND P1, PT, R6, c[0x0][0x3c8], PT ;  /* 0x0000f20006007a0c */ /* 0x000fe40003f26270 */
[C---:B------:R-:W-:Y:S02]  /*ff00*/  IADD3 R16, R250.reuse, 0x10, RZ ;  /* 0x00000010fa107810 */ /* 0x040fe40007ffe0ff */
[C---:B------:R-:W-:Y:S02]  /*ff10*/  IADD3 R10, R250.reuse, 0x18, RZ ;  /* 0x00000018fa0a7810 */ /* 0x040fe40007ffe0ff */
[----:B------:R-:W-:-:S02]  /*ff20*/  IADD3 R7, R250, 0x8, RZ ;  /* 0x00000008fa077810 */ /* 0x000fc40007ffe0ff */
[----:B------:R-:W-:Y:S02]  /*ff30*/  ISETP.GE.AND P2, PT, R16, c[0x0][0x3c8], PT ;  /* 0x0000f20010007a0c */ /* 0x000fe40003f46270 */
[----:B------:R-:W-:Y:S02]  /*ff40*/  SHF.R.S32.HI R11, RZ, 0x1f, R250 ;  /* 0x0000001fff0b7819 */ /* 0x000fe400000114fa */
[-C--:B-1----:R-:W-:Y:S02]  /*ff50*/  @!P0 LEA R2, P6, R250, R0.reuse, 0x2 ;  /* 0x00000000fa028211 */ /* 0x082fe400078c10ff */
[----:B------:R-:W-:Y:S02]  /*ff60*/  ISETP.GE.AND P4, PT, R10, c[0x0][0x3c8], PT ;  /* 0x0000f2000a007a0c */ /* 0x000fe40003f86270 */
[----:B------:R-:W-:Y:S02]  /*ff70*/  SHF.R.S32.HI R7, RZ, 0x1f, R7 ;  /* 0x0000001fff077819 */ /* 0x000fe40000011407 */
[----:B------:R-:W-:-:S02]  /*ff80*/  @!P1 LEA R8, P3, R6, R0, 0x2 ;  /* 0x0000000006089211 */ /* 0x000fc400078610ff */
[-C--:B--2---:R-:W-:Y:S02]  /*ff90*/  @!P0 LEA.HI.X R3, R250, R4.reuse, R11, 0x2, P6 ;  /* 0x00000004fa038211 */ /* 0x084fe400030f140b */
[----:B------:R-:W-:Y:S02]  /*ffa0*/  @!P1 LEA.HI.X R9, R6, R4, R7, 0x2, P3 ;  /* 0x0000000406099211 */ /* 0x000fe400018f1407 */
[C---:B------:R-:W-:Y:S01]  /*ffb0*/  IADD3 R14, R250.reuse, 0x20, RZ ;  /* 0x00000020fa0e7810 */ /* 0x040fe20007ffe0ff */
[----:B------:R1:W-:Y:S01]  /*ffc0*/  @!P0 ST.E.64 [R2.64], R36 ;  /* 0x0000002402008985 */ /* 0x0003e2000c101b06 */
[C---:B------:R-:W-:Y:S02]  /*ffd0*/  IADD3 R13, R250.reuse, 0x28, RZ ;  /* 0x00000028fa0d7810 */ /* 0x040fe40007ffe0ff */
[C---:B------:R-:W-:Y:S01]  /*ffe0*/  IADD3 R17, R250.reuse, 0x10, RZ ;  /* 0x00000010fa117810 */ /* 0x040fe20007ffe0ff */
[----:B------:R2:W-:Y:S01]  /*fff0*/  @!P1 ST.E.64 [R8.64], R38 ;  /* 0x0000002608009985 */ /* 0x0005e2000c101b06 */
[----:B------:R-:W-:-:S02]  /*10000*/  IADD3 R15, R250, 0x18, RZ ;  /* 0x00000018fa0f7810 */ /* 0x000fc40007ffe0ff */
[----:B------:R-:W-:Y:S02]  /*10010*/  ISETP.GE.AND P3, PT, R14, c[0x0][0x3c8], PT ;  /* 0x0000f2000e007a0c */ /* 0x000fe40003f66270 */
[----:B------:R-:W-:Y:S02]  /*10020*/  ISETP.GE.AND P1, PT, R13, c[0x0][0x3c8], PT ;  /* 0x0000f2000d007a0c */ /* 0x000fe40003f26270 */
[----:B------:R-:W-:Y:S02]  /*10030*/  @!P2 LEA R6, P0, R16, R0, 0x2 ;  /* 0x000000001006a211 */ /* 0x000fe400078010ff */
[----:B------:R-:W-:Y:S02]  /*10040*/  SHF.R.S32.HI R17, RZ, 0x1f, R17 ;  /* 0x0000001fff117819 */ /* 0x000fe40000011411 */
[----:B------:R-:W-:Y:S02]  /*10050*/  SHF.R.S32.HI R15, RZ, 0x1f, R15 ;  /* 0x0000001fff0f7819 */ /* 0x000fe4000001140f */
[----:B------:R-:W-:-:S02]  /*10060*/  IADD3 R11, R250, 0x30, RZ ;  /* 0x00000030fa0b7810 */ /* 0x000fc40007ffe0ff */
[----:B------:R-:W-:Y:S02]  /*10070*/  @!P2 LEA.HI.X R7, R16, R4, R17, 0x2, P0 ;  /* 0x000000041007a211 */ /* 0x000fe400000f1411 */
[----:B------:R-:W-:Y:S02]  /*10080*/  ISETP.GE.AND P0, PT, R11, c[0x0][0x3c8], PT ;  /* 0x0000f2000b007a0c */ /* 0x000fe40003f06270 */
[C---:B------:R-:W-:Y:S01]  /*10090*/  IADD3 R16, R250.reuse, 0x20, RZ ;  /* 0x00000020fa107810 */ /* 0x040fe20007ffe0ff */
[----:B------:R5:W-:Y:S01]  /*100a0*/  @!P2 ST.E.64 [R6.64], R40 ;  /* 0x000000280600a985 */ /* 0x000be2000c101b06 */
[----:B------:R-:W-:Y:S02]  /*100b0*/  IADD3 R17, R250, 0x48, RZ ;  /* 0x00000048fa117810 */ /* 0x000fe40007ffe0ff */
[----:B------:R-:W-:Y:S02]  /*100c0*/  SHF.R.S32.HI R16, RZ, 0x1f, R16 ;  /* 0x0000001fff107819 */ /* 0x000fe40000011410 */
[----:B-1----:R-:W-:-:S02]  /*100d0*/  @!P4 LEA R2, P6, R10, R0, 0x2 ;  /* 0x000000000a02c211 */ /* 0x002fc400078c10ff */
[----:B------:R-:W-:Y:S02]  /*100e0*/  IADD3 R18, R250, 0x48, RZ ;  /* 0x00000048fa127810 */ /* 0x000fe40007ffe0ff */
[----:B------:R-:W-:Y:S02]  /*100f0*/  @!P4 LEA.HI.X R3, R10, R4, R15, 0x2, P6 ;  /* 0x000000040a03c211 */ /* 0x000fe400030f140f */
[----:B------:R-:W-:Y:S02]  /*10100*/  IADD3 R15, R250, 0x28, RZ ;  /* 0x00000028fa0f7810 */ /* 0x000fe40007ffe0ff */
[----:B--2---:R-:W-:Y:S01]  /*10110*/  @!P3 LEA R8, P2, R14, R0, 0x2 ;  /* 0x000000000e08b211 */ /* 0x004fe200078410ff */
[----:B------:R1:W-:Y:S01]  /*10120*/  @!P4 ST.E.64 [R2.64], R42 ;  /* 0x0000002a0200c985 */ /* 0x0003e2000c101b06 */
[----:B------:R-:W-:Y:S02]  /*10130*/  SHF.R.S32.HI R15, RZ, 0x1f, R15 ;  /* 0x0000001fff0f7819 */ /* 0x000fe4000001140f */
[----:B------:R-:W-:-:S02]  /*10140*/  IADD3 R10, R250, 0x38, RZ ;  /* 0x00000038fa0a7810 */ /* 0x000fc40007ffe0ff */
[----:B------:R-:W-:Y:S02]  /*10150*/  @!P3 LEA.HI.X R9, R14, R4, R16, 0x2, P2 ;  /* 0x000000040e09b211 */ /* 0x000fe400010f1410 */
[----:B------:R-:W-:Y:S02]  /*10160*/  ISETP.GE.AND P4, PT, R10, c[0x0][0x3c8], PT ;  /* 0x0000f2000a007a0c */ /* 0x000fe40003f86270 */
[C---:B------:R-:W-:Y:S01]  /*10170*/  IADD3 R14, R250.reuse, 0x40, RZ ;  /* 0x00000040fa0e7810 */ /* 0x040fe20007ffe0ff */
[----:B------:R-:W-:Y:S01]  /*10180*/  @!P3 ST.E.64 [R8.64], R66 ;  /* 0x000000420800b985 */ /* 0x000fe2000c101b06 */
[----:B------:R-:W-:Y:S02]  /*10190*/  IADD3 R16, R250, 0x40, RZ ;  /* 0x00000040fa107810 */ /* 0x000fe40007ffe0ff */
[----:B------:R-:W-:Y:S02]  /*101a0*/  ISETP.GE.AND P3, PT, R14, c[0x0][0x3c8], PT ;  /* 0x0000f2000e007a0c */ /* 0x000fe40003f66270 */
[----:B-----5:R-:W-:-:S02]  /*101b0*/  @!P0 LEA R6, P2, R11, R0, 0x2 ;  /* 0x000000000b068211 */ /* 0x020fc400078410ff */
[----:B------:R-:W-:Y:S02]  /*101c0*/  SHF.R.S32.HI R16, RZ, 0x1f, R16 ;  /* 0x0000001fff107819 */ /* 0x000fe40000011410 */
        /* <DEDUP_REMOVED lines=10> */
[----:B------:R-:W-:Y:S01]  /*10270*/  ISETP.GE.AND P2, PT, R17, c[0x0][0x3c8], PT ;  /* 0x0000f20011007a0c */ /* 0x000fe20003f46270 */
[----:B------:R2:W-:Y:S01]  /*10280*/  @!P0 ST.E.64 [R6.64], R48 ;  /* 0x0000003006008985 */ /* 0x0005e2000c101b06 */
[----:B------:R-:W-:Y:S02]  /*10290*/  IADD3 R13, R250, 0x58, RZ ;  /* 0x00000058fa0d7810 */ /* 0x000fe40007ffe0ff */
[----:B------:R-:W-:Y:S02]  /*102a0*/  SHF.R.S32.HI R11, RZ, 0x1f, R11 ;  /* 0x0000001fff0b7819 */ /* 0x000fe4000001140b */
        /* <DEDUP_REMOVED lines=20> */
.L_x_1439:
[----:B------:R-:W-:Y:S05]  /*103f0*/  BSYNC B0 ;  /* 0x0000000000007941 */ /* 0x000fea0003800000 */
.L_x_1438:
[----:B------:R-:W-:Y:S05]  /*10400*/  BRA.DIV ~URZ, `(.L_x_1440) ;  /* 0x000053427f007947 */ /* 0x000fea000b800000 */
[----:B--2---:R2:W3:Y:S04]  /*10410*/  SHFL.IDX PT, R4, R5, 0x3, 0x1c1f ;  /* 0x007c1f0005047f89 */ /* 0x0044e800000e0000 */
[----:B-1----:R2:W1:Y:S02]  /*10420*/  SHFL.IDX PT, R0, R12, 0x3, 0x1c1f ;  /* 0x007c1f000c007f89 */ /* 0x00246400000e0000 */
.L_x_1522:
[----:B------:R-:W-:Y:S05]  /*10430*/  @P5 BRA `(.L_x_1428) ;  /* 0x0000122000005947 */ /* 0x000fea0003800000 */
[C---:B---3--:R-:W-:Y:S02]  /*10440*/  IADD3 R8, R250.reuse, 0x8, RZ ;  /* 0x00000008fa087810 */ /* 0x048fe40007ffe0ff */
[----:B------:R-:W-:Y:S02]  /*10450*/  ISETP.GE.AND P4, PT, R250, c[0x0][0x3c8], PT ;  /* 0x0000f200fa007a0c */ /* 0x000fe40003f86270 */
[----:B------:R-:W-:Y:S02]  /*10460*/  ISETP.GE.AND P3, PT, R8, c[0x0][0x3c8], PT ;  /* 0x0000f20008007a0c */ /* 0x000fe40003f66270 */
[----:B------:R-:W-:-:S02]  /*10470*/  IADD3 R15, R250, 0x10, RZ ;  /* 0x00000010fa0f7810 */ /* 0x000fc40007ffe0ff */
[C---:B--2-4-:R-:W-:Y:S02]  /*10480*/  IADD3 R12, R250.reuse, 0x18, RZ ;  /* 0x00000018fa0c7810 */ /* 0x054fe40007ffe0ff */
[----:B------:R-:W-:Y:S02]  /*10490*/  IADD3 R5, R250, 0x20, RZ ;  /* 0x00000020fa057810 */ /* 0x000fe40007ffe0ff */
[----:B------:R-:W-:Y:S02]  /*104a0*/  ISETP.GE.AND P2, PT, R15, c[0x0][0x3c8], PT ;  /* 0x0000f2000f007a0c */ /* 0x000fe40003f46270 */
[----:B------:R-:W-:Y:S02]  /*104b0*/  ISETP.GE.AND P1, PT, R12, c[0x0][0x3c8], PT ;  /* 0x0000f2000c007a0c */ /* 0x000fe40003f26270 */
[C---:B------:R-:W-:Y:S02]  /*104c0*/  IADD3 R9, R250.reuse, 0x8, RZ ;  /* 0x00000008fa097810 */ /* 0x040fe40007ffe0ff */
[----:B-1----:R-:W-:-:S02]  /*104d0*/  @!P4 LEA R6, P6, R250, R0, 0x2 ;  /* 0x00000000fa06c211 */ /* 0x002fc400078c10ff */
[----:B------:R-:W-:Y:S02]  /*104e0*/  SHF.R.S32.HI R10, RZ, 0x1f, R250 ;  /* 0x0000001fff0a7819 */ /* 0x000fe400000114fa */
[----:B------:R-:W-:Y:S02]  /*104f0*/  ISETP.GE.AND P0, PT, R5, c[0x0][0x3c8], PT ;  /* 0x0000f20005007a0c */ /* 0x000fe40003f06270 */
[----:B------:R-:W-:Y:S02]  /*10500*/  SHF.R.S32.HI R9, RZ, 0x1f, R9 ;  /* 0x0000001fff097819 */ /* 0x000fe40000011409 */
[----:B------:R-:W-:Y:S02]  /*10510*/  @!P3 LEA R2, P5, R8, R0, 0x2 ;  /* 0x000000000802b211 */ /* 0x000fe400078a10ff */
[C---:B------:R-:W-:Y:S02]  /*10520*/  @!P4 LEA.HI.X R7, R250.reuse, R4, R10, 0x2, P6 ;  /* 0x00000004fa07c211 */ /* 0x040fe400030f140a */
[----:B------:R-:W-:-:S02]  /*10530*/  IADD3 R14, R250, 0x28, RZ ;  /* 0x00000028fa0e7810 */ /* 0x000fc40007ffe0ff */
[----:B------:R-:W-:Y:S01]  /*10540*/  IADD3 R16, R250, 0x10, RZ ;  /* 0x00000010fa107810 */ /* 0x000fe20007ffe0ff */
[----:B------:R1:W-:Y:S01]  /*10550*/  @!P4 ST.E.64 [R6.64], R60 ;  /* 0x0000003c0600c985 */ /* 0x0003e2000c101b06 */
[----:B------:R-:W-:Y:S02]  /*10560*/  @!P3 LEA.HI.X R3, R8, R4, R9, 0x2, P5 ;  /* 0x000000040803b211 */ /* 0x000fe400028f1409 */
[C---:B------:R-:W-:Y:S02]  /*10570*/  IADD3 R13, R250.reuse, 0x18, RZ ;  /* 0x00000018fa0d7810 */ /* 0x040fe40007ffe0ff */
[----:B------:R-:W-:Y:S01]  /*10580*/  IADD3 R11, R250, 0x20, RZ ;  /* 0x00000020fa0b7810 */ /* 0x000fe20007ffe0ff */
[----:B------:R2:W-:Y:S01]  /*10590*/  @!P3 ST.E.64 [R2.64], R34 ;  /* 0x000000220200b985 */ /* 0x0005e2000c101b06 */
[----:B------:R-:W-:Y:S02]  /*105a0*/  @!P2 LEA R8, P5, R15, R0, 0x2 ;  /* 0x000000000f08a211 */ /* 0x000fe400078a10ff */
[----:B------:R-:W-:-:S02]  /*105b0*/  ISETP.GE.AND P4, PT, R14, c[0x0][0x3c8], PT ;  /* 0x0000f2000e007a0c */ /* 0x000fc40003f86270 */
[----:B------:R-:W-:Y:S02]  /*105c0*/  SHF.R.S32.HI R16, RZ, 0x1f, R16 ;  /* 0x0000001fff107819 */ /* 0x000fe40000011410 */
[----:B------:R-:W-:Y:S02]  /*105d0*/  IADD3 R10, R250, 0x30, RZ ;  /* 0x00000030fa0a7810 */ /* 0x000fe40007ffe0ff */
[----:B------:R-:W-:Y:S02]  /*105e0*/  SHF.R.S32.HI R13, RZ, 0x1f, R13 ;  /* 0x0000001fff0d7819 */ /* 0x000fe4000001140d */
[----:B------:R-:W-:Y:S02]  /*105f0*/  SHF.R.S32.HI R11, RZ, 0x1f, R11 ;  /* 0x0000001fff0b7819 */ /* 0x000fe4000001140b */
[----:B------:R-:W-:Y:S02]  /*10600*/  @!P2 LEA.HI.X R9, R15, R4, R16, 0x2, P5 ;  /* 0x000000040f09a211 */ /* 0x000fe400028f1410 */
[----:B------:R-:W-:-:S02]  /*10610*/  ISETP.GE.AND P5, PT, R10, c[0x0][0x3c8], PT ;  /* 0x0000f2000a007a0c */ /* 0x000fc40003fa6270 */
[C---:B------:R-:W-:Y:S01]  /*10620*/  IADD3 R16, R250.reuse, 0x28, RZ ;  /* 0x00000028fa107810 */ /* 0x040fe20007ffe0ff */
[----:B------:R-:W-:Y:S01]  /*10630*/  @!P2 ST.E.64 [R8.64], R70 ;  /* 0x000000460800a985 */ /* 0x000fe2000c101b06 */
[----:B------:R-:W-:Y:S02]  /*10640*/  IADD3 R15, R250, 0x40, RZ ;  /* 0x00000040fa0f7810 */ /* 0x000fe40007ffe0ff */
[----:B------:R-:W-:Y:S02]  /*10650*/  SHF.R.S32.HI R16, RZ, 0x1f, R16 ;  /* 0x0000001fff107819 */ /* 0x000fe40000011410 */
[C---:B-1----:R-:W-:Y:S02]  /*10660*/  @!P1 LEA R6, P6, R12.reuse, R0, 0x2 ;  /* 0x000000000c069211 */ /* 0x042fe400078c10ff */
[----:B------:R-:W-:Y:S02]  /*10670*/  ISETP.GE.AND P2, PT, R15, c[0x0][0x3c8], PT ;  /* 0x0000f2000f007a0c */ /* 0x000fe40003f46270 */
[----:B------:R-:W-:-:S02]  /*10680*/  @!P1 LEA.HI.X R7, R12, R4, R13, 0x2, P6 ;  /* 0x000000040c079211 */ /* 0x000fc400030f140d */
[C---:B--2---:R-:W-:Y:S02]  /*10690*/  @!P0 LEA R2, P3, R5.reuse, R0, 0x2 ;  /* 0x0000000005028211 */ /* 0x044fe400078610ff */
[----:B------:R-:W-:Y:S01]  /*106a0*/  IADD3 R12, R250, 0x38, RZ ;  /* 0x00000038fa0c7810 */ /* 0x000fe20007ffe0ff */
[----:B------:R1:W-:Y:S01]  /*106b0*/  @!P1 ST.E.64 [R6.64], R64 ;  /* 0x0000004006009985 */ /* 0x0003e2000c101b06 */
[----:B------:R-:W-:Y:S02]  /*106c0*/  @!P0 LEA.HI.X R3, R5, R4, R11, 0x2, P3 ;  /* 0x0000000405038211 */ /* 0x000fe400018f140b */
[----:B------:R-:W-:Y:S02]  /*106d0*/  ISETP.GE.AND P3, PT, R12, c[0x0][0x3c8], PT ;  /* 0x0000f2000c007a0c */ /* 0x000fe40003f66270 */
[C---:B------:R-:W-:Y:S01]  /*106e0*/  IADD3 R11, R250.reuse, 0x30, RZ ;  /* 0x00000030fa0b7810 */ /* 0x040fe20007ffe0ff */
[----:B------:R2:W-:Y:S01]  /*106f0*/  @!P0 ST.E.64 [R2.64], R30 ;  /* 0x0000001e02008985 */ /* 0x0005e2000c101b06 */
[----:B------:R-:W-:-:S02]  /*10700*/  IADD3 R13, R250, 0x48, RZ ;  /* 0x00000048fa0d7810 */ /* 0x000fc40007ffe0ff */
[----:B------:R-:W-:Y:S02]  /*10710*/  IADD3 R5, R250, 0x50, RZ ;  /* 0x00000050fa057810 */ /* 0x000fe40007ffe0ff */
[----:B------:R-:W-:Y:S02]  /*10720*/  SHF.R.S32.HI R11, RZ, 0x1f, R11 ;  /* 0x0000001fff0b7819 */ /* 0x000fe4000001140b */
[----:B------:R-:W-:Y:S02]  /*10730*/  ISETP.GE.AND P1, PT, R13, c[0x0][0x3c8], PT ;  /* 0x0000f2000d007a0c */ /* 0x000fe40003f26270 */
[----:B-1----:R-:W-:-:S04]  /*10740*/  @!P4 LEA R6, P0, R14, R0, 0x2 ;  /* 0x000000000e06c211 */ /* 0x002fc800078010ff */
[----:B------:R-:W-:Y:S02]  /*10750*/  @!P4 LEA.HI.X R7, R14, R4, R16, 0x2, P0 ;  /* 0x000000040e07c211 */ /* 0x000fe400000f1410 */
[----:B--2---:R-:W-:Y:S02]  /*10760*/  @!P5 LEA R2, P6, R10, R0, 0x2 ;  /* 0x000000000a02d211 */ /* 0x004fe400078c10ff */
[----:B------:R-:W-:Y:S01]  /*10770*/  IADD3 R14, R250, 0x38, RZ ;  /* 0x00000038fa0e7810 */ /* 0x000fe20007ffe0ff */
[----:B------:R1:W-:Y:S01]  /*10780*/  @!P4 ST.E.64 [R6.64], R46 ;  /* 0x0000002e0600c985 */ /* 0x0003e2000c101b06 */
[----:B------:R-:W-:Y:S02]  /*10790*/  ISETP.GE.AND P0, PT, R5, c[0x0][0x3c8], PT ;  /* 0x0000f20005007a0c */ /* 0x000fe40003f06270 */
[----:B------:R-:W-:Y:S02]  /*107a0*/  @!P5 LEA.HI.X R3, R10, R4, R11, 0x2, P6 ;  /* 0x000000040a03d211 */ /* 0x000fe400030f140b */
[----:B------:R-:W-:-:S02]  /*107b0*/  @!P3 LEA R10, P4, R12, R0, 0x2 ;  /* 0x000000000c0ab211 */ /* 0x000fc400078810ff */
[----:B------:R-:W-:Y:S01]  /*107c0*/  SHF.R.S32.HI R14, RZ, 0x1f, R14 ;  /* 0x0000001fff0e7819 */ /* 0x000fe2000001140e */
[----:B------:R2:W-:Y:S01]  /*107d0*/  @!P5 ST.E.64 [R2.64], R50 ;  /* 0x000000320200d985 */ /* 0x0005e2000c101b06 */
[----:B------:R-:W-:Y:S02]  /*107e0*/  IADD3 R16, R250, 0x40, RZ ;  /* 0x00000040fa107810 */ /* 0x000fe40007ffe0ff */
[----:B------:R-:W-:Y:S02]  /*107f0*/  @!P3 LEA.HI.X R11, R12, R4, R14, 0x2, P4 ;  /* 0x000000040c0bb211 */ /* 0x000fe400020f140e */
[C---:B------:R-:W-:Y:S02]  /*10800*/  IADD3 R14, R250.reuse, 0x48, RZ ;  /* 0x00000048fa0e7810 */ /* 0x040fe40007ffe0ff */
[----:B------:R-:W-:Y:S01]  /*10810*/  IADD3 R12, R250, 0x50, RZ ;  /* 0x00000050fa0c7810 */ /* 0x000fe20007ffe0ff */
[----:B------:R3:W-:Y:S01]  /*10820*/  @!P3 ST.E.64 [R10.64], R62 ;  /* 0x0000003e0a00b985 */ /* 0x0007e2000c101b06 */
[----:B------:R-:W-:-:S02]  /*10830*/  @!P2 LEA R8, P6, R15, R0, 0x2 ;  /* 0x000000000f08a211 */ /* 0x000fc400078c10ff */
[----:B------:R-:W-:Y:S02]  /*10840*/  SHF.R.S32.HI R16, RZ, 0x1f, R16 ;  /* 0x0000001fff107819 */ /* 0x000fe40000011410 */
[----:B------:R-:W-:Y:S02]  /*10850*/  SHF.R.S32.HI R14, RZ, 0x1f, R14 ;  /* 0x0000001fff0e7819 */ /* 0x000fe4000001140e */
[----:B------:R-:W-:Y:S02]  /*10860*/  SHF.R.S32.HI R12, RZ, 0x1f, R12 ;  /* 0x0000001fff0c7819 */ /* 0x000fe4000001140c */
[----:B------:R-:W-:Y:S02]  /*10870*/  @!P2 LEA.HI.X R9, R15, R4, R16, 0x2, P6 ;  /* 0x000000040f09a211 */ /* 0x000fe400030f1410 */
[----:B-1----:R-:W-:-:S03]  /*10880*/  @!P1 LEA R6, P5, R13, R0, 0x2 ;  /* 0x000000000d069211 */ /* 0x002fc600078a10ff */
[----:B------:R3:W-:Y:S01]  /*10890*/  @!P2 ST.E.64 [R8.64], R58 ;  /* 0x0000003a0800a985 */ /* 0x0007e2000c101b06 */
[----:B------:R-:W-:Y:S02]  /*108a0*/  @!P1 LEA.HI.X R7, R13, R4, R14, 0x2, P5 ;  /* 0x000000040d079211 */ /* 0x000fe400028f140e */
[----:B--2---:R-:W-:-:S03]  /*108b0*/  @!P0 LEA R2, P4, R5, R0, 0x2 ;  /* 0x0000000005028211 */ /* 0x004fc600078810ff */
[----:B------:R3:W-:Y:S01]  /*108c0*/  @!P1 ST.E.64 [R6.64], R54 ;  /* 0x0000003606009985 */ /* 0x0007e2000c101b06 */
[----:B------:R-:W-:Y:S02]  /*108d0*/  @!P0 LEA.HI.X R3, R5, R4, R12, 0x2, P4 ;  /* 0x0000000405038211 */ /* 0x000fe400020f140c */
[----:B------:R-:W-:-:S03]  /*108e0*/  IADD3 R5, R250, 0x58, RZ ;  /* 0x00000058fa057810 */ /* 0x000fc60007ffe0ff */
[----:B------:R3:W-:Y:S01]  /*108f0*/  @!P0 ST.E.64 [R2.64], R32 ;  /* 0x0000002002008985 */ /* 0x0007e2000c101b06 */
[----:B------:R-:W-:-:S13]  /*10900*/  ISETP.GE.AND P0, PT, R5, c[0x0][0x3c8], PT ;  /* 0x0000f20005007a0c */ /* 0x000fda0003f06270 */
[----:B------:R-:W-:Y:S05]  /*10910*/  @P0 BRA `(.L_x_1428) ;  /* 0x00000d4000000947 */ /* 0x000fea0003800000 */
[----:B------:R-:W-:Y:S02]  /*10920*/  IADD3 R12, R250, 0x58, RZ ;  /* 0x00000058fa0c7810 */ /* 0x000fe40007ffe0ff */
[----:B---3--:R-:W-:Y:S02]  /*10930*/  LEA R2, P0, R5, R0, 0x2 ;  /* 0x0000000005027211 */ /* 0x008fe400078010ff */
[----:B------:R-:W-:-:S04]  /*10940*/  SHF.R.S32.HI R12, RZ, 0x1f, R12 ;  /* 0x0000001fff0c7819 */ /* 0x000fc8000001140c */
[----:B------:R-:W-:-:S05]  /*10950*/  LEA.HI.X R3, R5, R4, R12, 0x2, P0 ;  /* 0x0000000405037211 */ /* 0x000fca00000f140c */
[----:B------:R1:W-:Y:S01]  /*10960*/  ST.E.64 [R2.64], R26 ;  /* 0x0000001a02007985 */ /* 0x0003e2000c101b06 */
[----:B------:R-:W-:Y:S05]  /*10970*/  BRA `(.L_x_1428) ;  /* 0x00000ce000007947 */ /* 0x000fea0003800000 */
.L_x_1413:
        /* <DEDUP_REMOVED lines=22> */
.L_x_1441:
        /* <DEDUP_REMOVED lines=58> */
.L_x_1443:
[----:B------:R-:W-:Y:S05]  /*10e80*/  BSYNC B0 ;  /* 0x0000000000007941 */ /* 0x000fea0003800000 */
.L_x_1442:
[----:B------:R-:W-:-:S13]  /*10e90*/  ISETP.GT.AND P0, PT, R19, 0x1, PT ;  /* 0x000000011300780c */ /* 0x000fda0003f04270 */
[----:B------:R-:W-:Y:S05]  /*10ea0*/  @P0 BRA `(.L_x_1428) ;  /* 0x000007b000000947 */ /* 0x000fea0003800000 */
[----:B------:R-:W-:Y:S01]  /*10eb0*/  MOV R2, c[0x0][0x4e8] ;  /* 0x00013a0000027a02 */ /* 0x000fe20000000f00 */
[----:B-1----:R-:W-:Y:S01]  /*10ec0*/  IMAD R0, R18, c[0x0][0x3a0], RZ ;  /* 0x0000e80012007a24 */ /* 0x002fe200078e02ff */
[----:B------:R-:W-:Y:S01]  /*10ed0*/  IADD3 R4, R231, R249, RZ ;  /* 0x000000f9e7047210 */ /* 0x000fe20007ffe0ff */
[----:B------:R-:W-:Y:S01]  /*10ee0*/  IMAD R5, R21, c[0x0][0x3f0], RZ ;  /* 0x0000fc0015057a24 */ /* 0x000fe200078e02ff */
[----:B------:R-:W-:Y:S01]  /*10ef0*/  ISETP.NE.AND P0, PT, R2, 0x1, PT ;  /* 0x000000010200780c */ /* 0x000fe20003f05270 */
[----:B------:R-:W-:-:S04]  /*10f00*/  IMAD.WIDE.U32 R2, R6, c[0x0][0x3a0], RZ ;  /* 0x0000e80006027a25 */ /* 0x000fc800078e00ff */
[----:B------:R-:W-:Y:S01]  /*10f10*/  IMAD R6, R6, c[0x0][0x3a4], R0 ;  /* 0x0000e90006067a24 */ /* 0x000fe200078e0200 */
[----:B------:R-:W-:Y:S01]  /*10f20*/  MOV R0, R4 ;  /* 0x0000000400007202 */ /* 0x000fe20000000f00 */
[----:B------:R-:W-:-:S03]  /*10f30*/  IMAD R7, R13, c[0x0][0x3f4], R5 ;  /* 0x0000fd000d077a24 */ /* 0x000fc600078e0205 */
[----:B------:R-:W-:-:S03]  /*10f40*/  IADD3 R3, R3, R6, RZ ;  /* 0x0000000603037210 */ /* 0x000fc60007ffe0ff */
        /* <DEDUP_REMOVED lines=22> */
.L_x_1523:
[----:B------:R-:W-:Y:S05]  /*110b0*/  BRA.DIV ~URZ, `(.L_x_1445) ;  /* 0x000047c27f007947 */ /* 0x000fea000b800000 */
[----:B------:R3:W4:Y:S02]  /*110c0*/  SHFL.IDX PT, R0, R12, RZ, 0x1c1f ;  /* 0x001c1fff0c007589 */ /* 0x00072400000e0000 */
.L_x_1524:
        /* <DEDUP_REMOVED lines=20> */
.L_x_1447:
[----:B------:R-:W-:Y:S05]  /*11210*/  BSYNC B0 ;  /* 0x0000000000007941 */ /* 0x000fea0003800000 */
.L_x_1446:
[----:B------:R-:W-:Y:S05]  /*11220*/  BRA.DIV ~URZ, `(.L_x_1448) ;  /* 0x000046b27f007947 */ /* 0x000fea000b800000 */
[----:B--2---:R2:W1:Y:S04]  /*11230*/  SHFL.IDX PT, R4, R5, 0x1, 0x1c1f ;  /* 0x003c1f0005047f89 */ /* 0x00446800000e0000 */
[----:B----4-:R2:W4:Y:S02]  /*11240*/  SHFL.IDX PT, R0, R12, 0x1, 0x1c1f ;  /* 0x003c1f000c007f89 */ /* 0x01052400000e0000 */
.L_x_1525:
        /* <DEDUP_REMOVED lines=19> */
.L_x_1450:
[----:B------:R-:W-:Y:S05]  /*11380*/  BSYNC B0 ;  /* 0x0000000000007941 */ /* 0x000fea0003800000 */
.L_x_1449:
[----:B------:R-:W-:Y:S05]  /*11390*/  BRA.DIV ~URZ, `(.L_x_1451) ;  /* 0x000046027f007947 */ /* 0x000fea000b800000 */
[----:B-1----:R1:W2:Y:S02]  /*113a0*/  SHFL.IDX PT, R4, R5, 0x2, 0x1c1f ;  /* 0x005c1f0005047f89 */ /* 0x0022a400000e0000 */
.L_x_1526:
[----:B------:R-:W-:Y:S05]  /*113b0*/  BRA.DIV ~URZ, `(.L_x_1452) ;  /* 0x000046527f007947 */ /* 0x000fea000b800000 */
[----:B----4-:R4:W1:Y:S02]  /*113c0*/  SHFL.IDX PT, R0, R12, 0x2, 0x1c1f ;  /* 0x005c1f000c007f89 */ /* 0x01086400000e0000 */
.L_x_1527:
        /* <DEDUP_REMOVED lines=19> */
.L_x_1454:
[----:B------:R-:W-:Y:S05]  /*11500*/  BSYNC B0 ;  /* 0x0000000000007941 */ /* 0x000fea0003800000 */
.L_x_1453:
[----:B------:R-:W-:Y:S05]  /*11510*/  BRA.DIV ~URZ, `(.L_x_1455) ;  /* 0x000045527f007947 */ /* 0x000fea000b800000 */
[----:B--2---:R2:W3:Y:S04]  /*11520*/  SHFL.IDX PT, R4, R5, 0x3, 0x1c1f ;  /* 0x007c1f0005047f89 */ /* 0x0044e800000e0000 */
[----:B-1----:R2:W1:Y:S02]  /*11530*/  SHFL.IDX PT, R0, R12, 0x3, 0x1c1f ;  /* 0x007c1f000c007f89 */ /* 0x00246400000e0000 */
.L_x_1528:
        /* <DEDUP_REMOVED lines=18> */
.L_x_1428:
[----:B------:R-:W-:Y:S05]  /*11660*/  BSYNC B1 ;  /* 0x0000000000017941 */ /* 0x000fea0003800000 */
.L_x_1412:
[----:B-1--4-:R-:W4:Y:S02]  /*11670*/  LDL R0, [R1+0x38] ;  /* 0x0000380001007983 */ /* 0x012f240000100800 */
        /* <DEDUP_REMOVED lines=14> */
.L_x_1529:
[----:B------:R-:W-:Y:S05]  /*11760*/  BRA.DIV ~URZ, `(.L_x_1458) ;  /* 0x000044327f007947 */ /* 0x000fea000b800000 */
[----:B------:R3:W4:Y:S02]  /*11770*/  SHFL.IDX PT, R8, R74, 0x1, 0x1f ;  /* 0x00201f004a087f89 */ /* 0x00072400000e0000 */
.L_x_1530:
        /* <DEDUP_REMOVED lines=19> */
.L_x_1531:
        /* <DEDUP_REMOVED lines=16> */
.L_x_1532:
[----:B---3--:R-:W-:Y:S01]  /*119b0*/  IMAD R0, R0, c[0x0][0x538], RZ ;  /* 0x00014e0000007a24 */ /* 0x008fe200078e02ff */
[----:B------:R-:W-:Y:S04]  /*119c0*/  BSSY B1, `(.L_x_1461) ;  /* 0x00000ce000017945 */ /* 0x000fe80003800000 */
[----:B----4-:R-:W-:-:S04]  /*119d0*/  IADD3 R8, R0, R8, RZ ;  /* 0x0000000800087210 */ /* 0x010fc80007ffe0ff */
[----:B--2---:R-:W-:-:S13]  /*119e0*/  ISETP.GT.AND P6, PT, R8, R9, PT ;  /* 0x000000090800720c */ /* 0x004fda0003fc4270 */
[----:B------:R-:W-:Y:S05]  /*119f0*/  @P6 BRA `(.L_x_1462) ;  /* 0x0000025000006947 */ /* 0x000fea0003800000 */
.L_x_1466:
        /* <DEDUP_REMOVED lines=17> */
.L_x_1533:
        /* <DEDUP_REMOVED lines=16> */
.L_x_1534:
[----:B--2---:R-:W-:-:S05]  /*11c10*/  IMAD R0, R0, c[0x0][0x538], RZ ;  /* 0x00014e0000007a24 */ /* 0x004fca00078e02ff */
[----:B------:R-:W-:-:S04]  /*11c20*/  IADD3 R8, R0, R8, RZ ;  /* 0x0000000800087210 */ /* 0x000fc80007ffe0ff */
[----:B------:R-:W-:-:S13]  /*11c30*/  ISETP.GT.AND P6, PT, R8, R9, PT ;  /* 0x000000090800720c */ /* 0x000fda0003fc4270 */
[----:B-1----:R-:W-:Y:S05]  /*11c40*/  @!P6 BRA `(.L_x_1466) ;  /* 0xfffffdb00000e947 */ /* 0x002fea000383ffff */
.L_x_1462:
[----:B------:R-:W-:-:S05]  /*11c50*/  IADD3 R10, -R0, R8, RZ ;  /* 0x00000008000a7210 */ /* 0x000fca0007ffe1ff */
[----:B------:R-:W-:-:S05]  /*11c60*/  IMAD R0, R4, c[0x0][0x538], R10 ;  /* 0x00014e0004007a24 */ /* 0x000fca00078e020a */
[----:B------:R-:W-:Y:S01]  /*11c70*/  ISETP.GT.AND P0, PT, R0, R9, PT ;  /* 0x000000090000720c */ /* 0x000fe20003f04270 */
[----:B------:R-:W-:-:S12]  /*11c80*/  BRA.DIV ~URZ, `(.L_x_1467) ;  /* 0x000043527f007947 */ /* 0x000fd8000b800000 */
[----:B------:R-:W-:-:S03]  /*11c90*/  VOTE.ANY R11, PT, !P0 ;  /* 0x00000000000b7806 */ /* 0x000fc600040e0100 */
.L_x_1535:
[----:B------:R-:W2:Y:S01]  /*11ca0*/  LDL.LU R0, [R1+0xc] ;  /* 0x00000c0001007983 */ /* 0x000ea20000300800 */
[----:B------:R-:W2:Y:S02]  /*11cb0*/  POPC R5, R11 ;  /* 0x0000000b00057309 */ /* 0x000ea40000000000 */
[----:B--2---:R-:W-:-:S05]  /*11cc0*/  IADD3 R0, R5, R0, RZ ;  /* 0x0000000005007210 */ /* 0x004fca0007ffe0ff */
[----:B------:R2:W-:Y:S01]  /*11cd0*/  STL [R1+0xc], R0 ;  /* 0x00000c0001007387 */ /* 0x0005e20000100800 */
[----:B------:R-:W-:Y:S05]  /*11ce0*/  BRA.DIV ~URZ, `(.L_x_1468) ;  /* 0x000043427f007947 */ /* 0x000fea000b800000 */
[----:B------:R3:W4:Y:S04]  /*11cf0*/  SHFL.IDX PT, R8, R6, R5, 0x1f ;  /* 0x00001f0506087589 */ /* 0x00072800000e0000 */
[----:B------:R3:W1:Y:S02]  /*11d00*/  SHFL.IDX PT, R7, R7, R5, 0x1f ;  /* 0x00001f0507077589 */ /* 0x00066400000e0000 */
.L_x_1536:
[----:B------:R-:W-:Y:S01]  /*11d10*/  ISETP.NE.AND P0, PT, R11, RZ, PT ;  /* 0x000000ff0b00720c */ /* 0x000fe20003f05270 */
[----:B------:R-:W-:-:S12]  /*11d20*/  BSSY B0, `(.L_x_1469) ;  /* 0x0000005000007945 */ /* 0x000fd80003800000 */
[----:B------:R-:W-:Y:S05]  /*11d30*/  @!P0 BRA `(.L_x_1470) ;  /* 0x0000003000008947 */ /* 0x000fea0003800000 */
[----:B---3--:R-:W-:Y:S01]  /*11d40*/  IADD3 R5, R5, -0x1, RZ ;  /* 0xffffffff05057810 */ /* 0x008fe20007ffe0ff */
[----:B------:R-:W-:Y:S05]  /*11d50*/  BRA.DIV ~URZ, `(.L_x_1471) ;  /* 0x000043a27f007947 */ /* 0x000fea000b800000 */
[----:B------:R3:W2:Y:S02]  /*11d60*/  SHFL.IDX PT, R12, R4, R5, 0x1f ;  /* 0x00001f05040c7589 */ /* 0x0006a400000e0000 */
.L_x_1470:
[----:B------:R-:W-:Y:S05]  /*11d70*/  BSYNC B0 ;  /* 0x0000000000007941 */ /* 0x000fea0003800000 */
.L_x_1469:
[----:B--2---:R-:W-:Y:S01]  /*11d80*/  IMAD R0, R12, c[0x0][0x538], R10 ;  /* 0x00014e000c007a24 */ /* 0x004fe200078e020a */
        /* <DEDUP_REMOVED lines=10> */
[----:B---3--:R-:W1:Y:S02]  /*11e30*/  F2I.FTZ.U32.TRUNC.NTZ R5, R0 ;  /* 0x0000000000057305 */ /* 0x008e64000021f000 */
        /* <DEDUP_REMOVED lines=56> */
.L_x_1473:
[----:B-1----:R-:W2:Y:S01]  /*121c0*/  LDL R0, [R1+0xc] ;  /* 0x00000c0001007983 */ /* 0x002ea20000100800 */
[----:B------:R-:W-:-:S04]  /*121d0*/  IMAD.MOV.U32 R2, RZ, RZ, 0x4 ;  /* 0x00000004ff027424 */ /* 0x000fc800078e00ff */
        /* <DEDUP_REMOVED lines=66> */
.L_x_1474:
[----:B------:R-:W-:Y:S05]  /*12600*/  BSYNC B0 ;  /* 0x0000000000007941 */ /* 0x000fea0003800000 */
.L_x_1472:
[----:B------:R-:W-:-:S04]  /*12610*/  LOP3.LUT R2, RZ, R2, RZ, 0x33, !PT ;  /* 0x00000002ff027212 */ /* 0x000fc800078e33ff */
[----:B-1----:R-:W-:-:S05]  /*12620*/  IADD3 R0, R2, R8, RZ ;  /* 0x0000000802007210 */ /* 0x002fca0007ffe0ff */
[----:B------:R1:W-:Y:S01]  /*12630*/  STL [R1+0x4], R0 ;  /* 0x0000040001007387 */ /* 0x0003e20000100800 */
[----:B------:R-:W-:Y:S05]  /*12640*/  BRA `(.L_x_1475) ;  /* 0x0000005000007947 */ /* 0x000fea0003800000 */
.L_x_1463:
[----:B------:R-:W-:Y:S01]  /*12650*/  MOV R0, c[0x0][0x53c] ;  /* 0x00014f0000007a02 */ /* 0x000fe20000000f00 */
[----:B------:R2:W-:Y:S04]  /*12660*/  STL [R1], R9 ;  /* 0x0000000901007387 */ /* 0x0005e80000100800 */
[----:B------:R2:W-:Y:S04]  /*12670*/  STL [R1+0x4], RZ ;  /* 0x000004ff01007387 */ /* 0x0005e80000100800 */
[----:B------:R2:W-:Y:S04]  /*12680*/  STL [R1+0x8], RZ ;  /* 0x000008ff01007387 */ /* 0x0005e80000100800 */
[----:B------:R2:W-:Y:S02]  /*12690*/  STL [R1+0xc], R0 ;  /* 0x00000c0001007387 */ /* 0x0005e40000100800 */
.L_x_1475:
[----:B------:R-:W-:Y:S05]  /*126a0*/  BSYNC B1 ;  /* 0x0000000000017941 */ /* 0x000fea0003800000 */
.L_x_1461:
        /* <DEDUP_REMOVED lines=9> */
.L_x_1456:
[----:B--2---:R-:W2:Y:S02]  /*12740*/  LDL R0, [R1+0xc] ;  /* 0x00000c0001007983 */ /* 0x004ea40000100800 */
[----:B--2---:R-:W-:-:S13]  /*12750*/  ISETP.GE.AND P0, PT, R0, c[0x0][0x53c], PT ;  /* 0x00014f0000007a0c */ /* 0x004fda0003f06270 */
[----:B-1----:R-:W-:Y:S01]  /*12760*/  @P0 CALL.REL.NOINC `(.L_x_1476) ;  /* 0x0000001000000944 */ /* 0x002fe20003c00000 */
[----:B------:R-:W-:Y:S05]  /*12770*/  BRA `(.L_x_1477) ;  /* 0xfffef3c000007947 */ /* 0x000fea000383ffff */
.L_x_1476:
[----:B------:R-:W-:Y:S05]  /*12780*/  EXIT ;  /* 0x000000000000794d */ /* 0x000fea0003800000 */
.L_x_1339:
[----:B------:R-:W-:Y:S01]  /*12790*/  IMAD.MOV.U32 R0, RZ, RZ, R5 ;  /* 0x000000ffff007224 */ /* 0x000fe200078e0005 */
[----:B------:R-:W-:Y:S02]  /*127a0*/  MOV R2, 0x1 ;  /* 0x0000000100027802 */ /* 0x000fe40000000f00 */
[----:B------:R-:W-:Y:S02]  /*127b0*/  MOV R3, 0x127d0 ;  /* 0x000127d000037802 */ /* 0x000fe40000000f00 */
[----:B------:R-:W-:Y:S05]  /*127c0*/  CALL.REL.NOINC `($__internal_21_$__cuda_sm70_shflsync_up_p) ;  /* 0x00003a5000007944 */ /* 0x000fea0003c00000 */
[----:B------:R-:W-:Y:S01]  /*127d0*/  MOV R0, R4 ;  /* 0x0000000400007202 */ /* 0x000fe20000000f00 */
[----:B------:R-:W-:Y:S05]  /*127e0*/  BRA `(.L_x_1478) ;  /* 0xfffedc7000007947 */ /* 0x000fea000383ffff */
.L_x_1340:
[----:B------:R-:W-:Y:S01]  /*127f0*/  IMAD.MOV.U32 R0, RZ, RZ, R5 ;  /* 0x000000ffff007224 */ /* 0x000fe200078e0005 */
[----:B------:R-:W-:Y:S02]  /*12800*/  MOV R2, 0x2 ;  /* 0x0000000200027802 */ /* 0x000fe40000000f00 */
[----:B------:R-:W-:Y:S02]  /*12810*/  MOV R3, 0x12830 ;  /* 0x0001283000037802 */ /* 0x000fe40000000f00 */
[----:B------:R-:W-:Y:S05]  /*12820*/  CALL.REL.NOINC `($__internal_21_$__cuda_sm70_shflsync_up_p) ;  /* 0x000039f000007944 */ /* 0x000fea0003c00000 */
[----:B------:R-:W-:Y:S01]  /*12830*/  SEL R0, R4, RZ, P4 ;  /* 0x000000ff04007207 */ /* 0x000fe20002000000 */
[----:B------:R-:W-:Y:S01]  /*12840*/  IMAD.MOV.U32 R2, RZ, RZ, 0x4 ;  /* 0x00000004ff027424 */ /* 0x000fe200078e00ff */
[----:B------:R-:W-:-:S03]  /*12850*/  MOV R3, 0x12880 ;  /* 0x0001288000037802 */ /* 0x000fc60000000f00 */
[----:B------:R-:W-:Y:S02]  /*12860*/  IMAD.IADD R0, R5, 0x1, R0 ;  /* 0x0000000105007824 */ /* 0x000fe400078e0200 */
        /* <DEDUP_REMOVED lines=11> */
[----:B------:R-:W-:Y:S02]  /*12920*/  SEL R4, R4, RZ, P1 ;  /* 0x000000ff04047207 */ /* 0x000fe40000800000 */
[----:B------:R-:W-:Y:S02]  /*12930*/  MOV R3, 0x1f ;  /* 0x0000001f00037802 */ /* 0x000fe40000000f00 */
[----:B------:R-:W-:Y:S01]  /*12940*/  MOV R2, 0x12990 ;  /* 0x0001299000027802 */ /* 0x000fe20000000f00 */
[----:B------:R-:W-:Y:S02]  /*12950*/  IMAD.IADD R4, R0, 0x1, R4 ;  /* 0x0000000100047824 */ /* 0x000fe400078e0204 */
[----:B------:R-:W-:Y:S02]  /*12960*/  IMAD.MOV.U32 R0, RZ, RZ, 0x1f ;  /* 0x0000001fff007424 */ /* 0x000fe400078e00ff */
[----:B------:R-:W-:Y:S02]  /*12970*/  IMAD.MOV.U32 R209, RZ, RZ, R4 ;  /* 0x000000ffffd17224 */ /* 0x000fe400078e0004 */
[----:B------:R-:W-:Y:S05]  /*12980*/  CALL.REL.NOINC `($__internal_20_$__cuda_sm70_shflsync_idx_p) ;  /* 0x0000384000007944 */ /* 0x000fea0003c00000 */
[----:B------:R-:W-:Y:S05]  /*12990*/  BRA `(.L_x_1479) ;  /* 0xfffedbc000007947 */ /* 0x000fea000383ffff */
.L_x_1342:
[----:B------:R-:W-:Y:S02]  /*129a0*/  SEL R0, RZ, 0x1, P0 ;  /* 0x00000001ff007807 */ /* 0x000fe40000000000 */
[----:B------:R-:W-:-:S02]  /*129b0*/  MOV R2, 0x129d0 ;  /* 0x000129d000027802 */ /* 0x000fc40000000f00 */
[----:B------:R-:W-:Y:S05]  /*129c0*/  CALL.REL.NOINC `($__internal_22_$__cuda_sm70_votesync_ballot) ;  /* 0x000038c000007944 */ /* 0x000fea0003c00000 */
[----:B------:R-:W-:Y:S01]  /*129d0*/  MOV R10, R0 ;  /* 0x00000000000a7202 */ /* 0x000fe20000000f00 */
[----:B------:R-:W-:Y:S05]  /*129e0*/  BRA `(.L_x_1480) ;  /* 0xfffedc0000007947 */ /* 0x000fea000383ffff */
.L_x_1343:
[----:B------:R-:W-:Y:S01]  /*129f0*/  IMAD.MOV.U32 R209, RZ, RZ, R9 ;  /* 0x000000ffffd17224 */ /* 0x000fe200078e0009 */
[----:B-1----:R-:W-:Y:S01]  /*12a00*/  MOV R0, R5 ;  /* 0x0000000500007202 */ /* 0x002fe20000000f00 */
[----:B------:R-:W-:Y:S01]  /*12a10*/  IMAD.MOV.U32 R3, RZ, RZ, 0x1f ;  /* 0x0000001fff037424 */ /* 0x000fe200078e00ff */
[----:B------:R-:W-:-:S02]  /*12a20*/  MOV R2, 0x12a40 ;  /* 0x00012a4000027802 */ /* 0x000fc40000000f00 */
[----:B------:R-:W-:Y:S05]  /*12a30*/  CALL.REL.NOINC `($__internal_20_$__cuda_sm70_shflsync_idx_p) ;  /* 0x0000379000007944 */ /* 0x000fea0003c00000 */
[----:B------:R-:W-:Y:S01]  /*12a40*/  IMAD.MOV.U32 R12, RZ, RZ, R0 ;  /* 0x000000ffff0c7224 */ /* 0x000fe200078e0000 */
[----:B------:R-:W-:Y:S01]  /*12a50*/  MOV R209, R8 ;  /* 0x0000000800d17202 */ /* 0x000fe20000000f00 */
[----:B------:R-:W-:Y:S01]  /*12a60*/  IMAD.MOV.U32 R6, RZ, RZ, RZ ;  /* 0x000000ffff067224 */ /* 0x000fe200078e00ff */
[----:B------:R-:W-:Y:S01]  /*12a70*/  MOV R0, R5 ;  /* 0x0000000500007202 */ /* 0x000fe20000000f00 */
[----:B------:R-:W-:Y:S01]  /*12a80*/  IMAD.MOV.U32 R3, RZ, RZ, 0x1f ;  /* 0x0000001fff037424 */ /* 0x000fe200078e00ff */
[----:B------:R-:W-:-:S02]  /*12a90*/  MOV R2, 0x12ab0 ;  /* 0x00012ab000027802 */ /* 0x000fc40000000f00 */
[----:B------:R-:W-:Y:S05]  /*12aa0*/  CALL.REL.NOINC `($__internal_20_$__cuda_sm70_shflsync_idx_p) ;  /* 0x0000372000007944 */ /* 0x000fea0003c00000 */
[----:B------:R-:W-:Y:S01]  /*12ab0*/  MOV R9, R0 ;  /* 0x0000000000097202 */ /* 0x000fe20000000f00 */
[----:B------:R-:W-:Y:S05]  /*12ac0*/  BRA `(.L_x_1481) ;  /* 0xfffedb9000007947 */ /* 0x000fea000383ffff */
.L_x_1346:
[----:B------:R-:W-:Y:S01]  /*12ad0*/  IMAD.MOV.U32 R209, RZ, RZ, R4 ;  /* 0x000000ffffd17224 */ /* 0x000fe200078e0004 */
[----:B------:R-:W-:-:S02]  /*12ae0*/  MOV R3, 0x1f ;  /* 0x0000001f00037802 */ /* 0x000fc40000000f00 */
[----:B------:R-:W-:Y:S02]  /*12af0*/  MOV R2, 0x12b10 ;  /* 0x00012b1000027802 */ /* 0x000fe40000000f00 */
[----:B--234-:R-:W-:Y:S05]  /*12b00*/  CALL.REL.NOINC `($__internal_20_$__cuda_sm70_shflsync_idx_p) ;  /* 0x000036c000007944 */ /* 0x01cfea0003c00000 */
[----:B------:R-:W-:Y:S01]  /*12b10*/  MOV R6, R0 ;  /* 0x0000000000067202 */ /* 0x000fe20000000f00 */
[----:B------:R-:W-:Y:S05]  /*12b20*/  BRA `(.L_x_1345) ;  /* 0xfffedb9000007947 */ /* 0x000fea000383ffff */
.L_x_1357:
[----:B------:R-:W-:Y:S01]  /*12b30*/  IMAD.MOV.U32 R209, RZ, RZ, R5 ;  /* 0x000000ffffd17224 */ /* 0x000fe200078e0005 */
[----:B------:R-:W-:Y:S01]  /*12b40*/  MOV R0, RZ ;  /* 0x000000ff00007202 */ /* 0x000fe20000000f00 */
[----:B------:R-:W-:Y:S01]  /*12b50*/  IMAD.MOV.U32 R3, RZ, RZ, 0x1c1f ;  /* 0x00001c1fff037424 */ /* 0x000fe200078e00ff */
[----:B------:R-:W-:Y:S02]  /*12b60*/  MOV R2, 0x12b80 ;  /* 0x00012b8000027802 */ /* 0x000fe40000000f00 */
[----:B-----5:R-:W-:Y:S05]  /*12b70*/  CALL.REL.NOINC `($__internal_20_$__cuda_sm70_shflsync_idx_p) ;  /* 0x0000365000007944 */ /* 0x020fea0003c00000 */
[----:B------:R-:W-:Y:S01]  /*12b80*/  MOV R4, R0 ;  /* 0x0000000000047202 */ /* 0x000fe20000000f00 */
[----:B------:R-:W-:Y:S05]  /*12b90*/  BRA `(.L_x_1482) ;  /* 0xfffefcf000007947 */ /* 0x000fea000383ffff */
.L_x_1358:
[----:B------:R-:W-:Y:S01]  /*12ba0*/  IMAD.MOV.U32 R209, RZ, RZ, R12 ;  /* 0x000000ffffd17224 */ /* 0x000fe200078e000c */
[----:B------:R-:W-:Y:S01]  /*12bb0*/  MOV R0, RZ ;  /* 0x000000ff00007202 */ /* 0x000fe20000000f00 */
[----:B------:R-:W-:Y:S01]  /*12bc0*/  IMAD.MOV.U32 R3, RZ, RZ, 0x1c1f ;  /* 0x00001c1fff037424 */ /* 0x000fe200078e00ff */
[----:B------:R-:W-:Y:S02]  /*12bd0*/  MOV R2, 0x12bf0 ;  /* 0x00012bf000027802 */ /* 0x000fe40000000f00 */
[----:B-12--5:R-:W-:Y:S05]  /*12be0*/  CALL.REL.NOINC `($__internal_20_$__cuda_sm70_shflsync_idx_p) ;  /* 0x000035e000007944 */ /* 0x026fea0003c00000 */
[----:B------:R-:W-:Y:S05]  /*12bf0*/  BRA `(.L_x_1483) ;  /* 0xfffefcb000007947 */ /* 0x000fea000383ffff */
.L_x_1361:
[----:B------:R-:W-:Y:S01]  /*12c00*/  IMAD.MOV.U32 R209, RZ, RZ, R5 ;  /* 0x000000ffffd17224 */ /* 0x000fe200078e0005 */
[----:B--2-4-:R-:W-:Y:S01]  /*12c10*/  MOV R0, 0x1 ;  /* 0x0000000100007802 */ /* 0x014fe20000000f00 */
[----:B------:R-:W-:Y:S01]  /*12c20*/  IMAD.MOV.U32 R3, RZ, RZ, 0x1c1f ;  /* 0x00001c1fff037424 */ /* 0x000fe200078e00ff */
[----:B------:R-:W-:-:S02]  /*12c30*/  MOV R2, 0x12c50 ;  /* 0x00012c5000027802 */ /* 0x000fc40000000f00 */
[----:B-1-3-5:R-:W-:Y:S05]  /*12c40*/  CALL.REL.NOINC `($__internal_20_$__cuda_sm70_shflsync_idx_p) ;  /* 0x0000358000007944 */ /* 0x02afea0003c00000 */
[----:B------:R-:W-:Y:S01]  /*12c50*/  IMAD.MOV.U32 R4, RZ, RZ, R0 ;  /* 0x000000ffff047224 */ /* 0x000fe200078e0000 */
[----:B------:R-:W-:Y:S01]  /*12c60*/  MOV R0, 0x1 ;  /* 0x0000000100007802 */ /* 0x000fe20000000f00 */
[----:B------:R-:W-:Y:S01]  /*12c70*/  IMAD.MOV.U32 R209, RZ, RZ, R12 ;  /* 0x000000ffffd17224 */ /* 0x000fe200078e000c */
[----:B------:R-:W-:-:S02]  /*12c80*/  MOV R3, 0x1c1f ;  /* 0x00001c1f00037802 */ /* 0x000fc40000000f00 */
[----:B------:R-:W-:Y:S02]  /*12c90*/  MOV R2, 0x12cb0 ;  /* 0x00012cb000027802 */ /* 0x000fe40000000f00 */
[----:B------:R-:W-:Y:S05]  /*12ca0*/  CALL.REL.NOINC `($__internal_20_$__cuda_sm70_shflsync_idx_p) ;  /* 0x0000352000007944 */ /* 0x000fea0003c00000 */
[----:B------:R-:W-:Y:S05]  /*12cb0*/  BRA `(.L_x_1484) ;  /* 0xfffefd9000007947 */ /* 0x000fea000383ffff */
.L_x_1364:
[----:B------:R-:W-:Y:S01]  /*12cc0*/  IMAD.MOV.U32 R209, RZ, RZ, R5 ;  /* 0x000000ffffd17224 */ /* 0x000fe200078e0005 */
[----:B-1--4-:R-:W-:Y:S01]  /*12cd0*/  MOV R0, 0x2 ;  /* 0x0000000200007802 */ /* 0x012fe20000000f00 */
[----:B------:R-:W-:Y:S01]  /*12ce0*/  IMAD.MOV.U32 R3, RZ, RZ, 0x1c1f ;  /* 0x00001c1fff037424 */ /* 0x000fe200078e00ff */
[----:B------:R-:W-:Y:S02]  /*12cf0*/  MOV R2, 0x12d10 ;  /* 0x00012d1000027802 */ /* 0x000fe40000000f00 */
[----:B--23-5:R-:W-:Y:S05]  /*12d00*/  CALL.REL.NOINC `($__internal_20_$__cuda_sm70_shflsync_idx_p) ;  /* 0x000034c000007944 */ /* 0x02cfea0003c00000 */
[----:B------:R-:W-:Y:S01]  /*12d10*/  MOV R4, R0 ;  /* 0x0000000000047202 */ /* 0x000fe20000000f00 */
[----:B------:R-:W-:Y:S05]  /*12d20*/  BRA `(.L_x_1485) ;  /* 0xfffefea000007947 */ /* 0x000fea000383ffff */
.L_x_1365:
[----:B------:R-:W-:Y:S01]  /*12d30*/  IMAD.MOV.U32 R209, RZ, RZ, R12 ;  /* 0x000000ffffd17224 */ /* 0x000fe200078e000c */
[----:B----4-:R-:W-:Y:S01]  /*12d40*/  MOV R0, 0x2 ;  /* 0x0000000200007802 */ /* 0x010fe20000000f00 */
[----:B------:R-:W-:Y:S01]  /*12d50*/  IMAD.MOV.U32 R3, RZ, RZ, 0x1c1f ;  /* 0x00001c1fff037424 */ /* 0x000fe200078e00ff */
[----:B------:R-:W-:Y:S02]  /*12d60*/  MOV R2, 0x12d80 ;  /* 0x00012d8000027802 */ /* 0x000fe40000000f00 */
[----:B-123-5:R-:W-:Y:S05]  /*12d70*/  CALL.REL.NOINC `($__internal_20_$__cuda_sm70_shflsync_idx_p) ;  /* 0x0000345000007944 */ /* 0x02efea0003c00000 */
[----:B------:R-:W-:Y:S05]  /*12d80*/  BRA `(.L_x_1486) ;  /* 0xfffefe6000007947 */ /* 0x000fea000383ffff */
.L_x_1368:
[----:B------:R-:W-:Y:S01]  /*12d90*/  IMAD.MOV.U32 R209, RZ, RZ, R5 ;  /* 0x000000ffffd17224 */ /* 0x000fe200078e0005 */
[----:B-1----:R-:W-:Y:S01]  /*12da0*/  MOV R0, 0x3 ;  /* 0x0000000300007802 */ /* 0x002fe20000000f00 */
[----:B------:R-:W-:Y:S01]  /*12db0*/  IMAD.MOV.U32 R3, RZ, RZ, 0x1c1f ;  /* 0x00001c1fff037424 */ /* 0x000fe200078e00ff */
[----:B------:R-:W-:-:S02]  /*12dc0*/  MOV R2, 0x12de0 ;  /* 0x00012de000027802 */ /* 0x000fc40000000f00 */
[----:B--2345:R-:W-:Y:S05]  /*12dd0*/  CALL.REL.NOINC `($__internal_20_$__cuda_sm70_shflsync_idx_p) ;  /* 0x000033f000007944 */ /* 0x03cfea0003c00000 */
[----:B------:R-:W-:Y:S01]  /*12de0*/  IMAD.MOV.U32 R4, RZ, RZ, R0 ;  /* 0x000000ffff047224 */ /* 0x000fe200078e0000 */
[----:B------:R-:W-:Y:S01]  /*12df0*/  MOV R0, 0x3 ;  /* 0x0000000300007802 */ /* 0x000fe20000000f00 */
[----:B------:R-:W-:Y:S01]  /*12e00*/  IMAD.MOV.U32 R209, RZ, RZ, R12 ;  /* 0x000000ffffd17224 */ /* 0x000fe200078e000c */
[----:B------:R-:W-:-:S02]  /*12e10*/  MOV R3, 0x1c1f ;  /* 0x00001c1f00037802 */ /* 0x000fc40000000f00 */
[----:B------:R-:W-:Y:S02]  /*12e20*/  MOV R2, 0x12e40 ;  /* 0x00012e4000027802 */ /* 0x000fe40000000f00 */
[----:B------:R-:W-:Y:S05]  /*12e30*/  CALL.REL.NOINC `($__internal_20_$__cuda_sm70_shflsync_idx_p) ;  /* 0x0000339000007944 */ /* 0x000fea0003c00000 */
[----:B------:R-:W-:Y:S05]  /*12e40*/  BRA `(.L_x_1487) ;  /* 0xfffeff3000007947 */ /* 0x000fea000383ffff */
.L_x_1371:
[----:B------:R-:W-:Y:S01]  /*12e50*/  IMAD.MOV.U32 R209, RZ, RZ, R18 ;  /* 0x000000ffffd17224 */ /* 0x000fe200078e0012 */
[----:B------:R-:W-:Y:S01]  /*12e60*/  MOV R0, 0x1 ;  /* 0x0000000100007802 */ /* 0x000fe20000000f00 */
[----:B-1----:R-:W-:Y:S01]  /*12e70*/  IMAD.MOV.U32 R3, RZ, RZ, 0x1c1f ;  /* 0x00001c1fff037424 */ /* 0x002fe200078e00ff */
[----:B------:R-:W-:Y:S02]  /*12e80*/  MOV R2, 0x12ea0 ;  /* 0x00012ea000027802 */ /* 0x000fe40000000f00 */
[----:B------:R-:W-:Y:S05]  /*12e90*/  CALL.REL.NOINC `($__internal_20_$__cuda_sm70_shflsync_idx_p) ;  /* 0x0000333000007944 */ /* 0x000fea0003c00000 */
[----:B------:R-:W-:Y:S01]  /*12ea0*/  IMAD.MOV.U32 R5, RZ, RZ, R0 ;  /* 0x000000ffff057224 */ /* 0x000fe200078e0000 */
[----:B------:R-:W-:Y:S01]  /*12eb0*/  MOV R0, 0x1 ;  /* 0x0000000100007802 */ /* 0x000fe20000000f00 */
[----:B------:R-:W-:Y:S01]  /*12ec0*/  IMAD.MOV.U32 R209, RZ, RZ, R19 ;  /* 0x000000ffffd17224 */ /* 0x000fe200078e0013 */
[----:B------:R-:W-:Y:S02]  /*12ed0*/  MOV R3, 0x1c1f ;  /* 0x00001c1f00037802 */ /* 0x000fe40000000f00 */
[----:B------:R-:W-:Y:S02]  /*12ee0*/  MOV R2, 0x12f00 ;  /* 0x00012f0000027802 */ /* 0x000fe40000000f00 */
[----:B------:R-:W-:Y:S05]  /*12ef0*/  CALL.REL.NOINC `($__internal_20_$__cuda_sm70_shflsync_idx_p) ;  /* 0x000032d000007944 */ /* 0x000fea0003c00000 */
[----:B------:R-:W-:Y:S05]  /*12f00*/  BRA `(.L_x_1488) ;  /* 0xffff085000007947 */ /* 0x000fea000383ffff */
.L_x_1374:
[----:B------:R-:W-:Y:S01]  /*12f10*/  IMAD.MOV.U32 R209, RZ, RZ, R5 ;  /* 0x000000ffffd17224 */ /* 0x000fe200078e0005 */
[----:B------:R-:W-:Y:S01]  /*12f20*/  MOV R0, RZ ;  /* 0x000000ff00007202 */ /* 0x000fe20000000f00 */
[----:B------:R-:W-:Y:S01]  /*12f30*/  IMAD.MOV.U32 R3, RZ, RZ, 0x1c1f ;  /* 0x00001c1fff037424 */ /* 0x000fe200078e00ff */
[----:B------:R-:W-:-:S02]  /*12f40*/  MOV R2, 0x12f60 ;  /* 0x00012f6000027802 */ /* 0x000fc40000000f00 */
[----:B------:R-:W-:Y:S05]  /*12f50*/  CALL.REL.NOINC `($__internal_20_$__cuda_sm70_shflsync_idx_p) ;  /* 0x0000327000007944 */ /* 0x000fea0003c00000 */
[----:B------:R-:W-:Y:S01]  /*12f60*/  MOV R4, R0 ;  /* 0x0000000000047202 */ /* 0x000fe20000000f00 */
[----:B------:R-:W-:Y:S05]  /*12f70*/  BRA `(.L_x_1489) ;  /* 0xffff172000007947 */ /* 0x000fea000383ffff */
.L_x_1375:
[----:B------:R-:W-:Y:S01]  /*12f80*/  IMAD.MOV.U32 R209, RZ, RZ, R10 ;  /* 0x000000ffffd17224 */ /* 0x000fe200078e000a */
[----:B------:R-:W-:Y:S01]  /*12f90*/  MOV R0, RZ ;  /* 0x000000ff00007202 */ /* 0x000fe20000000f00 */
[----:B------:R-:W-:Y:S01]  /*12fa0*/  IMAD.MOV.U32 R3, RZ, RZ, 0x1c1f ;  /* 0x00001c1fff037424 */ /* 0x000fe200078e00ff */
[----:B------:R-:W-:-:S02]  /*12fb0*/  MOV R2, 0x12fd0 ;  /* 0x00012fd000027802 */ /* 0x000fc40000000f00 */
[----:B-12---:R-:W-:Y:S05]  /*12fc0*/  CALL.REL.NOINC `($__internal_20_$__cuda_sm70_shflsync_idx_p) ;  /* 0x0000320000007944 */ /* 0x006fea0003c00000 */
[----:B------:R-:W-:Y:S05]  /*12fd0*/  BRA `(.L_x_1490) ;  /* 0xffff16e000007947 */ /* 0x000fea000383ffff */
.L_x_1378:
[----:B------:R-:W-:Y:S01]  /*12fe0*/  IMAD.MOV.U32 R209, RZ, RZ, R5 ;  /* 0x000000ffffd17224 */ /* 0x000fe200078e0005 */
[----:B----4-:R-:W-:Y:S01]  /*12ff0*/  MOV R0, 0x1 ;  /* 0x0000000100007802 */ /* 0x010fe20000000f00 */
[----:B--2---:R-:W-:Y:S01]  /*13000*/  IMAD.MOV.U32 R3, RZ, RZ, 0x1c1f ;  /* 0x00001c1fff037424 */ /* 0x004fe200078e00ff */
[----:B------:R-:W-:-:S03]  /*13010*/  MOV R2, 0x13030 ;  /* 0x0001303000027802 */ /* 0x000fc60000000f00 */
[----:B-1-3--:R-:W-:Y:S05]  /*13020*/  CALL.REL.NOINC `($__internal_20_$__cuda_sm70_shflsync_idx_p) ;  /* 0x000031a000007944 */ /* 0x00afea0003c00000 */
[----:B------:R-:W-:Y:S01]  /*13030*/  IMAD.MOV.U32 R4, RZ, RZ, R0 ;  /* 0x000000ffff047224 */ /* 0x000fe200078e0000 */
[----:B------:R-:W-:Y:S01]  /*13040*/  MOV R0, 0x1 ;  /* 0x0000000100007802 */ /* 0x000fe20000000f00 */
[----:B------:R-:W-:Y:S01]  /*13050*/  IMAD.MOV.U32 R209, RZ, RZ, R10 ;  /* 0x000000ffffd17224 */ /* 0x000fe200078e000a */
[----:B------:R-:W-:-:S02]  /*13060*/  MOV R3, 0x1c1f ;  /* 0x00001c1f00037802 */ /* 0x000fc40000000f00 */
[----:B------:R-:W-:Y:S02]  /*13070*/  MOV R2, 0x13090 ;  /* 0x0001309000027802 */ /* 0x000fe40000000f00 */
[----:B------:R-:W-:Y:S05]  /*13080*/  CALL.REL.NOINC `($__internal_20_$__cuda_sm70_shflsync_idx_p) ;  /* 0x0000314000007944 */ /* 0x000fea0003c00000 */
[----:B------:R-:W-:Y:S05]  /*13090*/  BRA `(.L_x_1491) ;  /* 0xffff17b000007947 */ /* 0x000fea000383ffff */
.L_x_1379:
[----:B------:R-:W-:Y:S01]  /*130a0*/  IMAD.MOV.U32 R209, RZ, RZ, R4 ;  /* 0x000000ffffd17224 */ /* 0x000fe200078e0004 */
[----:B------:R-:W-:Y:S01]  /*130b0*/  MOV R0, RZ ;  /* 0x000000ff00007202 */ /* 0x000fe20000000f00 */
[----:B------:R-:W-:Y:S01]  /*130c0*/  IMAD.MOV.U32 R3, RZ, RZ, 0x1c1f ;  /* 0x00001c1fff037424 */ /* 0x000fe200078e00ff */
[----:B------:R-:W-:Y:S02]  /*130d0*/  MOV R2, 0x130f0 ;  /* 0x000130f000027802 */ /* 0x000fe40000000f00 */
[----:B------:R-:W-:Y:S05]  /*130e0*/  CALL.REL.NOINC `($__internal_20_$__cuda_sm70_shflsync_idx_p) ;  /* 0x000030e000007944 */ /* 0x000fea0003c00000 */
[----:B------:R-:W-:Y:S05]  /*130f0*/  BRA `(.L_x_1492) ;  /* 0xffff193000007947 */ /* 0x000fea000383ffff */
.L_x_1380:
[----:B------:R-:W-:Y:S01]  /*13100*/  IMAD.MOV.U32 R209, RZ, RZ, R4 ;  /* 0x000000ffffd17224 */ /* 0x000fe200078e0004 */
[----:B------:R-:W-:Y:S01]  /*13110*/  MOV R0, 0x1 ;  /* 0x0000000100007802 */ /* 0x000fe20000000f00 */
[----:B------:R-:W-:Y:S01]  /*13120*/  IMAD.MOV.U32 R3, RZ, RZ, 0x1c1f ;  /* 0x00001c1fff037424 */ /* 0x000fe200078e00ff */
[----:B------:R-:W-:Y:S02]  /*13130*/  MOV R2, 0x13150 ;  /* 0x0001315000027802 */ /* 0x000fe40000000f00 */
[----:B-1----:R-:W-:Y:S05]  /*13140*/  CALL.REL.NOINC `($__internal_20_$__cuda_sm70_shflsync_idx_p) ;  /* 0x0000308000007944 */ /* 0x002fea0003c00000 */
        /* <DEDUP_REMOVED lines=24> */
[----:B------:R-:W-:Y:S01]  /*132d0*/  ISETP.GT.AND P0, PT, R0, 0x29, PT ;  /* 0x000000290000780c */ /* 0x000fe20003f04270 */
[----:B------:R-:W-:Y:S01]  /*132e0*/  IMAD.MOV.U32 R0, RZ, RZ, 0x2 ;  /* 0x00000002ff007424 */ /* 0x000fe200078e00ff */
[----:B------:R-:W-:Y:S02]  /*132f0*/  FSEL R107, R44, -INF , P6 ;  /* 0xff8000002c6b7808 */ /* 0x000fe40003000000 */
[----:B------:R-:W-:Y:S02]  /*13300*/  FSEL R106, R41, -INF , P5 ;  /* 0xff800000296a7808 */ /* 0x000fe40002800000 */
[----:B------:R-:W-:Y:S02]  /*13310*/  FSEL R102, R31, -INF , P4 ;  /* 0xff8000001f667808 */ /* 0x000fe40002000000 */
[----:B------:R-:W-:-:S02]  /*13320*/  FSEL R100, R27, -INF , P0 ;  /* 0xff8000001b647808 */ /* 0x000fc40000000000 */
[----:B------:R-:W-:Y:S05]  /*13330*/  CALL.REL.NOINC `($__internal_20_$__cuda_sm70_shflsync_idx_p) ;  /* 0x00002e9000007944 */ /* 0x000fea0003c00000 */
[----:B------:R-:W-:Y:S01]  /*13340*/  IMAD.IADD R0, R5, 0x1, R0 ;  /* 0x0000000105007824 */ /* 0x000fe200078e0200 */
[----:B------:R-:W-:Y:S01]  /*13350*/  MOV R2, 0x13530 ;  /* 0x0001353000027802 */ /* 0x000fe20000000f00 */
[----:B------:R-:W-:-:S02]  /*13360*/  IMAD.MOV.U32 R209, RZ, RZ, R4 ;  /* 0x000000ffffd17224 */ /* 0x000fc400078e0004 */
        /* <DEDUP_REMOVED lines=29> */
[----:B------:R-:W-:-:S02]  /*13540*/  FMNMX.FTZ R2, R28, R30, !PT ;  /* 0x0000001e1c027209 */ /* 0x000fc40007810000 */
[----:B------:R-:W-:Y:S02]  /*13550*/  FMNMX.FTZ R4, R10, R12, !PT ;  /* 0x0000000c0a047209 */ /* 0x000fe40007810000 */
[----:B------:R-:W-:Y:S02]  /*13560*/  IMNMX R6, R6, R0, PT ;  /* 0x0000000006067217 */ /* 0x000fe40003800200 */
[----:B------:R-:W-:Y:S02]  /*13570*/  FMNMX.FTZ R0, R11, R13, !PT ;  /* 0x0000000d0b007209 */ /* 0x000fe40007810000 */
[C---:B------:R-:W-:Y:S02]  /*13580*/  ISETP.GT.AND P6, PT, R6.reuse, RZ, PT ;  /* 0x000000ff0600720c */ /* 0x040fe40003fc4270 */
[C---:B------:R-:W-:Y:S02]  /*13590*/  ISETP.GT.AND P5, PT, R6.reuse, 0x1, PT ;  /* 0x000000010600780c */ /* 0x040fe40003fa4270 */
[----:B------:R-:W-:Y:S01]  /*135a0*/  FMNMX.FTZ R3, R15, R0, !PT ;  /* 0x000000000f037209 */ /* 0x000fe20007810000 */
[----:B------:R-:W-:Y:S01]  /*135b0*/  IMAD.MOV.U32 R0, RZ, RZ, 0x2 ;  /* 0x00000002ff007424 */ /* 0x000fe200078e00ff */
[----:B------:R-:W-:-:S02]  /*135c0*/  ISETP.GT.AND P4, PT, R6, 0x8, PT ;  /* 0x000000080600780c */ /* 0x000fc40003f84270 */
[----:B------:R-:W-:Y:S02]  /*135d0*/  FSEL R22, R103, -INF , P6 ;  /* 0xff80000067167808 */ /* 0x000fe40003000000 */
[----:B------:R-:W-:Y:S02]  /*135e0*/  FSEL R27, R99, -INF , P5 ;  /* 0xff800000631b7808 */ /* 0x000fe40002800000 */
[----:B------:R-:W-:Y:S02]  /*135f0*/  FMNMX.FTZ R2, R33, R2, !PT ;  /* 0x0000000221027209 */ /* 0x000fe40007810000 */
[----:B------:R-:W-:Y:S02]  /*13600*/  FMNMX.FTZ R104, R17, R3, !PT ;  /* 0x0000000311687209 */ /* 0x000fe40007810000 */
[----:B------:R-:W-:Y:S02]  /*13610*/  ISETP.GT.AND P0, PT, R6, 0x9, PT ;  /* 0x000000090600780c */ /* 0x000fe40003f04270 */
[----:B------:R-:W-:-:S02]  /*13620*/  FSEL R31, R94, -INF , P4 ;  /* 0xff8000005e1f7808 */ /* 0x000fc40002000000 */
[----:B------:R-:W-:Y:S02]  /*13630*/  FMNMX.FTZ R4, R14, R4, !PT ;  /* 0x000000040e047209 */ /* 0x000fe40007810000 */
[----:B------:R-:W-:Y:S02]  /*13640*/  FMNMX.FTZ R3, R22, R27, !PT ;  /* 0x0000001b16037209 */ /* 0x000fe40007810000 */
[----:B------:R-:W-:Y:S02]  /*13650*/  FMNMX.FTZ R103, R35, R2, !PT ;  /* 0x0000000223677209 */ /* 0x000fe40007810000 */
[----:B------:R-:W-:Y:S02]  /*13660*/  ISETP.GT.AND P6, PT, R6, 0x10, PT ;  /* 0x000000100600780c */ /* 0x000fe40003fc4270 */
[----:B------:R-:W-:Y:S02]  /*13670*/  FSEL R32, R91, -INF , P0 ;  /* 0xff8000005b207808 */ /* 0x000fe40000000000 */
[----:B------:R-:W-:-:S02]  /*13680*/  FMNMX.FTZ R4, R16, R4, !PT ;  /* 0x0000000410047209 */ /* 0x000fc40007810000 */
[----:B------:R-:W-:Y:S02]  /*13690*/  FMNMX.FTZ R2, R31, R3, !PT ;  /* 0x000000031f027209 */ /* 0x000fe40007810000 */
[----:B------:R-:W-:Y:S02]  /*136a0*/  ISETP.GT.AND P5, PT, R6, 0x11, PT ;  /* 0x000000110600780c */ /* 0x000fe40003fa4270 */
[----:B------:R-:W-:Y:S02]  /*136b0*/  FSEL R34, R73, -INF , P6 ;  /* 0xff80000049227808 */ /* 0x000fe40003000000 */
[----:B------:R-:W-:Y:S02]  /*136c0*/  FMNMX.FTZ R105, R18, R4, !PT ;  /* 0x0000000412697209 */ /* 0x000fe40007810000 */
[----:B------:R-:W-:Y:S02]  /*136d0*/  FMNMX.FTZ R2, R32, R2, !PT ;  /* 0x0000000220027209 */ /* 0x000fe40007810000 */
[----:B------:R-:W-:-:S02]  /*136e0*/  ISETP.GT.AND P4, PT, R6, 0x18, PT ;  /* 0x000000180600780c */ /* 0x000fc40003f84270 */
[----:B------:R-:W-:Y:S02]  /*136f0*/  FSEL R40, R72, -INF , P5 ;  /* 0xff80000048287808 */ /* 0x000fe40002800000 */
[----:B------:R-:W-:Y:S02]  /*13700*/  FMNMX.FTZ R105, R21, R105, !PT ;  /* 0x0000006915697209 */ /* 0x000fe40007810000 */
[----:B------:R-:W-:Y:S02]  /*13710*/  FMNMX.FTZ R2, R34, R2, !PT ;  /* 0x0000000222027209 */ /* 0x000fe40007810000 */
        /* <DEDUP_REMOVED lines=35> */
[----:B------:R-:W-:Y:S01]  /*13950*/  FMNMX.FTZ R104, R102, R104, !PT ;  /* 0x0000006866687209 */ /* 0x000fe20007810000 */
[----:B------:R-:W-:Y:S01]  /*13960*/  IMAD.MOV.U32 R4, RZ, RZ, R105 ;  /* 0x000000ffff047224 */ /* 0x000fe200078e0069 */
[----:B------:R-:W-:Y:S02]  /*13970*/  FMNMX.FTZ R103, R129, R103, !PT ;  /* 0x0000006781677209 */ /* 0x000fe40007810000 */
[----:B------:R-:W-:Y:S02]  /*13980*/  FMNMX.FTZ R8, R124, R2, !PT ;  /* 0x000000027c087209 */ /* 0x000fe40007810000 */
[----:B------:R-:W-:-:S02]  /*13990*/  FMNMX.FTZ R104, R100, R104, !PT ;  /* 0x0000006864687209 */ /* 0x000fc40007810000 */
[----:B------:R-:W-:Y:S02]  /*139a0*/  FMNMX.FTZ R103, R128, R103, !PT ;  /* 0x0000006780677209 */ /* 0x000fe40007810000 */
[----:B------:R-:W-:Y:S02]  /*139b0*/  MOV R2, 0x139d0 ;  /* 0x000139d000027802 */ /* 0x000fe40000000f00 */
[----:B------:R-:W-:Y:S05]  /*139c0*/  CALL.REL.NOINC `($__internal_19_$__cuda_sm70_shflsync_bfly_p) ;  /* 0x000027a000007944 */ /* 0x000fea0003c00000 */
[----:B------:R-:W-:Y:S01]  /*139d0*/  FMNMX.FTZ R105, R105, R0, !PT ;  /* 0x0000000069697209 */ /* 0x000fe20007810000 */
[----:B------:R-:W-:Y:S01]  /*139e0*/  IMAD.MOV.U32 R0, RZ, RZ, 0x1 ;  /* 0x00000001ff007424 */ /* 0x000fe200078e00ff */
[----:B------:R-:W-:-:S03]  /*139f0*/  MOV R2, 0x13a20 ;  /* 0x00013a2000027802 */ /* 0x000fc60000000f00 */
[----:B------:R-:W-:Y:S02]  /*13a00*/  IMAD.MOV.U32 R4, RZ, RZ, R105 ;  /* 0x000000ffff047224 */ /* 0x000fe400078e0069 */
[----:B------:R-:W-:Y:S05]  /*13a10*/  CALL.REL.NOINC `($__internal_19_$__cuda_sm70_shflsync_bfly_p) ;  /* 0x0000275000007944 */ /* 0x000fea0003c00000 */
[----:B------:R-:W-:Y:S01]  /*13a20*/  FMNMX.FTZ R105, R105, R0, !PT ;  /* 0x0000000069697209 */ /* 0x000fe20007810000 */
[----:B------:R-:W-:Y:S01]  /*13a30*/  IMAD.MOV.U32 R4, RZ, RZ, R104 ;  /* 0x000000ffff047224 */ /* 0x000fe200078e0068 */
[----:B------:R-:W-:Y:S01]  /*13a40*/  MOV R2, 0x13a70 ;  /* 0x00013a7000027802 */ /* 0x000fe20000000f00 */
[----:B------:R-:W-:Y:S02]  /*13a50*/  IMAD.MOV.U32 R0, RZ, RZ, 0x2 ;  /* 0x00000002ff007424 */ /* 0x000fe400078e00ff */
        /* <DEDUP_REMOVED lines=26> */
[----:B------:R-:W-:Y:S01]  /*13c00*/  MOV R9, R0 ;  /* 0x0000000000097202 */ /* 0x000fe20000000f00 */
[----:B------:R-:W-:Y:S05]  /*13c10*/  BRA `(.L_x_1493) ;  /* 0xffff188000007947 */ /* 0x000fea000383ffff */
.L_x_1384:
[----:B------:R-:W-:Y:S01]  /*13c20*/  MOV R0, RZ ;  /* 0x000000ff00007202 */ /* 0x000fe20000000f00 */
[----:B------:R-:W-:Y:S01]  /*13c30*/  IMAD.MOV.U32 R209, RZ, RZ, R5 ;  /* 0x000000ffffd17224 */ /* 0x000fe200078e0005 */
[----:B------:R-:W-:Y:S01]  /*13c40*/  MOV R2, 0x13c70 ;  /* 0x00013c7000027802 */ /* 0x000fe20000000f00 */
[----:B------:R-:W-:Y:S02]  /*13c50*/  IMAD.MOV.U32 R3, RZ, RZ, 0x1c1f ;  /* 0x00001c1fff037424 */ /* 0x000fe400078e00ff */
[----:B-1234-:R-:W-:Y:S05]  /*13c60*/  CALL.REL.NOINC `($__internal_20_$__cuda_sm70_shflsync_idx_p) ;  /* 0x0000256000007944 */ /* 0x01efea0003c00000 */
[----:B------:R-:W-:Y:S01]  /*13c70*/  MOV R4, R0 ;  /* 0x0000000000047202 */ /* 0x000fe20000000f00 */
[----:B------:R-:W-:-:S05]  /*13c80*/  BRA `(.L_x_1494) ;  /* 0xffff2c7000007947 */ /* 0x000fca000383ffff */
.L_x_1385:
[----:B------:R-:W-:Y:S01]  /*13c90*/  MOV R0, RZ ;  /* 0x000000ff00007202 */ /* 0x000fe20000000f00 */
[----:B------:R-:W-:Y:S01]  /*13ca0*/  IMAD.MOV.U32 R209, RZ, RZ, R10 ;  /* 0x000000ffffd17224 */ /* 0x000fe200078e000a */
[----:B------:R-:W-:Y:S01]  /*13cb0*/  MOV R2, 0x13ce0 ;  /* 0x00013ce000027802 */ /* 0x000fe20000000f00 */
[----:B------:R-:W-:Y:S02]  /*13cc0*/  IMAD.MOV.U32 R3, RZ, RZ, 0x1c1f ;  /* 0x00001c1fff037424 */ /* 0x000fe400078e00ff */
[----:B-1234-:R-:W-:Y:S05]  /*13cd0*/  CALL.REL.NOINC `($__internal_20_$__cuda_sm70_shflsync_idx_p) ;  /* 0x000024f000007944 */ /* 0x01efea0003c00000 */
[----:B------:R-:W-:-:S05]  /*13ce0*/  BRA `(.L_x_1495) ;  /* 0xffff2c3000007947 */ /* 0x000fca000383ffff */
.L_x_1386:
[----:B------:R-:W-:Y:S01]  /*13cf0*/  MOV R0, 0x1 ;  /* 0x0000000100007802 */ /* 0x000fe20000000f00 */
[----:B------:R-:W-:Y:S01]  /*13d00*/  IMAD.MOV.U32 R209, RZ, RZ, R5 ;  /* 0x000000ffffd17224 */ /* 0x000fe200078e0005 */
[----:B---3--:R-:W-:Y:S01]  /*13d10*/  MOV R2, 0x13d40 ;  /* 0x00013d4000027802 */ /* 0x008fe20000000f00 */
[----:B------:R-:W-:Y:S02]  /*13d20*/  IMAD.MOV.U32 R3, RZ, RZ, 0x1c1f ;  /* 0x00001c1fff037424 */ /* 0x000fe400078e00ff */
[----:B-12-4-:R-:W-:Y:S05]  /*13d30*/  CALL.REL.NOINC `($__internal_20_$__cuda_sm70_shflsync_idx_p) ;  /* 0x0000249000007944 */ /* 0x016fea0003c00000 */
[----:B------:R-:W-:Y:S01]  /*13d40*/  MOV R3, 0x1c1f ;  /* 0x00001c1f00037802 */ /* 0x000fe20000000f00 */
[----:B------:R-:W-:Y:S01]  /*13d50*/  IMAD.MOV.U32 R4, RZ, RZ, R0 ;  /* 0x000000ffff047224 */ /* 0x000fe200078e0000 */
[----:B------:R-:W-:Y:S01]  /*13d60*/  MOV R0, 0x1 ;  /* 0x0000000100007802 */ /* 0x000fe20000000f00 */
[----:B------:R-:W-:Y:S01]  /*13d70*/  IMAD.MOV.U32 R209, RZ, RZ, R10 ;  /* 0x000000ffffd17224 */ /* 0x000fe200078e000a */
[----:B------:R-:W-:Y:S02]  /*13d80*/  MOV R2, 0x13da0 ;  /* 0x00013da000027802 */ /* 0x000fe40000000f00 */
[----:B------:R-:W-:Y:S05]  /*13d90*/  CALL.REL.NOINC `($__internal_20_$__cuda_sm70_shflsync_idx_p) ;  /* 0x0000243000007944 */ /* 0x000fea0003c00000 */
[----:B------:R-:W-:-:S05]  /*13da0*/  BRA `(.L_x_1496) ;  /* 0xffff2cf000007947 */ /* 0x000fca000383ffff */
.L_x_1389:
[----:B------:R-:W-:Y:S01]  /*13db0*/  MOV R0, RZ ;  /* 0x000000ff00007202 */ /* 0x000fe20000000f00 */
[----:B------:R-:W-:Y:S01]  /*13dc0*/  IMAD.MOV.U32 R209, RZ, RZ, R8 ;  /* 0x000000ffffd17224 */ /* 0x000fe200078e0008 */
[----:B------:R-:W-:Y:S01]  /*13dd0*/  MOV R2, 0x13e00 ;  /* 0x00013e0000027802 */ /* 0x000fe20000000f00 */
[----:B------:R-:W-:Y:S02]  /*13de0*/  IMAD.MOV.U32 R3, RZ, RZ, 0x1c1f ;  /* 0x00001c1fff037424 */ /* 0x000fe400078e00ff */
[----:B------:R-:W-:Y:S05]  /*13df0*/  CALL.REL.NOINC `($__internal_20_$__cuda_sm70_shflsync_idx_p) ;  /* 0x000023d000007944 */ /* 0x000fea0003c00000 */
[----:B------:R-:W-:Y:S01]  /*13e00*/  MOV R4, R0 ;  /* 0x0000000000047202 */ /* 0x000fe20000000f00 */
[----:B------:R-:W-:-:S05]  /*13e10*/  BRA `(.L_x_1497) ;  /* 0xffff3bb000007947 */ /* 0x000fca000383ffff */
.L_x_1390:
[----:B------:R-:W-:Y:S01]  /*13e20*/  MOV R0, RZ ;  /* 0x000000ff00007202 */ /* 0x000fe20000000f00 */
[----:B------:R-:W-:Y:S01]  /*13e30*/  IMAD.MOV.U32 R209, RZ, RZ, R9 ;  /* 0x000000ffffd17224 */ /* 0x000fe200078e0009 */
[----:B------:R-:W-:Y:S01]  /*13e40*/  MOV R2, 0x13e70 ;  /* 0x00013e7000027802 */ /* 0x000fe20000000f00 */
[----:B------:R-:W-:Y:S02]  /*13e50*/  IMAD.MOV.U32 R3, RZ, RZ, 0x1c1f ;  /* 0x00001c1fff037424 */ /* 0x000fe400078e00ff */
[----:B-12---:R-:W-:Y:S05]  /*13e60*/  CALL.REL.NOINC `($__internal_20_$__cuda_sm70_shflsync_idx_p) ;  /* 0x0000236000007944 */ /* 0x006fea0003c00000 */
[----:B------:R-:W-:-:S05]  /*13e70*/  BRA `(.L_x_1498) ;  /* 0xffff3b7000007947 */ /* 0x000fca000383ffff */
.L_x_1391:
[----:B------:R-:W-:Y:S01]  /*13e80*/  MOV R0, 0x1 ;  /* 0x0000000100007802 */ /* 0x000fe20000000f00 */
[----:B------:R-:W-:Y:S01]  /*13e90*/  IMAD.MOV.U32 R209, RZ, RZ, R8 ;  /* 0x000000ffffd17224 */ /* 0x000fe200078e0008 */
[----:B----4-:R-:W-:Y:S01]  /*13ea0*/  MOV R2, 0x13ed0 ;  /* 0x00013ed000027802 */ /* 0x010fe20000000f00 */
[----:B------:R-:W-:Y:S03]  /*13eb0*/  IMAD.MOV.U32 R3, RZ, RZ, 0x1c1f ;  /* 0x00001c1fff037424 */ /* 0x000fe600078e00ff */
[----:B-1-3--:R-:W-:Y:S05]  /*13ec0*/  CALL.REL.NOINC `($__internal_20_$__cuda_sm70_shflsync_idx_p) ;  /* 0x0000230000007944 */ /* 0x00afea0003c00000 */
[----:B------:R-:W-:Y:S01]  /*13ed0*/  MOV R3, 0x1c1f ;  /* 0x00001c1f00037802 */ /* 0x000fe20000000f00 */
[----:B------:R-:W-:Y:S01]  /*13ee0*/  IMAD.MOV.U32 R4, RZ, RZ, R0 ;  /* 0x000000ffff047224 */ /* 0x000fe200078e0000 */
[----:B------:R-:W-:Y:S01]  /*13ef0*/  MOV R0, 0x1 ;  /* 0x0000000100007802 */ /* 0x000fe20000000f00 */
[----:B------:R-:W-:Y:S01]  /*13f00*/  IMAD.MOV.U32 R209, RZ, RZ, R9 ;  /* 0x000000ffffd17224 */ /* 0x000fe200078e0009 */
[----:B------:R-:W-:Y:S02]  /*13f10*/  MOV R2, 0x13f30 ;  /* 0x00013f3000027802 */ /* 0x000fe40000000f00 */
[----:B------:R-:W-:Y:S05]  /*13f20*/  CALL.REL.NOINC `($__internal_20_$__cuda_sm70_shflsync_idx_p) ;  /* 0x000022a000007944 */ /* 0x000fea0003c00000 */
[----:B------:R-:W-:-:S05]  /*13f30*/  BRA `(.L_x_1499) ;  /* 0xffff3c1000007947 */ /* 0x000fca000383ffff */
.L_x_1392:
[----:B------:R-:W-:Y:S01]  /*13f40*/  MOV R0, RZ ;  /* 0x000000ff00007202 */ /* 0x000fe20000000f00 */
[----:B------:R-:W-:Y:S01]  /*13f50*/  IMAD.MOV.U32 R209, RZ, RZ, R4 ;  /* 0x000000ffffd17224 */ /* 0x000fe200078e0004 */
[----:B------:R-:W-:Y:S01]  /*13f60*/  MOV R2, 0x13f90 ;  /* 0x00013f9000027802 */ /* 0x000fe20000000f00 */
[----:B------:R-:W-:Y:S02]  /*13f70*/  IMAD.MOV.U32 R3, RZ, RZ, 0x1c1f ;  /* 0x00001c1fff037424 */ /* 0x000fe400078e00ff */
[----:B------:R-:W-:Y:S05]  /*13f80*/  CALL.REL.NOINC `($__internal_20_$__cuda_sm70_shflsync_idx_p) ;  /* 0x0000224000007944 */ /* 0x000fea0003c00000 */
[----:B------:R-:W-:-:S05]  /*13f90*/  BRA `(.L_x_1500) ;  /* 0xffff3d7000007947 */ /* 0x000fca000383ffff */
.L_x_1393:
[----:B------:R-:W-:Y:S01]  /*13fa0*/  MOV R0, 0x1 ;  /* 0x0000000100007802 */ /* 0x000fe20000000f00 */
[----:B------:R-:W-:Y:S01]  /*13fb0*/  IMAD.MOV.U32 R209, RZ, RZ, R4 ;  /* 0x000000ffffd17224 */ /* 0x000fe200078e0004 */
[----:B------:R-:W-:Y:S01]  /*13fc0*/  MOV R2, 0x13ff0 ;  /* 0x00013ff000027802 */ /* 0x000fe20000000f00 */
[----:B------:R-:W-:Y:S02]  /*13fd0*/  IMAD.MOV.U32 R3, RZ, RZ, 0x1c1f ;  /* 0x00001c1fff037424 */ /* 0x000fe400078e00ff */
[----:B-1----:R-:W-:Y:S05]  /*13fe0*/  CALL.REL.NOINC `($__internal_20_$__cuda_sm70_shflsync_idx_p) ;  /* 0x000021e000007944 */ /* 0x002fea0003c00000 */
[----:B------:R-:W-:Y:S01]  /*13ff0*/  MOV R2, 0x141d0 ;  /* 0x000141d000027802 */ /* 0x000fe20000000f00 */
[----:B------:R-:W-:Y:S02]  /*14000*/  IMAD.IADD R0, R5, 0x1, R0 ;  /* 0x0000000105007824 */ /* 0x000fe400078e0200 */
[----:B------:R-:W-:Y:S02]  /*14010*/  IMAD.MOV.U32 R209, RZ, RZ, R4 ;  /* 0x000000ffffd17224 */ /* 0x000fe400078e0004 */
[----:B------:R-:W-:Y:S01]  /*14020*/  IMAD.MOV.U32 R3, RZ, RZ, 0x1c1f ;  /* 0x00001c1fff037424 */ /* 0x000fe200078e00ff */
[C---:B------:R-:W-:Y:S02]  /*14030*/  ISETP.GT.AND P6, PT, R0.reuse, RZ, PT ;  /* 0x000000ff0000720c */ /* 0x040fe40003fc4270 */
[C---:B------:R-:W-:Y:S02]  /*14040*/  ISETP.GT.AND P5, PT, R0.reuse, 0x1, PT ;  /* 0x000000010000780c */ /* 0x040fe40003fa4270 */
[C---:B------:R-:W-:Y:S02]  /*14050*/  ISETP.GT.AND P4, PT, R0.reuse, 0x8, PT ;  /* 0x000000080000780c */ /* 0x040fe40003f84270 */
        /* <DEDUP_REMOVED lines=22> */
[----:B------:R-:W-:Y:S05]  /*141c0*/  CALL.REL.NOINC `($__internal_20_$__cuda_sm70_shflsync_idx_p) ;  /* 0x0000200000007944 */ /* 0x000fea0003c00000 */
        /* <DEDUP_REMOVED lines=30> */
[----:B------:R-:W-:Y:S01]  /*143b0*/  FMNMX.FTZ R2, R9, R100, !PT ;  /* 0x0000006409027209 */ /* 0x000fe20007810000 */
[----:B------:R-:W-:Y:S01]  /*143c0*/  IMAD.IADD R0, R5, 0x1, R0 ;  /* 0x0000000105007824 */ /* 0x000fe200078e0200 */
[----:B------:R-:W-:Y:S02]  /*143d0*/  FMNMX.FTZ R5, R40, R106, !PT ;  /* 0x0000006a28057209 */ /* 0x000fe40007810000 */
[----:B------:R-:W-:Y:S02]  /*143e0*/  FMNMX.FTZ R4, R14, R2, !PT ;  /* 0x000000020e047209 */ /* 0x000fe40007810000 */
[C---:B------:R-:W-:Y:S02]  /*143f0*/  ISETP.GT.AND P6, PT, R0.reuse, RZ, PT ;  /* 0x000000ff0000720c */ /* 0x040fe40003fc4270 */
[C---:B------:R-:W-:Y:S02]  /*14400*/  ISETP.GT.AND P5, PT, R0.reuse, 0x1, PT ;  /* 0x000000010000780c */ /* 0x040fe40003fa4270 */
[C---:B------:R-:W-:Y:S02]  /*14410*/  ISETP.GT.AND P4, PT, R0.reuse, 0x8, PT ;  /* 0x000000080000780c */ /* 0x040fe40003f84270 */
        /* <DEDUP_REMOVED lines=68> */
[----:B------:R-:W-:Y:S05]  /*14860*/  CALL.REL.NOINC `($__internal_19_$__cuda_sm70_shflsync_bfly_p) ;  /* 0x0000190000007944 */ /* 0x000fea0003c00000 */
[----:B------:R-:W-:Y:S01]  /*14870*/  FMNMX.FTZ R4, R4, R0, !PT ;  /* 0x0000000004047209 */ /* 0x000fe20007810000 */
[----:B------:R-:W-:Y:S01]  /*14880*/  IMAD.MOV.U32 R0, RZ, RZ, 0x1 ;  /* 0x00000001ff007424 */ /* 0x000fe200078e00ff */
[----:B------:R-:W-:Y:S02]  /*14890*/  MOV R2, 0x148b0 ;  /* 0x000148b000027802 */ /* 0x000fe40000000f00 */
        /* <DEDUP_REMOVED lines=28> */
[----:B------:R-:W-:-:S05]  /*14a60*/  BRA `(.L_x_1501) ;  /* 0xffff3d1000007947 */ /* 0x000fca000383ffff */
.L_x_1396:
[----:B------:R-:W-:Y:S01]  /*14a70*/  MOV R0, RZ ;  /* 0x000000ff00007202 */ /* 0x000fe20000000f00 */
[----:B------:R-:W-:Y:S01]  /*14a80*/  IMAD.MOV.U32 R209, RZ, RZ, R8 ;  /* 0x000000ffffd17224 */ /* 0x000fe200078e0008 */
[----:B------:R-:W-:Y:S01]  /*14a90*/  MOV R2, 0x14ac0 ;  /* 0x00014ac000027802 */ /* 0x000fe20000000f00 */
[----:B------:R-:W-:Y:S02]  /*14aa0*/  IMAD.MOV.U32 R3, RZ, RZ, 0x1c1f ;  /* 0x00001c1fff037424 */ /* 0x000fe400078e00ff */
[----:B-1234-:R-:W-:Y:S05]  /*14ab0*/  CALL.REL.NOINC `($__internal_20_$__cuda_sm70_shflsync_idx_p) ;  /* 0x0000171000007944 */ /* 0x01efea0003c00000 */
[----:B------:R-:W-:-:S05]  /*14ac0*/  BRA `(.L_x_1502) ;  /* 0xffff573000007947 */ /* 0x000fca000383ffff */
.L_x_1399:
[----:B------:R-:W-:Y:S01]  /*14ad0*/  MOV R0, 0x1 ;  /* 0x0000000100007802 */ /* 0x000fe20000000f00 */
[----:B------:R-:W-:Y:S01]  /*14ae0*/  IMAD.MOV.U32 R209, RZ, RZ, R8 ;  /* 0x000000ffffd17224 */ /* 0x000fe200078e0008 */
[----:B---3--:R-:W-:Y:S01]  /*14af0*/  MOV R2, 0x14b20 ;  /* 0x00014b2000027802 */ /* 0x008fe20000000f00 */
[----:B------:R-:W-:Y:S02]  /*14b00*/  IMAD.MOV.U32 R3, RZ, RZ, 0x1c1f ;  /* 0x00001c1fff037424 */ /* 0x000fe400078e00ff */
[----:B-12---:R-:W-:Y:S05]  /*14b10*/  CALL.REL.NOINC `($__internal_20_$__cuda_sm70_shflsync_idx_p) ;  /* 0x000016b000007944 */ /* 0x006fea0003c00000 */
[----:B------:R-:W-:Y:S01]  /*14b20*/  MOV R3, 0x1c1f ;  /* 0x00001c1f00037802 */ /* 0x000fe20000000f00 */
[----:B------:R-:W-:Y:S01]  /*14b30*/  IMAD.MOV.U32 R4, RZ, RZ, R0 ;  /* 0x000000ffff047224 */ /* 0x000fe200078e0000 */
[----:B------:R-:W-:Y:S01]  /*14b40*/  MOV R0, 0x1 ;  /* 0x0000000100007802 */ /* 0x000fe20000000f00 */
[----:B------:R-:W-:Y:S01]  /*14b50*/  IMAD.MOV.U32 R209, RZ, RZ, R9 ;  /* 0x000000ffffd17224 */ /* 0x000fe200078e0009 */
[----:B------:R-:W-:Y:S02]  /*14b60*/  MOV R2, 0x14b80 ;  /* 0x00014b8000027802 */ /* 0x000fe40000000f00 */
[----:B------:R-:W-:Y:S05]  /*14b70*/  CALL.REL.NOINC `($__internal_20_$__cuda_sm70_shflsync_idx_p) ;  /* 0x0000165000007944 */ /* 0x000fea0003c00000 */
[----:B------:R-:W-:-:S05]  /*14b80*/  BRA `(.L_x_1503) ;  /* 0xffff580000007947 */ /* 0x000fca000383ffff */
.L_x_1402:
[----:B------:R-:W-:Y:S01]  /*14b90*/  MOV R0, RZ ;  /* 0x000000ff00007202 */ /* 0x000fe20000000f00 */
[----:B------:R-:W-:Y:S01]  /*14ba0*/  IMAD.MOV.U32 R209, RZ, RZ, R8 ;  /* 0x000000ffffd17224 */ /* 0x000fe200078e0008 */
[----:B------:R-:W-:Y:S01]  /*14bb0*/  MOV R2, 0x14be0 ;  /* 0x00014be000027802 */ /* 0x000fe20000000f00 */
[----:B------:R-:W-:Y:S02]  /*14bc0*/  IMAD.MOV.U32 R3, RZ, RZ, 0x1c1f ;  /* 0x00001c1fff037424 */ /* 0x000fe400078e00ff */
[----:B------:R-:W-:Y:S05]  /*14bd0*/  CALL.REL.NOINC `($__internal_20_$__cuda_sm70_shflsync_idx_p) ;  /* 0x000015f000007944 */ /* 0x000fea0003c00000 */
[----:B------:R-:W-:Y:S01]  /*14be0*/  MOV R4, R0 ;  /* 0x0000000000047202 */ /* 0x000fe20000000f00 */
[----:B------:R-:W-:-:S05]  /*14bf0*/  BRA `(.L_x_1504) ;  /* 0xffff66c000007947 */ /* 0x000fca000383ffff */
.L_x_1403:
[----:B------:R-:W-:Y:S01]  /*14c00*/  MOV R0, RZ ;  /* 0x000000ff00007202 */ /* 0x000fe20000000f00 */
[----:B------:R-:W-:Y:S01]  /*14c10*/  IMAD.MOV.U32 R209, RZ, RZ, R9 ;  /* 0x000000ffffd17224 */ /* 0x000fe200078e0009 */
[----:B------:R-:W-:Y:S01]  /*14c20*/  MOV R2, 0x14c50 ;  /* 0x00014c5000027802 */ /* 0x000fe20000000f00 */
[----:B------:R-:W-:Y:S02]  /*14c30*/  IMAD.MOV.U32 R3, RZ, RZ, 0x1c1f ;  /* 0x00001c1fff037424 */ /* 0x000fe400078e00ff */
[----:B-12---:R-:W-:Y:S05]  /*14c40*/  CALL.REL.NOINC `($__internal_20_$__cuda_sm70_shflsync_idx_p) ;  /* 0x0000158000007944 */ /* 0x006fea0003c00000 */
[----:B------:R-:W-:-:S05]  /*14c50*/  BRA `(.L_x_1505) ;  /* 0xffff668000007947 */ /* 0x000fca000383ffff */
.L_x_1404:
        /* <DEDUP_REMOVED lines=12> */
.L_x_1405:
[----:B------:R-:W-:Y:S02]  /*14d20*/  MOV R0, 0x2 ;  /* 0x0000000200007802 */ /* 0x000fe40000000f00 */
[----:B------:R-:W-:Y:S02]  /*14d30*/  MOV R2, 0x14d50 ;  /* 0x00014d5000027802 */ /* 0x000fe40000000f00 */
[----:B------:R-:W-:Y:S05]  /*14d40*/  CALL.REL.NOINC `($__internal_19_$__cuda_sm70_shflsync_bfly_p) ;  /* 0x0000142000007944 */ /* 0x000fea0003c00000 */
[----:B------:R-:W-:-:S05]  /*14d50*/  BRA `(.L_x_1507) ;  /* 0xffff6ae000007947 */ /* 0x000fca000383ffff */
.L_x_1406:
[----:B------:R-:W-:Y:S02]  /*14d60*/  MOV R0, 0x1 ;  /* 0x0000000100007802 */ /* 0x000fe40000000f00 */
        /* <DEDUP_REMOVED lines=30> */
.L_x_1408:
[----:B------:R-:W-:Y:S01]  /*14f50*/  IMAD.MOV.U32 R4, RZ, RZ, R230 ;  /* 0x000000ffff047224 */ /* 0x000fe200078e00e6 */
[----:B------:R-:W-:-:S02]  /*14f60*/  MOV R0, 0x2 ;  /* 0x0000000200007802 */ /* 0x000fc40000000f00 */
[----:B------:R-:W-:Y:S02]  /*14f70*/  MOV R2, 0x14f90 ;  /* 0x00014f9000027802 */ /* 0x000fe40000000f00 */
[----:B------:R-:W-:Y:S05]  /*14f80*/  CALL.REL.NOINC `($__internal_19_$__cuda_sm70_shflsync_bfly_p) ;  /* 0x000011e000007944 */ /* 0x000fea0003c00000 */
[----:B------:R-:W-:Y:S05]  /*14f90*/  BRA `(.L_x_1509) ;  /* 0xffff815000007947 */ /* 0x000fea000383ffff */
.L_x_1409:
[----:B------:R-:W-:Y:S01]  /*14fa0*/  IMAD.MOV.U32 R4, RZ, RZ, R7 ;  /* 0x000000ffff047224 */ /* 0x000fe200078e0007 */
[----:B------:R-:W-:Y:S02]  /*14fb0*/  MOV R0, 0x1 ;  /* 0x0000000100007802 */ /* 0x000fe40000000f00 */
[----:B------:R-:W-:Y:S02]  /*14fc0*/  MOV R2, 0x14fe0 ;  /* 0x00014fe000027802 */ /* 0x000fe40000000f00 */
[----:B-1----:R-:W-:Y:S05]  /*14fd0*/  CALL.REL.NOINC `($__internal_19_$__cuda_sm70_shflsync_bfly_p) ;  /* 0x0000119000007944 */ /* 0x002fea0003c00000 */
[----:B------:R-:W-:Y:S01]  /*14fe0*/  FADD.FTZ R7, R7, R0 ;  /* 0x0000000007077221 */ /* 0x000fe20000010000 */
[----:B------:R-:W-:Y:S02]  /*14ff0*/  MOV R4, R223 ;  /* 0x000000df00047202 */ /* 0x000fe40000000f00 */
[----:B------:R-:W-:Y:S02]  /*15000*/  MOV R0, 0x2 ;  /* 0x0000000200007802 */ /* 0x000fe40000000f00 */
[----:B------:R-:W-:Y:S02]  /*15010*/  MOV R2, 0x15030 ;  /* 0x0001503000027802 */ /* 0x000fe40000000f00 */
[----:B------:R-:W-:Y:S05]  /*15020*/  CALL.REL.NOINC `($__internal_19_$__cuda_sm70_shflsync_bfly_p) ;  /* 0x0000114000007944 */ /* 0x000fea0003c00000 */
[----:B------:R-:W-:Y:S01]  /*15030*/  FADD.FTZ R6, R223, R0 ;  /* 0x00000000df067221 */ /* 0x000fe20000010000 */
[----:B------:R-:W-:Y:S02]  /*15040*/  MOV R0, 0x1 ;  /* 0x0000000100007802 */ /* 0x000fe40000000f00 */
[----:B------:R-:W-:-:S02]  /*15050*/  MOV R2, 0x15080 ;  /* 0x0001508000027802 */ /* 0x000fc40000000f00 */
[----:B------:R-:W-:Y:S02]  /*15060*/  MOV R4, R6 ;  /* 0x0000000600047202 */ /* 0x000fe40000000f00 */
[----:B------:R-:W-:Y:S05]  /*15070*/  CALL.REL.NOINC `($__internal_19_$__cuda_sm70_shflsync_bfly_p) ;  /* 0x000010f000007944 */ /* 0x000fea0003c00000 */
[----:B------:R-:W-:Y:S01]  /*15080*/  FADD.FTZ R6, R6, R0 ;  /* 0x0000000006067221 */ /* 0x000fe20000010000 */
[----:B------:R-:W-:Y:S02]  /*15090*/  MOV R4, R224 ;  /* 0x000000e000047202 */ /* 0x000fe40000000f00 */
[----:B------:R-:W-:Y:S02]  /*150a0*/  MOV R0, 0x2 ;  /* 0x0000000200007802 */ /* 0x000fe40000000f00 */
[----:B------:R-:W-:Y:S02]  /*150b0*/  MOV R2, 0x150d0 ;  /* 0x000150d000027802 */ /* 0x000fe40000000f00 */
[----:B------:R-:W-:Y:S05]  /*150c0*/  CALL.REL.NOINC `($__internal_19_$__cuda_sm70_shflsync_bfly_p) ;  /* 0x000010a000007944 */ /* 0x000fea0003c00000 */
[----:B------:R-:W-:Y:S01]  /*150d0*/  FADD.FTZ R5, R224, R0 ;  /* 0x00000000e0057221 */ /* 0x000fe20000010000 */
[----:B------:R-:W-:Y:S02]  /*150e0*/  MOV R0, 0x1 ;  /* 0x0000000100007802 */ /* 0x000fe40000000f00 */
[----:B------:R-:W-:Y:S02]  /*150f0*/  MOV R2, 0x15120 ;  /* 0x0001512000027802 */ /* 0x000fe40000000f00 */
[----:B------:R-:W-:-:S02]  /*15100*/  MOV R4, R5 ;  /* 0x0000000500047202 */ /* 0x000fc40000000f00 */
[----:B------:R-:W-:Y:S05]  /*15110*/  CALL.REL.NOINC `($__internal_19_$__cuda_sm70_shflsync_bfly_p) ;  /* 0x0000105000007944 */ /* 0x000fea0003c00000 */
[----:B------:R-:W-:Y:S01]  /*15120*/  FADD.FTZ R5, R5, R0 ;  /* 0x0000000005057221 */ /* 0x000fe20000010000 */
[----:B------:R-:W-:-:S02]  /*15130*/  MOV R4, R225 ;  /* 0x000000e100047202 */ /* 0x000fc40000000f00 */
[----:B------:R-:W-:Y:S02]  /*15140*/  MOV R0, 0x2 ;  /* 0x0000000200007802 */ /* 0x000fe40000000f00 */
[----:B------:R-:W-:Y:S02]  /*15150*/  MOV R2, 0x15170 ;  /* 0x0001517000027802 */ /* 0x000fe40000000f00 */
[----:B------:R-:W-:Y:S05]  /*15160*/  CALL.REL.NOINC `($__internal_19_$__cuda_sm70_shflsync_bfly_p) ;  /* 0x0000100000007944 */ /* 0x000fea0003c00000 */
[----:B------:R-:W-:Y:S01]  /*15170*/  FADD.FTZ R4, R225, R0 ;  /* 0x00000000e1047221 */ /* 0x000fe20000010000 */
[----:B------:R-:W-:Y:S02]  /*15180*/  MOV R0, 0x1 ;  /* 0x0000000100007802 */ /* 0x000fe40000000f00 */
[----:B------:R-:W-:Y:S02]  /*15190*/  MOV R2, 0x151b0 ;  /* 0x000151b000027802 */ /* 0x000fe40000000f00 */
[----:B------:R-:W-:Y:S05]  /*151a0*/  CALL.REL.NOINC `($__internal_19_$__cuda_sm70_shflsync_bfly_p) ;  /* 0x00000fc000007944 */ /* 0x000fea0003c00000 */
[----:B------:R-:W-:Y:S01]  /*151b0*/  MOV R8, R0 ;  /* 0x0000000000087202 */ /* 0x000fe20000000f00 */
[----:B------:R-:W-:Y:S05]  /*151c0*/  BRA `(.L_x_1510) ;  /* 0xffff801000007947 */ /* 0x000fea000383ffff */
.L_x_1416:
[----:B-1234-:R-:W-:Y:S01]  /*151d0*/  IMAD.MOV.U32 R209, RZ, RZ, R10 ;  /* 0x000000ffffd17224 */ /* 0x01efe200078e000a */
[----:B------:R-:W-:Y:S01]  /*151e0*/  MOV R0, RZ ;  /* 0x000000ff00007202 */ /* 0x000fe20000000f00 */
[----:B------:R-:W-:Y:S01]  /*151f0*/  IMAD.MOV.U32 R3, RZ, RZ, 0x1c1f ;  /* 0x00001c1fff037424 */ /* 0x000fe200078e00ff */
[----:B------:R-:W-:Y:S02]  /*15200*/  MOV R2, 0x15220 ;  /* 0x0001522000027802 */ /* 0x000fe40000000f00 */
[----:B------:R-:W-:Y:S05]  /*15210*/  CALL.REL.NOINC `($__internal_20_$__cuda_sm70_shflsync_idx_p) ;  /* 0x00000fb000007944 */ /* 0x000fea0003c00000 */
[----:B------:R-:W-:Y:S01]  /*15220*/  MOV R5, R0 ;  /* 0x0000000000057202 */ /* 0x000fe20000000f00 */
[----:B------:R-:W-:Y:S05]  /*15230*/  BRA `(.L_x_1511) ;  /* 0xffff997000007947 */ /* 0x000fea000383ffff */
.L_x_1417:
[----:B------:R-:W-:Y:S01]  /*15240*/  IMAD.MOV.U32 R209, RZ, RZ, R12 ;  /* 0x000000ffffd17224 */ /* 0x000fe200078e000c */
[----:B------:R-:W-:Y:S01]  /*15250*/  MOV R0, RZ ;  /* 0x000000ff00007202 */ /* 0x000fe20000000f00 */
[----:B------:R-:W-:Y:S01]  /*15260*/  IMAD.MOV.U32 R3, RZ, RZ, 0x1c1f ;  /* 0x00001c1fff037424 */ /* 0x000fe200078e00ff */
[----:B------:R-:W-:-:S02]  /*15270*/  MOV R2, 0x15290 ;  /* 0x0001529000027802 */ /* 0x000fc40000000f00 */
[----:B-12---:R-:W-:Y:S05]  /*15280*/  CALL.REL.NOINC `($__internal_20_$__cuda_sm70_shflsync_idx_p) ;  /* 0x00000f4000007944 */ /* 0x006fea0003c00000 */
[----:B------:R-:W-:Y:S05]  /*15290*/  BRA `(.L_x_1512) ;  /* 0xffff993000007947 */ /* 0x000fea000383ffff */
.L_x_1420:
[----:B------:R-:W-:Y:S01]  /*152a0*/  IMAD.MOV.U32 R209, RZ, RZ, R10 ;  /* 0x000000ffffd17224 */ /* 0x000fe200078e000a */
[----:B----4-:R-:W-:Y:S01]  /*152b0*/  MOV R0, 0x1 ;  /* 0x0000000100007802 */ /* 0x010fe20000000f00 */
[----:B--2---:R-:W-:Y:S01]  /*152c0*/  IMAD.MOV.U32 R3, RZ, RZ, 0x1c1f ;  /* 0x00001c1fff037424 */ /* 0x004fe200078e00ff */
[----:B------:R-:W-:-:S02]  /*152d0*/  MOV R2, 0x152f0 ;  /* 0x000152f000027802 */ /* 0x000fc40000000f00 */
        /* <DEDUP_REMOVED lines=8> */
.L_x_1423:
[----:B------:R-:W-:Y:S01]  /*15360*/  IMAD.MOV.U32 R209, RZ, RZ, R10 ;  /* 0x000000ffffd17224 */ /* 0x000fe200078e000a */
[----:B----4-:R-:W-:Y:S01]  /*15370*/  MOV R0, 0x2 ;  /* 0x0000000200007802 */ /* 0x010fe20000000f00 */
[----:B-1----:R-:W-:Y:S01]  /*15380*/  IMAD.MOV.U32 R3, RZ, RZ, 0x1c1f ;  /* 0x00001c1fff037424 */ /* 0x002fe200078e00ff */
[----:B------:R-:W-:Y:S02]  /*15390*/  MOV R2, 0x153b0 ;  /* 0x000153b000027802 */ /* 0x000fe40000000f00 */
[----:B--23--:R-:W-:Y:S05]  /*153a0*/  CALL.REL.NOINC `($__internal_20_$__cuda_sm70_shflsync_idx_p) ;  /* 0x00000e2000007944 */ /* 0x00cfea0003c00000 */
[----:B------:R-:W-:Y:S01]  /*153b0*/  MOV R5, R0 ;  /* 0x0000000000057202 */ /* 0x000fe20000000f00 */
[----:B------:R-:W-:Y:S05]  /*153c0*/  BRA `(.L_x_1514) ;  /* 0xffff9ad000007947 */ /* 0x000fea000383ffff */
.L_x_1424:
[----:B------:R-:W-:Y:S01]  /*153d0*/  IMAD.MOV.U32 R209, RZ, RZ, R12 ;  /* 0x000000ffffd17224 */ /* 0x000fe200078e000c */
[----:B----4-:R-:W-:Y:S01]  /*153e0*/  MOV R0, 0x2 ;  /* 0x0000000200007802 */ /* 0x010fe20000000f00 */
[----:B------:R-:W-:Y:S01]  /*153f0*/  IMAD.MOV.U32 R3, RZ, RZ, 0x1c1f ;  /* 0x00001c1fff037424 */ /* 0x000fe200078e00ff */
[----:B------:R-:W-:Y:S02]  /*15400*/  MOV R2, 0x15420 ;  /* 0x0001542000027802 */ /* 0x000fe40000000f00 */
[----:B-123--:R-:W-:Y:S05]  /*15410*/  CALL.REL.NOINC `($__internal_20_$__cuda_sm70_shflsync_idx_p) ;  /* 0x00000db000007944 */ /* 0x00efea0003c00000 */
[----:B------:R-:W-:Y:S05]  /*15420*/  BRA `(.L_x_1515) ;  /* 0xffff9a9000007947 */ /* 0x000fea000383ffff */
.L_x_1427:
[----:B------:R-:W-:Y:S01]  /*15430*/  IMAD.MOV.U32 R209, RZ, RZ, R10 ;  /* 0x000000ffffd17224 */ /* 0x000fe200078e000a */
[----:B-1----:R-:W-:Y:S01]  /*15440*/  MOV R0, 0x3 ;  /* 0x0000000300007802 */ /* 0x002fe20000000f00 */
[----:B------:R-:W-:Y:S01]  /*15450*/  IMAD.MOV.U32 R3, RZ, RZ, 0x1c1f ;  /* 0x00001c1fff037424 */ /* 0x000fe200078e00ff */
[----:B------:R-:W-:-:S02]  /*15460*/  MOV R2, 0x15480 ;  /* 0x0001548000027802 */ /* 0x000fc40000000f00 */
[----:B--234-:R-:W-:Y:S05]  /*15470*/  CALL.REL.NOINC `($__internal_20_$__cuda_sm70_shflsync_idx_p) ;  /* 0x00000d5000007944 */ /* 0x01cfea0003c00000 */
[----:B------:R-:W-:Y:S01]  /*15480*/  IMAD.MOV.U32 R6, RZ, RZ, R0 ;  /* 0x000000ffff067224 */ /* 0x000fe200078e0000 */
[----:B------:R-:W-:Y:S01]  /*15490*/  MOV R0, 0x3 ;  /* 0x0000000300007802 */ /* 0x000fe20000000f00 */
[----:B------:R-:W-:Y:S01]  /*154a0*/  IMAD.MOV.U32 R209, RZ, RZ, R12 ;  /* 0x000000ffffd17224 */ /* 0x000fe200078e000c */
[----:B------:R-:W-:-:S02]  /*154b0*/  MOV R3, 0x1c1f ;  /* 0x00001c1f00037802 */ /* 0x000fc40000000f00 */
[----:B------:R-:W-:Y:S02]  /*154c0*/  MOV R2, 0x154e0 ;  /* 0x000154e000027802 */ /* 0x000fe40000000f00 */
[----:B------:R-:W-:Y:S05]  /*154d0*/  CALL.REL.NOINC `($__internal_20_$__cuda_sm70_shflsync_idx_p) ;  /* 0x00000cf000007944 */ /* 0x000fea0003c00000 */
[----:B------:R-:W-:Y:S05]  /*154e0*/  BRA `(.L_x_1516) ;  /* 0xffff9b4000007947 */ /* 0x000fea000383ffff */
.L_x_1429:
[----:B------:R-:W-:Y:S01]  /*154f0*/  IMAD.MOV.U32 R209, RZ, RZ, R5 ;  /* 0x000000ffffd17224 */ /* 0x000fe200078e0005 */
[----:B------:R-:W-:Y:S01]  /*15500*/  MOV R0, RZ ;  /* 0x000000ff00007202 */ /* 0x000fe20000000f00 */
[----:B------:R-:W-:Y:S01]  /*15510*/  IMAD.MOV.U32 R3, RZ, RZ, 0x1c1f ;  /* 0x00001c1fff037424 */ /* 0x000fe200078e00ff */
[----:B------:R-:W-:Y:S02]  /*15520*/  MOV R2, 0x15540 ;  /* 0x0001554000027802 */ /* 0x000fe40000000f00 */
[----:B------:R-:W-:Y:S05]  /*15530*/  CALL.REL.NOINC `($__internal_20_$__cuda_sm70_shflsync_idx_p) ;  /* 0x00000c9000007944 */ /* 0x000fea0003c00000 */
[----:B------:R-:W-:Y:S01]  /*15540*/  MOV R4, R0 ;  /* 0x0000000000047202 */ /* 0x000fe20000000f00 */
[----:B------:R-:W-:Y:S05]  /*15550*/  BRA `(.L_x_1517) ;  /* 0xffff9e2000007947 */ /* 0x000fea000383ffff */
.L_x_1430:
[----:B------:R-:W-:Y:S01]  /*15560*/  IMAD.MOV.U32 R209, RZ, RZ, R12 ;  /* 0x000000ffffd17224 */ /* 0x000fe200078e000c */
[----:B------:R-:W-:Y:S01]  /*15570*/  MOV R0, RZ ;  /* 0x000000ff00007202 */ /* 0x000fe20000000f00 */
[----:B------:R-:W-:Y:S01]  /*15580*/  IMAD.MOV.U32 R3, RZ, RZ, 0x1c1f ;  /* 0x00001c1fff037424 */ /* 0x000fe200078e00ff */
[----:B------:R-:W-:Y:S02]  /*15590*/  MOV R2, 0x155b0 ;  /* 0x000155b000027802 */ /* 0x000fe40000000f00 */
[----:B-12---:R-:W-:Y:S05]  /*155a0*/  CALL.REL.NOINC `($__internal_20_$__cuda_sm70_shflsync_idx_p) ;  /* 0x00000c2000007944 */ /* 0x006fea0003c00000 */
[----:B------:R-:W-:Y:S05]  /*155b0*/  BRA `(.L_x_1518) ;  /* 0xffff9de000007947 */ /* 0x000fea000383ffff */
.L_x_1433:
[----:B------:R-:W-:Y:S01]  /*155c0*/  IMAD.MOV.U32 R209, RZ, RZ, R5 ;  /* 0x000000ffffd17224 */ /* 0x000fe200078e0005 */
[----:B----4-:R-:W-:Y:S01]  /*155d0*/  MOV R0, 0x1 ;  /* 0x0000000100007802 */ /* 0x010fe20000000f00 */
[----:B------:R-:W-:Y:S01]  /*155e0*/  IMAD.MOV.U32 R3, RZ, RZ, 0x1c1f ;  /* 0x00001c1fff037424 */ /* 0x000fe200078e00ff */
[----:B------:R-:W-:-:S02]  /*155f0*/  MOV R2, 0x15610 ;  /* 0x0001561000027802 */ /* 0x000fc40000000f00 */
[----:B-123--:R-:W-:Y:S05]  /*15600*/  CALL.REL.NOINC `($__internal_20_$__cuda_sm70_shflsync_idx_p) ;  /* 0x00000bc000007944 */ /* 0x00efea0003c00000 */
[----:B------:R-:W-:Y:S01]  /*15610*/  IMAD.MOV.U32 R4, RZ, RZ, R0 ;  /* 0x000000ffff047224 */ /* 0x000fe200078e0000 */
[----:B------:R-:W-:Y:S01]  /*15620*/  MOV R0, 0x1 ;  /* 0x0000000100007802 */ /* 0x000fe20000000f00 */
[----:B------:R-:W-:Y:S01]  /*15630*/  IMAD.MOV.U32 R209, RZ, RZ, R12 ;  /* 0x000000ffffd17224 */ /* 0x000fe200078e000c */
[----:B------:R-:W-:-:S02]  /*15640*/  MOV R3, 0x1c1f ;  /* 0x00001c1f00037802 */ /* 0x000fc40000000f00 */
[----:B------:R-:W-:Y:S02]  /*15650*/  MOV R2, 0x15670 ;  /* 0x0001567000027802 */ /* 0x000fe40000000f00 */
[----:B------:R-:W-:Y:S05]  /*15660*/  CALL.REL.NOINC `($__internal_20_$__cuda_sm70_shflsync_idx_p) ;  /* 0x00000b6000007944 */ /* 0x000fea0003c00000 */
[----:B------:R-:W-:Y:S05]  /*15670*/  BRA `(.L_x_1519) ;  /* 0xffffa2a000007947 */ /* 0x000fea000383ffff */
.L_x_1436:
[----:B------:R-:W-:Y:S01]  /*15680*/  IMAD.MOV.U32 R209, RZ, RZ, R5 ;  /* 0x000000ffffd17224 */ /* 0x000fe200078e0005 */
[----:B----4-:R-:W-:Y:S01]  /*15690*/  MOV R0, 0x2 ;  /* 0x0000000200007802 */ /* 0x010fe20000000f00 */
[----:B------:R-:W-:Y:S01]  /*156a0*/  IMAD.MOV.U32 R3, RZ, RZ, 0x1c1f ;  /* 0x00001c1fff037424 */ /* 0x000fe200078e00ff */
[----:B------:R-:W-:Y:S02]  /*156b0*/  MOV R2, 0x156d0 ;  /* 0x000156d000027802 */ /* 0x000fe40000000f00 */
[----:B-123--:R-:W-:Y:S05]  /*156c0*/  CALL.REL.NOINC `($__internal_20_$__cuda_sm70_shflsync_idx_p) ;  /* 0x00000b0000007944 */ /* 0x00efea0003c00000 */
[----:B------:R-:W-:Y:S01]  /*156d0*/  MOV R4, R0 ;  /* 0x0000000000047202 */ /* 0x000fe20000000f00 */
[----:B------:R-:W-:Y:S05]  /*156e0*/  BRA `(.L_x_1520) ;  /* 0xffffa7a000007947 */ /* 0x000fea000383ffff */
.L_x_1437:
[----:B------:R-:W-:Y:S01]  /*156f0*/  IMAD.MOV.U32 R209, RZ, RZ, R12 ;  /* 0x000000ffffd17224 */ /* 0x000fe200078e000c */
[----:B----4-:R-:W-:Y:S01]  /*15700*/  MOV R0, 0x2 ;  /* 0x0000000200007802 */ /* 0x010fe20000000f00 */
[----:B------:R-:W-:Y:S01]  /*15710*/  IMAD.MOV.U32 R3, RZ, RZ, 0x1c1f ;  /* 0x00001c1fff037424 */ /* 0x000fe200078e00ff */
[----:B------:R-:W-:Y:S02]  /*15720*/  MOV R2, 0x15740 ;  /* 0x0001574000027802 */ /* 0x000fe40000000f00 */
[----:B-123--:R-:W-:Y:S05]  /*15730*/  CALL.REL.NOINC `($__internal_20_$__cuda_sm70_shflsync_idx_p) ;  /* 0x00000a9000007944 */ /* 0x00efea0003c00000 */
[----:B------:R-:W-:Y:S05]  /*15740*/  BRA `(.L_x_1521) ;  /* 0xffffa76000007947 */ /* 0x000fea000383ffff */
.L_x_1440:
[----:B------:R-:W-:Y:S01]  /*15750*/  IMAD.MOV.U32 R209, RZ, RZ, R5 ;  /* 0x000000ffffd17224 */ /* 0x000fe200078e0005 */
[----:B-1----:R-:W-:Y:S01]  /*15760*/  MOV R0, 0x3 ;  /* 0x0000000300007802 */ /* 0x002fe20000000f00 */
[----:B---3--:R-:W-:Y:S01]  /*15770*/  IMAD.MOV.U32 R3, RZ, RZ, 0x1c1f ;  /* 0x00001c1fff037424 */ /* 0x008fe200078e00ff */
[----:B------:R-:W-:-:S02]  /*15780*/  MOV R2, 0x157a0 ;  /* 0x000157a000027802 */ /* 0x000fc40000000f00 */
[----:B--2-4-:R-:W-:Y:S05]  /*15790*/  CALL.REL.NOINC `($__internal_20_$__cuda_sm70_shflsync_idx_p) ;  /* 0x00000a3000007944 */ /* 0x014fea0003c00000 */
[----:B------:R-:W-:Y:S01]  /*157a0*/  IMAD.MOV.U32 R4, RZ, RZ, R0 ;  /* 0x000000ffff047224 */ /* 0x000fe200078e0000 */
[----:B------:R-:W-:Y:S01]  /*157b0*/  MOV R0, 0x3 ;  /* 0x0000000300007802 */ /* 0x000fe20000000f00 */
[----:B------:R-:W-:Y:S01]  /*157c0*/  IMAD.MOV.U32 R209, RZ, RZ, R12 ;  /* 0x000000ffffd17224 */ /* 0x000fe200078e000c */
[----:B------:R-:W-:-:S02]  /*157d0*/  MOV R3, 0x1c1f ;  /* 0x00001c1f00037802 */ /* 0x000fc40000000f00 */
[----:B------:R-:W-:Y:S02]  /*157e0*/  MOV R2, 0x15800 ;  /* 0x0001580000027802 */ /* 0x000fe40000000f00 */
[----:B------:R-:W-:Y:S05]  /*157f0*/  CALL.REL.NOINC `($__internal_20_$__cuda_sm70_shflsync_idx_p) ;  /* 0x000009d000007944 */ /* 0x000fea0003c00000 */
[----:B------:R-:W-:Y:S05]  /*15800*/  BRA `(.L_x_1522) ;  /* 0xffffac2000007947 */ /* 0x000fea000383ffff */
.L_x_1444:
[----:B------:R-:W-:Y:S01]  /*15810*/  IMAD.MOV.U32 R209, RZ, RZ, R5 ;  /* 0x000000ffffd17224 */ /* 0x000fe200078e0005 */
[----:B------:R-:W-:Y:S01]  /*15820*/  MOV R0, RZ ;  /* 0x000000ff00007202 */ /* 0x000fe20000000f00 */
[----:B------:R-:W-:Y:S01]  /*15830*/  IMAD.MOV.U32 R3, RZ, RZ, 0x1c1f ;  /* 0x00001c1fff037424 */ /* 0x000fe200078e00ff */
[----:B------:R-:W-:Y:S02]  /*15840*/  MOV R2, 0x15860 ;  /* 0x0001586000027802 */ /* 0x000fe40000000f00 */
[----:B------:R-:W-:Y:S05]  /*15850*/  CALL.REL.NOINC `($__internal_20_$__cuda_sm70_shflsync_idx_p) ;  /* 0x0000097000007944 */ /* 0x000fea0003c00000 */
[----:B------:R-:W-:Y:S01]  /*15860*/  MOV R4, R0 ;  /* 0x0000000000047202 */ /* 0x000fe20000000f00 */
[----:B------:R-:W-:Y:S05]  /*15870*/  BRA `(.L_x_1523) ;  /* 0xffffb83000007947 */ /* 0x000fea000383ffff */
.L_x_1445:
[----:B------:R-:W-:Y:S01]  /*15880*/  IMAD.MOV.U32 R209, RZ, RZ, R12 ;  /* 0x000000ffffd17224 */ /* 0x000fe200078e000c */
[----:B------:R-:W-:Y:S01]  /*15890*/  MOV R0, RZ ;  /* 0x000000ff00007202 */ /* 0x000fe20000000f00 */
[----:B------:R-:W-:Y:S01]  /*158a0*/  IMAD.MOV.U32 R3, RZ, RZ, 0x1c1f ;  /* 0x00001c1fff037424 */ /* 0x000fe200078e00ff */
[----:B------:R-:W-:Y:S02]  /*158b0*/  MOV R2, 0x158d0 ;  /* 0x000158d000027802 */ /* 0x000fe40000000f00 */
[----:B-12---:R-:W-:Y:S05]  /*158c0*/  CALL.REL.NOINC `($__internal_20_$__cuda_sm70_shflsync_idx_p) ;  /* 0x0000090000007944 */ /* 0x006fea0003c00000 */
[----:B------:R-:W-:Y:S05]  /*158d0*/  BRA `(.L_x_1524) ;  /* 0xffffb7f000007947 */ /* 0x000fea000383ffff */
.L_x_1448:
        /* <DEDUP_REMOVED lines=12> */
.L_x_1451:
[----:B------:R-:W-:Y:S01]  /*159a0*/  IMAD.MOV.U32 R209, RZ, RZ, R5 ;  /* 0x000000ffffd17224 */ /* 0x000fe200078e0005 */
[----:B----4-:R-:W-:Y:S01]  /*159b0*/  MOV R0, 0x2 ;  /* 0x0000000200007802 */ /* 0x010fe20000000f00 */
[----:B-1----:R-:W-:Y:S01]  /*159c0*/  IMAD.MOV.U32 R3, RZ, RZ, 0x1c1f ;  /* 0x00001c1fff037424 */ /* 0x002fe200078e00ff */
[----:B------:R-:W-:Y:S02]  /*159d0*/  MOV R2, 0x159f0 ;  /* 0x000159f000027802 */ /* 0x000fe40000000f00 */
[----:B--23--:R-:W-:Y:S05]  /*159e0*/  CALL.REL.NOINC `($__internal_20_$__cuda_sm70_shflsync_idx_p) ;  /* 0x000007e000007944 */ /* 0x00cfea0003c00000 */
[----:B------:R-:W-:Y:S01]  /*159f0*/  MOV R4, R0 ;  /* 0x0000000000047202 */ /* 0x000fe20000000f00 */
[----:B------:R-:W-:Y:S05]  /*15a00*/  BRA `(.L_x_1526) ;  /* 0xffffb9a000007947 */ /* 0x000fea000383ffff */
.L_x_1452:
[----:B------:R-:W-:Y:S01]  /*15a10*/  IMAD.MOV.U32 R209, RZ, RZ, R12 ;  /* 0x000000ffffd17224 */ /* 0x000fe200078e000c */
[----:B----4-:R-:W-:Y:S01]  /*15a20*/  MOV R0, 0x2 ;  /* 0x0000000200007802 */ /* 0x010fe20000000f00 */
[----:B------:R-:W-:Y:S01]  /*15a30*/  IMAD.MOV.U32 R3, RZ, RZ, 0x1c1f ;  /* 0x00001c1fff037424 */ /* 0x000fe200078e00ff */
[----:B------:R-:W-:Y:S02]  /*15a40*/  MOV R2, 0x15a60 ;  /* 0x00015a6000027802 */ /* 0x000fe40000000f00 */
[----:B-123--:R-:W-:Y:S05]  /*15a50*/  CALL.REL.NOINC `($__internal_20_$__cuda_sm70_shflsync_idx_p) ;  /* 0x0000077000007944 */ /* 0x00efea0003c00000 */
[----:B------:R-:W-:Y:S05]  /*15a60*/  BRA `(.L_x_1527) ;  /* 0xffffb96000007947 */ /* 0x000fea000383ffff */
.L_x_1455:
        /* <DEDUP_REMOVED lines=12> */
.L_x_1457:
[----:B------:R-:W-:Y:S01]  /*15b30*/  IMAD.MOV.U32 R209, RZ, RZ, R74 ;  /* 0x000000ffffd17224 */ /* 0x000fe200078e004a */
[----:B------:R-:W-:Y:S01]  /*15b40*/  MOV R0, RZ ;  /* 0x000000ff00007202 */ /* 0x000fe20000000f00 */
[----:B------:R-:W-:Y:S01]  /*15b50*/  IMAD.MOV.U32 R3, RZ, RZ, 0x1f ;  /* 0x0000001fff037424 */ /* 0x000fe200078e00ff */
[----:B------:R-:W-:Y:S02]  /*15b60*/  MOV R2, 0x15b80 ;  /* 0x00015b8000027802 */ /* 0x000fe40000000f00 */
[----:B------:R-:W-:Y:S05]  /*15b70*/  CALL.REL.NOINC `($__internal_20_$__cuda_sm70_shflsync_idx_p) ;  /* 0x0000065000007944 */ /* 0x000fea0003c00000 */
[----:B------:R-:W-:Y:S01]  /*15b80*/  MOV R9, R0 ;  /* 0x0000000000097202 */ /* 0x000fe20000000f00 */
[----:B------:R-:W-:Y:S05]  /*15b90*/  BRA `(.L_x_1529) ;  /* 0xffffbbc000007947 */ /* 0x000fea000383ffff */
.L_x_1458:
[----:B------:R-:W-:Y:S01]  /*15ba0*/  IMAD.MOV.U32 R209, RZ, RZ, R74 ;  /* 0x000000ffffd17224 */ /* 0x000fe200078e004a */
[----:B------:R-:W-:Y:S01]  /*15bb0*/  MOV R0, 0x1 ;  /* 0x0000000100007802 */ /* 0x000fe20000000f00 */
[----:B------:R-:W-:Y:S01]  /*15bc0*/  IMAD.MOV.U32 R3, RZ, RZ, 0x1f ;  /* 0x0000001fff037424 */ /* 0x000fe200078e00ff */
[----:B------:R-:W-:Y:S02]  /*15bd0*/  MOV R2, 0x15bf0 ;  /* 0x00015bf000027802 */ /* 0x000fe40000000f00 */
[----:B-12---:R-:W-:Y:S05]  /*15be0*/  CALL.REL.NOINC `($__internal_20_$__cuda_sm70_shflsync_idx_p) ;  /* 0x000005e000007944 */ /* 0x006fea0003c00000 */
[----:B------:R-:W-:Y:S01]  /*15bf0*/  MOV R8, R0 ;  /* 0x0000000000087202 */ /* 0x000fe20000000f00 */
[----:B------:R-:W-:Y:S05]  /*15c00*/  BRA `(.L_x_1530) ;  /* 0xffffbb7000007947 */ /* 0x000fea000383ffff */
.L_x_1459:
[----:B------:R-:W-:Y:S02]  /*15c10*/  MOV R2, 0x1 ;  /* 0x0000000100027802 */ /* 0x000fe40000000f00 */
[----:B------:R-:W-:-:S02]  /*15c20*/  MOV R3, 0x15c40 ;  /* 0x00015c4000037802 */ /* 0x000fc40000000f00 */
[----:B-1234-:R-:W-:Y:S05]  /*15c30*/  CALL.REL.NOINC `($__internal_21_$__cuda_sm70_shflsync_up_p) ;  /* 0x000005e000007944 */ /* 0x01efea0003c00000 */
[----:B------:R-:W-:Y:S05]  /*15c40*/  BRA `(.L_x_1531) ;  /* 0xffffbc6000007947 */ /* 0x000fea000383ffff */
.L_x_1460:
[----:B------:R-:W-:Y:S02]  /*15c50*/  MOV R2, 0x2 ;  /* 0x0000000200027802 */ /* 0x000fe40000000f00 */
[----:B------:R-:W-:-:S02]  /*15c60*/  MOV R3, 0x15c80 ;  /* 0x00015c8000037802 */ /* 0x000fc40000000f00 */
[----:B--2-4-:R-:W-:Y:S05]  /*15c70*/  CALL.REL.NOINC `($__internal_21_$__cuda_sm70_shflsync_up_p) ;  /* 0x000005a000007944 */ /* 0x014fea0003c00000 */
        /* <DEDUP_REMOVED lines=23> */
.L_x_1464:
[----:B------:R-:W-:Y:S02]  /*15df0*/  MOV R2, 0x1 ;  /* 0x0000000100027802 */ /* 0x000fe40000000f00 */
[----:B------:R-:W-:-:S02]  /*15e00*/  MOV R3, 0x15e20 ;  /* 0x00015e2000037802 */ /* 0x000fc40000000f00 */
[----:B------:R-:W-:Y:S05]  /*15e10*/  CALL.REL.NOINC `($__internal_21_$__cuda_sm70_shflsync_up_p) ;  /* 0x0000040000007944 */ /* 0x000fea0003c00000 */
[----:B------:R-:W-:Y:S01]  /*15e20*/  MOV R2, R4 ;  /* 0x0000000400027202 */ /* 0x000fe20000000f00 */
[----:B------:R-:W-:Y:S05]  /*15e30*/  BRA `(.L_x_1533) ;  /* 0xffffbcd000007947 */ /* 0x000fea000383ffff */
.L_x_1465:
[----:B------:R-:W-:Y:S02]  /*15e40*/  MOV R2, 0x2 ;  /* 0x0000000200027802 */ /* 0x000fe40000000f00 */
[----:B------:R-:W-:-:S02]  /*15e50*/  MOV R3, 0x15e70 ;  /* 0x00015e7000037802 */ /* 0x000fc40000000f00 */
        /* <DEDUP_REMOVED lines=24> */
.L_x_1467:
[----:B------:R-:W-:Y:S02]  /*15fe0*/  SEL R0, RZ, 0x1, P0 ;  /* 0x00000001ff007807 */ /* 0x000fe40000000000 */
[----:B------:R-:W-:-:S02]  /*15ff0*/  MOV R2, 0x16010 ;  /* 0x0001601000027802 */ /* 0x000fc40000000f00 */
[----:B-1----:R-:W-:Y:S05]  /*16000*/  CALL.REL.NOINC `($__internal_22_$__cuda_sm70_votesync_ballot) ;  /* 0x0000028000007944 */ /* 0x002fea0003c00000 */
[----:B------:R-:W-:Y:S01]  /*16010*/  MOV R11, R0 ;  /* 0x00000000000b7202 */ /* 0x000fe20000000f00 */
[----:B------:R-:W-:Y:S05]  /*16020*/  BRA `(.L_x_1535) ;  /* 0xffffbc7000007947 */ /* 0x000fea000383ffff */
.L_x_1468:
[----:B------:R-:W-:Y:S01]  /*16030*/  IMAD.MOV.U32 R209, RZ, RZ, R6 ;  /* 0x000000ffffd17224 */ /* 0x000fe200078e0006 */
[----:B--2---:R-:W-:Y:S01]  /*16040*/  MOV R0, R5 ;  /* 0x0000000500007202 */ /* 0x004fe20000000f00 */
[----:B------:R-:W-:Y:S01]  /*16050*/  IMAD.MOV.U32 R3, RZ, RZ, 0x1f ;  /* 0x0000001fff037424 */ /* 0x000fe200078e00ff */
[----:B------:R-:W-:-:S02]  /*16060*/  MOV R2, 0x16080 ;  /* 0x0001608000027802 */ /* 0x000fc40000000f00 */
[----:B-1----:R-:W-:Y:S05]  /*16070*/  CALL.REL.NOINC `($__internal_20_$__cuda_sm70_shflsync_idx_p) ;  /* 0x0000015000007944 */ /* 0x002fea0003c00000 */
[----:B------:R-:W-:Y:S01]  /*16080*/  IMAD.MOV.U32 R8, RZ, RZ, R0 ;  /* 0x000000ffff087224 */ /* 0x000fe200078e0000 */
[----:B------:R-:W-:Y:S01]  /*16090*/  MOV R0, R5 ;  /* 0x0000000500007202 */ /* 0x000fe20000000f00 */
[----:B------:R-:W-:Y:S01]  /*160a0*/  IMAD.MOV.U32 R209, RZ, RZ, R7 ;  /* 0x000000ffffd17224 */ /* 0x000fe200078e0007 */
[----:B------:R-:W-:-:S02]  /*160b0*/  MOV R3, 0x1f ;  /* 0x0000001f00037802 */ /* 0x000fc40000000f00 */
[----:B------:R-:W-:Y:S02]  /*160c0*/  MOV R2, 0x160e0 ;  /* 0x000160e000027802 */ /* 0x000fe40000000f00 */
[----:B------:R-:W-:Y:S05]  /*160d0*/  CALL.REL.NOINC `($__internal_20_$__cuda_sm70_shflsync_idx_p) ;  /* 0x000000f000007944 */ /* 0x000fea0003c00000 */
[----:B------:R-:W-:Y:S01]  /*160e0*/  MOV R7, R0 ;  /* 0x0000000000077202 */ /* 0x000fe20000000f00 */
[----:B------:R-:W-:Y:S05]  /*160f0*/  BRA `(.L_x_1536) ;  /* 0xffffbc1000007947 */ /* 0x000fea000383ffff */
.L_x_1471:
[----:B------:R-:W-:Y:S01]  /*16100*/  IMAD.MOV.U32 R209, RZ, RZ, R4 ;  /* 0x000000ffffd17224 */ /* 0x000fe200078e0004 */
[----:B--2---:R-:W-:Y:S01]  /*16110*/  MOV R0, R5 ;  /* 0x0000000500007202 */ /* 0x004fe20000000f00 */
[----:B------:R-:W-:Y:S01]  /*16120*/  IMAD.MOV.U32 R3, RZ, RZ, 0x1f ;  /* 0x0000001fff037424 */ /* 0x000fe200078e00ff */
[----:B------:R-:W-:Y:S02]  /*16130*/  MOV R2, 0x16150 ;  /* 0x0001615000027802 */ /* 0x000fe40000000f00 */
[----:B-1--4-:R-:W-:Y:S05]  /*16140*/  CALL.REL.NOINC `($__internal_20_$__cuda_sm70_shflsync_idx_p) ;  /* 0x0000008000007944 */ /* 0x012fea0003c00000 */
[----:B------:R-:W-:Y:S01]  /*16150*/  MOV R12, R0 ;  /* 0x00000000000c7202 */ /* 0x000fe20000000f00 */
[----:B------:R-:W-:Y:S05]  /*16160*/  BRA `(.L_x_1470) ;  /* 0xffffbc0000007947 */ /* 0x000fea000383ffff */
        .weak           $__internal_19_$__cuda_sm70_shflsync_bfly_p
        .type           $__internal_19_$__cuda_sm70_shflsync_bfly_p,@function
        .size           $__internal_19_$__cuda_sm70_shflsync_bfly_p,($__internal_20_$__cuda_sm70_shflsync_idx_p - $__internal_19_$__cuda_sm70_shflsync_bfly_p)
$__internal_19_$__cuda_sm70_shflsync_bfly_p:
[----:B------:R-:W-:Y:S02]  /*16170*/  MOV R160, 0xffffffff ;  /* 0xffffffff00a07802 */ /* 0x000fe40000000f00 */
[----:B------:R-:W-:Y:S02]  /*16180*/  MOV R3, 0x1f ;  /* 0x0000001f00037802 */ /* 0x000fe40000000f00 */
[----:B------:R-:W-:Y:S04]  /*16190*/  WARPSYNC R160 ;  /* 0x000000a000007348 */ /* 0x000fe80003800000 */
[----:B------:R1:W2:Y:S02]  /*161a0*/  SHFL.BFLY PT, R0, R4, R0, R3 ;  /* 0x0c00000004007389 */ /* 0x0002a400000e0003 */
[----:B-1----:R-:W-:-:S04]  /*161b0*/  MOV R3, 0x0 ;  /* 0x0000000000037802 */ /* 0x002fc80000000f00 */
[----:B--2---:R-:W-:Y:S05]  /*161c0*/  RET.REL.NODEC R2 `(_ZN7cutlass13device_kernelIN5flash19enable_sm80_to_sm89INS1_16FlashAttnFwdSm80INS1_25CollectiveMainloopFwdSm80ILi4ELi1ELb0EN4cute5tupleIJNS5_1CILi128EEENS7_ILi48EEENS7_ILi96EEEEEELi96ENS_10bfloat16_tEfNS_4arch4Sm80ELb1ELb0ELb1ELb1ELb1ELb0ELb1ELb1EEENS1_21CollectiveEpilogueFwdINS6_IJS8_SA_S9_EEENS6_IJNS7_ILi1EEESI_SI_EEESC_SE_Li128ELb1ELb1ELb1ELb0EEENS1_36VarlenDynamicPersistentTileSchedulerILi128ELi48ELi128ELi128ELb1ELb1ELb0ELb1ELb1ELb1EEEEEEEEEvNT_6ParamsE) ;  /* 0xfffe9e3002007950 */ /* 0x004fea0003c3ffff */
        .weak           $__internal_20_$__cuda_sm70_shflsync_idx_p
        .type           $__internal_20_$__cuda_sm70_shflsync_idx_p,@function
        .size           $__internal_20_$__cuda_sm70_shflsync_idx_p,($__internal_21_$__cuda_sm70_shflsync_up_p - $__internal_20_$__cuda_sm70_shflsync_idx_p)
$__internal_20_$__cuda_sm70_shflsync_idx_p:
[----:B------:R-:W-:-:S04]  /*161d0*/  MOV R211, 0xffffffff ;  /* 0xffffffff00d37802 */ /* 0x000fc80000000f00 */
[----:B------:R-:W-:Y:S04]  /*161e0*/  WARPSYNC R211 ;  /* 0x000000d300007348 */ /* 0x000fe80003800000 */
[----:B------:R1:W2:Y:S02]  /*161f0*/  SHFL.IDX PT, R0, R209, R0, R3 ;  /* 0x00000000d1007389 */ /* 0x0002a400000e0003 */
[----:B-1----:R-:W-:-:S04]  /*16200*/  MOV R3, 0x0 ;  /* 0x0000000000037802 */ /* 0x002fc80000000f00 */
[----:B--2---:R-:W-:Y:S05]  /*16210*/  RET.REL.NODEC R2 `(_ZN7cutlass13device_kernelIN5flash19enable_sm80_to_sm89INS1_16FlashAttnFwdSm80INS1_25CollectiveMainloopFwdSm80ILi4ELi1ELb0EN4cute5tupleIJNS5_1CILi128EEENS7_ILi48EEENS7_ILi96EEEEEELi96ENS_10bfloat16_tEfNS_4arch4Sm80ELb1ELb0ELb1ELb1ELb1ELb0ELb1ELb1EEENS1_21CollectiveEpilogueFwdINS6_IJS8_SA_S9_EEENS6_IJNS7_ILi1EEESI_SI_EEESC_SE_Li128ELb1ELb1ELb1ELb0EEENS1_36VarlenDynamicPersistentTileSchedulerILi128ELi48ELi128ELi128ELb1ELb1ELb0ELb1ELb1ELb1EEEEEEEEEvNT_6ParamsE) ;  /* 0xfffe9de002007950 */ /* 0x004fea0003c3ffff */
        .weak           $__internal_21_$__cuda_sm70_shflsync_up_p
        .type           $__internal_21_$__cuda_sm70_shflsync_up_p,@function
        .size           $__internal_21_$__cuda_sm70_shflsync_up_p,($__internal_22_$__cuda_sm70_votesync_ballot - $__internal_21_$__cuda_sm70_shflsync_up_p)
$__internal_21_$__cuda_sm70_shflsync_up_p:
[----:B------:R-:W-:Y:S02]  /*16220*/  IMAD.MOV.U32 R4, RZ, RZ, RZ ;  /* 0x000000ffff047224 */ /* 0x000fe400078e00ff */
[----:B------:R-:W-:-:S04]  /*16230*/  IMAD.MOV.U32 R10, RZ, RZ, -0x1 ;  /* 0xffffffffff0a7424 */ /* 0x000fc800078e00ff */
[----:B------:R-:W-:Y:S04]  /*16240*/  WARPSYNC R10 ;  /* 0x0000000a00007348 */ /* 0x000fe80003800000 */
[----:B------:R1:W2:Y:S02]  /*16250*/  SHFL.UP PT, R4, R0, R2, R4 ;  /* 0x0400000200047389 */ /* 0x0002a400000e0004 */
[----:B-1----:R-:W-:Y:S02]  /*16260*/  MOV R2, R3 ;  /* 0x0000000300027202 */ /* 0x002fe40000000f00 */
[----:B------:R-:W-:-:S04]  /*16270*/  MOV R3, 0x0 ;  /* 0x0000000000037802 */ /* 0x000fc80000000f00 */
[----:B--2---:R-:W-:Y:S05]  /*16280*/  RET.REL.NODEC R2 `(_ZN7cutlass13device_kernelIN5flash19enable_sm80_to_sm89INS1_16FlashAttnFwdSm80INS1_25CollectiveMainloopFwdSm80ILi4ELi1ELb0EN4cute5tupleIJNS5_1CILi128EEENS7_ILi48EEENS7_ILi96EEEEEELi96ENS_10bfloat16_tEfNS_4arch4Sm80ELb1ELb0ELb1ELb1ELb1ELb0ELb1ELb1EEENS1_21CollectiveEpilogueFwdINS6_IJS8_SA_S9_EEENS6_IJNS7_ILi1EEESI_SI_EEESC_SE_Li128ELb1ELb1ELb1ELb0EEENS1_36VarlenDynamicPersistentTileSchedulerILi128ELi48ELi128ELi128ELb1ELb1ELb0ELb1ELb1ELb1EEEEEEEEEvNT_6ParamsE) ;  /* 0xfffe9d7002007950 */ /* 0x004fea0003c3ffff */
        .weak           $__internal_22_$__cuda_sm70_votesync_ballot
        .type           $__internal_22_$__cuda_sm70_votesync_ballot,@function
        .size           $__internal_22_$__cuda_sm70_votesync_ballot,(.L_x_3654 - $__internal_22_$__cuda_sm70_votesync_ballot)
$__internal_22_$__cuda_sm70_votesync_ballot:
[----:B------:R-:W-:Y:S01]  /*16290*/  ISETP.NE.U32.AND P0, PT, R0, 0x1, PT ;  /* 0x000000010000780c */ /* 0x000fe20003f05070 */
[----:B------:R-:W-:-:S04]  /*162a0*/  IMAD.MOV.U32 R3, RZ, RZ, -0x1 ;  /* 0xffffffffff037424 */ /* 0x000fc800078e00ff */
[----:B------:R-:W-:Y:S08]  /*162b0*/  WARPSYNC R3 ;  /* 0x0000000300007348 */ /* 0x000ff00003800000 */
[----:B------:R-:W-:-:S04]  /*162c0*/  VOTE.ANY R0, PT, !P0 ;  /* 0x0000000000007806 */ /* 0x000fc800040e0100 */
[----:B------:R-:W-:Y:S01]  /*162d0*/  LOP3.LUT R0, R0, R3, RZ, 0xc0, !PT ;  /* 0x0000000300007212 */ /* 0x000fe200078ec0ff */
[----:B------:R-:W-:-:S04]  /*162e0*/  IMAD.MOV.U32 R3, RZ, RZ, 0x0 ;  /* 0x00000000ff037424 */ /* 0x000fc800078e00ff */
[----:B------:R-:W-:Y:S05]  /*162f0*/  RET.REL.NODEC R2 `(_ZN7cutlass13device_kernelIN5flash19enable_sm80_to_sm89INS1_16FlashAttnFwdSm80INS1_25CollectiveMainloopFwdSm80ILi4ELi1ELb0EN4cute5tupleIJNS5_1CILi128EEENS7_ILi48EEENS7_ILi96EEEEEELi96ENS_10bfloat16_tEfNS_4arch4Sm80ELb1ELb0ELb1ELb1ELb1ELb0ELb1ELb1EEENS1_21CollectiveEpilogueFwdINS6_IJS8_SA_S9_EEENS6_IJNS7_ILi1EEESI_SI_EEESC_SE_Li128ELb1ELb1ELb1ELb0EEENS1_36VarlenDynamicPersistentTileSchedulerILi128ELi48ELi128ELi128ELb1ELb1ELb0ELb1ELb1ELb1EEEEEEEEEvNT_6ParamsE) ;  /* 0xfffe9d0002007950 */ /* 0x000fea0003c3ffff */
.L_x_1537:
        /* <DEDUP_REMOVED lines=16> */
.L_x_3654:


//--------------------- .text._ZN7cutlass13device_kernelIN5flash19enable_sm80_to_sm89INS1_16FlashAttnFwdSm80INS1_25CollectiveMainloopFwdSm80ILi4ELi1ELb0EN4cute5tupleIJNS5_1CILi128EEENS7_ILi48EEENS7_ILi96EEEEEELi96ENS_10bfloat16_tEfNS_4arch4Sm80ELb1ELb0ELb1ELb1ELb1ELb1ELb1ELb1EEENS1_21CollectiveEpilogueFwdINS6_IJS8_SA_S9_EEENS6_IJNS7_ILi1EEESI_SI_EEESC_SE_Li128ELb1ELb1ELb1ELb0EEENS1_36VarlenDynamicPersistentTileSchedulerILi128ELi48ELi128ELi128ELb1ELb1ELb0ELb1ELb1ELb1EEEEEEEEEvNT_6ParamsE --------------------------
	.section	.text._ZN7cutlass13device_kernelIN5flash19enable_sm80_to_sm89INS1_16FlashAttnFwdSm80INS1_25CollectiveMainloopFwdSm80ILi4ELi1ELb0EN4cute5tupleIJNS5_1CILi128EEENS7_ILi48EEENS7_ILi96EEEEEELi96ENS_10bfloat16_tEfNS_4arch4Sm80ELb1ELb0ELb1ELb1ELb1ELb1ELb1ELb1EEENS1_21CollectiveEpilogueFwdINS6_IJS8_SA_S9_EEENS6_IJNS7_ILi1EEESI_SI_EEESC_SE_Li128ELb1ELb1ELb1ELb0EEENS1_36VarlenDynamicPersistentTileSchedulerILi128ELi48ELi128ELi128ELb1ELb1ELb0ELb1ELb1ELb1EEEEEEEEEvNT_6ParamsE,"ax",@progbits
	.sectioninfo	@"SHI_REGISTERS=255"
	.align	128
.text._ZN7cutlass13device_kernelIN5flash19enable_sm80_to_sm89INS1_16FlashAttnFwdSm80INS1_25CollectiveMainloopFwdSm80ILi4ELi1ELb0EN4cute5tupleIJNS5_1CILi128EEENS7_ILi48EEENS7_ILi96EEEEEELi96ENS_10bfloat16_tEfNS_4arch4Sm80ELb1ELb0ELb1ELb1ELb1ELb1ELb1ELb1EEENS1_21CollectiveEpilogueFwdINS6_IJS8_SA_S9_EEENS6_IJNS7_ILi1EEESI_SI_EEESC_SE_Li128ELb1ELb1ELb1ELb0EEENS1_36VarlenDynamicPersistentTileSchedulerILi128ELi48ELi128ELi128ELb1ELb1ELb0ELb1ELb1ELb1EEEEEEEEEvNT_6ParamsE:
        .type           _ZN7cutlass13device_kernelIN5flash19enable_sm80_to_sm89INS1_16FlashAttnFwdSm80INS1_25CollectiveMainloopFwdSm80ILi4ELi1ELb0EN4cute5tupleIJNS5_1CILi128EEENS7_ILi48EEENS7_ILi96EEEEEELi96ENS_10bfloat16_tEfNS_4arch4Sm80ELb1ELb0ELb1ELb1ELb1ELb1ELb1ELb1EEENS1_21CollectiveEpilogueFwdINS6_IJS8_SA_S9_EEENS6_IJNS7_ILi1EEESI_SI_EEESC_SE_Li128ELb1ELb1ELb1ELb0EEENS1_36VarlenDynamicPersistentTileSchedulerILi128ELi48ELi128ELi128ELb1ELb1ELb0ELb1ELb1ELb1EEEEEEEEEvNT_6ParamsE,@function
        .size           _ZN7cutlass13device_kernelIN5flash19enable_sm80_to_sm89INS1_16FlashAttnFwdSm80INS1_25CollectiveMainloopFwdSm80ILi4ELi1ELb0EN4cute5tupleIJNS5_1CILi128EEENS7_ILi48EEENS7_ILi96EEEEEELi96ENS_10bfloat16_tEfNS_4arch4Sm80ELb1ELb0ELb1ELb1ELb1ELb1ELb1ELb1EEENS1_21CollectiveEpilogueFwdINS6_IJS8_SA_S9_EEENS6_IJNS7_ILi1EEESI_SI_EEESC_SE_Li128ELb1ELb1ELb1ELb0EEENS1_36VarlenDynamicPersistentTileSchedulerILi128ELi48ELi128ELi128ELb1ELb1ELb0ELb1ELb1ELb1EEEEEEEEEvNT_6ParamsE,(.L_x_3659 - _ZN7cutlass13device_kernelIN5flash19enable_sm80_to_sm89INS1_16FlashAttnFwdSm80INS1_25CollectiveMainloopFwdSm80ILi4ELi1ELb0EN4cute5tupleIJNS5_1CILi128EEENS7_ILi48EEENS7_ILi96EEEEEELi96ENS_10bfloat16_tEfNS_4arch4Sm80ELb1ELb0ELb1ELb1ELb1ELb1ELb1ELb1EEENS1_21CollectiveEpilogueFwdINS6_IJS8_SA_S9_EEENS6_IJNS7_ILi1EEESI_SI_EEESC_SE_Li128ELb1ELb1ELb1ELb0EEENS1_36VarlenDynamicPersistentTileSchedulerILi128ELi48ELi128ELi128ELb1ELb1ELb0ELb1ELb1ELb1EEEEEEEEEvNT_6ParamsE)
        .other          _ZN7cutlass13device_kernelIN5flash19enable_sm80_to_sm89INS1_16FlashAttnFwdSm80INS1_25CollectiveMainloopFwdSm80ILi4ELi1ELb0EN4cute5tupleIJNS5_1CILi128EEENS7_ILi48EEENS7_ILi96EEEEEELi96ENS_10bfloat16_tEfNS_4arch4Sm80ELb1ELb0ELb1ELb1ELb1ELb1ELb1ELb1EEENS1_21CollectiveEpilogueFwdINS6_IJS8_SA_S9_EEENS6_IJNS7_ILi1EEESI_SI_EEESC_SE_Li128ELb1ELb1ELb1ELb0EEENS1_36VarlenDynamicPersistentTileSchedulerILi128ELi48ELi128ELi128ELb1ELb1ELb0ELb1ELb1ELb1EEEEEEEEEvNT_6ParamsE,@"STO_CUDA_ENTRY STV_DEFAULT"
_ZN7cutlass13device_kernelIN5flash19enable_sm80_to_sm89INS1_16FlashAttnFwdSm80INS1_25CollectiveMainloopFwdSm80ILi4ELi1ELb0EN4cute5tupleIJNS5_1CILi128EEENS7_ILi48EEENS7_ILi96EEEEEELi96ENS_10bfloat16_tEfNS_4arch4Sm80ELb1ELb0ELb1ELb1ELb1ELb1ELb1ELb1EEENS1_21CollectiveEpilogueFwdINS6_IJS8_SA_S9_EEENS6_IJNS7_ILi1EEESI_SI_EEESC_SE_Li128ELb1ELb1ELb1ELb0EEENS1_36VarlenDynamicPersistentTileSchedulerILi128ELi48ELi128ELi128ELb1ELb1ELb0ELb1ELb1ELb1EEEEEEEEEvNT_6ParamsE:
        /* <DEDUP_REMOVED lines=54> */
.L_x_1543:
        /* <DEDUP_REMOVED lines=16> */
.L_x_1754:
        /* <DEDUP_REMOVED lines=16> */
.L_x_1755:
[----:B--2---:R-:W-:-:S05]  /*0560*/  IMAD R0, R0, c[0x0][0x538], RZ ;  /* 0x00014e0000007a24 */ /* 0x004fca00078e02ff */
[----:B------:R-:W-:-:S04]  /*0570*/  IADD3 R7, R0, R7, RZ ;  /* 0x0000000700077210 */ /* 0x000fc80007ffe0ff */
[----:B------:R-:W-:-:S13]  /*0580*/  ISETP.GT.AND P0, PT, R7, UR4, PT ;  /* 0x0000000407007c0c */ /* 0x000fda000bf04270 */
[----:B-1----:R-:W-:Y:S05]  /*0590*/  @!P0 BRA `(.L_x_1543) ;  /* 0xfffffdc000008947 */ /* 0x002fea000383ffff */
.L_x_1539:
[----:B------:R-:W-:-:S05]  /*05a0*/  IADD3 R10, -R0, R7, RZ ;  /* 0x00000007000a7210 */ /* 0x000fca0007ffe1ff */
[----:B------:R-:W-:-:S05]  /*05b0*/  IMAD R0, R4, c[0x0][0x538], R10 ;  /* 0x00014e0004007a24 */ /* 0x000fca00078e020a */
[----:B------:R-:W-:Y:S01]  /*05c0*/  ISETP.GT.AND P0, PT, R0, UR4, PT ;  /* 0x0000000400007c0c */ /* 0x000fe2000bf04270 */
[----:B------:R-:W-:-:S12]  /*05d0*/  BRA.DIV ~URZ, `(.L_x_1544) ;  /* 0x0001f8727f007947 */ /* 0x000fd8000b800000 */
[----:B------:R-:W-:-:S04]  /*05e0*/  VOTE.ANY R7, PT, !P0 ;  /* 0x0000000000077806 */ /* 0x000fc800040e0100 */
.L_x_1756:
[----:B------:R-:W1:Y:S02]  /*05f0*/  POPC R5, R7 ;  /* 0x0000000700057309 */ /* 0x000e640000000000 */
[----:B-1----:R-:W-:-:S05]  /*0600*/  IADD3 R0, R5, R6, RZ ;  /* 0x0000000605007210 */ /* 0x002fca0007ffe0ff */
[----:B------:R1:W-:Y:S01]  /*0610*/  STL [R1+0x7c], R0 ;  /* 0x00007c0001007387 */ /* 0x0003e20000100800 */
[----:B------:R-:W-:Y:S05]  /*0620*/  BRA.DIV ~URZ, `(.L_x_1545) ;  /* 0x0001f8727f007947 */ /* 0x000fea000b800000 */
[----:B------:R2:W3:Y:S01]  /*0630*/  SHFL.IDX PT, R12, R9, R5, 0x1f ;  /* 0x00001f05090c7589 */ /* 0x0004e200000e0000 */
[----:B------:R-:W-:-:S03]  /*0640*/  MOV R6, RZ ;  /* 0x000000ff00067202 */ /* 0x000fc60000000f00 */
[----:B------:R2:W4:Y:S04]  /*0650*/  SHFL.IDX PT, R9, R8, R5, 0x1f ;  /* 0x00001f0508097589 */ /* 0x00052800000e0000 */
.L_x_1757:
[----:B------:R-:W-:Y:S01]  /*0660*/  ISETP.NE.AND P0, PT, R7, RZ, PT ;  /* 0x000000ff0700720c */ /* 0x000fe20003f05270 */
[----:B------:R-:W-:-:S12]  /*0670*/  BSSY B0, `(.L_x_1546) ;  /* 0x0000005000007945 */ /* 0x000fd80003800000 */
[----:B------:R-:W-:Y:S05]  /*0680*/  @!P0 BRA `(.L_x_1547) ;  /* 0x0000003000008947 */ /* 0x000fea0003800000 */
[----:B-1----:R-:W-:Y:S01]  /*0690*/  IADD3 R0, R5, -0x1, RZ ;  /* 0xffffffff05007810 */ /* 0x002fe20007ffe0ff */
[----:B------:R-:W-:Y:S05]  /*06a0*/  BRA.DIV ~URZ, `(.L_x_1548) ;  /* 0x0001f8d27f007947 */ /* 0x000fea000b800000 */
[----:B------:R1:W2:Y:S02]  /*06b0*/  SHFL.IDX PT, R6, R4, R0, 0x1f ;  /* 0x00001f0004067589 */ /* 0x0002a400000e0000 */
.L_x_1547:
[----:B------:R-:W-:Y:S05]  /*06c0*/  BSYNC B0 ;  /* 0x0000000000007941 */ /* 0x000fea0003800000 */
.L_x_1546:
        /* <DEDUP_REMOVED lines=69> */
.L_x_1550:
        /* <DEDUP_REMOVED lines=70> */
.L_x_1551:
[----:B------:R-:W-:Y:S05]  /*0f80*/  BSYNC B0 ;  /* 0x0000000000007941 */ /* 0x000fea0003800000 */
.L_x_1549:
[----:B------:R-:W-:-:S04]  /*0f90*/  LOP3.LUT R0, RZ, R0, RZ, 0x33, !PT ;  /* 0x00000000ff007212 */ /* 0x000fc800078e33ff */
[----:B------:R-:W-:-:S05]  /*0fa0*/  IADD3 R0, R0, R12, RZ ;  /* 0x0000000c00007210 */ /* 0x000fca0007ffe0ff */
[----:B------:R2:W-:Y:S01]  /*0fb0*/  STL [R1+0x74], R0 ;  /* 0x0000740001007387 */ /* 0x0005e20000100800 */
[----:B------:R-:W-:Y:S05]  /*0fc0*/  BRA `(.L_x_1552) ;  /* 0x0000006000007947 */ /* 0x000fea0003800000 */
.L_x_1540:
[----:B------:R-:W-:Y:S01]  /*0fd0*/  MOV R0, UR4 ;  /* 0x0000000400007c02 */ /* 0x000fe20008000f00 */
[----:B------:R-:W-:Y:S04]  /*0fe0*/  STL [R1+0x74], RZ ;  /* 0x000074ff01007387 */ /* 0x000fe80000100800 */
[----:B------:R-:W-:Y:S04]  /*0ff0*/  STL [R1+0x78], RZ ;  /* 0x000078ff01007387 */ /* 0x000fe80000100800 */
[----:B------:R1:W-:Y:S02]  /*1000*/  STL [R1+0x70], R0 ;  /* 0x0000700001007387 */ /* 0x0003e40000100800 */
[----:B-1----:R-:W-:-:S05]  /*1010*/  MOV R0, c[0x0][0x53c] ;  /* 0x00014f0000007a02 */ /* 0x002fca0000000f00 */
[----:B------:R1:W-:Y:S02]  /*1020*/  STL [R1+0x7c], R0 ;  /* 0x00007c0001007387 */ /* 0x0003e40000100800 */
.L_x_1552:
        /* <DEDUP_REMOVED lines=8> */
.L_x_1538:
        /* <DEDUP_REMOVED lines=23> */
[C---:B------:R-:W-:Y:S01]  /*1220*/  IMAD.IADD R2, R23.reuse, 0x1, -R4 ;  /* 0x0000000117027824 */ /* 0x040fe200078e0a04 */
[----:B------:R-:W-:Y:S02]  /*1230*/  SHF.R.S32.HI R4, RZ, 0x3, R20 ;  /* 0x00000003ff047819 */ /* 0x000fe40000011414 */
[----:B------:R-:W-:Y:S01]  /*1240*/  LOP3.LUT R7, R12, 0xfffffffc, RZ, 0xc0, !PT ;  /* 0xfffffffc0c077812 */ /* 0x000fe200078ec0ff */
[C---:B------:R-:W-:Y:S01]  /*1250*/  IMAD.IADD R3, R23.reuse, 0x1, -R3 ;  /* 0x0000000117037824 */ /* 0x040fe200078e0a03 */
[----:B------:R-:W-:Y:S01]  /*1260*/  LEA.HI R8, R2, R2, RZ, 0x1 ;  /* 0x0000000202087211 */ /* 0x000fe200078f08ff */
[----:B------:R-:W-:Y:S01]  /*1270*/  IMAD.SHL.U32 R4, R4, 0x40, RZ ;  /* 0x0000004004047824 */ /* 0x000fe200078e00ff */
[----:B------:R-:W-:Y:S01]  /*1280*/  SHF.R.S32.HI R6, RZ, 0x1f, R2 ;  /* 0x0000001fff067819 */ /* 0x000fe20000011402 */
[----:B------:R-:W-:Y:S01]  /*1290*/  IMAD.IADD R251, R23, 0x1, -R7 ;  /* 0x0000000117fb7824 */ /* 0x000fe200078e0a07 */
[----:B------:R-:W-:-:S02]  /*12a0*/  LOP3.LUT R5, R8, 0x7fffffe, RZ, 0xc0, !PT ;  /* 0x07fffffe08057812 */ /* 0x000fc400078ec0ff */
[----:B------:R-:W-:Y:S01]  /*12b0*/  LEA.HI R15, R6, R2, RZ, 0x3 ;  /* 0x00000002060f7211 */ /* 0x000fe200078f18ff */
[----:B------:R-:W-:Y:S01]  /*12c0*/  IMAD.SHL.U32 R30, R251, 0x8, RZ ;  /* 0x00000008fb1e7824 */ /* 0x000fe200078e00ff */
[----:B------:R-:W-:Y:S01]  /*12d0*/  LEA.HI R10, R3, R3, RZ, 0x1 ;  /* 0x00000003030a7211 */ /* 0x000fe200078f08ff */
[----:B------:R-:W-:Y:S01]  /*12e0*/  IMAD.IADD R14, R2, 0x1, -R5 ;  /* 0x00000001020e7824 */ /* 0x000fe200078e0a05 */
[----:B------:R-:W-:Y:S02]  /*12f0*/  LOP3.LUT R2, R4, 0xc0, RZ, 0xc0, !PT ;  /* 0x000000c004027812 */ /* 0x000fe400078ec0ff */
[----:B------:R-:W-:Y:S02]  /*1300*/  SHF.R.S32.HI R29, RZ, 0x2, R12 ;  /* 0x00000002ff1d7819 */ /* 0x000fe4000001140c */
[----:B------:R-:W-:Y:S02]  /*1310*/  SHF.R.U32.HI R4, RZ, 0x3, R2 ;  /* 0x00000003ff047819 */ /* 0x000fe40000011602 */
[----:B------:R-:W-:-:S02]  /*1320*/  LOP3.LUT R2, R2, 0x18, R30, 0xf8, !PT ;  /* 0x0000001802027812 */ /* 0x000fc400078ef81e */
[----:B------:R-:W-:Y:S02]  /*1330*/  LOP3.LUT R5, R10, 0x3fffffe, RZ, 0xc0, !PT ;  /* 0x03fffffe0a057812 */ /* 0x000fe400078ec0ff */
[----:B------:R-:W-:Y:S02]  /*1340*/  LEA.HI R6, R12, R29, RZ, 0x1 ;  /* 0x0000001d0c067211 */ /* 0x000fe400078f08ff */
[----:B------:R-:W-:Y:S01]  /*1350*/  LOP3.LUT R9, R2, R4, RZ, 0x3c, !PT ;  /* 0x0000000402097212 */ /* 0x000fe200078e3cff */
[----:B------:R-:W-:Y:S01]  /*1360*/  IMAD.IADD R16, R3, 0x1, -R5 ;  /* 0x0000000103107824 */ /* 0x000fe200078e0a05 */
[----:B------:R-:W-:Y:S02]  /*1370*/  LEA.HI R11, R11, R23, RZ, 0x5 ;  /* 0x000000170b0b7211 */ /* 0x000fe400078f28ff */
[----:B------:R-:W-:Y:S02]  /*1380*/  LEA.HI R2, R251, R251, RZ, 0x1 ;  /* 0x000000fbfb027211 */ /* 0x000fe400078f08ff */
[----:B------:R-:W-:-:S02]  /*1390*/  LOP3.LUT R3, R6, 0x7fffffe, RZ, 0xc0, !PT ;  /* 0x07fffffe06037812 */ /* 0x000fc400078ec0ff */
[----:B------:R-:W-:Y:S02]  /*13a0*/  LOP3.LUT R4, R11, 0xffffffe0, RZ, 0xc0, !PT ;  /* 0xffffffe00b047812 */ /* 0x000fe400078ec0ff */
[C---:B------:R-:W-:Y:S01]  /*13b0*/  LOP3.LUT R5, R2.reuse, 0x1ffffffe, RZ, 0xc0, !PT ;  /* 0x1ffffffe02057812 */ /* 0x040fe200078ec0ff */
[----:B------:R-:W-:Y:S01]  /*13c0*/  IMAD.SHL.U32 R2, R2, 0x20, RZ ;  /* 0x0000002002027824 */ /* 0x000fe200078e00ff */
[----:B------:R-:W-:Y:S01]  /*13d0*/  SHF.R.S32.HI R7, RZ, 0x5, R11 ;  /* 0x00000005ff077819 */ /* 0x000fe2000001140b */
[----:B------:R-:W-:Y:S01]  /*13e0*/  IMAD.IADD R3, R29, 0x1, -R3 ;  /* 0x000000011d037824 */ /* 0x000fe200078e0a03 */
[----:B------:R-:W-:Y:S01]  /*13f0*/  SHF.R.S32.HI R6, RZ, 0x1f, R11 ;  /* 0x0000001fff067819 */ /* 0x000fe2000001140b */
[----:B------:R-:W-:Y:S01]  /*1400*/  IMAD.IADD R28, R23, 0x1, -R4 ;  /* 0x00000001171c7824 */ /* 0x000fe200078e0a04 */
[----:B------:R-:W-:Y:S01]  /*1410*/  LOP3.LUT R2, R2, 0xffffffc0, RZ, 0xc0, !PT ;  /* 0xffffffc002027812 */ /* 0x000fe200078ec0ff */
[----:B------:R-:W-:Y:S01]  /*1420*/  IMAD R4, R7, 0x8, R3 ;  /* 0x0000000807047824 */ /* 0x000fe200078e0203 */
[----:B------:R-:W-:Y:S01]  /*1430*/  LEA.HI R3, R6, R7, RZ, 0x2 ;  /* 0x0000000706037211 */ /* 0x000fe200078f10ff */
[----:B------:R-:W-:Y:S01]  /*1440*/  IMAD.IADD R5, R251, 0x1, -R5 ;  /* 0x00000001fb057824 */ /* 0x000fe200078e0a05 */
[----:B------:R-:W-:Y:S01]  /*1450*/  SHF.R.S32.HI R6, RZ, 0x1f, R28 ;  /* 0x0000001fff067819 */ /* 0x000fe2000001141c */
[----:B------:R-:W-:Y:S01]  /*1460*/  IMAD.U32 R4, R4, 0x20, R9 ;  /* 0x0000002004047824 */ /* 0x000fe200078e0009 */
[----:B------:R-:W-:Y:S01]  /*1470*/  IADD3 R22, R114, 0x40, RZ ;  /* 0x0000004072167810 */ /* 0x000fe20007ffe0ff */
[----:B------:R-:W-:Y:S01]  /*1480*/  IMAD R21, R5, 0x8, R2 ;  /* 0x0000000805157824 */ /* 0x000fe200078e0202 */
[----:B------:R-:W-:-:S02]  /*1490*/  LOP3.LUT R2, R3, 0xffffffc, RZ, 0xc0, !PT ;  /* 0x0ffffffc03027812 */ /* 0x000fc400078ec0ff */
[----:B------:R-:W-:Y:S01]  /*14a0*/  LEA.HI R17, R6, R28, RZ, 0x2 ;  /* 0x0000001c06117211 */ /* 0x000fe200078f10ff */
[----:B------:R1:W-:Y:S01]  /*14b0*/  STL [R1+0x14], R4 ;  /* 0x0000140401007387 */ /* 0x0003e20000100800 */
[----:B------:R-:W-:Y:S01]  /*14c0*/  SHF.R.S32.HI R5, RZ, 0x1f, R22 ;  /* 0x0000001fff057819 */ /* 0x000fe20000011416 */
[----:B------:R-:W-:Y:S01]  /*14d0*/  IMAD.IADD R3, R7, 0x1, -R2 ;  /* 0x0000000107037824 */ /* 0x000fe200078e0a02 */
[----:B------:R-:W-:Y:S02]  /*14e0*/  SHF.R.S32.HI R2, RZ, 0x2, R17 ;  /* 0x00000002ff027819 */ /* 0x000fe40000011411 */
[----:B------:R-:W-:Y:S02]  /*14f0*/  SHF.R.S32.HI R11, RZ, 0x1f, R12 ;  /* 0x0000001fff0b7819 */ /* 0x000fe4000001140c */
[-C--:B------:R-:W-:Y:S01]  /*1500*/  LEA.HI R13, R22, R22.reuse, RZ, 0x1 ;  /* 0x00000016160d7211 */ /* 0x080fe200078f08ff */
[----:B------:R-:W-:Y:S01]  /*1510*/  IMAD R26, R3, 0x10, R2 ;  /* 0x00000010031a7824 */ /* 0x000fe200078e0202 */
[----:B------:R-:W-:-:S02]  /*1520*/  LEA.HI R2, R5, R22, RZ, 0x3 ;  /* 0x0000001605027211 */ /* 0x000fc400078f18ff */
[----:B------:R-:W-:Y:S02]  /*1530*/  LOP3.LUT R9, R13, 0x7fffffe, RZ, 0xc0, !PT ;  /* 0x07fffffe0d097812 */ /* 0x000fe400078ec0ff */
[--C-:B------:R-:W-:Y:S01]  /*1540*/  SHF.R.S32.HI R6, RZ, 0x1, R8.reuse ;  /* 0x00000001ff067819 */ /* 0x100fe20000011408 */
[----:B------:R-:W-:Y:S01]  /*1550*/  IMAD.SHL.U32 R2, R2, 0x20, RZ ;  /* 0x0000002002027824 */ /* 0x000fe200078e00ff */
[----:B------:R-:W-:Y:S01]  /*1560*/  SHF.R.S32.HI R5, RZ, 0x1f, R8 ;  /* 0x0000001fff057819 */ /* 0x000fe20000011408 */
[----:B------:R-:W-:Y:S01]  /*1570*/  STL [R1+0x148], R26 ;  /* 0x0001481a01007387 */ /* 0x000fe20000100800 */
[----:B------:R-:W-:Y:S02]  /*1580*/  SHF.R.S32.HI R3, RZ, 0x1, R10 ;  /* 0x00000001ff037819 */ /* 0x000fe4000001140a */
[----:B------:R-:W-:Y:S02]  /*1590*/  LEA.HI R5, R5, R6, RZ, 0x2 ;  /* 0x0000000605057211 */ /* 0x000fe400078f10ff */
[----:B------:R-:W-:-:S02]  /*15a0*/  LOP3.LUT R2, R2, 0xffffff00, RZ, 0xc0, !PT ;  /* 0xffffff0002027812 */ /* 0x000fc400078ec0ff */
[C---:B------:R-:W-:Y:S01]  /*15b0*/  LOP3.LUT P3, RZ, R3.reuse, 0x2, RZ, 0xc0, !PT ;  /* 0x0000000203ff7812 */ /* 0x040fe2000786c0ff */
[----:B------:R-:W-:Y:S01]  /*15c0*/  IMAD.SHL.U32 R3, R3, 0x40, RZ ;  /* 0x0000004003037824 */ /* 0x000fe200078e00ff */
[----:B-1----:R-:W-:Y:S02]  /*15d0*/  LEA.HI R4, R11, R29, RZ, 0x3 ;  /* 0x0000001d0b047211 */ /* 0x002fe400078f18ff */
[----:B------:R-:W-:Y:S02]  /*15e0*/  LOP3.LUT R5, R5, 0xfffffffc, RZ, 0xc0, !PT ;  /* 0xfffffffc05057812 */ /* 0x000fe400078ec0ff */
[----:B------:R-:W-:Y:S02]  /*15f0*/  LOP3.LUT R4, R4, 0xfffffff8, RZ, 0xc0, !PT ;  /* 0xfffffff804047812 */ /* 0x000fe400078ec0ff */
[----:B------:R-:W-:Y:S01]  /*1600*/  SHF.R.S32.HI R31, RZ, 0x1f, R30 ;  /* 0x0000001fff1f7819 */ /* 0x000fe2000001141e */
[----:B------:R-:W-:Y:S01]  /*1610*/  IMAD.IADD R12, R6, 0x1, -R5 ;  /* 0x00000001060c7824 */ /* 0x000fe200078e0a05 */
[----:B------:R-:W-:Y:S01]  /*1620*/  IADD3 R252, R30, 0x20, RZ ;  /* 0x000000201efc7810 */ /* 0x000fe20007ffe0ff */
[----:B------:R-:W-:-:S02]  /*1630*/  IMAD.IADD R8, R29, 0x1, -R4 ;  /* 0x000000011d087824 */ /* 0x000fc400078e0a04 */
[----:B------:R-:W-:Y:S01]  /*1640*/  IMAD.IADD R4, R22, 0x1, -R9 ;  /* 0x0000000116047824 */ /* 0x000fe200078e0a09 */
[----:B------:R-:W-:-:S03]  /*1650*/  LOP3.LUT P4, RZ, R12, 0x2, RZ, 0xc0, !PT ;  /* 0x000000020cff7812 */ /* 0x000fc6000788c0ff */
[----:B------:R-:W-:Y:S01]  /*1660*/  IMAD R22, R4, 0x20, R2 ;  /* 0x0000002004167824 */ /* 0x000fe200078e0202 */
[----:B------:R-:W-:Y:S02]  /*1670*/  LEA.HI R4, R8, R8, RZ, 0x1 ;  /* 0x0000000808047211 */ /* 0x000fe400078f08ff */
[----:B------:R-:W-:Y:S01]  /*1680*/  LOP3.LUT R2, R3, 0xc0, RZ, 0xc0, !PT ;  /* 0x000000c003027812 */ /* 0x000fe200078ec0ff */
[----:B------:R-:W-:Y:S01]  /*1690*/  IMAD.SHL.U32 R3, R15, 0x20, RZ ;  /* 0x000000200f037824 */ /* 0x000fe200078e00ff */
[----:B------:R-:W-:Y:S01]  /*16a0*/  LOP3.LUT R6, R4, 0x3fffffe, RZ, 0xc0, !PT ;  /* 0x03fffffe04067812 */ /* 0x000fe200078ec0ff */
[----:B------:R-:W-:Y:S01]  /*16b0*/  STL [R1+0x114], R22 ;  /* 0x0001141601007387 */ /* 0x000fe20000100800 */
[----:B------:R-:W-:Y:S02]  /*16c0*/  LOP3.LUT R9, R2, 0x8, R20, 0xf8, !PT ;  /* 0x0000000802097812 */ /* 0x000fe400078ef814 */
[----:B------:R-:W-:Y:S01]  /*16d0*/  SHF.R.U32.HI R5, RZ, 0x3, R2 ;  /* 0x00000003ff057819 */ /* 0x000fe20000011602 */
[----:B------:R-:W-:Y:S01]  /*16e0*/  IMAD.SHL.U32 R2, R7, 0x200, RZ ;  /* 0x0000020007027824 */ /* 0x000fe200078e00ff */
[----:B------:R-:W-:Y:S01]  /*16f0*/  LOP3.LUT R3, R3, 0xffffff00, RZ, 0xc0, !PT ;  /* 0xffffff0003037812 */ /* 0x000fe200078ec0ff */
[----:B------:R-:W-:Y:S01]  /*1700*/  IMAD.IADD R7, R8, 0x1, -R6 ;  /* 0x0000000108077824 */ /* 0x000fe200078e0a06 */
[----:B------:R-:W-:Y:S01]  /*1710*/  LOP3.LUT R9, R9, R5, RZ, 0x3c, !PT ;  /* 0x0000000509097212 */ /* 0x000fe200078e3cff */
[----:B------:R-:W-:Y:S01]  /*1720*/  IMAD.SHL.U32 R8, R18, 0x8, RZ ;  /* 0x0000000812087824 */ /* 0x000fe200078e00ff */
[----:B------:R-:W-:Y:S01]  /*1730*/  LOP3.LUT R6, R19, 0xfffffffe, RZ, 0xc0, !PT ;  /* 0xfffffffe13067812 */ /* 0x000fe200078ec0ff */
[----:B------:R-:W-:Y:S01]  /*1740*/  IMAD.IADD R5, R3, 0x1, R2 ;  /* 0x0000000103057824 */ /* 0x000fe200078e0202 */
[----:B------:R-:W-:Y:S01]  /*1750*/  SHF.R.S32.HI R4, RZ, 0x1, R4 ;  /* 0x00000001ff047819 */ /* 0x000fe20000011404 */
[----:B------:R-:W-:-:S02]  /*1760*/  IMAD R2, R251, 0x2, R2 ;  /* 0x00000002fb027824 */ /* 0x000fc400078e0202 */
[----:B------:R-:W-:Y:S01]  /*1770*/  IMAD.IADD R170, R23, 0x1, -R6 ;  /* 0x0000000117aa7824 */ /* 0x000fe200078e0a06 */
[C---:B------:R-:W-:Y:S01]  /*1780*/  LOP3.LUT P1, RZ, R4.reuse, 0x2, RZ, 0xc0, !PT ;  /* 0x0000000204ff7812 */ /* 0x040fe2000782c0ff */
[----:B------:R-:W-:Y:S01]  /*1790*/  IMAD R10, R7, 0x20, R2 ;  /* 0x00000020070a7824 */ /* 0x000fe200078e0202 */
[----:B------:R-:W-:Y:S01]  /*17a0*/  LOP3.LUT R2, R4, 0x1, RZ, 0xc0, !PT ;  /* 0x0000000104027812 */ /* 0x000fe200078ec0ff */
[C---:B------:R-:W-:Y:S02]  /*17b0*/  IMAD R15, R14.reuse, 0x20, R3 ;  /* 0x000000200e0f7824 */ /* 0x040fe400078e0203 */
[----:B------:R-:W-:Y:S01]  /*17c0*/  IMAD R14, R14, 0x20, R5 ;  /* 0x000000200e0e7824 */ /* 0x000fe200078e0205 */
[----:B------:R-:W-:Y:S01]  /*17d0*/  LEA.HI R5, R11, R29, RZ, 0x2 ;  /* 0x0000001d0b057211 */ /* 0x000fe200078f10ff */
[----:B------:R-:W-:Y:S01]  /*17e0*/  IMAD R3, R18, 0x8, R16 ;  /* 0x0000000812037824 */ /* 0x000fe200078e0210 */
[----:B------:R-:W-:Y:S01]  /*17f0*/  ISETP.NE.U32.AND P2, PT, R2, 0x1, PT ;  /* 0x000000010200780c */ /* 0x000fe20003f45070 */
[----:B------:R-:W-:-:S02]  /*1800*/  IMAD.SHL.U32 R164, R170, 0x4, RZ ;  /* 0x00000004aaa47824 */ /* 0x000fc400078e00ff */
        /* <DEDUP_REMOVED lines=16> */
[----:B------:R-:W-:Y:S01]  /*1910*/  IMAD R251, R251, 0x20, R29 ;  /* 0x00000020fbfb7824 */ /* 0x000fe200078e021d */
[----:B------:R-:W-:-:S02]  /*1920*/  LEA.HI R0, R3, R113, RZ, 0x5 ;  /* 0x0000007103007211 */ /* 0x000fc400078f28ff */
[----:B------:R-:W-:Y:S01]  /*1930*/  LOP3.LUT R25, R5, 0xc0, RZ, 0xc0, !PT ;  /* 0x000000c005197812 */ /* 0x000fe200078ec0ff */
[----:B------:R-:W-:Y:S01]  /*1940*/  IMAD.SHL.U32 R5, R4, 0x40, RZ ;  /* 0x0000004004057824 */ /* 0x000fe200078e00ff */
[----:B------:R-:W-:Y:S01]  /*1950*/  LEA.HI R9, R3, R113, RZ, 0x3 ;  /* 0x0000007103097211 */ /* 0x000fe200078f18ff */
[----:B------:R-:W-:Y:S01]  /*1960*/  IMAD.SHL.U32 R0, R0, 0x80, RZ ;  /* 0x0000008000007824 */ /* 0x000fe200078e00ff */
[----:B------:R-:W-:Y:S01]  /*1970*/  SHF.R.U32.HI R23, RZ, 0x3, R25 ;  /* 0x00000003ff177819 */ /* 0x000fe20000011619 */
[----:B------:R-:W-:Y:S01]  /*1980*/  STL [R1+0x10c], R27 ;  /* 0x00010c1b01007387 */ /* 0x000fe20000100800 */
[----:B------:R-:W-:Y:S02]  /*1990*/  LOP3.LUT R4, R25, 0x18, R9, 0xf8, !PT ;  /* 0x0000001819047812 */ /* 0x000fe400078ef809 */
[----:B------:R-:W-:Y:S01]  /*19a0*/  SHF.R.U32.HI R24, RZ, 0x3, R27 ;  /* 0x00000003ff187819 */ /* 0x000fe2000001161b */
[----:B------:R-:W-:Y:S01]  /*19b0*/  STL [R1+0x30], R25 ;  /* 0x0000301901007387 */ /* 0x000fe20000100800 */
[----:B------:R-:W-:-:S02]  /*19c0*/  LOP3.LUT R3, R27, 0x18, R9, 0xf8, !PT ;  /* 0x000000181b037812 */ /* 0x000fc400078ef809 */
[----:B------:R-:W-:Y:S01]  /*19d0*/  LOP3.LUT R6, R4, R23, RZ, 0x3c, !PT ;  /* 0x0000001704067212 */ /* 0x000fe200078e3cff */
[----:B------:R-:W-:Y:S01]  /*19e0*/  STL [R1+0x110], R24 ;  /* 0x0001101801007387 */ /* 0x000fe20000100800 */
[----:B------:R-:W-:Y:S02]  /*19f0*/  LOP3.LUT R0, R0, 0xfffff000, RZ, 0xc0, !PT ;  /* 0xfffff00000007812 */ /* 0x000fe400078ec0ff */
[----:B------:R-:W-:Y:S01]  /*1a00*/  LOP3.LUT R4, R3, R24, RZ, 0x3c, !PT ;  /* 0x0000001803047212 */ /* 0x000fe200078e3cff */
[----:B------:R-:W-:Y:S01]  /*1a10*/  STL [R1+0x34], R23 ;  /* 0x0000341701007387 */ /* 0x000fe20000100800 */
[----:B------:R-:W-:Y:S02]  /*1a20*/  LOP3.LUT R5, R5, 0xc0, RZ, 0xc0, !PT ;  /* 0x000000c005057812 */ /* 0x000fe400078ec0ff */
[----:B------:R-:W-:Y:S02]  /*1a30*/  SHF.R.S32.HI R3, RZ, 0x1f, R112 ;  /* 0x0000001fff037819 */ /* 0x000fe40000011470 */
[----:B------:R-:W-:-:S02]  /*1a40*/  IADD3 R16, R6, R0, R7 ;  /* 0x0000000006107210 */ /* 0x000fc40007ffe007 */
[----:B------:R-:W-:Y:S01]  /*1a50*/  IADD3 R13, R4, R22, R0 ;  /* 0x00000016040d7210 */ /* 0x000fe20007ffe000 */
[----:B------:R-:W-:Y:S01]  /*1a60*/  IMAD.SHL.U32 R4, R12, 0x40, RZ ;  /* 0x000000400c047824 */ /* 0x000fe200078e00ff */
[----:B------:R-:W-:Y:S01]  /*1a70*/  LEA.HI R5, R5, R5, RZ, 0x1d ;  /* 0x0000000505057211 */ /* 0x000fe200078fe8ff */
[----:B------:R-:W-:Y:S01]  /*1a80*/  IMAD.MOV.U32 R12, RZ, RZ, 0x20 ;  /* 0x00000020ff0c7424 */ /* 0x000fe200078e00ff */
[CC--:B------:R-:W-:Y:S02]  /*1a90*/  LEA.HI R0, R3.reuse, R112.reuse, RZ, 0x5 ;  /* 0x0000007003007211 */ /* 0x0c0fe400078f28ff */
[----:B------:R-:W-:Y:S01]  /*1aa0*/  LEA.HI R6, R3, R112, RZ, 0x3 ;  /* 0x0000007003067211 */ /* 0x000fe200078f18ff */
[----:B------:R-:W-:Y:S01]  /*1ab0*/  IMAD.IADD R10, R5, 0x1, R10 ;  /* 0x00000001050a7824 */ /* 0x000fe200078e020a */
[----:B------:R-:W-:Y:S01]  /*1ac0*/  LOP3.LUT R3, R4, 0xc0, RZ, 0xc0, !PT ;  /* 0x000000c004037812 */ /* 0x000fe200078ec0ff */
[----:B------:R-:W-:Y:S01]  /*1ad0*/  IMAD.SHL.U32 R0, R0, 0x80, RZ ;  /* 0x0000008000007824 */ /* 0x000fe200078e00ff */
[----:B------:R-:W-:Y:S01]  /*1ae0*/  LOP3.LUT R5, R25, 0x18, R6, 0xf8, !PT ;  /* 0x0000001819057812 */ /* 0x000fe200078ef806 */
[----:B------:R-:W-:Y:S01]  /*1af0*/  IMAD.SHL.U32 R20, R10, 0x2, RZ ;  /* 0x000000020a147824 */ /* 0x000fe200078e00ff */
[----:B------:R-:W-:-:S02]  /*1b00*/  LOP3.LUT R8, R3, 0x8, R8, 0xf8, !PT ;  /* 0x0000000803087812 */ /* 0x000fc400078ef808 */
[----:B------:R-:W-:Y:S02]  /*1b10*/  LOP3.LUT R0, R0, 0xfffff000, RZ, 0xc0, !PT ;  /* 0xfffff00000007812 */ /* 0x000fe400078ec0ff */
[----:B------:R-:W-:Y:S01]  /*1b20*/  LOP3.LUT R5, R5, R23, RZ, 0x3c, !PT ;  /* 0x0000001705057212 */ /* 0x000fe200078e3cff */
[----:B------:R-:W-:Y:S01]  /*1b30*/  STL [R1+0x98], R20 ;  /* 0x0000981401007387 */ /* 0x000fe20000100800 */
[----:B------:R-:W-:Y:S02]  /*1b40*/  LOP3.LUT R4, R27, 0x18, R6, 0xf8, !PT ;  /* 0x000000181b047812 */ /* 0x000fe400078ef806 */
[----:B------:R-:W-:Y:S02]  /*1b50*/  SHF.R.U32.HI R3, RZ, 0x3, R3 ;  /* 0x00000003ff037819 */ /* 0x000fe40000011603 */
[----:B------:R-:W-:Y:S02]  /*1b60*/  IADD3 R11, R5, R0, R7 ;  /* 0x00000000050b7210 */ /* 0x000fe40007ffe007 */
[----:B------:R-:W-:-:S02]  /*1b70*/  IADD3 R5, R20, 0x80, RZ ;  /* 0x0000008014057810 */ /* 0x000fc40007ffe0ff */
[----:B------:R-:W-:Y:S02]  /*1b80*/  LOP3.LUT R4, R4, R24, RZ, 0x3c, !PT ;  /* 0x0000001804047212 */ /* 0x000fe400078e3cff */
[----:B------:R-:W-:Y:S02]  /*1b90*/  LOP3.LUT R3, R8, R3, RZ, 0x3c, !PT ;  /* 0x0000000308037212 */ /* 0x000fe400078e3cff */
[----:B------:R-:W-:Y:S02]  /*1ba0*/  IADD3 R19, R20, 0x70, RZ ;  /* 0x0000007014137810 */ /* 0x000fe40007ffe0ff */
[----:B------:R-:W-:Y:S02]  /*1bb0*/  @P2 IADD3 R19, R5, 0x10, RZ ;  /* 0x0000001005132810 */ /* 0x000fe40007ffe0ff */
[----:B------:R-:W-:Y:S02]  /*1bc0*/  IADD3 R168, R164, 0x18, RZ ;  /* 0x00000018a4a87810 */ /* 0x000fe40007ffe0ff */
[----:B------:R-:W-:Y:S01]  /*1bd0*/  SHF.R.S32.HI R8, RZ, 0x1f, R169 ;  /* 0x0000001fff087819 */ /* 0x000fe200000114a9 */
[----:B------:R-:W-:Y:S01]  /*1be0*/  STL [R1+0x9c], R19 ;  /* 0x00009c1301007387 */ /* 0x000fe20000100800 */
[----:B------:R-:W-:Y:S01]  /*1bf0*/  IADD3 R10, R4, R22, R0 ;  /* 0x00000016040a7210 */ /* 0x000fe20007ffe000 */
[C---:B------:R-:W-:Y:S01]  /*1c00*/  IMAD.IADD R0, R3.reuse, 0x1, R14 ;  /* 0x0000000103007824 */ /* 0x040fe200078e020e */
[----:B------:R-:W-:Y:S01]  /*1c10*/  SHF.R.S32.HI R5, RZ, 0x1f, R166 ;  /* 0x0000001fff057819 */ /* 0x000fe200000114a6 */
[----:B------:R-:W-:Y:S01]  /*1c20*/  IMAD.IADD R4, R3, 0x1, R15 ;  /* 0x0000000103047824 */ /* 0x000fe200078e020f */
[----:B------:R-:W-:Y:S01]  /*1c30*/  SHF.R.S32.HI R3, RZ, 0x1f, R168 ;  /* 0x0000001fff037819 */ /* 0x000fe200000114a8 */
[----:B------:R1:W-:Y:S01]  /*1c40*/  STL [R1+0x128], R8 ;  /* 0x0001280801007387 */ /* 0x0003e20000100800 */
[----:B------:R-:W-:-:S02]  /*1c50*/  IADD3 R167, R164, 0x28, RZ ;  /* 0x00000028a4a77810 */ /* 0x000fc40007ffe0ff */
[C---:B------:R-:W-:Y:S01]  /*1c60*/  IADD3 R250, R108.reuse, 0x30, RZ ;  /* 0x000000306cfa7810 */ /* 0x040fe20007ffe0ff */
[----:B------:R-:W-:Y:S01]  /*1c70*/  STL.64 [R1], R30 ;  /* 0x0000001e01007387 */ /* 0x000fe20000100a00 */
[C---:B------:R-:W-:Y:S02]  /*1c80*/  IADD3 R249, R108.reuse, 0x40, RZ ;  /* 0x000000406cf97810 */ /* 0x040fe40007ffe0ff */
[----:B------:R-:W-:Y:S01]  /*1c90*/  SHF.R.S32.HI R14, RZ, 0x1f, R250 ;  /* 0x0000001fff0e7819 */ /* 0x000fe200000114fa */
[----:B------:R2:W-:Y:S01]  /*1ca0*/  STL [R1+0x124], R5 ;  /* 0x0001240501007387 */ /* 0x0005e20000100800 */
[----:B------:R-:W-:Y:S02]  /*1cb0*/  IADD3 R248, R108, 0x50, RZ ;  /* 0x000000506cf87810 */ /* 0x000fe40007ffe0ff */
[----:B------:R-:W-:Y:S01]  /*1cc0*/  LEA R171, R2, 0x3c80, 0x1 ;  /* 0x00003c8002ab7811 */ /* 0x000fe200078e08ff */
[----:B------:R3:W-:Y:S01]  /*1cd0*/  STL [R1+0x120], R3 ;  /* 0x0001200301007387 */ /* 0x0007e20000100800 */
[----:B------:R-:W-:-:S02]  /*1ce0*/  LEA R2, R16, 0x6080, 0x1 ;  /* 0x0000608010027811 */ /* 0x000fc400078e08ff */
[----:B------:R-:W-:Y:S02]  /*1cf0*/  LEA R198, R0, 0x6080, 0x1 ;  /* 0x0000608000c67811 */ /* 0x000fe400078e08ff */
[C---:B------:R-:W-:Y:S02]  /*1d00*/  IADD3 R200, R171.reuse, 0x20, RZ ;  /* 0x00000020abc87810 */ /* 0x040fe40007ffe0ff */
[----:B------:R-:W-:Y:S02]  /*1d10*/  LEA R196, R4, 0x1880, 0x1 ;  /* 0x0000188004c47811 */ /* 0x000fe400078e08ff */
[----:B------:R-:W-:Y:S02]  /*1d20*/  @P3 IADD3 R200, R171, -0x20, RZ ;  /* 0xffffffe0abc83810 */ /* 0x000fe40007ffe0ff */
[----:B------:R-:W-:Y:S02]  /*1d30*/  SHF.R.S32.HI R109, RZ, 0x1f, R108 ;  /* 0x0000001fff6d7819 */ /* 0x000fe4000001146c */
[----:B-1----:R-:W-:-:S02]  /*1d40*/  SHF.R.S32.HI R8, RZ, 0x1f, R249 ;  /* 0x0000001fff087819 */ /* 0x002fc400000114f9 */
[C---:B------:R-:W-:Y:S02]  /*1d50*/  IADD3 R208, R200.reuse, 0x400, RZ ;  /* 0x00000400c8d07810 */ /* 0x040fe40007ffe0ff */
[C---:B------:R-:W-:Y:S02]  /*1d60*/  IADD3 R207, R200.reuse, 0x800, RZ ;  /* 0x00000800c8cf7810 */ /* 0x040fe40007ffe0ff */
[C---:B------:R-:W-:Y:S02]  /*1d70*/  IADD3 R206, R200.reuse, 0xc00, RZ ;  /* 0x00000c00c8ce7810 */ /* 0x040fe40007ffe0ff */
[----:B--2---:R-:W-:Y:S02]  /*1d80*/  SHF.R.S32.HI R5, RZ, 0x1f, R115 ;  /* 0x0000001fff057819 */ /* 0x004fe40000011473 */
[C---:B------:R-:W-:Y:S02]  /*1d90*/  IADD3 R205, R200.reuse, 0x1000, RZ ;  /* 0x00001000c8cd7810 */ /* 0x040fe40007ffe0ff */
[----:B---3--:R-:W-:Y:S01]  /*1da0*/  SHF.R.S32.HI R3, RZ, 0x1f, R167 ;  /* 0x0000001fff037819 */ /* 0x008fe200000114a7 */
[----:B------:R1:W-:Y:S01]  /*1db0*/  STL [R1+0x11c], R5 ;  /* 0x00011c0501007387 */ /* 0x0003e20000100800 */
[----:B------:R-:W-:-:S02]  /*1dc0*/  IADD3 R204, R200, 0x1400, RZ ;  /* 0x00001400c8cc7810 */ /* 0x000fc40007ffe0ff */
[C---:B------:R-:W-:Y:S01]  /*1dd0*/  IADD3 R203, R200.reuse, 0x1800, RZ ;  /* 0x00001800c8cb7810 */ /* 0x040fe20007ffe0ff */
[----:B------:R2:W-:Y:S01]  /*1de0*/  STL [R1+0x118], R3 ;  /* 0x0001180301007387 */ /* 0x0005e20000100800 */
[C---:B------:R-:W-:Y:S02]  /*1df0*/  IADD3 R202, R200.reuse, 0x1c00, RZ ;  /* 0x00001c00c8ca7810 */ /* 0x040fe40007ffe0ff */
[----:B------:R-:W-:Y:S01]  /*1e00*/  IADD3 R201, R200, 0x2000, RZ ;  /* 0x00002000c8c97810 */ /* 0x000fe20007ffe0ff */
[----:B------:R3:W-:Y:S01]  /*1e10*/  STL [R1+0x58], R14 ;  /* 0x0000580e01007387 */ /* 0x0007e20000100800 */
[----:B-1----:R-:W-:Y:S02]  /*1e20*/  IADD3 R5, R30, 0x40, RZ ;  /* 0x000000401e057810 */ /* 0x002fe40007ffe0ff */
[----:B--2---:R-:W-:-:S03]  /*1e30*/  LOP3.LUT R3, R17, 0x7ffffffc, RZ, 0xc0, !PT ;  /* 0x7ffffffc11037812 */ /* 0x004fc600078ec0ff */
[----:B------:R-:W-:Y:S01]  /*1e40*/  STL [R1+0x8], R5 ;  /* 0x0000080501007387 */ /* 0x000fe20000100800 */
[----:B---3--:R-:W-:-:S03]  /*1e50*/  SHF.R.S32.HI R14, RZ, 0x1f, R248 ;  /* 0x0000001fff0e7819 */ /* 0x008fc600000114f8 */
[----:B------:R1:W-:Y:S01]  /*1e60*/  STL [R1+0x54], R8 ;  /* 0x0000540801007387 */ /* 0x0003e20000100800 */
[----:B------:R-:W-:-:S03]  /*1e70*/  IMAD.IADD R3, R28, 0x1, -R3 ;  /* 0x000000011c037824 */ /* 0x000fc600078e0a03 */
[----:B------:R2:W-:Y:S01]  /*1e80*/  STL [R1+0x50], R14 ;  /* 0x0000500e01007387 */ /* 0x0005e20000100800 */
[----:B-1----:R-:W-:Y:S02]  /*1e90*/  SHF.R.S32.HI R8, RZ, 0x1f, R252 ;  /* 0x0000001fff087819 */ /* 0x002fe400000114fc */
[----:B--2---:R-:W-:-:S03]  /*1ea0*/  SHF.R.S32.HI R14, RZ, 0x1f, R5 ;  /* 0x0000001fff0e7819 */ /* 0x004fc60000011405 */
[----:B------:R1:W-:Y:S01]  /*1eb0*/  STL [R1+0x88], R8 ;  /* 0x0000880801007387 */ /* 0x0003e20000100800 */
[----:B------:R-:W-:-:S03]  /*1ec0*/  LOP3.LUT R5, R27, 0x18, R108, 0xf8, !PT ;  /* 0x000000181b057812 */ /* 0x000fc600078ef86c */
[----:B------:R2:W-:Y:S01]  /*1ed0*/  STL [R1+0x84], R14 ;  /* 0x0000840e01007387 */ /* 0x0005e20000100800 */
[----:B-1----:R-:W-:Y:S02]  /*1ee0*/  IMAD.IADD R8, R26, 0x1, R21 ;  /* 0x000000011a087824 */ /* 0x002fe400078e0215 */
[----:B--2---:R-:W-:Y:S01]  /*1ef0*/  IMAD.SHL.U32 R14, R3, 0x2, RZ ;  /* 0x00000002030e7824 */ /* 0x004fe200078e00ff */
[----:B------:R-:W-:Y:S02]  /*1f00*/  SHF.R.S32.HI R3, RZ, 0x3, R9 ;  /* 0x00000003ff037819 */ /* 0x000fe40000011409 */
[----:B------:R1:W-:Y:S01]  /*1f10*/  STL [R1+0x80], R8 ;  /* 0x0000800801007387 */ /* 0x0003e20000100800 */
[----:B------:R-:W-:Y:S02]  /*1f20*/  LOP3.LUT R9, R25, 0x18, R108, 0xf8, !PT ;  /* 0x0000001819097812 */ /* 0x000fe400078ef86c */
[C---:B------:R-:W-:Y:S01]  /*1f30*/  IADD3 R27, R14.reuse, 0x8, RZ ;  /* 0x000000080e1b7810 */ /* 0x040fe20007ffe0ff */
[----:B------:R2:W-:Y:S01]  /*1f40*/  STL [R1+0x2c], R3 ;  /* 0x00002c0301007387 */ /* 0x0005e20000100800 */
[----:B------:R-:W-:-:S02]  /*1f50*/  IADD3 R26, R14, 0x10, RZ ;  /* 0x000000100e1a7810 */ /* 0x000fc40007ffe0ff */
[----:B------:R-:W-:Y:S01]  /*1f60*/  LOP3.LUT R9, R9, R23, RZ, 0x3c, !PT ;  /* 0x0000001709097212 */ /* 0x000fe200078e3cff */
[----:B------:R3:W-:Y:S01]  /*1f70*/  STL [R1+0x68], R14 ;  /* 0x0000680e01007387 */ /* 0x0007e20000100800 */
[C---:B------:R-:W-:Y:S02]  /*1f80*/  IADD3 R21, R14.reuse, 0x38, RZ ;  /* 0x000000380e157810 */ /* 0x040fe40007ffe0ff */
[C---:B------:R-:W-:Y:S01]  /*1f90*/  IADD3 R18, R14.reuse, 0x40, RZ ;  /* 0x000000400e127810 */ /* 0x040fe20007ffe0ff */
[----:B------:R-:W-:Y:S01]  /*1fa0*/  IMAD.IADD R9, R7, 0x1, R9 ;  /* 0x0000000107097824 */ /* 0x000fe200078e0209 */
[C---:B------:R-:W-:Y:S02]  /*1fb0*/  IADD3 R17, R14.reuse, 0x48, RZ ;  /* 0x000000480e117810 */ /* 0x040fe40007ffe0ff */
[----:B------:R-:W-:Y:S02]  /*1fc0*/  IADD3 R15, R14, 0x50, RZ ;  /* 0x000000500e0f7810 */ /* 0x000fe40007ffe0ff */
[----:B-1----:R-:W-:-:S02]  /*1fd0*/  LOP3.LUT R8, R25, 0x8, R108, 0xf8, !PT ;  /* 0x0000000819087812 */ /* 0x002fc400078ef86c */
[----:B------:R-:W-:Y:S02]  /*1fe0*/  IADD3 R25, R14, 0x18, RZ ;  /* 0x000000180e197810 */ /* 0x000fe40007ffe0ff */
[----:B--2---:R-:W-:Y:S02]  /*1ff0*/  LOP3.LUT R3, R5, R24, RZ, 0x3c, !PT ;  /* 0x0000001805037212 */ /* 0x004fe400078e3cff */
[----:B------:R-:W-:Y:S02]  /*2000*/  SHF.R.S32.HI R5, RZ, 0x3, R6 ;  /* 0x00000003ff057819 */ /* 0x000fe40000011406 */
[----:B------:R-:W-:Y:S01]  /*2010*/  LOP3.LUT R8, R8, R23, RZ, 0x3c, !PT ;  /* 0x0000001708087212 */ /* 0x000fe200078e3cff */
[----:B------:R-:W-:Y:S01]  /*2020*/  IMAD.IADD R6, R22, 0x1, R3 ;  /* 0x0000000116067824 */ /* 0x000fe200078e0203 */
[----:B------:R-:W-:Y:S01]  /*2030*/  SHF.R.S32.HI R3, RZ, 0x1f, R14 ;  /* 0x0000001fff037819 */ /* 0x000fe2000001140e */
[----:B------:R1:W-:Y:S01]  /*2040*/  STL [R1+0x28], R5 ;  /* 0x0000280501007387 */ /* 0x0003e20000100800 */
[C---:B------:R-:W-:Y:S01]  /*2050*/  IADD3 R24, R14.reuse, 0x20, RZ ;  /* 0x000000200e187810 */ /* 0x040fe20007ffe0ff */
[----:B------:R-:W-:Y:S01]  /*2060*/  IMAD.IADD R8, R7, 0x1, R8 ;  /* 0x0000000107087824 */ /* 0x000fe200078e0208 */
[C---:B------:R-:W-:Y:S01]  /*2070*/  IADD3 R23, R14.reuse, 0x28, RZ ;  /* 0x000000280e177810 */ /* 0x040fe20007ffe0ff */
[----:B------:R2:W-:Y:S01]  /*2080*/  STL [R1+0x108], R3 ;  /* 0x0001080301007387 */ /* 0x0005e20000100800 */
[----:B------:R-:W-:-:S02]  /*2090*/  IADD3 R22, R14, 0x30, RZ ;  /* 0x000000300e167810 */ /* 0x000fc40007ffe0ff */
[----:B---3--:R-:W-:Y:S01]  /*20a0*/  IADD3 R14, R14, 0x58, RZ ;  /* 0x000000580e0e7810 */ /* 0x008fe20007ffe0ff */
[----:B------:R-:W-:Y:S01]  /*20b0*/  STL [R1+0xc8], R27 ;  /* 0x0000c81b01007387 */ /* 0x000fe20000100800 */
[----:B------:R-:W-:Y:S02]  /*20c0*/  LEA R28, R6, 0x6080, 0x1 ;  /* 0x00006080061c7811 */ /* 0x000fe400078e08ff */
[----:B------:R-:W-:Y:S01]  /*20d0*/  SHF.R.S32.HI R6, RZ, 0x1f, R26 ;  /* 0x0000001fff067819 */ /* 0x000fe2000001141a */
[----:B------:R-:W-:Y:S01]  /*20e0*/  STL [R1+0xc4], R26 ;  /* 0x0000c41a01007387 */ /* 0x000fe20000100800 */
[----:B------:R-:W-:-:S03]  /*20f0*/  LEA R246, R8, 0x1880, 0x1 ;  /* 0x0000188008f67811 */ /* 0x000fc600078e08ff */
[----:B------:R3:W-:Y:S01]  /*2100*/  STL [R1+0xc0], R25 ;  /* 0x0000c01901007387 */ /* 0x0007e20000100800 */
[C---:B------:R-:W-:Y:S02]  /*2110*/  IADD3 R247, R246.reuse, 0x20, RZ ;  /* 0x00000020f6f77810 */ /* 0x040fe40007ffe0ff */
[----:B------:R-:W-:Y:S01]  /*2120*/  @P0 IADD3 R247, R246, -0x20, RZ ;  /* 0xffffffe0f6f70810 */ /* 0x000fe20007ffe0ff */
[----:B------:R-:W-:Y:S04]  /*2130*/  STL [R1+0xbc], R24 ;  /* 0x0000bc1801007387 */ /* 0x000fe80000100800 */
[----:B------:R-:W-:Y:S01]  /*2140*/  STL [R1+0xb8], R23 ;  /* 0x0000b81701007387 */ /* 0x000fe20000100800 */
[----:B-1----:R-:W-:-:S03]  /*2150*/  SEL R5, R12, 0xffffffe0, !P1 ;  /* 0xffffffe00c057807 */ /* 0x002fc60004800000 */
[----:B------:R1:W-:Y:S01]  /*2160*/  STL [R1+0xb4], R22 ;  /* 0x0000b41601007387 */ /* 0x0003e20000100800 */
[----:B--2---:R-:W-:Y:S01]  /*2170*/  SEL R3, R12, 0xffffffe0, !P4 ;  /* 0xffffffe00c037807 */ /* 0x004fe20006000000 */
[----:B------:R-:W-:Y:S01]  /*2180*/  IMAD.IADD R0, R5, 0x1, R19 ;  /* 0x0000000105007824 */ /* 0x000fe200078e0213 */
[----:B------:R-:W-:Y:S01]  /*2190*/  SHF.R.S32.HI R12, RZ, 0x1f, R27 ;  /* 0x0000001fff0c7819 */ /* 0x000fe2000001141b */
[----:B------:R-:W-:Y:S02]  /*21a0*/  STL [R1+0xb0], R21 ;  /* 0x0000b01501007387 */ /* 0x000fe40000100800 */
[----:B------:R-:W-:Y:S02]  /*21b0*/  IMAD.IADD R199, R198, 0x1, R3 ;  /* 0x00000001c6c77824 */ /* 0x000fe400078e0203 */
[----:B------:R-:W-:Y:S01]  /*21c0*/  STL [R1+0xac], R18 ;  /* 0x0000ac1201007387 */ /* 0x000fe20000100800 */
[----:B------:R-:W-:-:S03]  /*21d0*/  IMAD.IADD R197, R3, 0x1, R196 ;  /* 0x0000000103c57824 */ /* 0x000fc600078e02c4 */
[----:B------:R2:W-:Y:S01]  /*21e0*/  STL [R1+0xa8], R17 ;  /* 0x0000a81101007387 */ /* 0x0005e20000100800 */
[----:B---3--:R-:W-:-:S03]  /*21f0*/  SHF.R.S32.HI R25, RZ, 0x1f, R25 ;  /* 0x0000001fff197819 */ /* 0x008fc60000011419 */
[----:B------:R-:W-:Y:S04]  /*2200*/  STL [R1+0xa4], R15 ;  /* 0x0000a40f01007387 */ /* 0x000fe80000100800 */
[----:B------:R-:W-:Y:S04]  /*2210*/  STL [R1+0xa0], R14 ;  /* 0x0000a00e01007387 */ /* 0x000fe80000100800 */
[----:B------:R-:W-:Y:S01]  /*2220*/  STL [R1+0x140], R28 ;  /* 0x0001401c01007387 */ /* 0x000fe20000100800 */
[----:B-1----:R-:W-:-:S03]  /*2230*/  SHF.R.S32.HI R22, RZ, 0x1f, R22 ;  /* 0x0000001fff167819 */ /* 0x002fc60000011416 */
[----:B------:R1:W-:Y:S04]  /*2240*/  STL [R1+0x104], R12 ;  /* 0x0001040c01007387 */ /* 0x0003e80000100800 */
[----:B------:R3:W-:Y:S04]  /*2250*/  STL [R1+0x100], R6 ;  /* 0x0001000601007387 */ /* 0x0007e80000100800 */
[----:B------:R-:W-:Y:S01]  /*2260*/  STL [R1+0xfc], R25 ;  /* 0x0000fc1901007387 */ /* 0x000fe20000100800 */
[----:B--2---:R-:W-:Y:S02]  /*2270*/  SHF.R.S32.HI R17, RZ, 0x1f, R17 ;  /* 0x0000001fff117819 */ /* 0x004fe40000011411 */
[----:B-1----:R-:W-:-:S02]  /*2280*/  SHF.R.S32.HI R12, RZ, 0x1f, R24 ;  /* 0x0000001fff0c7819 */ /* 0x002fc40000011418 */
[----:B---3--:R-:W-:-:S03]  /*2290*/  SHF.R.S32.HI R6, RZ, 0x1f, R23 ;  /* 0x0000001fff067819 */ /* 0x008fc60000011417 */
[----:B------:R1:W-:Y:S04]  /*22a0*/  STL [R1+0xf8], R12 ;  /* 0x0000f80c01007387 */ /* 0x0003e80000100800 */
[----:B------:R2:W-:Y:S04]  /*22b0*/  STL [R1+0xf4], R6 ;  /* 0x0000f40601007387 */ /* 0x0005e80000100800 */
[----:B------:R-:W-:Y:S01]  /*22c0*/  STL [R1+0xf0], R22 ;  /* 0x0000f01601007387 */ /* 0x000fe20000100800 */
[----:B-1----:R-:W-:Y:S02]  /*22d0*/  SHF.R.S32.HI R12, RZ, 0x1f, R21 ;  /* 0x0000001fff0c7819 */ /* 0x002fe40000011415 */
[----:B--2---:R-:W-:-:S03]  /*22e0*/  SHF.R.S32.HI R6, RZ, 0x1f, R18 ;  /* 0x0000001fff067819 */ /* 0x004fc60000011412 */
[----:B------:R1:W-:Y:S04]  /*22f0*/  STL [R1+0xec], R12 ;  /* 0x0000ec0c01007387 */ /* 0x0003e80000100800 */
[----:B------:R2:W-:Y:S04]  /*2300*/  STL [R1+0xe8], R6 ;  /* 0x0000e80601007387 */ /* 0x0005e80000100800 */
[----:B------:R-:W-:Y:S01]  /*2310*/  STL [R1+0xe4], R17 ;  /* 0x0000e41101007387 */ /* 0x000fe20000100800 */
[----:B-1----:R-:W-:Y:S02]  /*2320*/  SHF.R.S32.HI R12, RZ, 0x1f, R15 ;  /* 0x0000001fff0c7819 */ /* 0x002fe4000001140f */
[----:B--2---:R-:W-:-:S03]  /*2330*/  SHF.R.S32.HI R6, RZ, 0x1f, R14 ;  /* 0x0000001fff067819 */ /* 0x004fc6000001140e */
        /* <DEDUP_REMOVED lines=12> */
[----:B------:R1:W-:Y:S04]  /*2400*/  STL [R1+0xd0], R2 ;  /* 0x0000d00201007387 */ /* 0x0003e80000100800 */
[----:B------:R1:W-:Y:S02]  /*2410*/  STL [R1+0xcc], R0 ;  /* 0x0000cc0001007387 */ /* 0x0003e40000100800 */
.L_x_1753:
        /* <DEDUP_REMOVED lines=9> */
[----:B------:R-:W-:Y:S02]  /*24b0*/  ISETP.NE.U32.AND P3, PT, RZ, c[0x0][0x348], PT ;  /* 0x0000d200ff007a0c */ /* 0x000fe40003f65070 */
[----:B------:R-:W-:Y:S02]  /*24c0*/  ISETP.NE.U32.AND P5, PT, RZ, c[0x0][0x350], PT ;  /* 0x0000d400ff007a0c */ /* 0x000fe40003fa5070 */
[----:B------:R-:W-:Y:S02]  /*24d0*/  ISETP.NE.U32.AND P6, PT, RZ, c[0x0][0x358], PT ;  /* 0x0000d600ff007a0c */ /* 0x000fe40003fc5070 */
[----:B------:R-:W-:Y:S02]  /*24e0*/  ISETP.NE.AND.EX P3, PT, RZ, c[0x0][0x34c], PT, P3 ;  /* 0x0000d300ff007a0c */ /* 0x000fe40003f65330 */
[----:B------:R-:W-:-:S02]  /*24f0*/  ISETP.NE.AND.EX P5, PT, RZ, c[0x0][0x354], PT, P5 ;  /* 0x0000d500ff007a0c */ /* 0x000fc40003fa5350 */
[----:B------:R-:W-:Y:S01]  /*2500*/  ISETP.NE.AND.EX P6, PT, RZ, c[0x0][0x35c], PT, P6 ;  /* 0x0000d700ff007a0c */ /* 0x000fe20003fc5360 */
[----:B------:R-:W-:Y:S01]  /*2510*/  IMAD.MOV.U32 R136, RZ, RZ, RZ ;  /* 0x000000ffff887224 */ /* 0x000fe200078e00ff */
[----:B------:R-:W-:Y:S01]  /*2520*/  CS2R R14, SRZ ;  /* 0x00000000000e7805 */ /* 0x000fe2000001ff00 */
[----:B--2---:R-:W-:Y:S01]  /*2530*/  SHF.R.S32.HI R18, RZ, 0x1f, R19 ;  /* 0x0000001fff127819 */ /* 0x004fe20000011413 */
[C---:B------:R-:W-:Y:S01]  /*2540*/  IMAD.SHL.U32 R21, R19.reuse, 0x4, RZ ;  /* 0x0000000413157824 */ /* 0x040fe200078e00ff */
[C---:B------:R-:W-:Y:S01]  /*2550*/  @P1 LEA R4, P0, R19.reuse, c[0x0][0x370], 0x2 ;  /* 0x0000dc0013041a11 */ /* 0x040fe200078010ff */
[----:B------:R1:W-:Y:S01]  /*2560*/  STL [R1+0x94], R19 ;  /* 0x0000941301007387 */ /* 0x0003e20000100800 */
[C-C-:B------:R-:W-:Y:S02]  /*2570*/  SHF.L.U64.HI R20, R19.reuse, 0x2, R18.reuse ;  /* 0x0000000213147819 */ /* 0x140fe40000010212 */
[----:B------:R-:W-:Y:S01]  /*2580*/  @P1 LEA.HI.X R5, R19, c[0x0][0x374], R18, 0x2, P0 ;  /* 0x0000dd0013051a11 */ /* 0x000fe200000f1412 */
[----:B------:R1:W-:Y:S01]  /*2590*/  STL [R1+0xd4], R18 ;  /* 0x0000d41201007387 */ /* 0x0003e20000100800 */
[----:B------:R-:W-:-:S03]  /*25a0*/  @P4 IADD3 R2, P0, R21, c[0x0][0x360], RZ ;  /* 0x0000d80015024a10 */ /* 0x000fc60007f1e0ff */
[----:B------:R2:W3:Y:S01]  /*25b0*/  @P1 LDG.E R10, [R4.64] ;  /* 0x00000008040a1981 */ /* 0x0004e2000c1e1900 */
[C---:B------:R-:W-:Y:S02]  /*25c0*/  @P4 IADD3.X R3, R20.reuse, c[0x0][0x364], RZ, P0, !PT ;  /* 0x0000d90014034a10 */ /* 0x040fe400007fe4ff */
[----:B------:R-:W-:Y:S01]  /*25d0*/  IADD3 R8, P2, R21, c[0x0][0x348], RZ ;  /* 0x0000d20015087a10 */ /* 0x000fe20007f5e0ff */
[----:B------:R1:W-:Y:S04]  /*25e0*/  STL [R1+0x8c], R21 ;  /* 0x00008c1501007387 */ /* 0x0003e80000100800 */
[----:B------:R4:W3:Y:S01]  /*25f0*/  @P4 LDG.E R0, [R2.64] ;  /* 0x0000000802004981 */ /* 0x0008e2000c1e1900 */
        /* <DEDUP_REMOVED lines=10> */
[----:B---3--:R1:W-:Y:S04]  /*26a0*/  STL [R1+0x5c], R10 ;  /* 0x00005c0a01007387 */ /* 0x0083e80000100800 */
[----:B------:R1:W-:Y:S01]  /*26b0*/  @P4 STL [R1+0x64], R0 ;  /* 0x0000640001004387 */ /* 0x0003e20000100800 */
[----:B------:R-:W-:Y:S05]  /*26c0*/  @P4 BRA `(.L_x_1553) ;  /* 0x0000007000004947 */ /* 0x000fea0003800000 */
[----:B-1----:R-:W-:-:S05]  /*26d0*/  MOV R0, c[0x0][0x168] ;  /* 0x00005a0000007a02 */ /* 0x002fca0000000f00 */
[----:B------:R1:W-:Y:S01]  /*26e0*/  STL [R1+0x64], R0 ;  /* 0x0000640001007387 */ /* 0x0003e20000100800 */
[----:B------:R-:W-:Y:S05]  /*26f0*/  @!P3 BRA `(.L_x_1553) ;  /* 0x000000400000b947 */ /* 0x000fea0003800000 */
[----:B------:R-:W2:Y:S04]  /*2700*/  LDG.E R6, [R8.64] ;  /* 0x0000000808067981 */ /* 0x000ea8000c1e1900 */
[----:B-1----:R-:W2:Y:S02]  /*2710*/  LDG.E R0, [R8.64+0x4] ;  /* 0x0000040808007981 */ /* 0x002ea4000c1e1900 */
[----:B--2---:R-:W-:-:S05]  /*2720*/  IADD3 R0, -R6, R0, RZ ;  /* 0x0000000006007210 */ /* 0x004fca0007ffe1ff */
[----:B------:R1:W-:Y:S02]  /*2730*/  STL [R1+0x64], R0 ;  /* 0x0000640001007387 */ /* 0x0003e40000100800 */
.L_x_1553:
[----:B------:R-:W-:-:S04]  /*2740*/  ISETP.NE.U32.AND P0, PT, RZ, c[0x0][0x368], PT ;  /* 0x0000da00ff007a0c */ /* 0x000fc80003f05070 */
[----:B------:R-:W-:-:S13]  /*2750*/  ISETP.NE.AND.EX P0, PT, RZ, c[0x0][0x36c], PT, P0 ;  /* 0x0000db00ff007a0c */ /* 0x000fda0003f05300 */
[----:B------:R-:W-:Y:S05]  /*2760*/  @!P0 BRA `(.L_x_1554) ;  /* 0x0000004000008947 */ /* 0x000fea0003800000 */
[----:B-1----:R-:W-:-:S04]  /*2770*/  IADD3 R4, P0, R21, c[0x0][0x368], RZ ;  /* 0x0000da0015047a10 */ /* 0x002fc80007f1e0ff */
[----:B------:R-:W-:-:S05]  /*2780*/  IADD3.X R5, R20, c[0x0][0x36c], RZ, P0, !PT ;  /* 0x0000db0014057a10 */ /* 0x000fca00007fe4ff */
[----:B------:R1:W5:Y:S01]  /*2790*/  LDG.E R13, [R4.64] ;  /* 0x00000008040d7981 */ /* 0x000362000c1e1900 */
[----:B------:R-:W-:Y:S05]  /*27a0*/  BRA `(.L_x_1555) ;  /* 0x0000005000007947 */ /* 0x000fea0003800000 */
.L_x_1554:
[----:B------:R-:W-:Y:S01]  /*27b0*/  MOV R13, UR6 ;  /* 0x00000006000d7c02 */ /* 0x000fe20008000f00 */
[----:B------:R-:W-:Y:S05]  /*27c0*/  @!P5 BRA `(.L_x_1555) ;  /* 0x000000300000d947 */ /* 0x000fea0003800000 */
[----:B------:R-:W2:Y:S04]  /*27d0*/  LDG.E R6, [R4.64] ;  /* 0x0000000804067981 */ /* 0x000ea8000c1e1900 */
[----:B-1----:R-:W2:Y:S02]  /*27e0*/  LDG.E R0, [R4.64+0x4] ;  /* 0x0000040804007981 */ /* 0x002ea4000c1e1900 */
[----:B--2---:R-:W-:Y:S02]  /*27f0*/  IADD3 R13, -R6, R0, RZ ;  /* 0x00000000060d7210 */ /* 0x004fe40007ffe1ff */
.L_x_1555:
[----:B-1----:R-:W2:Y:S04]  /*2800*/  LDL R4, [R1+0x64] ;  /* 0x0000640001047983 */ /* 0x002ea80000100800 */
[----:B------:R-:W3:Y:S04]  /*2810*/  LDL.LU R0, [R1+0x74] ;  /* 0x0000740001007983 */ /* 0x000ee80000300800 */
[----:B------:R1:W4:Y:S04]  /*2820*/  @P6 LDG.E R5, [R2.64] ;  /* 0x0000000802056981 */ /* 0x000328000c1e1900 */
[----:B------:R-:W4:Y:S01]  /*2830*/  LDL R23, [R1+0x78] ;  /* 0x0000780001177983 */ /* 0x000f220000100800 */
[----:B------:R-:W-:-:S04]  /*2840*/  ISETP.NE.U32.AND P0, PT, RZ, c[0x0][0x378], PT ;  /* 0x0000de00ff007a0c */ /* 0x000fc80003f05070 */
[----:B------:R-:W-:Y:S01]  /*2850*/  ISETP.NE.AND.EX P1, PT, RZ, c[0x0][0x37c], PT, P0 ;  /* 0x0000df00ff007a0c */ /* 0x000fe20003f25300 */
[----:B--2---:R-:W-:Y:S02]  /*2860*/  IMAD.MOV.U32 R6, RZ, RZ, R4 ;  /* 0x000000ffff067224 */ /* 0x004fe400078e0004 */
[----:B------:R1:W4:Y:S01]  /*2870*/  @P6 LDG.E R4, [R2.64+0x4] ;  /* 0x0000040802046981 */ /* 0x000322000c1e1900 */
[----:B------:R-:W-:Y:S02]  /*2880*/  IMAD.MOV.U32 R8, RZ, RZ, c[0x0][0x2c4] ;  /* 0x0000b100ff087624 */ /* 0x000fe400078e00ff */
[----:B-----5:R-:W-:-:S03]  /*2890*/  IMAD.MOV.U32 R129, RZ, RZ, R13 ;  /* 0x000000ffff817224 */ /* 0x020fc600078e000d */
[----:B------:R-:W-:Y:S01]  /*28a0*/  ISETP.NE.AND P2, PT, R8, 0x1, PT ;  /* 0x000000010800780c */ /* 0x000fe20003f45270 */
[----:B---3--:R-:W-:Y:S02]  /*28b0*/  IMAD.SHL.U32 R0, R0, 0x80, RZ ;  /* 0x0000008000007824 */ /* 0x008fe400078e00ff */
[----:B------:R-:W-:-:S03]  /*28c0*/  IMAD.IADD R8, R13, 0x1, -R10 ;  /* 0x000000010d087824 */ /* 0x000fc600078e0a0a */
[----:B------:R2:W-:Y:S01]  /*28d0*/  STL [R1+0x60], R0 ;  /* 0x0000600001007387 */ /* 0x0005e20000100800 */
[----:B-1----:R-:W-:-:S04]  /*28e0*/  @P1 IADD3 R2, P0, R21, c[0x0][0x378], RZ ;  /* 0x0000de0015021a10 */ /* 0x002fc80007f1e0ff */
[----:B------:R-:W-:-:S05]  /*28f0*/  @P1 IADD3.X R3, R20, c[0x0][0x37c], RZ, P0, !PT ;  /* 0x0000df0014031a10 */ /* 0x000fca00007fe4ff */
[----:B------:R1:W5:Y:S01]  /*2900*/  @P1 LDG.E R129, [R2.64] ;  /* 0x0000000802811981 */ /* 0x000362000c1e1900 */
[----:B--2---:R-:W-:Y:S01]  /*2910*/  IADD3 R0, R0, 0x7f, RZ ;  /* 0x0000007f00007810 */ /* 0x004fe20007ffe0ff */
[----:B-1----:R-:W-:-:S04]  /*2920*/  IMAD.MOV.U32 R2, RZ, RZ, c[0x0][0x228] ;  /* 0x00008a00ff027624 */ /* 0x002fc800078e00ff */
[----:B------:R-:W-:-:S05]  /*2930*/  @P2 IMAD.HI.U32 R3, R0, c[0x0][0x2c8], RZ ;  /* 0x0000b20000032a27 */ /* 0x000fca00078e00ff */
[----:B------:R-:W-:Y:S01]  /*2940*/  @P2 SHF.R.U32.HI R0, RZ, c[0x0][0x2cc], R3 ;  /* 0x0000b300ff002a19 */ /* 0x000fe20000011603 */
[----:B------:R-:W-:Y:S01]  /*2950*/  BSSY B0, `(.L_x_1556) ;  /* 0x0000039000007945 */ /* 0x000fe20003800000 */
[----:B------:R-:W-:-:S04]  /*2960*/  LOP3.LUT R245, R245, 0xffffffdf, RZ, 0xc0, !PT ;  /* 0xffffffdff5f57812 */ /* 0x000fc800078ec0ff */
[----:B------:R-:W-:Y:S01]  /*2970*/  @P2 LOP3.LUT R245, R245, 0x20, RZ, 0xfc, !PT ;  /* 0x00000020f5f52812 */ /* 0x000fe200078efcff */
[----:B----4-:R-:W-:-:S04]  /*2980*/  @P6 IMAD.IADD R2, R4, 0x1, -R5 ;  /* 0x0000000104026824 */ /* 0x010fc800078e0a05 */
[----:B------:R-:W-:-:S05]  /*2990*/  IMAD.IADD R4, R8, 0x1, R2 ;  /* 0x0000000108047824 */ /* 0x000fca00078e0202 */
[----:B------:R-:W-:Y:S01]  /*29a0*/  IADD3 R138, R4, 0x30, -R6 ;  /* 0x00000030048a7810 */ /* 0x000fe20007ffe806 */
[----:B------:R1:W-:Y:S01]  /*29b0*/  STL [R1+0x6c], R4 ;  /* 0x00006c0401007387 */ /* 0x0003e20000100800 */
[----:B------:R-:W-:-:S03]  /*29c0*/  LOP3.LUT R5, R23, 0xff000000, RZ, 0xc0, !PT ;  /* 0xff00000017057812 */ /* 0x000fc600078ec0ff */
[----:B------:R-:W-:-:S04]  /*29d0*/  IMAD.IADD R3, R138, 0x1, R0 ;  /* 0x000000018a037824 */ /* 0x000fc800078e0200 */
[----:B------:R-:W-:Y:S01]  /*29e0*/  IMAD.HI R6, R3, 0x2aaaaaab, RZ ;  /* 0x2aaaaaab03067827 */ /* 0x000fe200078e02ff */
[----:B------:R-:W-:Y:S02]  /*29f0*/  LOP3.LUT R3, R23, 0xff0000, RZ, 0xc0, !PT ;  /* 0x00ff000017037812 */ /* 0x000fe400078ec0ff */
[----:B-1----:R-:W-:-:S05]  /*2a00*/  IADD3 R4, R4, 0x2f, RZ ;  /* 0x0000002f04047810 */ /* 0x002fca0007ffe0ff */
[----:B------:R-:W-:Y:S01]  /*2a10*/  IMAD.HI R0, R4, 0x2aaaaaab, RZ ;  /* 0x2aaaaaab04007827 */ /* 0x000fe200078e02ff */
[----:B------:R-:W-:-:S04]  /*2a20*/  SHF.R.U32.HI R4, RZ, 0x8, R5 ;  /* 0x00000008ff047819 */ /* 0x000fc80000011605 */
[----:B------:R-:W-:Y:S02]  /*2a30*/  LEA.HI R3, R3, R4, RZ, 0x10 ;  /* 0x0000000403037211 */ /* 0x000fe400078f80ff */
[----:B------:R-:W-:Y:S02]  /*2a40*/  SHF.R.U32.HI R5, RZ, 0x1f, R0 ;  /* 0x0000001fff057819 */ /* 0x000fe40000011600 */
[----:B------:R-:W-:Y:S02]  /*2a50*/  SHF.R.U32.HI R9, RZ, 0x1f, R6 ;  /* 0x0000001fff097819 */ /* 0x000fe40000011606 */
[----:B------:R-:W-:Y:S02]  /*2a60*/  SHF.R.U32.HI R10, RZ, 0x10, R3 ;  /* 0x00000010ff0a7819 */ /* 0x000fe40000011603 */
[----:B------:R-:W-:Y:S02]  /*2a70*/  LOP3.LUT R16, R3, 0xff, RZ, 0xc0, !PT ;  /* 0x000000ff03107812 */ /* 0x000fe400078ec0ff */
[----:B------:R-:W-:-:S02]  /*2a80*/  LEA.HI.SX32 R137, R0, R5, 0x1d ;  /* 0x0000000500897211 */ /* 0x000fc400078feaff */
[----:B------:R-:W-:Y:S01]  /*2a90*/  LEA.HI.SX32 R0, R6, R9, 0x1d ;  /* 0x0000000906007211 */ /* 0x000fe200078feaff */
[----:B------:R1:W-:Y:S03]  /*2aa0*/  STL [R1+0x74], R10 ;  /* 0x0000740a01007387 */ /* 0x0003e60000100800 */
[----:B------:R-:W-:Y:S01]  /*2ab0*/  IMNMX R6, R137, R0, PT ;  /* 0x0000000089067217 */ /* 0x000fe20003800200 */
[----:B------:R1:W-:Y:S03]  /*2ac0*/  STL [R1+0xd8], R16 ;  /* 0x0000d81001007387 */ /* 0x0003e60000100800 */
[----:B------:R-:W-:Y:S02]  /*2ad0*/  ISETP.GE.AND P0, PT, R6, 0x1, PT ;  /* 0x000000010600780c */ /* 0x000fe40003f06270 */
[----:B------:R-:W-:Y:S01]  /*2ae0*/  ISETP.NE.AND P1, PT, R10, RZ, PT ;  /* 0x000000ff0a00720c */ /* 0x000fe20003f25270 */
[----:B------:R-:W-:-:S03]  /*2af0*/  IMAD.MOV.U32 R0, RZ, RZ, RZ ;  /* 0x000000ffff007224 */ /* 0x000fc600078e00ff */
[----:B------:R-:W-:-:S07]  /*2b00*/  SEL R128, R10, c[0x0][0x338], P1 ;  /* 0x0000ce000a807a07 */ /* 0x000fce0000800000 */
[----:B------:R-:W-:Y:S05]  /*2b10*/  @!P0 BRA `(.L_x_1557) ;  /* 0x000001c000008947 */ /* 0x000fea0003800000 */
[----:B------:R-:W-:Y:S02]  /*2b20*/  IABS R3, R128 ;  /* 0x0000008000037213 */ /* 0x000fe40000000000 */
[----:B------:R-:W-:Y:S02]  /*2b30*/  IADD3 R9, R128, -0x1, R6 ;  /* 0xffffffff80097810 */ /* 0x000fe40007ffe006 */
[----:B------:R-:W2:Y:S02]  /*2b40*/  I2F.RP R0, R3 ;  /* 0x0000000300007306 */ /* 0x000ea40000209400 */
[----:B------:R-:W-:-:S06]  /*2b50*/  IABS R12, R9 ;  /* 0x00000009000c7213 */ /* 0x000fcc0000000000 */
[----:B--2---:R-:W2:Y:S02]  /*2b60*/  MUFU.RCP R0, R0 ;  /* 0x0000000000007308 */ /* 0x004ea40000001000 */
[----:B--2---:R-:W-:-:S06]  /*2b70*/  IADD3 R0, R0, 0xffffffe, RZ ;  /* 0x0ffffffe00007810 */ /* 0x004fcc0007ffe0ff */
[----:B------:R-:W2:Y:S02]  /*2b80*/  F2I.FTZ.U32.TRUNC.NTZ R5, R0 ;  /* 0x0000000000057305 */ /* 0x000ea4000021f000 */
[----:B--2---:R-:W-:-:S04]  /*2b90*/  IMAD.MOV R0, RZ, RZ, -R5 ;  /* 0x000000ffff007224 */ /* 0x004fc800078e0a05 */
[----:B------:R-:W-:Y:S01]  /*2ba0*/  IMAD.MOV.U32 R4, RZ, RZ, R0 ;  /* 0x000000ffff047224 */ /* 0x000fe200078e0000 */
[----:B------:R-:W-:-:S03]  /*2bb0*/  IABS R0, R128 ;  /* 0x0000008000007213 */ /* 0x000fc60000000000 */
[----:B-1----:R-:W-:Y:S02]  /*2bc0*/  IMAD R10, R4, R3, RZ ;  /* 0x00000003040a7224 */ /* 0x002fe400078e02ff */
        /* <DEDUP_REMOVED lines=17> */
.L_x_1557:
[----:B------:R-:W-:Y:S05]  /*2ce0*/  BSYNC B0 ;  /* 0x0000000000007941 */ /* 0x000fea0003800000 */
.L_x_1556:
[----:B------:R-:W-:-:S04]  /*2cf0*/  IMAD R3, R16, R0, RZ ;  /* 0x0000000010037224 */ /* 0x000fc800078e02ff */
        /* <DEDUP_REMOVED lines=27> */
[----:B------:R-:W-:-:S03]  /*2eb0*/  IADD3 R31, R0, -0x1, RZ ;  /* 0xffffffff001f7810 */ /* 0x000fc60007ffe0ff */
[----:B------:R-:W-:Y:S01]  /*2ec0*/  IMAD R3, R88, c[0x0][0x23c], R3 ;  /* 0x00008f0058037a24 */ /* 0x000fe200078e0203 */
[----:B------:R-:W-:Y:S02]  /*2ed0*/  SEL R11, R18, RZ, !P6 ;  /* 0x000000ff120b7207 */ /* 0x000fe40007000000 */
[----:B------:R-:W-:Y:S02]  /*2ee0*/  LOP3.LUT R26, R23, 0xffff, RZ, 0xc0, !PT ;  /* 0x0000ffff171a7812 */ /* 0x000fe400078ec0ff */
[----:B------:R-:W-:Y:S01]  /*2ef0*/  SEL R10, R19, RZ, !P6 ;  /* 0x000000ff130a7207 */ /* 0x000fe20007000000 */
[----:B------:R-:W-:Y:S02]  /*2f00*/  IMAD R0, R11, c[0x0][0x248], RZ ;  /* 0x000092000b007a24 */ /* 0x000fe400078e02ff */
[----:B------:R-:W-:Y:S02]  /*2f10*/  IMAD.MOV.U32 R130, RZ, RZ, 0x30 ;  /* 0x00000030ff827424 */ /* 0x000fe400078e00ff */
[----:B------:R-:W-:-:S02]  /*2f20*/  IMAD R6, R10, c[0x0][0x24c], R0 ;  /* 0x000093000a067a24 */ /* 0x000fc400078e0200 */
[C---:B------:R-:W-:Y:S02]  /*2f30*/  IMAD R142, R130.reuse, c[0x0][0x23c], RZ ;  /* 0x00008f00828e7a24 */ /* 0x040fe400078e02ff */
[----:B------:R-:W-:-:S04]  /*2f40*/  IMAD.WIDE.U32 R134, R130, c[0x0][0x238], RZ ;  /* 0x00008e0082867a25 */ /* 0x000fc800078e00ff */
[----:B------:R-:W-:Y:S01]  /*2f50*/  IMAD.IADD R142, R135, 0x1, R142 ;  /* 0x00000001878e7824 */ /* 0x000fe200078e028e */
[----:B------:R-:W-:Y:S01]  /*2f60*/  ISETP.GE.AND P5, PT, R252, c[0x0][0x1d4], PT ;  /* 0x00007500fc007a0c */ /* 0x000fe20003fa6270 */
[----:B------:R-:W-:Y:S02]  /*2f70*/  IMAD.MOV.U32 R143, RZ, RZ, c[0x0][0x238] ;  /* 0x00008e00ff8f7624 */ /* 0x000fe400078e00ff */
[----:B------:R-:W-:Y:S01]  /*2f80*/  IMAD.MOV.U32 R141, RZ, RZ, 0x5 ;  /* 0x00000005ff8d7424 */ /* 0x000fe200078e00ff */
[----:B------:R-:W-:-:S04]  /*2f90*/  ISETP.NE.U32.AND P3, PT, RZ, c[0x0][0x340], PT ;  /* 0x0000d000ff007a0c */ /* 0x000fc80003f65070 */
[C---:B------:R-:W-:Y:S01]  /*2fa0*/  SHF.L.U64.HI R141, R143.reuse, R141, c[0x0][0x23c] ;  /* 0x00008f008f8d7619 */ /* 0x040fe2000001028d */
[----:B------:R-:W-:Y:S01]  /*2fb0*/  IMAD.SHL.U32 R143, R143, 0x20, RZ ;  /* 0x000000208f8f7824 */ /* 0x000fe200078e00ff */
[----:B------:R-:W-:Y:S01]  /*2fc0*/  ISETP.NE.AND.EX P3, PT, RZ, c[0x0][0x344], PT, P3 ;  /* 0x0000d100ff007a0c */ /* 0x000fe20003f65330 */
        /* <DEDUP_REMOVED lines=12> */
[----:B------:R-:W-:Y:S01]  /*3090*/  IMAD.MOV.U32 R90, RZ, RZ, R92 ;  /* 0x000000ffff5a7224 */ /* 0x000fe200078e005c */
[----:B------:R-:W-:Y:S01]  /*30a0*/  ISETP.GE.AND P6, PT, R16, c[0x0][0x1d4], PT ;  /* 0x0000750010007a0c */ /* 0x000fe20003fc6270 */
[-C--:B------:R-:W-:Y:S02]  /*30b0*/  IMAD R3, R4, R134.reuse, R3 ;  /* 0x0000008604037224 */ /* 0x080fe400078e0203 */
[----:B------:R-:W-:Y:S01]  /*30c0*/  IMAD.WIDE.U32 R8, R31, R134, R90 ;  /* 0x000000861f087225 */ /* 0x000fe200078e005a */
[----:B---3--:R-:W-:-:S02]  /*30d0*/  ISETP.GE.AND P4, PT, R22, c[0x0][0x1d4], PT ;  /* 0x0000750016007a0c */ /* 0x008fc40003f86270 */
[----:B------:R-:W-:Y:S01]  /*30e0*/  ISETP.GT.AND P0, PT, R0, 0x20, PT ;  /* 0x000000200000780c */ /* 0x000fe20003f04270 */
[----:B------:R-:W-:Y:S01]  /*30f0*/  IMAD.IADD R3, R9, 0x1, R3 ;  /* 0x0000000109037824 */ /* 0x000fe200078e0203 */
[----:B------:R-:W-:Y:S01]  /*3100*/  @P1 LEA R4, P2, R8, c[0x0][0x220], 0x1 ;  /* 0x0000880008041a11 */ /* 0x000fe200078408ff */
[----:B----4-:R-:W-:-:S03]  /*3110*/  @P1 IMAD.SHL.U32 R0, R12, 0x2, RZ ;  /* 0x000000020c001824 */ /* 0x010fc600078e00ff */
[----:B------:R-:W-:-:S05]  /*3120*/  @P1 LEA.HI.X R5, R8, c[0x0][0x224], R3, 0x1, P2 ;  /* 0x0000890008051a11 */ /* 0x000fca00010f0c03 */
        /* <DEDUP_REMOVED lines=10> */
[----:B------:R-:W-:-:S04]  /*31d0*/  @P3 IADD3 R8, P1, R21, c[0x0][0x340], RZ ;  /* 0x0000d00015083a10 */ /* 0x000fc80007f3e0ff */
[----:B------:R-:W-:-:S05]  /*31e0*/  @P3 IADD3.X R9, R20, c[0x0][0x344], RZ, P1, !PT ;  /* 0x0000d10014093a10 */ /* 0x000fca0000ffe4ff */
        /* <DEDUP_REMOVED lines=10> */
[----:B------:R-:W-:-:S03]  /*3290*/  ISETP.GE.AND P2, PT, R108, c[0x0][0x27c], PT ;  /* 0x00009f006c007a0c */ /* 0x000fc60003f46270 */
[----:B------:R-:W0:Y:S01]  /*32a0*/  LDGDEPBAR ;  /* 0x00000000000079af */ /* 0x000e220000000000 */
[----:B------:R-:W-:Y:S01]  /*32b0*/  WARPSYNC 0xffffffff ;  /* 0xffffffff00007948 */ /* 0x000fe20003800000 */
[----:B------:R-:W-:Y:S02]  /*32c0*/  @P4 LOP3.LUT R245, R245, 0x1, RZ, 0xfc, !PT ;  /* 0x00000001f5f54812 */ /* 0x000fe400078efcff */
[----:B------:R-:W-:Y:S02]  /*32d0*/  SHF.R.S32.HI R165, RZ, 0x1f, R164 ;  /* 0x0000001fffa57819 */ /* 0x000fe400000114a4 */
[----:B------:R-:W-:Y:S02]  /*32e0*/  SHF.R.S32.HI R12, RZ, 0x1f, R114 ;  /* 0x0000001fff0c7819 */ /* 0x000fe40000011472 */
[----:B-----5:R-:W-:Y:S01]  /*32f0*/  SHF.R.S32.HI R23, RZ, 0x1f, R129 ;  /* 0x0000001fff177819 */ /* 0x020fe20000011481 */
[----:B-1----:R-:W-:-:S04]  /*3300*/  IMAD.MOV.U32 R0, RZ, RZ, c[0x0][0x27c] ;  /* 0x00009f00ff007624 */ /* 0x002fc800078e00ff */
[----:B------:R-:W-:Y:S01]  /*3310*/  IMAD.SHL.U32 R65, R0, 0x2, RZ ;  /* 0x0000000200417824 */ /* 0x000fe200078e00ff */
[----:B--2---:R-:W-:Y:S01]  /*3320*/  @P3 SHF.R.S32.HI R22, RZ, 0x1f, R6 ;  /* 0x0000001fff163819 */ /* 0x004fe20000011406 */
[----:B------:R-:W-:Y:S02]  /*3330*/  @!P3 IMAD.MOV.U32 R6, RZ, RZ, R19 ;  /* 0x000000ffff06b224 */ /* 0x000fe400078e0013 */
[----:B------:R-:W-:Y:S02]  /*3340*/  @!P3 IMAD.MOV.U32 R22, RZ, RZ, R18 ;  /* 0x000000ffff16b224 */ /* 0x000fe400078e0012 */
[----:B------:R-:W2:Y:S01]  /*3350*/  LDL R28, [R1+0x30] ;  /* 0x00003000011c7983 */ /* 0x000ea20000100800 */
[----:B------:R-:W-:Y:S02]  /*3360*/  IMAD R0, R12, c[0x0][0x280], RZ ;  /* 0x0000a0000c007a24 */ /* 0x000fe400078e02ff */
[----:B------:R-:W-:Y:S01]  /*3370*/  IMAD.WIDE.U32 R4, R26, c[0x0][0x260], R16 ;  /* 0x000098001a047a25 */ /* 0x000fe200078e0010 */
[----:B------:R-:W3:Y:S03]  /*3380*/  LDL R27, [R1+0x34] ;  /* 0x00003400011b7983 */ /* 0x000ee60000100800 */
[----:B------:R-:W-:-:S02]  /*3390*/  IMAD R0, R114, c[0x0][0x284], R0 ;  /* 0x0000a10072007a24 */ /* 0x000fc400078e0200 */
[----:B------:R-:W-:Y:S01]  /*33a0*/  IMAD.WIDE.U32 R8, R114, c[0x0][0x280], R164 ;  /* 0x0000a00072087a25 */ /* 0x000fe200078e00a4 */
[----:B------:R-:W-:-:S03]  /*33b0*/  ISETP.GE.AND P1, PT, R113, c[0x0][0x27c], PT ;  /* 0x00009f0071007a0c */ /* 0x000fc60003f26270 */
[----:B------:R-:W-:Y:S02]  /*33c0*/  IMAD.IADD R127, R13, 0x1, R15 ;  /* 0x000000010d7f7824 */ /* 0x000fe400078e020f */
[----:B------:R-:W-:Y:S02]  /*33d0*/  IMAD R3, R11, c[0x0][0x268], RZ ;  /* 0x00009a000b037a24 */ /* 0x000fe400078e02ff */
[----:B------:R-:W-:Y:S02]  /*33e0*/  IMAD R5, R26, c[0x0][0x264], R5 ;  /* 0x000099001a057a24 */ /* 0x000fe400078e0205 */
[----:B------:R-:W-:Y:S02]  /*33f0*/  IMAD.IADD R15, R9, 0x1, R0 ;  /* 0x00000001090f7824 */ /* 0x000fe400078e0200 */
[----:B------:R-:W-:Y:S02]  /*3400*/  IMAD R9, R12, c[0x0][0x290], RZ ;  /* 0x0000a4000c097a24 */ /* 0x000fe400078e02ff */
[C---:B------:R-:W-:Y:S01]  /*3410*/  IMAD R25, R10.reuse, c[0x0][0x26c], R3 ;  /* 0x00009b000a197a24 */ /* 0x040fe200078e0203 */
[----:B------:R-:W-:Y:S01]  /*3420*/  SEL R3, RZ, c[0x0][0x27c], !P2 ;  /* 0x00009f00ff037a07 */ /* 0x000fe20005000000 */
[----:B------:R-:W-:Y:S01]  /*3430*/  IMAD.WIDE.U32 R82, R10, c[0x0][0x268], R4 ;  /* 0x00009a000a527a25 */ /* 0x000fe200078e0004 */
[----:B------:R-:W-:-:S02]  /*3440*/  MOV R14, R8 ;  /* 0x00000008000e7202 */ /* 0x000fc40000000f00 */
[----:B------:R-:W-:Y:S01]  /*3450*/  ISETP.GE.AND P3, PT, R112, c[0x0][0x27c], PT ;  /* 0x00009f0070007a0c */ /* 0x000fe20003f66270 */
[----:B------:R-:W-:Y:S01]  /*3460*/  IMAD.WIDE.U32 R4, R114, c[0x0][0x290], R164 ;  /* 0x0000a40072047a25 */ /* 0x000fe200078e00a4 */
[----:B------:R-:W-:-:S03]  /*3470*/  SEL R8, RZ, c[0x0][0x27c], !P1 ;  /* 0x00009f00ff087a07 */ /* 0x000fc60004800000 */
[C---:B------:R-:W-:Y:S02]  /*3480*/  IMAD R19, R114.reuse, c[0x0][0x294], R9 ;  /* 0x0000a50072137a24 */ /* 0x040fe400078e0209 */
[----:B------:R-:W-:Y:S01]  /*3490*/  IMAD.WIDE.U32 R10, R114, c[0x0][0x280], R108 ;  /* 0x0000a000720a7a25 */ /* 0x000fe200078e006c */
[----:B------:R-:W-:-:S03]  /*34a0*/  IADD3 R3, R108, R3, RZ ;  /* 0x000000036c037210 */ /* 0x000fc60007ffe0ff */
[----:B------:R-:W-:Y:S01]  /*34b0*/  IMAD.IADD R13, R5, 0x1, R19 ;  /* 0x00000001050d7824 */ /* 0x000fe200078e0213 */
[----:B------:R-:W-:Y:S01]  /*34c0*/  SEL R5, RZ, c[0x0][0x27c], !P3 ;  /* 0x00009f00ff057a07 */ /* 0x000fe20005800000 */
[----:B------:R-:W-:Y:S01]  /*34d0*/  IMAD.IADD R11, R0, 0x1, R11 ;  /* 0x00000001000b7824 */ /* 0x000fe200078e020b */
[----:B------:R-:W-:Y:S01]  /*34e0*/  MOV R12, R4 ;  /* 0x00000004000c7202 */ /* 0x000fe20000000f00 */
[----:B------:R-:W-:Y:S01]  /*34f0*/  IMAD.IADD R0, R113, 0x1, R8 ;  /* 0x0000000171007824 */ /* 0x000fe200078e0208 */
[----:B------:R-:W-:Y:S02]  /*3500*/  SHF.R.S32.HI R4, RZ, 0x1f, R3 ;  /* 0x0000001fff047819 */ /* 0x000fe40000011403 */
[----:B------:R-:W-:Y:S02]  /*3510*/  IADD3 R8, R112, R5, RZ ;  /* 0x0000000570087210 */ /* 0x000fe40007ffe0ff */
[----:B------:R-:W-:Y:S02]  /*3520*/  LEA.HI R5, R4, R3, RZ, 0x3 ;  /* 0x0000000304057211 */ /* 0x000fe400078f18ff */
[----:B------:R-:W-:-:S02]  /*3530*/  SHF.R.S32.HI R18, RZ, 0x1f, R0 ;  /* 0x0000001fff127819 */ /* 0x000fc40000011400 */
[----:B------:R-:W-:Y:S01]  /*3540*/  LEA.HI R3, R4, R3, RZ, 0x5 ;  /* 0x0000000304037211 */ /* 0x000fe200078f28ff */
[----:B------:R-:W-:Y:S01]  /*3550*/  IMAD.WIDE.U32 R16, R114, c[0x0][0x290], R108 ;  /* 0x0000a40072107a25 */ /* 0x000fe200078e006c */
[----:B------:R-:W-:Y:S02]  /*3560*/  SHF.R.S32.HI R9, RZ, 0x1f, R8 ;  /* 0x0000001fff097819 */ /* 0x000fe40000011408 */
[CC--:B------:R-:W-:Y:S02]  /*3570*/  LEA.HI R4, R18.reuse, R0.reuse, RZ, 0x3 ;  /* 0x0000000012047211 */ /* 0x0c0fe400078f18ff */
[----:B------:R-:W-:Y:S02]  /*3580*/  LEA.HI R20, R18, R0, RZ, 0x5 ;  /* 0x0000000012147211 */ /* 0x000fe400078f28ff */
[----:B------:R-:W-:Y:S02]  /*3590*/  SHF.R.S32.HI R18, RZ, 0x5, R3 ;  /* 0x00000005ff127819 */ /* 0x000fe40000011403 */
[----:B------:R-:W-:-:S02]  /*35a0*/  LEA.HI R3, R9, R8, RZ, 0x3 ;  /* 0x0000000809037211 */ /* 0x000fc400078f18ff */
[----:B------:R-:W-:Y:S01]  /*35b0*/  LEA.HI R0, R9, R8, RZ, 0x5 ;  /* 0x0000000809007211 */ /* 0x000fe200078f28ff */
[----:B------:R-:W-:Y:S01]  /*35c0*/  IMAD.IADD R9, R19, 0x1, R17 ;  /* 0x0000000113097824 */ /* 0x000fe200078e0211 */
[----:B------:R-:W-:Y:S02]  /*35d0*/  SHF.R.S32.HI R17, RZ, 0x5, R20 ;  /* 0x00000005ff117819 */ /* 0x000fe40000011414 */
[----:B------:R-:W-:Y:S02]  /*35e0*/  SHF.R.S32.HI R0, RZ, 0x5, R0 ;  /* 0x00000005ff007819 */ /* 0x000fe40000011400 */
[----:B------:R-:W-:Y:S01]  /*35f0*/  MOV R145, c[0x0][0x2b8] ;  /* 0x0000ae0000917a02 */ /* 0x000fe20000000f00 */
[--C-:B------:R-:W-:Y:S02]  /*3600*/  IMAD R20, R17, 0x600, R7.reuse ;  /* 0x0000060011147824 */ /* 0x100fe400078e0207 */
[----:B------:R-:W-:Y:S01]  /*3610*/  IMAD.MOV.U32 R144, RZ, RZ, c[0x0][0x27c] ;  /* 0x00009f00ff907624 */ /* 0x000fe200078e00ff */
[----:B------:R-:W-:Y:S01]  /*3620*/  ISETP.NE.AND P4, PT, R145, 0x1, PT ;  /* 0x000000019100780c */ /* 0x000fe20003f85270 */
[----:B------:R-:W-:-:S02]  /*3630*/  IMAD R17, R0, 0x600, R7 ;  /* 0x0000060000117824 */ /* 0x000fc400078e0207 */
[----:B------:R-:W-:Y:S01]  /*3640*/  IMAD R24, R18, 0x600, R7 ;  /* 0x0000060012187824 */ /* 0x000fe200078e0207 */
[----:B------:R-:W-:Y:S02]  /*3650*/  ISETP.GE.AND P0, PT, R144, 0x1, PT ;  /* 0x000000019000780c */ /* 0x000fe40003f06270 */
[----:B------:R-:W-:Y:S01]  /*3660*/  LOP3.LUT R245, R245, 0xffffffef, RZ, 0xc0, !PT ;  /* 0xffffffeff5f57812 */ /* 0x000fe200078ec0ff */
[----:B------:R-:W-:-:S03]  /*3670*/  IMAD R139, R130, c[0x0][0x284], RZ ;  /* 0x0000a100828b7a24 */ /* 0x000fc600078e02ff */
[----:B------:R-:W-:Y:S01]  /*3680*/  LOP3.LUT R245, R245, 0xfffffff7, RZ, 0xc0, !PT ;  /* 0xfffffff7f5f57812 */ /* 0x000fe200078ec0ff */
[C---:B------:R-:W-:Y:S02]  /*3690*/  IMAD R140, R130.reuse, c[0x0][0x294], RZ ;  /* 0x0000a500828c7a24 */ /* 0x040fe400078e02ff */
[----:B------:R-:W-:Y:S01]  /*36a0*/  IMAD.WIDE.U32 R132, R130, c[0x0][0x280], RZ ;  /* 0x0000a00082847a25 */ /* 0x000fe200078e00ff */
[----:B------:R-:W-:-:S03]  /*36b0*/  LOP3.LUT R86, R5, 0xfffffff8, RZ, 0xc0, !PT ;  /* 0xfffffff805567812 */ /* 0x000fc600078ec0ff */
[----:B------:R-:W-:Y:S01]  /*36c0*/  IMAD.WIDE.U32 R106, R6, c[0x0][0x2b0], RZ ;  /* 0x0000ac00066a7a25 */ /* 0x000fe200078e00ff */
[----:B------:R-:W-:Y:S02]  /*36d0*/  LOP3.LUT R85, R4, 0xfffffff8, RZ, 0xc0, !PT ;  /* 0xfffffff804557812 */ /* 0x000fe400078ec0ff */
[----:B------:R-:W-:Y:S01]  /*36e0*/  LOP3.LUT R84, R3, 0xfffffff8, RZ, 0xc0, !PT ;  /* 0xfffffff803547812 */ /* 0x000fe200078ec0ff */
[----:B------:R-:W-:Y:S01]  /*36f0*/  IMAD.WIDE.U32 R130, R130, c[0x0][0x290], RZ ;  /* 0x0000a40082827a25 */ /* 0x000fe200078e00ff */
[----:B------:R-:W-:-:S03]  /*3700*/  @P4 LOP3.LUT R245, R245, 0x8, RZ, 0xfc, !PT ;  /* 0x00000008f5f54812 */ /* 0x000fc600078efcff */
[----:B------:R-:W-:-:S04]  /*3710*/  IMAD.WIDE.U32 R96, R129, c[0x0][0x280], R10 ;  /* 0x0000a00081607a25 */ /* 0x000fc800078e000a */
[----:B------:R-:W-:-:S04]  /*3720*/  IMAD.WIDE.U32 R104, R26, c[0x0][0x1e8], RZ ;  /* 0x00007a001a687a25 */ /* 0x000fc800078e00ff */
[----:B------:R-:W-:-:S04]  /*3730*/  IMAD.WIDE.U32 R102, R26, c[0x0][0x210], RZ ;  /* 0x000084001a667a25 */ /* 0x000fc800078e00ff */
[----:B------:R-:W-:-:S04]  /*3740*/  IMAD.WIDE.U32 R100, R129, c[0x0][0x280], R14 ;  /* 0x0000a00081647a25 */ /* 0x000fc800078e000e */
[----:B------:R-:W-:Y:S01]  /*3750*/  IMAD.WIDE.U32 R98, R129, c[0x0][0x290], R12 ;  /* 0x0000a40081627a25 */ /* 0x000fe200078e000c */
[----:B------:R-:W-:Y:S02]  /*3760*/  IADD3 R140, R131, R140, RZ ;  /* 0x0000008c838c7210 */ /* 0x000fe40007ffe0ff */
[----:B------:R-:W-:Y:S01]  /*3770*/  IADD3 R81, R83, R25, RZ ;  /* 0x0000001953517210 */ /* 0x000fe20007ffe0ff */
[----:B------:R-:W-:Y:S01]  /*3780*/  IMAD.IADD R139, R133, 0x1, R139 ;  /* 0x00000001858b7824 */ /* 0x000fe200078e028b */
[----:B------:R-:W-:Y:S01]  /*3790*/  SHF.R.S32.HI R63, RZ, 0x3, R5 ;  /* 0x00000003ff3f7819 */ /* 0x000fe20000011405 */
[C---:B------:R-:W-:Y:S01]  /*37a0*/  IMAD R126, R26.reuse, c[0x0][0x1ec], R105 ;  /* 0x00007b001a7e7a24 */ /* 0x040fe200078e0269 */
[----:B------:R-:W-:Y:S01]  /*37b0*/  SHF.R.S32.HI R62, RZ, 0x3, R4 ;  /* 0x00000003ff3e7819 */ /* 0x000fe20000011404 */
[----:B------:R-:W-:Y:S01]  /*37c0*/  IMAD R125, R26, c[0x0][0x214], R103 ;  /* 0x000085001a7d7a24 */ /* 0x000fe200078e0267 */
[----:B------:R-:W-:Y:S02]  /*37d0*/  SHF.R.S32.HI R61, RZ, 0x3, R3 ;  /* 0x00000003ff3d7819 */ /* 0x000fe40000011403 */
[----:B------:R-:W-:-:S02]  /*37e0*/  SHF.R.S32.HI R120, RZ, 0x1f, R86 ;  /* 0x0000001fff787819 */ /* 0x000fc40000011456 */
[----:B------:R-:W-:Y:S02]  /*37f0*/  SHF.R.S32.HI R119, RZ, 0x1f, R85 ;  /* 0x0000001fff777819 */ /* 0x000fe40000011455 */
[----:B------:R-:W-:Y:S02]  /*3800*/  SHF.R.S32.HI R118, RZ, 0x1f, R84 ;  /* 0x0000001fff767819 */ /* 0x000fe40000011454 */
[----:B------:R-:W-:Y:S01]  /*3810*/  @P0 LOP3.LUT R245, R245, 0x10, RZ, 0xfc, !PT ;  /* 0x00000010f5f50812 */ /* 0x000fe200078efcff */
[----:B------:R-:W-:Y:S01]  /*3820*/  ULDC.U8 UR5, c[0x0][0x298] ;  /* 0x0000a60000057ab9 */ /* 0x000fe20000000000 */
[----:B--2---:R-:W-:-:S04]  /*3830*/  LOP3.LUT R19, R28, 0x18, R5, 0xf8, !PT ;  /* 0x000000181c137812 */ /* 0x004fc800078ef805 */
[-C--:B---3--:R-:W-:Y:S02]  /*3840*/  LOP3.LUT R21, R19, R27.reuse, RZ, 0x3c, !PT ;  /* 0x0000001b13157212 */ /* 0x088fe400078e3cff */
[C---:B------:R-:W-:Y:S02]  /*3850*/  LOP3.LUT R19, R28.reuse, 0x18, R3, 0xf8, !PT ;  /* 0x000000181c137812 */ /* 0x040fe400078ef803 */
[----:B------:R-:W-:Y:S02]  /*3860*/  LOP3.LUT R8, R28, 0x18, R4, 0xf8, !PT ;  /* 0x000000181c087812 */ /* 0x000fe400078ef804 */
[-C--:B------:R-:W-:Y:S02]  /*3870*/  LOP3.LUT R0, R19, R27.reuse, RZ, 0x3c, !PT ;  /* 0x0000001b13007212 */ /* 0x080fe400078e3cff */
[----:B------:R-:W-:Y:S02]  /*3880*/  LOP3.LUT R18, R8, R27, RZ, 0x3c, !PT ;  /* 0x0000001b08127212 */ /* 0x000fe400078e3cff */
[----:B------:R-:W-:Y:S01]  /*3890*/  MOV R8, R16 ;  /* 0x0000001000087202 */ /* 0x000fe20000000f00 */
[----:B------:R-:W-:Y:S01]  /*38a0*/  IMAD.IADD R19, R17, 0x1, R0 ;  /* 0x0000000111137824 */ /* 0x000fe200078e0200 */
[----:B------:R-:W-:Y:S01]  /*38b0*/  IADD3 R20, R20, R18, RZ ;  /* 0x0000001214147210 */ /* 0x000fe20007ffe0ff */
[----:B------:R-:W-:-:S02]  /*38c0*/  IMAD R0, R22, c[0x0][0x2b0], RZ ;  /* 0x0000ac0016007a24 */ /* 0x000fc400078e02ff */
[C---:B------:R-:W-:Y:S02]  /*38d0*/  IMAD R16, R23.reuse, c[0x0][0x280], RZ ;  /* 0x0000a00017107a24 */ /* 0x040fe400078e02ff */
[----:B------:R-:W-:Y:S02]  /*38e0*/  IMAD R18, R23, c[0x0][0x290], RZ ;  /* 0x0000a40017127a24 */ /* 0x000fe400078e02ff */
[----:B------:R-:W-:Y:S02]  /*38f0*/  IMAD R17, R6, c[0x0][0x2b4], R0 ;  /* 0x0000ad0006117a24 */ /* 0x000fe400078e0200 */
[C---:B------:R-:W-:Y:S02]  /*3900*/  IMAD R16, R129.reuse, c[0x0][0x284], R16 ;  /* 0x0000a10081107a24 */ /* 0x040fe400078e0210 */
[C---:B------:R-:W-:Y:S02]  /*3910*/  IMAD R6, R129.reuse, c[0x0][0x294], R18 ;  /* 0x0000a50081067a24 */ /* 0x040fe400078e0212 */
[----:B------:R-:W-:-:S04]  /*3920*/  IMAD.WIDE.U32 R94, R129, c[0x0][0x290], R8 ;  /* 0x0000a400815e7a25 */ /* 0x000fc800078e0008 */
[----:B------:R-:W-:Y:S01]  /*3930*/  IMAD.IADD R21, R24, 0x1, R21 ;  /* 0x0000000118157824 */ /* 0x000fe200078e0215 */
[----:B------:R-:W-:Y:S01]  /*3940*/  LEA R0, R170, R114, 0x6 ;  /* 0x00000072aa007211 */ /* 0x000fe200078e30ff */
[----:B------:R-:W-:Y:S01]  /*3950*/  IMAD.IADD R124, R107, 0x1, R17 ;  /* 0x000000016b7c7824 */ /* 0x000fe200078e0211 */
[----:B------:R-:W-:Y:S01]  /*3960*/  IADD3 R121, R16, R97, RZ ;  /* 0x0000006110797210 */ /* 0x000fe20007ffe0ff */
[----:B------:R-:W-:Y:S01]  /*3970*/  IMAD.IADD R123, R101, 0x1, R16 ;  /* 0x00000001657b7824 */ /* 0x000fe200078e0210 */
[----:B------:R-:W-:Y:S01]  /*3980*/  IADD3 R117, R6, R95, RZ ;  /* 0x0000005f06757210 */ /* 0x000fe20007ffe0ff */
[----:B------:R-:W-:Y:S01]  /*3990*/  IMAD.IADD R122, R99, 0x1, R6 ;  /* 0x00000001637a7824 */ /* 0x000fe200078e0206 */
[----:B------:R-:W-:Y:S01]  /*39a0*/  SHF.L.U32 R111, R20, 0x1, RZ ;  /* 0x00000001146f7819 */ /* 0x000fe200000006ff */
[----:B------:R-:W-:Y:S02]  /*39b0*/  IMAD.SHL.U32 R116, R21, 0x2, RZ ;  /* 0x0000000215747824 */ /* 0x000fe400078e00ff */
[----:B------:R-:W-:Y:S01]  /*39c0*/  IMAD.SHL.U32 R110, R19, 0x2, RZ ;  /* 0x00000002136e7824 */ /* 0x000fe200078e00ff */
[----:B------:R-:W-:Y:S06]  /*39d0*/  BAR.SYNC.DEFER_BLOCKING 0x0 ;  /* 0x0000000000007b1d */ /* 0x000fec0000010000 */
.L_x_1585:
[----:B-1----:R-:W-:Y:S01]  /*39e0*/  IMAD R3, R31, 0x30, R0 ;  /* 0x000000301f037824 */ /* 0x002fe200078e0200 */
[----:B------:R-:W-:Y:S01]  /*39f0*/  ISETP.NE.AND P4, PT, R145, 0x1, PT ;  /* 0x000000019100780c */ /* 0x000fe20003f85270 */
[----:B------:R-:W-:Y:S01]  /*3a00*/  IMAD.MOV.U32 R77, RZ, RZ, RZ ;  /* 0x000000ffff4d7224 */ /* 0x000fe200078e00ff */
[----:B------:R-:W-:Y:S04]  /*3a10*/  DEPBAR.LE SB0, 0x0 ;  /* 0x000080000000791a */ /* 0x000fe80000000000 */
[----:B------:R-:W-:Y:S01]  /*3a20*/  IMAD.IADD R4, R127, 0x1, R3 ;  /* 0x000000017f047824 */ /* 0x000fe200078e0203 */
[----:B------:R-:W-:Y:S01]  /*3a30*/  ISETP.GE.AND P0, PT, R3, R2, PT ;  /* 0x000000020300720c */ /* 0x000fe20003f06270 */
[----:B------:R-:W-:Y:S01]  /*3a40*/  WARPSYNC 0xffffffff ;  /* 0xffffffff00007948 */ /* 0x000fe20003800000 */
[----:B------:R-:W-:Y:S01]  /*3a50*/  ISETP.GE.AND P5, PT, R144, 0x1, PT ;  /* 0x000000019000780c */ /* 0x000fe20003fa6270 */
[--C-:B------:R-:W-:Y:S01]  /*3a60*/  IMAD.MOV.U32 R3, RZ, RZ, R4.reuse ;  /* 0x000000ffff037224 */ /* 0x100fe200078e0004 */
[----:B------:R-:W-:Y:S01]  /*3a70*/  ISETP.GT.OR P0, PT, R0, 0x2f, P0 ;  /* 0x0000002f0000780c */ /* 0x000fe20000704670 */
[----:B------:R-:W-:Y:S01]  /*3a80*/  BSSY B1, `(.L_x_1559) ;  /* 0x00003e5000017945 */ /* 0x000fe20003800000 */
[----:B------:R-:W-:Y:S05]  /*3a90*/  @P4 IMAD.HI.U32 R5, R4, c[0x0][0x2bc], RZ ;  /* 0x0000af0004054a27 */ /* 0x000fea00078e00ff */
        /* <DEDUP_REMOVED lines=95> */
.L_x_1563:
[----:B------:R-:W-:Y:S05]  /*4090*/  BSYNC B0 ;  /* 0x0000000000007941 */ /* 0x000fea0003800000 */
.L_x_1562:
        /* <DEDUP_REMOVED lines=94> */
.L_x_1566:
[----:B------:R-:W-:Y:S05]  /*4680*/  BSYNC B0 ;  /* 0x0000000000007941 */ /* 0x000fea0003800000 */
.L_x_1565:
[----:B------:R-:W-:Y:S01]  /*4690*/  ISETP.GE.AND P0, PT, R113, c[0x0][0x1d4], PT ;  /* 0x0000750071007a0c */ /* 0x000fe20003f06270 */
[----:B------:R-:W-:Y:S01]  /*46a0*/  @!UPT UIADD3 URZ, URZ, URZ, URZ ;  /* 0x0000003f3f3ff290 */ /* 0x000fe2000fffe03f */
[----:B------:R-:W-:Y:S11]  /*46b0*/  BSSY B0, `(.L_x_1567) ;  /* 0x000003a000007945 */ /* 0x000ff60003800000 */
[----:B------:R-:W-:-:S05]  /*46c0*/  @P0 BRA `(.L_x_1568) ;  /* 0x0000038000000947 */ /* 0x000fca0003800000 */
[----:B------:R-:W2:Y:S04]  /*46d0*/  LDL R3, [R1+0x2c] ;  /* 0x00002c0001037983 */ /* 0x000ea80000100800 */
[----:B-1----:R-:W1:Y:S01]  /*46e0*/  LDS.128 R8, [R247+0x2400] ;  /* 0x00240000f7087984 */ /* 0x002e620000000c00 */
[----:B--2---:R-:W-:Y:S05]  /*46f0*/  IMAD.SHL.U32 R3, R3, 0x8, RZ ;  /* 0x0000000803037824 */ /* 0x004fea00078e00ff */
        /* <DEDUP_REMOVED lines=53> */
.L_x_1568:
[----:B------:R-:W-:Y:S05]  /*4a50*/  BSYNC B0 ;  /* 0x0000000000007941 */ /* 0x000fea0003800000 */
.L_x_1567:
[----:B------:R-:W-:Y:S01]  /*4a60*/  ISETP.GE.AND P0, PT, R112, c[0x0][0x1d4], PT ;  /* 0x0000750070007a0c */ /* 0x000fe20003f06270 */
[----:B------:R-:W-:Y:S01]  /*4a70*/  @!UPT UIADD3 URZ, URZ, URZ, URZ ;  /* 0x0000003f3f3ff290 */ /* 0x000fe2000fffe03f */
[----:B------:R-:W-:Y:S11]  /*4a80*/  BSSY B0, `(.L_x_1569) ;  /* 0x000003c000007945 */ /* 0x000ff60003800000 */
[----:B------:R-:W-:-:S05]  /*4a90*/  @P0 BRA `(.L_x_1570) ;  /* 0x000003a000000947 */ /* 0x000fca0003800000 */
[----:B------:R-:W2:Y:S01]  /*4aa0*/  LDL R3, [R1+0x28] ;  /* 0x0000280001037983 */ /* 0x000ea20000100800 */
[----:B----4-:R-:W-:Y:S02]  /*4ab0*/  IMAD.MOV.U32 R4, RZ, RZ, R52 ;  /* 0x000000ffff047224 */ /* 0x010fe400078e0034 */
[----:B---3--:R-:W-:Y:S01]  /*4ac0*/  IMAD.MOV.U32 R5, RZ, RZ, R53 ;  /* 0x000000ffff057224 */ /* 0x008fe200078e0035 */
[----:B-1----:R-:W1:Y:S01]  /*4ad0*/  LDS.128 R8, [R246+0x3000] ;  /* 0x00300000f6087984 */ /* 0x002e620000000c00 */
[----:B--2---:R-:W-:Y:S05]  /*4ae0*/  IMAD.SHL.U32 R3, R3, 0x8, RZ ;  /* 0x0000000803037824 */ /* 0x004fea00078e00ff */
[C---:B------:R-:W-:Y:S04]  /*4af0*/  LEA R32, P0, R3.reuse, R4, 0x1 ;  /* 0x0000000403207211 */ /* 0x040fe800078008ff */
[----:B------:R-:W-:Y:S02]  /*4b00*/  LEA.HI.X.SX32 R33, R3, R5, 0x1, P0 ;  /* 0x0000000503217211 */ /* 0x000fe400000f0eff */
[----:B------:R-:W-:Y:S11]  /*4b10*/  ISETP.GE.AND P0, PT, R166, c[0x0][0x27c], PT ;  /* 0x00009f00a6007a0c */ /* 0x000ff60003f06270 */
[----:B------:R-:W-:Y:S02]  /*4b20*/  @!UPT UIADD3 URZ, URZ, URZ, URZ ;  /* 0x0000003f3f3ff290 */ /* 0x000fe4000fffe03f */
[----:B------:R-:W-:Y:S02]  /*4b30*/  @!P0 SHF.R.U64 R6, R38, 0x10, R39 ;  /* 0x0000001026068819 */ /* 0x000fe40000001227 */
[--C-:B------:R-:W-:Y:S02]  /*4b40*/  @!P0 SHF.R.U64 R3, R14, 0x10, R15.reuse ;  /* 0x000000100e038819 */ /* 0x100fe4000000120f */
[----:B------:R-:W-:Y:S01]  /*4b50*/  @!P0 SHF.R.U32.HI R4, RZ, 0x10, R15 ;  /* 0x00000010ff048819 */ /* 0x000fe2000001160f */
[C---:B-1----:R-:W-:Y:S01]  /*4b60*/  @!P0 IMAD.U32 R15, R8.reuse, 0x10000, RZ ;  /* 0x00010000080f8824 */ /* 0x042fe200078e00ff */
[----:B------:R-:W-:Y:S02]  /*4b70*/  @!P0 PRMT R6, R47, 0x5410, R6 ;  /* 0x000054102f068816 */ /* 0x000fe40000000006 */
[C---:B------:R-:W-:Y:S02]  /*4b80*/  @!P0 PRMT R3, R25.reuse, 0x5432, R3 ;  /* 0x0000543219038816 */ /* 0x040fe40000000003 */
[----:B------:R-:W-:Y:S02]  /*4b90*/  @!P0 SHF.R.U32.HI R5, RZ, 0x10, R39 ;  /* 0x00000010ff058819 */ /* 0x000fe40000011627 */
[----:B------:R-:W-:Y:S01]  /*4ba0*/  @!P0 PRMT R12, R25, 0x5410, R4 ;  /* 0x00005410190c8816 */ /* 0x000fe20000000004 */
[----:B------:R-:W-:Y:S01]  /*4bb0*/  @!P0 IMAD.U32 R13, R3, 0x10000, RZ ;  /* 0x00010000030d8824 */ /* 0x000fe200078e00ff */
[----:B------:R-:W-:Y:S02]  /*4bc0*/  @!P0 LOP3.LUT R4, R8, 0xffff0000, RZ, 0xc0, !PT ;  /* 0xffff000008048812 */ /* 0x000fe400078ec0ff */
        /* <DEDUP_REMOVED lines=39> */
.L_x_1570:
[----:B------:R-:W-:Y:S05]  /*4e40*/  BSYNC B0 ;  /* 0x0000000000007941 */ /* 0x000fea0003800000 */
.L_x_1569:
[----:B------:R-:W-:Y:S01]  /*4e50*/  ISETP.GE.AND P0, PT, R250, c[0x0][0x1d4], PT ;  /* 0x00007500fa007a0c */ /* 0x000fe20003f06270 */
[----:B------:R-:W-:Y:S01]  /*4e60*/  @!UPT UIADD3 URZ, URZ, URZ, URZ ;  /* 0x0000003f3f3ff290 */ /* 0x000fe2000fffe03f */
[----:B------:R-:W-:Y:S11]  /*4e70*/  BSSY B0, `(.L_x_1571) ;  /* 0x0000039000007945 */ /* 0x000ff60003800000 */
[----:B------:R-:W-:-:S05]  /*4e80*/  @P0 BRA `(.L_x_1572) ;  /* 0x0000037000000947 */ /* 0x000fca0003800000 */
[C---:B----4-:R-:W-:Y:S01]  /*4e90*/  LEA R24, P0, R250.reuse, R52, 0x1 ;  /* 0x00000034fa187211 */ /* 0x050fe200078008ff */
[----:B------:R-:W2:Y:S04]  /*4ea0*/  LDL R3, [R1+0x58] ;  /* 0x0000580001037983 */ /* 0x000ea80000100800 */
[----:B-1----:R-:W1:Y:S01]  /*4eb0*/  LDS.128 R8, [R247+0x3000] ;  /* 0x00300000f7087984 */ /* 0x002e620000000c00 */
[----:B--23--:R-:W-:Y:S02]  /*4ec0*/  LEA.HI.X R25, R250, R53, R3, 0x1, P0 ;  /* 0x00000035fa197211 */ /* 0x00cfe400000f0c03 */
        /* <DEDUP_REMOVED lines=51> */
.L_x_1572:
[----:B------:R-:W-:Y:S05]  /*5200*/  BSYNC B0 ;  /* 0x0000000000007941 */ /* 0x000fea0003800000 */
.L_x_1571:
[----:B------:R-:W-:Y:S01]  /*5210*/  ISETP.GE.AND P0, PT, R249, c[0x0][0x1d4], PT ;  /* 0x00007500f9007a0c */ /* 0x000fe20003f06270 */
[----:B------:R-:W-:Y:S01]  /*5220*/  @!UPT UIADD3 URZ, URZ, URZ, URZ ;  /* 0x0000003f3f3ff290 */ /* 0x000fe2000fffe03f */
[----:B------:R-:W-:Y:S11]  /*5230*/  BSSY B0, `(.L_x_1573) ;  /* 0x0000039000007945 */ /* 0x000ff60003800000 */
[----:B------:R-:W-:-:S05]  /*5240*/  @P0 BRA `(.L_x_1574) ;  /* 0x0000037000000947 */ /* 0x000fca0003800000 */
[C---:B-1--4-:R-:W-:Y:S01]  /*5250*/  LEA R24, P0, R249.reuse, R52, 0x1 ;  /* 0x00000034f9187211 */ /* 0x052fe200078008ff */
[----:B------:R-:W2:Y:S04]  /*5260*/  LDL R3, [R1+0x54] ;  /* 0x0000540001037983 */ /* 0x000ea80000100800 */
[----:B------:R-:W1:Y:S01]  /*5270*/  LDS.128 R8, [R246+0x3c00] ;  /* 0x003c0000f6087984 */ /* 0x000e620000000c00 */
        /* <DEDUP_REMOVED lines=52> */
.L_x_1574:
[----:B------:R-:W-:Y:S05]  /*55c0*/  BSYNC B0 ;  /* 0x0000000000007941 */ /* 0x000fea0003800000 */
.L_x_1573:
[----:B------:R-:W-:Y:S11]  /*55d0*/  ISETP.GE.AND P0, PT, R248, c[0x0][0x1d4], PT ;  /* 0x00007500f8007a0c */ /* 0x000ff60003f06270 */
[----:B------:R-:W-:Y:S02]  /*55e0*/  @!UPT UIADD3 URZ, URZ, URZ, URZ ;  /* 0x0000003f3f3ff290 */ /* 0x000fe4000fffe03f */
        /* <DEDUP_REMOVED lines=57> */
.L_x_1561:
        /* <DEDUP_REMOVED lines=47> */
.L_x_1576:
[----:B------:R-:W-:Y:S05]  /*5c70*/  BSYNC B0 ;  /* 0x0000000000007941 */ /* 0x000fea0003800000 */
.L_x_1575:
        /* <DEDUP_REMOVED lines=42> */
[----:B------:R-:W-:Y:S03]  /*5f20*/  IMAD.MOV.U32 R40, RZ, RZ, R35 ;  /* 0x000000ffff287224 */ /* 0x000fe600078e0023 */
[----:B------:R-:W-:Y:S03]  /*5f30*/  LEA.HI.SX32 R3, R3, R63, 0x1c ;  /* 0x0000003f03037211 */ /* 0x000fe600078fe2ff */
[----:B------:R-:W-:Y:S02]  /*5f40*/  @!P0 SHF.R.U64 R38, R32, 0x10, R33 ;  /* 0x0000001020268819 */ /* 0x000fe40000001221 */
[----:B------:R-:W-:Y:S01]  /*5f50*/  IMAD.SHL.U32 R69, R3, 0x8, RZ ;  /* 0x0000000803457824 */ /* 0x000fe200078e00ff */
[----:B------:R-:W-:Y:S02]  /*5f60*/  SHF.R.S32.HI R4, RZ, 0x1f, R3 ;  /* 0x0000001fff047819 */ /* 0x000fe40000011403 */
[----:B------:R-:W-:Y:S01]  /*5f70*/  @!P0 SHF.R.U64 R26, R8, 0x10, R9 ;  /* 0x00000010081a8819 */ /* 0x000fe20000001209 */
[----:B------:R-:W-:Y:S01]  /*5f80*/  IMAD.MOV.U32 R8, RZ, RZ, R11 ;  /* 0x000000ffff087224 */ /* 0x000fe200078e000b */
[----:B------:R-:W-:Y:S02]  /*5f90*/  LEA.HI R4, R4, R3, RZ, 0x2 ;  /* 0x0000000304047211 */ /* 0x000fe400078f10ff */
[----:B------:R-:W-:Y:S02]  /*5fa0*/  @!P0 SHF.R.U32.HI R36, RZ, 0x10, R33 ;  /* 0x00000010ff248819 */ /* 0x000fe40000011621 */
[----:B------:R-:W-:Y:S02]  /*5fb0*/  SHF.R.S32.HI R3, RZ, 0x2, R4 ;  /* 0x00000002ff037819 */ /* 0x000fe40000011404 */
[----:B------:R-:W-:Y:S02]  /*5fc0*/  LOP3.LUT R4, R147, 0x18, R69, 0xf8, !PT ;  /* 0x0000001893047812 */ /* 0x000fe400078ef845 */
[----:B------:R-:W-:Y:S01]  /*5fd0*/  @!P0 SHF.R.U64 R33, R34, 0x10, R35 ;  /* 0x0000001022218819 */ /* 0x000fe20000001223 */
[----:B------:R-:W-:Y:S01]  /*5fe0*/  IMAD R3, R3, 0x600, R7 ;  /* 0x0000060003037824 */ /* 0x000fe200078e0207 */
[----:B-----5:R-:W-:Y:S02]  /*5ff0*/  LOP3.LUT R4, R4, R146, RZ, 0x3c, !PT ;  /* 0x0000009204047212 */ /* 0x020fe400078e3cff */
[--C-:B------:R-:W-:Y:S02]  /*6000*/  @!P0 SHF.R.U64 R5, R10, 0x10, R11.reuse ;  /* 0x000000100a058819 */ /* 0x100fe4000000120b */
[----:B------:R-:W-:Y:S01]  /*6010*/  @!P0 SHF.R.U32.HI R6, RZ, 0x10, R11 ;  /* 0x00000010ff068819 */ /* 0x000fe2000001160b */
[----:B------:R-:W-:Y:S01]  /*6020*/  IMAD.IADD R3, R3, 0x1, R4 ;  /* 0x0000000103037824 */ /* 0x000fe200078e0204 */
[----:B------:R-:W-:Y:S02]  /*6030*/  @!P0 SHF.R.U32.HI R4, RZ, 0x10, R9 ;  /* 0x00000010ff048819 */ /* 0x000fe40000011609 */
[----:B------:R-:W-:Y:S01]  /*6040*/  @!P0 PRMT R9, R25, 0x5410, R26 ;  /* 0x0000541019098816 */ /* 0x000fe2000000001a */
[----:B------:R-:W-:Y:S01]  /*6050*/  IMAD.SHL.U32 R3, R3, 0x2, RZ ;  /* 0x0000000203037824 */ /* 0x000fe200078e00ff */
[----:B------:R-:W-:Y:S01]  /*6060*/  MOV R32, R34 ;  /* 0x0000002200207202 */ /* 0x000fe20000000f00 */
[----:B-1----:R-:W-:Y:S01]  /*6070*/  @!P0 IMAD.U32 R42, R51, 0x10000, RZ ;  /* 0x00010000332a8824 */ /* 0x002fe200078e00ff */
[----:B------:R-:W-:Y:S02]  /*6080*/  @!P0 SHF.R.U32.HI R34, RZ, 0x10, R35 ;  /* 0x00000010ff228819 */ /* 0x000fe40000011623 */
[----:B------:R1:W2:Y:S01]  /*6090*/  LDS.128 R12, [R3+0x3c80] ;  /* 0x003c8000030c7984 */ /* 0x0002a20000000c00 */
[----:B------:R-:W-:Y:S01]  /*60a0*/  @!P0 PRMT R35, R37, 0x5410, R38 ;  /* 0x0000541025238816 */ /* 0x000fe20000000026 */
[----:B------:R-:W-:Y:S01]  /*60b0*/  @!P0 IMAD.U32 R38, R50, 0x10000, RZ ;  /* 0x0001000032268824 */ /* 0x000fe200078e00ff */
[----:B------:R-:W-:Y:S02]  /*60c0*/  @!P0 PRMT R36, R39, 0x5410, R36 ;  /* 0x0000541027248816 */ /* 0x000fe40000000024 */
[----:B------:R-:W-:Y:S01]  /*60d0*/  @!P0 PRMT R25, R8, 0x5410, R6 ;  /* 0x0000541008198816 */ /* 0x000fe20000000006 */
[----:B------:R-:W-:Y:S01]  /*60e0*/  @!P0 IMAD.U32 R6, R48, 0x10000, RZ ;  /* 0x0001000030068824 */ /* 0x000fe200078e00ff */
[----:B------:R-:W-:Y:S02]  /*60f0*/  @!P0 LOP3.LUT R26, R35, 0xffff0000, RZ, 0xc0, !PT ;  /* 0xffff0000231a8812 */ /* 0x000fe400078ec0ff */
[----:B------:R-:W-:Y:S02]  /*6100*/  @!P0 PRMT R39, R32, 0x5410, R33 ;  /* 0x0000541020278816 */ /* 0x000fe40000000021 */
[----:B------:R-:W-:Y:S02]  /*6110*/  @!P0 LOP3.LUT R32, R48, 0xffff0000, RZ, 0xc0, !PT ;  /* 0xffff000030208812 */ /* 0x000fe400078ec0ff */
[----:B------:R-:W-:Y:S02]  /*6120*/  @!P0 SHF.L.U32 R33, R36, 0x10, RZ ;  /* 0x0000001024218819 */ /* 0x000fe400000006ff */
[----:B------:R-:W-:Y:S01]  /*6130*/  @!P0 PRMT R43, R40, 0x5410, R34 ;  /* 0x00005410282b8816 */ /* 0x000fe20000000022 */
[----:B------:R-:W-:Y:S01]  /*6140*/  @!P0 IMAD.U32 R34, R49, 0x10000, RZ ;  /* 0x0001000031228824 */ /* 0x000fe200078e00ff */
[C---:B------:R-:W-:Y:S02]  /*6150*/  @!P0 SHF.L.U32 R37, R39.reuse, 0x10, RZ ;  /* 0x0000001027258819 */ /* 0x040fe400000006ff */
[----:B------:R-:W-:Y:S02]  /*6160*/  @!P0 LOP3.LUT R39, R39, 0xffff0000, RZ, 0xc0, !PT ;  /* 0xffff000027278812 */ /* 0x000fe400078ec0ff */
[----:B------:R-:W-:Y:S01]  /*6170*/  @!P0 LOP3.LUT R40, R50, 0xffff0000, RZ, 0xc0, !PT ;  /* 0xffff000032288812 */ /* 0x000fe200078ec0ff */
[----:B-1----:R-:W-:Y:S01]  /*6180*/  IMAD.MOV.U32 R3, RZ, RZ, R10 ;  /* 0x000000ffff037224 */ /* 0x002fe200078e000a */
[----:B------:R-:W-:Y:S02]  /*6190*/  @!P0 PRMT R10, R24, 0x5410, R4 ;  /* 0x00005410180a8816 */ /* 0x000fe40000000004 */
[----:B------:R-:W-:Y:S02]  /*61a0*/  @!P0 SHF.L.U32 R24, R35, 0x10, RZ ;  /* 0x0000001023188819 */ /* 0x000fe400000006ff */
[----:B------:R-:W-:Y:S01]  /*61b0*/  @!P0 PRMT R11, R3, 0x5410, R5 ;  /* 0x00005410030b8816 */ /* 0x000fe20000000005 */
[----:B------:R-:W-:Y:S01]  /*61c0*/  @!P0 IMAD.U32 R5, R9, 0x10000, RZ ;  /* 0x0001000009058824 */ /* 0x000fe200078e00ff */
[----:B------:R-:W-:Y:S02]  /*61d0*/  @!P0 LOP3.LUT R35, R36, 0xffff0000, RZ, 0xc0, !PT ;  /* 0xffff000024238812 */ /* 0x000fe400078ec0ff */
[----:B------:R-:W-:Y:S02]  /*61e0*/  @!P0 LOP3.LUT R36, R49, 0xffff0000, RZ, 0xc0, !PT ;  /* 0xffff000031248812 */ /* 0x000fe400078ec0ff */
[C---:B------:R-:W-:Y:S02]  /*61f0*/  @!P0 SHF.L.U32 R41, R43.reuse, 0x10, RZ ;  /* 0x000000102b298819 */ /* 0x040fe400000006ff */
[----:B------:R-:W-:Y:S01]  /*6200*/  @!P0 LOP3.LUT R43, R43, 0xffff0000, RZ, 0xc0, !PT ;  /* 0xffff00002b2b8812 */ /* 0x000fe200078ec0ff */
[C---:B--2---:R-:W-:Y:S01]  /*6210*/  @!P0 IMAD.U32 R3, R12.reuse, 0x10000, RZ ;  /* 0x000100000c038824 */ /* 0x044fe200078e00ff */
[----:B------:R-:W-:Y:S03]  /*6220*/  @!P0 LOP3.LUT R4, R12, 0xffff0000, RZ, 0xc0, !PT ;  /* 0xffff00000c048812 */ /* 0x000fe600078ec0ff */
[C---:B------:R-:W-:Y:S02]  /*6230*/  @!P0 FMUL.FTZ R8, R3.reuse, R24 ;  /* 0x0000001803088220 */ /* 0x040fe40000410000 */
[-C--:B------:R-:W-:Y:S02]  /*6240*/  @!P0 FMUL.FTZ R3, R3, R5.reuse ;  /* 0x0000000503038220 */ /* 0x080fe40000410000 */
[----:B------:R-:W-:Y:S02]  /*6250*/  @!P0 FFMA.FTZ R75, R6, R5, -R8 ;  /* 0x00000005064b8223 */ /* 0x000fe40000010808 */
[----:B------:R-:W-:Y:S01]  /*6260*/  @!P0 FFMA.FTZ R3, R24, R6, R3 ;  /* 0x0000000618038223 */ /* 0x000fe20000010003 */
[----:B------:R-:W-:Y:S01]  /*6270*/  @!P0 LOP3.LUT R6, R9, 0xffff0000, RZ, 0xc0, !PT ;  /* 0xffff000009068812 */ /* 0x000fe200078ec0ff */
[C---:B------:R-:W-:Y:S02]  /*6280*/  @!P0 FMUL.FTZ R8, R4.reuse, R26 ;  /* 0x0000001a04088220 */ /* 0x040fe40000410000 */
[C---:B------:R-:W-:Y:S02]  /*6290*/  @!P0 IMAD.U32 R5, R13.reuse, 0x10000, RZ ;  /* 0x000100000d058824 */ /* 0x040fe400078e00ff */
[-C--:B------:R-:W-:Y:S02]  /*62a0*/  @!P0 FMUL.FTZ R4, R4, R6.reuse ;  /* 0x0000000604048220 */ /* 0x080fe40000410000 */
[----:B------:R-:W-:Y:S01]  /*62b0*/  @!P0 FFMA.FTZ R74, R32, R6, -R8 ;  /* 0x00000006204a8223 */ /* 0x000fe20000010808 */
[----:B------:R-:W-:Y:S01]  /*62c0*/  @!P0 LOP3.LUT R6, R13, 0xffff0000, RZ, 0xc0, !PT ;  /* 0xffff00000d068812 */ /* 0x000fe200078ec0ff */
[----:B------:R-:W-:Y:S02]  /*62d0*/  @!P0 IMAD.U32 R8, R10, 0x10000, RZ ;  /* 0x000100000a088824 */ /* 0x000fe400078e00ff */
[C---:B------:R-:W-:Y:S02]  /*62e0*/  @!P0 FMUL.FTZ R9, R5.reuse, R33 ;  /* 0x0000002105098220 */ /* 0x040fe40000410000 */
[-C--:B------:R-:W-:Y:S02]  /*62f0*/  @!P0 FMUL.FTZ R5, R5, R8.reuse ;  /* 0x0000000805058220 */ /* 0x080fe40000410000 */
[----:B------:R-:W-:Y:S01]  /*6300*/  @!P0 FFMA.FTZ R73, R34, R8, -R9 ;  /* 0x0000000822498223 */ /* 0x000fe20000010809 */
[----:B------:R-:W-:Y:S01]  /*6310*/  @!P0 LOP3.LUT R9, R10, 0xffff0000, RZ, 0xc0, !PT ;  /* 0xffff00000a098812 */ /* 0x000fe200078ec0ff */
[----:B------:R-:W-:Y:S02]  /*6320*/  @!P0 FMUL.FTZ R10, R6, R35 ;  /* 0x00000023060a8220 */ /* 0x000fe40000410000 */
        /* <DEDUP_REMOVED lines=9> */
[----:B------:R-:W-:Y:S02]  /*63c0*/  @!P0 FFMA.FTZ R72, R38, R10, -R24 ;  /* 0x0000000a26488223 */ /* 0x000fe40000010818 */
[----:B------:R-:W-:Y:S02]  /*63d0*/  @!P0 FMUL.FTZ R24, R9, R39 ;  /* 0x0000002709188220 */ /* 0x000fe40000410000 */
[----:B------:R-:W-:Y:S02]  /*63e0*/  @!P0 IMAD.U32 R10, R15, 0x10000, RZ ;  /* 0x000100000f0a8824 */ /* 0x000fe400078e00ff */
[----:B------:R-:W-:Y:S02]  /*63f0*/  @!P0 FFMA.FTZ R70, R40, R11, -R24 ;  /* 0x0000000b28468223 */ /* 0x000fe40000010818 */
[----:B------:R-:W-:Y:S02]  /*6400*/  @!P0 IMAD.U32 R24, R25, 0x10000, RZ ;  /* 0x0001000019188824 */ /* 0x000fe400078e00ff */
[----:B------:R-:W-:Y:S02]  /*6410*/  @!P0 FMUL.FTZ R44, R10, R41 ;  /* 0x000000290a2c8220 */ /* 0x000fe40000410000 */
[----:B------:R-:W-:Y:S01]  /*6420*/  @!P0 FFMA.FTZ R4, R26, R32, R4 ;  /* 0x000000201a048223 */ /* 0x000fe20000010004 */
[----:B------:R-:W-:Y:S01]  /*6430*/  @!P0 F2FP.BF16.PACK_AB R26, R70, R72 ;  /* 0x00000048461a823e */ /* 0x000fe200000010ff */
[----:B------:R-:W-:Y:S01]  /*6440*/  @!P0 FFMA.FTZ R5, R33, R34, R5 ;  /* 0x0000002221058223 */ /* 0x000fe20000010005 */
[----:B------:R-:W-:Y:S01]  /*6450*/  @!P0 F2FP.BF16.PACK_AB R32, R74, R75 ;  /* 0x0000004b4a20823e */ /* 0x000fe200000010ff */
[----:B------:R-:W-:Y:S01]  /*6460*/  @!P0 FMUL.FTZ R9, R9, R11 ;  /* 0x0000000b09098220 */ /* 0x000fe20000410000 */
[----:B------:R-:W-:Y:S01]  /*6470*/  @!P0 LOP3.LUT R11, R15, 0xffff0000, RZ, 0xc0, !PT ;  /* 0xffff00000f0b8812 */ /* 0x000fe200078ec0ff */
[----:B------:R-:W-:Y:S01]  /*6480*/  @!P0 FMUL.FTZ R10, R10, R24 ;  /* 0x000000180a0a8220 */ /* 0x000fe20000410000 */
[----:B------:R-:W-:Y:S01]  /*6490*/  @!P0 MOV R48, R32 ;  /* 0x0000002000308202 */ /* 0x000fe20000000f00 */
[----:B------:R-:W-:Y:S01]  /*64a0*/  @!P0 FFMA.FTZ R71, R42, R24, -R44 ;  /* 0x000000182a478223 */ /* 0x000fe2000001082c */
[----:B------:R-:W-:Y:S01]  /*64b0*/  @!P0 LOP3.LUT R24, R25, 0xffff0000, RZ, 0xc0, !PT ;  /* 0xffff000019188812 */ /* 0x000fe200078ec0ff */
[----:B------:R-:W-:Y:S01]  /*64c0*/  @!P0 FFMA.FTZ R6, R35, R36, R6 ;  /* 0x0000002423068223 */ /* 0x000fe20000010006 */
[----:B------:R-:W-:Y:S01]  /*64d0*/  @!P0 LOP3.LUT R44, R51, 0xffff0000, RZ, 0xc0, !PT ;  /* 0xffff0000332c8812 */ /* 0x000fe200078ec0ff */
[----:B------:R-:W-:Y:S02]  /*64e0*/  @!P0 FFMA.FTZ R8, R37, R38, R8 ;  /* 0x0000002625088223 */ /* 0x000fe40000010008 */
[C---:B------:R-:W-:Y:S01]  /*64f0*/  @!P0 FMUL.FTZ R25, R11.reuse, R43 ;  /* 0x0000002b0b198220 */ /* 0x040fe20000410000 */
[----:B------:R-:W-:Y:S01]  /*6500*/  @!P0 F2FP.BF16.PACK_AB R5, R6, R5 ;  /* 0x000000050605823e */ /* 0x000fe200000010ff */
[----:B------:R-:W-:Y:S02]  /*6510*/  @!P0 FMUL.FTZ R11, R11, R24 ;  /* 0x000000180b0b8220 */ /* 0x000fe40000410000 */
[----:B------:R-:W-:Y:S02]  /*6520*/  @!P0 FFMA.FTZ R9, R39, R40, R9 ;  /* 0x0000002827098223 */ /* 0x000fe40000010009 */
        /* <DEDUP_REMOVED lines=20> */
.L_x_1578:
[----:B------:R-:W-:Y:S05]  /*6670*/  BSYNC B0 ;  /* 0x0000000000007941 */ /* 0x000fea0003800000 */
.L_x_1577:
        /* <DEDUP_REMOVED lines=122> */
.L_x_1580:
[----:B------:R-:W-:Y:S05]  /*6e20*/  BSYNC B0 ;  /* 0x0000000000007941 */ /* 0x000fea0003800000 */
.L_x_1579:
        /* <DEDUP_REMOVED lines=125> */
.L_x_1560:
        /* <DEDUP_REMOVED lines=8> */
[----:B------:R-:W-:Y:S02]  /*7680*/  ISETP.GE.AND P0, PT, R108, c[0x0][0x1d4], PT ;  /* 0x000075006c007a0c */ /* 0x000fe40003f06270 */
[----:B------:R-:W-:Y:S01]  /*7690*/  ISETP.GE.AND P5, PT, R250, c[0x0][0x1d4], PT ;  /* 0x00007500fa007a0c */ /* 0x000fe20003fa6270 */
[----:B------:R-:W5:Y:S04]  /*76a0*/  LDL R6, [R1+0x50] ;  /* 0x0000500001067983 */ /* 0x000f680000100800 */
[----:B---3--:R-:W3:Y:S04]  /*76b0*/  LDL R16, [R1+0x54] ;  /* 0x0000540001107983 */ /* 0x008ee80000100800 */
[----:B--2---:R-:W2:Y:S02]  /*76c0*/  LDL R15, [R1+0x2c] ;  /* 0x00002c00010f7983 */ /* 0x004ea40000100800 */
[CC--:B------:R-:W-:Y:S02]  /*76d0*/  @!P0 LEA R8, P4, R108.reuse, R4.reuse, 0x1 ;  /* 0x000000046c088211 */ /* 0x0c0fe400078808ff */
[----:B------:R-:W2:Y:S02]  /*76e0*/  LDL R14, [R1+0x28] ;  /* 0x00002800010e7983 */ /* 0x000ea40000100800 */
[-C--:B------:R-:W-:Y:S02]  /*76f0*/  @!P0 LEA.HI.X R9, R108, R5.reuse, R109, 0x1, P4 ;  /* 0x000000056c098211 */ /* 0x080fe400020f0c6d */
[CC--:B------:R-:W-:Y:S04]  /*7700*/  @!P5 LEA R12, P4, R250.reuse, R4.reuse, 0x1 ;  /* 0x00000004fa0cd211 */ /* 0x0c0fe800078808ff */
[-C--:B----4-:R-:W-:Y:S02]  /*7710*/  @!P5 LEA.HI.X R13, R250, R5.reuse, R10, 0x1, P4 ;  /* 0x00000005fa0dd211 */ /* 0x090fe400020f0c0a */
[C---:B------:R-:W-:Y:S11]  /*7720*/  ISETP.GE.AND P4, PT, R249.reuse, c[0x0][0x1d4], PT ;  /* 0x00007500f9007a0c */ /* 0x040ff60003f86270 */
[----:B------:R-:W-:Y:S02]  /*7730*/  @!UPT UIADD3 URZ, URZ, URZ, URZ ;  /* 0x0000003f3f3ff290 */ /* 0x000fe4000fffe03f */
[CC--:B------:R-:W-:Y:S04]  /*7740*/  @!P4 LEA R10, P6, R249.reuse, R4.reuse, 0x1 ;  /* 0x00000004f90ac211 */ /* 0x0c0fe800078c08ff */
[-C--:B---3--:R-:W-:Y:S02]  /*7750*/  @!P4 LEA.HI.X R11, R249, R5.reuse, R16, 0x1, P6 ;  /* 0x00000005f90bc211 */ /* 0x088fe400030f0c10 */
[----:B------:R-:W3:Y:S04]  /*7760*/  @!P0 LDS.128 R16, [R246+0x2400] ;  /* 0x00240000f6108984 */ /* 0x000ee80000000c00 */
[----:B---3--:R3:W-:Y:S01]  /*7770*/  @!P0 ST.E.128 [R8.64], R16 ;  /* 0x0000001008008985 */ /* 0x0087e2000c101d08 */
[----:B------:R-:W-:Y:S11]  /*7780*/  ISETP.GE.AND P0, PT, R113, c[0x0][0x1d4], PT ;  /* 0x0000750071007a0c */ /* 0x000ff60003f06270 */
[----:B------:R-:W-:Y:S02]  /*7790*/  @!UPT UIADD3 URZ, URZ, URZ, URZ ;  /* 0x0000003f3f3ff290 */ /* 0x000fe4000fffe03f */
[----:B------:R-:W4:Y:S01]  /*77a0*/  @!P0 LDS.128 R16, [R247+0x2400] ;  /* 0x00240000f7108984 */ /* 0x000f220000000c00 */
[----:B--2---:R-:W-:Y:S04]  /*77b0*/  @!P0 IMAD.SHL.U32 R3, R15, 0x8, RZ ;  /* 0x000000080f038824 */ /* 0x004fe800078e00ff */
[--C-:B---3--:R-:W-:Y:S05]  /*77c0*/  @!P0 IMAD.WIDE R8, R3, 0x2, R4.reuse ;  /* 0x0000000203088825 */ /* 0x108fea00078e0204 */
[----:B----4-:R2:W-:Y:S01]  /*77d0*/  @!P0 ST.E.128 [R8.64], R16 ;  /* 0x0000001008008985 */ /* 0x0105e2000c101d08 */
        /* <DEDUP_REMOVED lines=9> */
[----:B-----5:R-:W-:Y:S01]  /*7870*/  @!P0 LEA.HI.X R5, R248, R5, R6, 0x1, P6 ;  /* 0x00000005f8058211 */ /* 0x020fe200030f0c06 */
[----:B--2---:R-:W-:Y:S04]  /*7880*/  @!P5 ST.E.128 [R12.64], R16 ;  /* 0x000000100c00d985 */ /* 0x004fe8000c101d08 */
[----:B------:R-:W2:Y:S04]  /*7890*/  @!P4 LDS.128 R12, [R246+0x3c00] ;  /* 0x003c0000f60cc984 */ /* 0x000ea80000000c00 */
[----:B--2---:R-:W-:Y:S04]  /*78a0*/  @!P4 ST.E.128 [R10.64], R12 ;  /* 0x0000000c0a00c985 */ /* 0x004fe8000c101d08 */
[----:B------:R-:W2:Y:S04]  /*78b0*/  @!P0 LDS.128 R8, [R247+0x3c00] ;  /* 0x003c0000f7088984 */ /* 0x000ea80000000c00 */
[----:B--2---:R2:W-:Y:S02]  /*78c0*/  @!P0 ST.E.128 [R4.64], R8 ;  /* 0x0000000804008985 */ /* 0x0045e4000c101d08 */
.L_x_1564:
[----:B------:R-:W-:Y:S05]  /*78d0*/  BSYNC B1 ;  /* 0x0000000000017941 */ /* 0x000fea0003800000 */
.L_x_1559:
[----:B-123-5:R-:W-:Y:S01]  /*78e0*/  IMAD.WIDE R4, R31, 0x30, R88 ;  /* 0x000000301f047825 */ /* 0x02efe200078e0258 */
        /* <DEDUP_REMOVED lines=31> */
[----:B------:R-:W-:Y:S02]  /*7ae0*/  IADD3 R3, P5, R102, R8, RZ ;  /* 0x0000000866037210 */ /* 0x000fe40007fbe0ff */
[----:B------:R-:W-:Y:S02]  /*7af0*/  @P0 MOV R8, R82 ;  /* 0x0000005200080202 */ /* 0x000fe40000000f00 */
[----:B------:R-:W-:Y:S01]  /*7b00*/  IADD3.X R12, R125, R9, R10, P5, !PT ;  /* 0x000000097d0c7210 */ /* 0x000fe20002ffe40a */
[----:B------:R-:W-:Y:S02]  /*7b10*/  @P0 IMAD R10, R11, c[0x0][0x258], RZ ;  /* 0x000096000b0a0a24 */ /* 0x000fe400078e02ff */
[----:B------:R-:W-:Y:S04]  /*7b20*/  @P0 IMAD.MOV.U32 R9, RZ, RZ, R81 ;  /* 0x000000ffff090224 */ /* 0x000fe800078e0051 */
        /* <DEDUP_REMOVED lines=16> */
[----:B------:R-:W-:Y:S03]  /*7c30*/  LOP3.LUT P4, RZ, R245, 0x4, RZ, 0xc0, !PT ;  /* 0x00000004f5ff7812 */ /* 0x000fe6000788c0ff */
[----:B-1----:R1:W2:Y:S01]  /*7c40*/  SHFL.IDX PT, R4, R6, RZ, 0x1e1f ;  /* 0x001e1fff06047589 */ /* 0x0022a200000e0000 */
[----:B------:R-:W-:Y:S03]  /*7c50*/  @P0 IMAD.SHL.U32 R3, R24, 0x2, RZ ;  /* 0x0000000218030824 */ /* 0x000fe600078e00ff */
[----:B------:R1:W3:Y:S06]  /*7c60*/  SHFL.IDX PT, R5, R8, RZ, 0x1e1f ;  /* 0x001e1fff08057589 */ /* 0x0002ec00000e0000 */
[----:B------:R1:W-:Y:S04]  /*7c70*/  @P0 LDGSTS.E.BYPASS.LTC128B.128 [R3+0x2080], [R10.64], !P4 ;  /* 0x020800000a030fae */ /* 0x0003e8000e101d48 */
[----:B------:R1:W-:Y:S04]  /*7c80*/  @P0 LDGSTS.E.BYPASS.LTC128B.128 [R3+0x2c80], [R10.64+0x40], !P5 ;  /* 0x02c800400a030fae */ /* 0x0003e8000e901d48 */
[----:B------:R1:W-:Y:S01]  /*7c90*/  @P0 LDGSTS.E.BYPASS.LTC128B.128 [R3+0x3880], [R10.64+0x80], !P6 ;  /* 0x038800800a030fae */ /* 0x0003e2000f101d48 */
[----:B------:R-:W-:Y:S03]  /*7ca0*/  ISETP.GT.AND P0, PT, R76, R114, PT ;  /* 0x000000724c00720c */ /* 0x000fe60003f04270 */
[----:B------:R-:W0:Y:S01]  /*7cb0*/  LDGDEPBAR ;  /* 0x00000000000079af */ /* 0x000e220000000000 */
[----:B------:R-:W-:Y:S04]  /*7cc0*/  DEPBAR.LE SB0, 0x0 ;  /* 0x000080000000791a */ /* 0x000fe80000000000 */
[----:B------:R-:W-:Y:S06]  /*7cd0*/  BAR.SYNC.DEFER_BLOCKING 0x0 ;  /* 0x0000000000007b1d */ /* 0x000fec0000010000 */
[----:B------:R-:W-:-:S05]  /*7ce0*/  @!P0 BRA `(.L_x_1582) ;  /* 0x0000026000008947 */ /* 0x000fca0003800000 */
[----:B-123--:R-:W2:Y:S01]  /*7cf0*/  LDL R17, [R1+0x58] ;  /* 0x0000580001117983 */ /* 0x00eea20000100800 */
[----:B------:R-:W-:Y:S02]  /*7d00*/  ISETP.GE.AND P0, PT, R108, c[0x0][0x1d4], PT ;  /* 0x000075006c007a0c */ /* 0x000fe40003f06270 */
[----:B------:R-:W-:Y:S01]  /*7d10*/  ISETP.GE.AND P5, PT, R250, c[0x0][0x1d4], PT ;  /* 0x00007500fa007a0c */ /* 0x000fe20003fa6270 */
[----:B------:R-:W3:Y:S04]  /*7d20*/  LDL R16, [R1+0x54] ;  /* 0x0000540001107983 */ /* 0x000ee80000100800 */
[----:B------:R-:W5:Y:S04]  /*7d30*/  LDL R20, [R1+0x2c] ;  /* 0x00002c0001147983 */ /* 0x000f680000100800 */
[----:B----4-:R-:W4:Y:S02]  /*7d40*/  LDL R15, [R1+0x28] ;  /* 0x00002800010f7983 */ /* 0x010f240000100800 */
[CC--:B------:R-:W-:Y:S02]  /*7d50*/  @!P0 LEA R8, P4, R108.reuse, R4.reuse, 0x1 ;  /* 0x000000046c088211 */ /* 0x0c0fe400078808ff */
[----:B------:R-:W3:Y:S02]  /*7d60*/  LDL R14, [R1+0x50] ;  /* 0x00005000010e7983 */ /* 0x000ee40000100800 */
[-C--:B------:R-:W-:Y:S02]  /*7d70*/  @!P0 LEA.HI.X R9, R108, R5.reuse, R109, 0x1, P4 ;  /* 0x000000056c098211 */ /* 0x080fe400020f0c6d */
[CC--:B------:R-:W-:Y:S04]  /*7d80*/  @!P5 LEA R12, P4, R250.reuse, R4.reuse, 0x1 ;  /* 0x00000004fa0cd211 */ /* 0x0c0fe800078808ff */
[-C--:B--2---:R-:W-:Y:S02]  /*7d90*/  @!P5 LEA.HI.X R13, R250, R5.reuse, R17, 0x1, P4 ;  /* 0x00000005fa0dd211 */ /* 0x084fe400020f0c11 */
[C---:B------:R-:W-:Y:S11]  /*7da0*/  ISETP.GE.AND P4, PT, R249.reuse, c[0x0][0x1d4], PT ;  /* 0x00007500f9007a0c */ /* 0x040ff60003f86270 */
[----:B------:R-:W-:Y:S02]  /*7db0*/  @!UPT UIADD3 URZ, URZ, URZ, URZ ;  /* 0x0000003f3f3ff290 */ /* 0x000fe4000fffe03f */
[CC--:B------:R-:W-:Y:S04]  /*7dc0*/  @!P4 LEA R10, P6, R249.reuse, R4.reuse, 0x1 ;  /* 0x00000004f90ac211 */ /* 0x0c0fe800078c08ff */
[-C--:B---3--:R-:W-:Y:S02]  /*7dd0*/  @!P4 LEA.HI.X R11, R249, R5.reuse, R16, 0x1, P6 ;  /* 0x00000005f90bc211 */ /* 0x088fe400030f0c10 */
[----:B------:R-:W1:Y:S04]  /*7de0*/  @!P0 LDS.128 R16, [R246] ;  /* 0x00000000f6108984 */ /* 0x000e680000000c00 */
[----:B-1----:R1:W-:Y:S01]  /*7df0*/  @!P0 ST.E.128 [R8.64], R16 ;  /* 0x0000001008008985 */ /* 0x0023e2000c101d08 */
[----:B------:R-:W-:Y:S11]  /*7e00*/  ISETP.GE.AND P0, PT, R113, c[0x0][0x1d4], PT ;  /* 0x0000750071007a0c */ /* 0x000ff60003f06270 */
[----:B------:R-:W-:Y:S02]  /*7e10*/  @!UPT UIADD3 URZ, URZ, URZ, URZ ;  /* 0x0000003f3f3ff290 */ /* 0x000fe4000fffe03f */
[----:B------:R-:W2:Y:S01]  /*7e20*/  @!P0 LDS.128 R16, [R247] ;  /* 0x00000000f7108984 */ /* 0x000ea20000000c00 */
[----:B-----5:R-:W-:Y:S04]  /*7e30*/  @!P0 IMAD.SHL.U32 R3, R20, 0x8, RZ ;  /* 0x0000000814038824 */ /* 0x020fe800078e00ff */
[--C-:B-1----:R-:W-:Y:S05]  /*7e40*/  @!P0 IMAD.WIDE R8, R3, 0x2, R4.reuse ;  /* 0x0000000203088825 */ /* 0x102fea00078e0204 */
[----:B--2---:R1:W-:Y:S01]  /*7e50*/  @!P0 ST.E.128 [R8.64], R16 ;  /* 0x0000001008008985 */ /* 0x0043e2000c101d08 */
[----:B------:R-:W-:Y:S11]  /*7e60*/  ISETP.GE.AND P0, PT, R112, c[0x0][0x1d4], PT ;  /* 0x0000750070007a0c */ /* 0x000ff60003f06270 */
[----:B------:R-:W-:Y:S02]  /*7e70*/  @!UPT UIADD3 URZ, URZ, URZ, URZ ;  /* 0x0000003f3f3ff290 */ /* 0x000fe4000fffe03f */
[----:B------:R-:W2:Y:S01]  /*7e80*/  @!P0 LDS.128 R20, [R246+0xc00] ;  /* 0x000c0000f6148984 */ /* 0x000ea20000000c00 */
[----:B----4-:R-:W-:Y:S04]  /*7e90*/  @!P0 IMAD.SHL.U32 R3, R15, 0x8, RZ ;  /* 0x000000080f038824 */ /* 0x010fe800078e00ff */
        /* <DEDUP_REMOVED lines=11> */
.L_x_1582:
[----:B-123--:R-:W-:Y:S05]  /*7f50*/  BSYNC B0 ;  /* 0x0000000000007941 */ /* 0x00efea0003800000 */
.L_x_1581:
[----:B------:R-:W-:Y:S01]  /*7f60*/  ISETP.GT.AND P5, PT, R31, R87, PT ;  /* 0x000000571f00720c */ /* 0x000fe20003fa4270 */
[----:B------:R-:W-:Y:S01]  /*7f70*/  @!UPT UIADD3 URZ, URZ, URZ, URZ ;  /* 0x0000003f3f3ff290 */ /* 0x000fe2000fffe03f */
[----:B------:R-:W-:Y:S11]  /*7f80*/  BSSY B0, `(.L_x_1583) ;  /* 0x0000029000007945 */ /* 0x000ff60003800000 */
[----:B------:R-:W-:-:S05]  /*7f90*/  @!P5 BRA `(.L_x_1584) ;  /* 0x000002700000d947 */ /* 0x000fca0003800000 */
[----:B------:R-:W-:Y:S01]  /*7fa0*/  IADD3 R3, R31, -0x1, RZ ;  /* 0xffffffff1f037810 */ /* 0x000fe20007ffe0ff */
[----:B------:R-:W-:Y:S01]  /*7fb0*/  IMAD.MOV.U32 R4, RZ, RZ, R92 ;  /* 0x000000ffff047224 */ /* 0x000fe200078e005c */
[----:B------:R-:W-:Y:S01]  /*7fc0*/  P2R R10, PR, RZ, 0x4 ;  /* 0x00000004ff0a7803 */ /* 0x000fe20000000000 */
[----:B------:R-:W-:Y:S01]  /*7fd0*/  IMAD.MOV.U32 R5, RZ, RZ, R91 ;  /* 0x000000ffff057224 */ /* 0x000fe200078e005b */
        /* <DEDUP_REMOVED lines=35> */
.L_x_1584:
[----:B------:R-:W-:Y:S05]  /*8210*/  BSYNC B0 ;  /* 0x0000000000007941 */ /* 0x000fea0003800000 */
.L_x_1583:
[----:B------:R-:W0:Y:S01]  /*8220*/  LDGDEPBAR ;  /* 0x00000000000079af */ /* 0x000e220000000000 */
[----:B------:R-:W-:Y:S01]  /*8230*/  IADD3 R31, R31, -0x1, RZ ;  /* 0xffffffff1f1f7810 */ /* 0x000fe20007ffe0ff */
[----:B------:R-:W-:-:S05]  /*8240*/  @P5 BRA `(.L_x_1585) ;  /* 0xffffb79000005947 */ /* 0x000fca000383ffff */
[----:B------:R-:W-:Y:S01]  /*8250*/  WARPSYNC 0xffffffff ;  /* 0xffffffff00007948 */ /* 0x000fe20003800000 */
[----:B------:R-:W-:Y:S06]  /*8260*/  BAR.SYNC.DEFER_BLOCKING 0x0 ;  /* 0x0000000000007b1d */ /* 0x000fec0000010000 */
.L_x_1558:
[----:B------:R-:W2:Y:S01]  /*8270*/  LDL R11, [R1+0x60] ;  /* 0x00006000010b7983 */ /* 0x000ea20000100800 */
[----:B------:R-:W-:-:S05]  /*8280*/  IMAD.MOV.U32 R0, RZ, RZ, c[0x0][0x2c4] ;  /* 0x0000b100ff007624 */ /* 0x000fca00078e00ff */
[----:B------:R-:W-:Y:S01]  /*8290*/  ISETP.NE.AND P3, PT, R0, 0x1, PT ;  /* 0x000000010000780c */ /* 0x000fe20003f65270 */
[----:B------:R-:W-:Y:S01]  /*82a0*/  BSSY B0, `(.L_x_1586) ;  /* 0x0000028000007945 */ /* 0x000fe20003800000 */
[----:B--2---:R-:W-:-:S11]  /*82b0*/  IADD3 R0, R11, 0x7f, RZ ;  /* 0x0000007f0b007810 */ /* 0x004fd60007ffe0ff */
[----:B------:R-:W-:-:S05]  /*82c0*/  @P3 IMAD.HI.U32 R2, R0, c[0x0][0x2c8], RZ ;  /* 0x0000b20000023a27 */ /* 0x000fca00078e00ff */
[----:B------:R-:W-:-:S05]  /*82d0*/  @P3 SHF.R.U32.HI R0, RZ, c[0x0][0x2cc], R2 ;  /* 0x0000b300ff003a19 */ /* 0x000fca0000011602 */
[----:B------:R-:W-:-:S04]  /*82e0*/  IMAD.IADD R0, R138, 0x1, R0 ;  /* 0x000000018a007824 */ /* 0x000fc800078e0200 */
[----:B------:R-:W-:-:S05]  /*82f0*/  IMAD.HI R0, R0, 0x2aaaaaab, RZ ;  /* 0x2aaaaaab00007827 */ /* 0x000fca00078e02ff */
[----:B------:R-:W-:-:S04]  /*8300*/  SHF.R.U32.HI R2, RZ, 0x1f, R0 ;  /* 0x0000001fff027819 */ /* 0x000fc80000011600 */
[----:B------:R-:W-:-:S04]  /*8310*/  LEA.HI.SX32 R0, R0, R2, 0x1d ;  /* 0x0000000200007211 */ /* 0x000fc800078feaff */
[----:B------:R-:W-:-:S04]  /*8320*/  IMNMX R6, R137, R0, PT ;  /* 0x0000000089067217 */ /* 0x000fc80003800200 */
[----:B------:R-:W-:Y:S01]  /*8330*/  ISETP.GE.AND P0, PT, R6, 0x1, PT ;  /* 0x000000010600780c */ /* 0x000fe20003f06270 */
[----:B------:R-:W-:-:S12]  /*8340*/  IMAD.MOV.U32 R0, RZ, RZ, RZ ;  /* 0x000000ffff007224 */ /* 0x000fd800078e00ff */
[----:B------:R-:W-:Y:S05]  /*8350*/  @!P0 BRA `(.L_x_1587) ;  /* 0x000001c000008947 */ /* 0x000fea0003800000 */
[----:B------:R-:W-:Y:S01]  /*8360*/  IABS R2, R128 ;  /* 0x0000008000027213 */ /* 0x000fe20000000000 */
[----:B-1----:R-:W-:Y:S01]  /*8370*/  IMAD.MOV.U32 R4, RZ, RZ, RZ ;  /* 0x000000ffff047224 */ /* 0x002fe200078e00ff */
[----:B------:R-:W-:Y:S02]  /*8380*/  IADD3 R8, R128, -0x1, R6 ;  /* 0xffffffff80087810 */ /* 0x000fe40007ffe006 */
[----:B------:R-:W1:Y:S02]  /*8390*/  I2F.RP R0, R2 ;  /* 0x0000000200007306 */ /* 0x000e640000209400 */
[----:B------:R-:W-:-:S06]  /*83a0*/  IABS R10, R8 ;  /* 0x00000008000a7213 */ /* 0x000fcc0000000000 */
[----:B-1----:R-:W1:Y:S02]  /*83b0*/  MUFU.RCP R0, R0 ;  /* 0x0000000000007308 */ /* 0x002e640000001000 */
        /* <DEDUP_REMOVED lines=22> */
.L_x_1587:
[----:B------:R-:W-:Y:S05]  /*8520*/  BSYNC B0 ;  /* 0x0000000000007941 */ /* 0x000fea0003800000 */
.L_x_1586:
[----:B------:R-:W2:Y:S01]  /*8530*/  LDL R2, [R1+0xd8] ;  /* 0x0000d80001027983 */ /* 0x000ea20000100800 */
[----:B------:R-:W-:Y:S01]  /*8540*/  CS2R R22, SRZ ;  /* 0x0000000000167805 */ /* 0x000fe2000001ff00 */
[----:B------:R-:W-:Y:S01]  /*8550*/  CS2R R24, SRZ ;  /* 0x0000000000187805 */ /* 0x000fe2000001ff00 */
[----:B------:R-:W-:Y:S01]  /*8560*/  CS2R R32, SRZ ;  /* 0x0000000000207805 */ /* 0x000fe2000001ff00 */
[----:B------:R-:W-:Y:S01]  /*8570*/  CS2R R26, SRZ ;  /* 0x00000000001a7805 */ /* 0x000fe2000001ff00 */
[----:B------:R-:W-:Y:S01]  /*8580*/  CS2R R84, SRZ ;  /* 0x0000000000547805 */ /* 0x000fe2000001ff00 */
[----:B------:R-:W-:Y:S01]  /*8590*/  CS2R R88, SRZ ;  /* 0x0000000000587805 */ /* 0x000fe2000001ff00 */
[----:B----4-:R-:W-:Y:S01]  /*85a0*/  CS2R R52, SRZ ;  /* 0x0000000000347805 */ /* 0x010fe2000001ff00 */
        /* <DEDUP_REMOVED lines=43> */
[----:B-12---:R-:W-:-:S04]  /*8860*/  IMAD R3, R2, R0, RZ ;  /* 0x0000000002037224 */ /* 0x006fc800078e02ff */
[--C-:B------:R-:W-:Y:S01]  /*8870*/  IMAD.IADD R2, R3, 0x1, R0.reuse ;  /* 0x0000000103027824 */ /* 0x100fe200078e0200 */
[----:B------:R1:W-:Y:S01]  /*8880*/  STL [R1+0xc], R3 ;  /* 0x00000c0301007387 */ /* 0x0003e20000100800 */
[----:B------:R-:W-:-:S03]  /*8890*/  PRMT R0, RZ, 0x7610, R0 ;  /* 0x00007610ff007816 */ /* 0x000fc60000000000 */
[----:B------:R-:W-:-:S04]  /*88a0*/  IMNMX R220, R6, R2, PT ;  /* 0x0000000206dc7217 */ /* 0x000fc80003800200 */
[----:B------:R-:W-:-:S13]  /*88b0*/  ISETP.GT.AND P0, PT, R220, R3, PT ;  /* 0x00000003dc00720c */ /* 0x000fda0003f04270 */
[----:B------:R-:W-:Y:S05]  /*88c0*/  @!P0 BRA `(.L_x_1588) ;  /* 0x0001267000008947 */ /* 0x000fea0003800000 */
[----:B-1----:R-:W2:Y:S04]  /*88d0*/  LDL R3, [R1+0x8c] ;  /* 0x00008c0001037983 */ /* 0x002ea80000100800 */
[----:B------:R-:W3:Y:S04]  /*88e0*/  LDL R8, [R1+0x90] ;  /* 0x0000900001087983 */ /* 0x000ee80000100800 */
[----:B------:R-:W4:Y:S04]  /*88f0*/  LDL R4, [R1+0x78] ;  /* 0x0000780001047983 */ /* 0x000f280000100800 */
[----:B------:R-:W4:Y:S04]  /*8900*/  LDL R5, [R1+0xd4] ;  /* 0x0000d40001057983 */ /* 0x000f280000100800 */
[----:B------:R-:W4:Y:S01]  /*8910*/  LDL R9, [R1+0x94] ;  /* 0x0000940001097983 */ /* 0x000f220000100800 */
[----:B------:R-:W-:-:S03]  /*8920*/  ISETP.NE.U32.AND P0, PT, RZ, c[0x0][0x340], PT ;  /* 0x0000d000ff007a0c */ /* 0x000fc60003f05070 */
[----:B------:R-:W4:Y:S01]  /*8930*/  LDL.64 R16, [R1] ;  /* 0x0000000001107983 */ /* 0x000f220000100a00 */
[----:B------:R-:W-:-:S03]  /*8940*/  ISETP.NE.AND.EX P1, PT, RZ, c[0x0][0x344], PT, P0 ;  /* 0x0000d100ff007a0c */ /* 0x000fc60003f25300 */
[----:B------:R-:W4:Y:S01]  /*8950*/  LDL R14, [R1+0x8] ;  /* 0x00000800010e7983 */ /* 0x000f220000100800 */
[----:B------:R-:W-:-:S05]  /*8960*/  SHF.R.S32.HI R0, RZ, 0x1f, R136 ;  /* 0x0000001fff007819 */ /* 0x000fca0000011488 */
[----:B------:R-:W-:-:S04]  /*8970*/  IMAD R0, R0, c[0x0][0x178], RZ ;  /* 0x00005e0000007a24 */ /* 0x000fc800078e02ff */
[----:B------:R-:W-:Y:S01]  /*8980*/  IMAD R0, R136, c[0x0][0x17c], R0 ;  /* 0x00005f0088007a24 */ /* 0x000fe200078e0200 */
[----:B--2---:R-:W-:-:S04]  /*8990*/  @P1 IADD3 R2, P0, R3, c[0x0][0x340], RZ ;  /* 0x0000d00003021a10 */ /* 0x004fc80007f1e0ff */
[----:B---3--:R-:W-:-:S05]  /*89a0*/  @P1 IADD3.X R3, R8, c[0x0][0x344], RZ, P0, !PT ;  /* 0x0000d10008031a10 */ /* 0x008fca00007fe4ff */
[----:B------:R1:W5:Y:S01]  /*89b0*/  @P1 LDG.E R13, [R2.64] ;  /* 0x00000008020d1981 */ /* 0x000362000c1e1900 */
[----:B------:R-:W-:Y:S02]  /*89c0*/  ISETP.NE.U32.AND P0, PT, RZ, c[0x0][0x348], PT ;  /* 0x0000d200ff007a0c */ /* 0x000fe40003f05070 */
[----:B----4-:R-:W-:Y:S01]  /*89d0*/  LOP3.LUT R88, R4, 0xffff, RZ, 0xc0, !PT ;  /* 0x0000ffff04587812 */ /* 0x010fe200078ec0ff */
[----:B------:R-:W-:Y:S01]  /*89e0*/  IMAD.IADD R4, R251, 0x1, R11 ;  /* 0x00000001fb047824 */ /* 0x000fe200078e020b */
[----:B------:R-:W-:Y:S01]  /*89f0*/  ISETP.NE.AND.EX P0, PT, RZ, c[0x0][0x34c], PT, P0 ;  /* 0x0000d300ff007a0c */ /* 0x000fe20003f05300 */
[----:B------:R-:W2:Y:S02]  /*8a00*/  S2R R15, SR_TID.X ;  /* 0x00000000000f7919 */ /* 0x000ea40000002100 */
[----:B------:R-:W-:Y:S01]  /*8a10*/  @P3 IMAD.HI.U32 R8, R4, c[0x0][0x2c8], RZ ;  /* 0x0000b20004083a27 */ /* 0x000fe200078e00ff */
[----:B------:R-:W-:Y:S02]  /*8a20*/  SEL R6, R5, RZ, !P0 ;  /* 0x000000ff05067207 */ /* 0x000fe40004000000 */
[----:B------:R-:W-:Y:S01]  /*8a30*/  SEL R5, R9, RZ, !P0 ;  /* 0x000000ff09057207 */ /* 0x000fe20004000000 */
[----:B-1----:R-:W-:-:S04]  /*8a40*/  IMAD.WIDE.U32 R2, R136, c[0x0][0x178], RZ ;  /* 0x00005e0088027a25 */ /* 0x002fc800078e00ff */
[----:B------:R-:W-:-:S04]  /*8a50*/  IMAD.IADD R3, R3, 0x1, R0 ;  /* 0x0000000103037824 */ /* 0x000fc800078e0200 */
        /* <DEDUP_REMOVED lines=33> */
.L_x_1758:
[----:B------:R-:W-:Y:S05]  /*8c70*/  BRA.DIV ~URZ, `(.L_x_1590) ;  /* 0x000173d27f007947 */ /* 0x000fea000b800000 */
[----:B------:R3:W4:Y:S02]  /*8c80*/  SHFL.IDX PT, R0, R12, RZ, 0x1c1f ;  /* 0x001c1fff0c007589 */ /* 0x00072400000e0000 */
.L_x_1759:
[----:B---3--:R-:W3:Y:S01]  /*8c90*/  LDL R2, [R1+0x64] ;  /* 0x0000640001027983 */ /* 0x008ee20000100800 */
[----:B------:R-:W-:Y:S01]  /*8ca0*/  BSSY B0, `(.L_x_1591) ;  /* 0x0000016000007945 */ /* 0x000fe20003800000 */
[----:B---3--:R-:W-:-:S05]  /*8cb0*/  IMAD R38, R2, c[0x0][0x2c4], RZ ;  /* 0x0000b10002267a24 */ /* 0x008fca00078e02ff */
[----:B------:R-:W-:-:S13]  /*8cc0*/  ISETP.GE.AND P0, PT, R5, R38, PT ;  /* 0x000000260500720c */ /* 0x000fda0003f06270 */
[----:B------:R-:W-:Y:S05]  /*8cd0*/  @P0 BRA `(.L_x_1592) ;  /* 0x0000012000000947 */ /* 0x000fea0003800000 */
[----:B------:R-:W3:Y:S04]  /*8ce0*/  LDL.64 R18, [R1] ;  /* 0x0000000001127983 */ /* 0x000ee80000100a00 */
[----:B----4-:R-:W4:Y:S04]  /*8cf0*/  LDL R15, [R1+0x8] ;  /* 0x00000800010f7983 */ /* 0x010f280000100800 */
[----:B--2---:R-:W2:Y:S04]  /*8d00*/  LDL R14, [R1+0x14] ;  /* 0x00001400010e7983 */ /* 0x004ea80000100800 */
[----:B------:R-:W2:Y:S04]  /*8d10*/  LDL R17, [R1+0x88] ;  /* 0x0000880001117983 */ /* 0x000ea80000100800 */
[----:B------:R-:W2:Y:S01]  /*8d20*/  LDL R16, [R1+0x84] ;  /* 0x0000840001107983 */ /* 0x000ea20000100800 */
[----:B------:R-:W-:-:S02]  /*8d30*/  LEA R8, P1, R252, R0, 0x1 ;  /* 0x00000000fc087211 */ /* 0x000fc400078208ff */
[CC--:B---3--:R-:W-:Y:S02]  /*8d40*/  LEA R10, P2, R18.reuse, R0.reuse, 0x1 ;  /* 0x00000000120a7211 */ /* 0x0c8fe400078408ff */
[----:B----4-:R-:W-:Y:S02]  /*8d50*/  LEA R2, P0, R15, R0, 0x1 ;  /* 0x000000000f027211 */ /* 0x010fe400078008ff */
[-C--:B------:R-:W-:Y:S01]  /*8d60*/  LEA.HI.X R11, R18, R4.reuse, R19, 0x1, P2 ;  /* 0x00000004120b7211 */ /* 0x080fe200010f0c13 */
        /* <DEDUP_REMOVED lines=9> */
.L_x_1592:
[----:B------:R-:W-:Y:S05]  /*8e00*/  BSYNC B0 ;  /* 0x0000000000007941 */ /* 0x000fea0003800000 */
.L_x_1591:
[----:B------:R-:W-:Y:S05]  /*8e10*/  BRA.DIV ~URZ, `(.L_x_1593) ;  /* 0x000172927f007947 */ /* 0x000fea000b800000 */
[----:B--2---:R2:W3:Y:S04]  /*8e20*/  SHFL.IDX PT, R4, R6, 0x1, 0x1c1f ;  /* 0x003c1f0006047f89 */ /* 0x0044e800000e0000 */
[----:B----4-:R2:W4:Y:S02]  /*8e30*/  SHFL.IDX PT, R0, R12, 0x1, 0x1c1f ;  /* 0x003c1f000c007f89 */ /* 0x01052400000e0000 */
.L_x_1760:
[----:B------:R-:W-:Y:S01]  /*8e40*/  IADD3 R2, R5, 0x20, RZ ;  /* 0x0000002005027810 */ /* 0x000fe20007ffe0ff */
[----:B------:R-:W-:Y:S03]  /*8e50*/  BSSY B0, `(.L_x_1594) ;  /* 0x0000015000007945 */ /* 0x000fe60003800000 */
[----:B------:R-:W-:-:S13]  /*8e60*/  ISETP.GE.AND P0, PT, R2, R38, PT ;  /* 0x000000260200720c */ /* 0x000fda0003f06270 */
[----:B------:R-:W-:Y:S05]  /*8e70*/  @P0 BRA `(.L_x_1595) ;  /* 0x0000012000000947 */ /* 0x000fea0003800000 */
[----:B--2---:R-:W2:Y:S04]  /*8e80*/  LDL.64 R18, [R1] ;  /* 0x0000000001127983 */ /* 0x004ea80000100a00 */
[----:B----4-:R-:W4:Y:S04]  /*8e90*/  LDL R15, [R1+0x8] ;  /* 0x00000800010f7983 */ /* 0x010f280000100800 */
[----:B---3--:R-:W3:Y:S04]  /*8ea0*/  LDL R14, [R1+0x14] ;  /* 0x00001400010e7983 */ /* 0x008ee80000100800 */
[----:B------:R-:W3:Y:S04]  /*8eb0*/  LDL R17, [R1+0x88] ;  /* 0x0000880001117983 */ /* 0x000ee80000100800 */
[----:B------:R-:W3:Y:S01]  /*8ec0*/  LDL R16, [R1+0x84] ;  /* 0x0000840001107983 */ /* 0x000ee20000100800 */
[----:B------:R-:W-:-:S02]  /*8ed0*/  LEA R8, P1, R252, R0, 0x1 ;  /* 0x00000000fc087211 */ /* 0x000fc400078208ff */
[CC--:B--2---:R-:W-:Y:S02]  /*8ee0*/  LEA R10, P2, R18.reuse, R0.reuse, 0x1 ;  /* 0x00000000120a7211 */ /* 0x0c4fe400078408ff */
[----:B----4-:R-:W-:Y:S02]  /*8ef0*/  LEA R2, P0, R15, R0, 0x1 ;  /* 0x000000000f027211 */ /* 0x010fe400078008ff */
[-C--:B------:R-:W-:Y:S01]  /*8f00*/  LEA.HI.X R11, R18, R4.reuse, R19, 0x1, P2 ;  /* 0x00000004120b7211 */ /* 0x080fe200010f0c13 */
[----:B---3--:R-:W-:Y:S01]  /*8f10*/  IMAD.SHL.U32 R0, R14, 0x2, RZ ;  /* 0x000000020e007824 */ /* 0x008fe200078e00ff */
        /* <DEDUP_REMOVED lines=8> */
.L_x_1595:
[----:B------:R-:W-:Y:S05]  /*8fa0*/  BSYNC B0 ;  /* 0x0000000000007941 */ /* 0x000fea0003800000 */
.L_x_1594:
[----:B------:R-:W-:Y:S05]  /*8fb0*/  BRA.DIV ~URZ, `(.L_x_1596) ;  /* 0x000171b27f007947 */ /* 0x000fea000b800000 */
[----:B---3--:R3:W1:Y:S02]  /*8fc0*/  SHFL.IDX PT, R4, R6, 0x2, 0x1c1f ;  /* 0x005c1f0006047f89 */ /* 0x00866400000e0000 */
.L_x_1761:
[----:B------:R-:W-:Y:S05]  /*8fd0*/  BRA.DIV ~URZ, `(.L_x_1597) ;  /* 0x000172027f007947 */ /* 0x000fea000b800000 */
[----:B--2-4-:R2:W4:Y:S02]  /*8fe0*/  SHFL.IDX PT, R0, R12, 0x2, 0x1c1f ;  /* 0x005c1f000c007f89 */ /* 0x01452400000e0000 */
.L_x_1762:
        /* <DEDUP_REMOVED lines=10> */
[CC--:B--2---:R-:W-:Y:S02]  /*9090*/  LEA R10, P2, R18.reuse, R0.reuse, 0x1 ;  /* 0x00000000120a7211 */ /* 0x0c4fe400078408ff */
[----:B---3--:R-:W-:Y:S02]  /*90a0*/  LEA R2, P0, R15, R0, 0x1 ;  /* 0x000000000f027211 */ /* 0x008fe400078008ff */
[-C--:B-1----:R-:W-:Y:S01]  /*90b0*/  LEA.HI.X R11, R18, R4.reuse, R19, 0x1, P2 ;  /* 0x00000004120b7211 */ /* 0x082fe200010f0c13 */
        /* <DEDUP_REMOVED lines=9> */
.L_x_1599:
[----:B------:R-:W-:Y:S05]  /*9150*/  BSYNC B0 ;  /* 0x0000000000007941 */ /* 0x000fea0003800000 */
.L_x_1598:
[----:B------:R-:W-:Y:S05]  /*9160*/  BRA.DIV ~URZ, `(.L_x_1600) ;  /* 0x000170d27f007947 */ /* 0x000fea000b800000 */
[----:B-1----:R1:W2:Y:S04]  /*9170*/  SHFL.IDX PT, R4, R6, 0x3, 0x1c1f ;  /* 0x007c1f0006047f89 */ /* 0x0022a800000e0000 */
[----:B----4-:R1:W4:Y:S02]  /*9180*/  SHFL.IDX PT, R0, R12, 0x3, 0x1c1f ;  /* 0x007c1f000c007f89 */ /* 0x01032400000e0000 */
.L_x_1763:
[----:B---3--:R-:W3:Y:S04]  /*9190*/  LDL.64 R104, [R1] ;  /* 0x0000000001687983 */ /* 0x008ee80000100a00 */
[----:B----4-:R-:W4:Y:S04]  /*91a0*/  LDL R99, [R1+0x8] ;  /* 0x0000080001637983 */ /* 0x010f280000100800 */
[----:B--2---:R-:W2:Y:S04]  /*91b0*/  LDL R103, [R1+0x14] ;  /* 0x0000140001677983 */ /* 0x004ea80000100800 */
[----:B------:R-:W2:Y:S04]  /*91c0*/  LDL R101, [R1+0x88] ;  /* 0x0000880001657983 */ /* 0x000ea80000100800 */
[----:B------:R-:W2:Y:S01]  /*91d0*/  LDL R100, [R1+0x84] ;  /* 0x0000840001647983 */ /* 0x000ea20000100800 */
[----:B------:R-:W-:-:S04]  /*91e0*/  IADD3 R2, R5, 0x60, RZ ;  /* 0x0000006005027810 */ /* 0x000fc80007ffe0ff */
[----:B------:R-:W-:-:S13]  /*91f0*/  ISETP.GE.AND P0, PT, R2, R38, PT ;  /* 0x000000260200720c */ /* 0x000fda0003f06270 */
[----:B------:R-:W-:Y:S01]  /*9200*/  @!P0 LEA R8, P2, R252, R0, 0x1 ;  /* 0x00000000fc088211 */ /* 0x000fe200078408ff */
[----:B-----5:R-:W-:-:S05]  /*9210*/  IMAD.WIDE.U32 R14, R13, c[0x0][0x2b0], RZ ;  /* 0x0000ac000d0e7a25 */ /* 0x020fca00078e00ff */
[----:B------:R1:W-:Y:S01]  /*9220*/  STL.64 [R1+0x40], R14 ;  /* 0x0000400e01007387 */ /* 0x0003e20000100a00 */
[----:B---3--:R-:W-:-:S04]  /*9230*/  @!P0 LEA R10, P1, R104, R0, 0x1 ;  /* 0x00000000680a8211 */ /* 0x008fc800078208ff */
[----:B------:R-:W-:Y:S02]  /*9240*/  @!P0 LEA.HI.X R11, R104, R4, R105, 0x1, P1 ;  /* 0x00000004680b8211 */ /* 0x000fe400008f0c69 */
[----:B----4-:R-:W-:Y:S01]  /*9250*/  @!P0 LEA R2, P1, R99, R0, 0x1 ;  /* 0x0000000063028211 */ /* 0x010fe200078208ff */
[----:B--2---:R-:W-:Y:S01]  /*9260*/  @!P0 IMAD.SHL.U32 R0, R103, 0x2, RZ ;  /* 0x0000000267008824 */ /* 0x004fe200078e00ff */
[----:B------:R-:W-:-:S04]  /*9270*/  @!P0 LEA.HI.X R9, R252, R4, R101, 0x1, P2 ;  /* 0x00000004fc098211 */ /* 0x000fc800010f0c65 */
[----:B------:R-:W-:Y:S01]  /*9280*/  @!PT LDS RZ, [RZ] ;  /* 0x00000000fffff984 */ /* 0x000fe20000000800 */
[----:B------:R-:W-:Y:S01]  /*9290*/  @!PT LDS RZ, [RZ] ;  /* 0x00000000fffff984 */ /* 0x000fe20000000800 */
[----:B------:R-:W-:Y:S01]  /*92a0*/  @!PT LDS RZ, [RZ] ;  /* 0x00000000fffff984 */ /* 0x000fe20000000800 */
[----:B------:R2:W-:Y:S01]  /*92b0*/  @!P0 LDGSTS.E.BYPASS.LTC128B.128 [R0+0x7880], [R10.64], !P5 ;  /* 0x078800000a008fae */ /* 0x0005e2000e901d48 */
[----:B------:R-:W-:-:S03]  /*92c0*/  @!P0 LEA.HI.X R3, R99, R4, R100, 0x1, P1 ;  /* 0x0000000463038211 */ /* 0x000fc600008f0c64 */
[----:B------:R2:W-:Y:S04]  /*92d0*/  @!P0 LDGSTS.E.BYPASS.LTC128B.128 [R0+0x9880], [R8.64], !P4 ;  /* 0x0988000008008fae */ /* 0x0005e8000e101d48 */
[----:B------:R2:W-:Y:S04]  /*92e0*/  @!P0 LDGSTS.E.BYPASS.LTC128B.128 [R0+0xb880], [R2.64], !P3 ;  /* 0x0b88000002008fae */ /* 0x0005e8000d901d48 */
[----:B------:R-:W0:Y:S01]  /*92f0*/  LDGDEPBAR ;  /* 0x00000000000079af */ /* 0x000e220000000000 */
[----:B--2---:R-:W-:-:S05]  /*9300*/  SHF.R.S32.HI R0, RZ, 0x1f, R13 ;  /* 0x0000001fff007819 */ /* 0x004fca000001140d */
[----:B------:R-:W-:-:S04]  /*9310*/  IMAD R0, R0, c[0x0][0x2b0], RZ ;  /* 0x0000ac0000007a24 */ /* 0x000fc800078e02ff */
[----:B------:R-:W-:-:S04]  /*9320*/  IMAD R0, R13, c[0x0][0x2b4], R0 ;  /* 0x0000ad000d007a24 */ /* 0x000fc800078e0200 */
[----:B-1----:R-:W-:-:S05]  /*9330*/  IMAD.IADD R6, R15, 0x1, R0 ;  /* 0x000000010f067824 */ /* 0x002fca00078e0200 */
        /* <DEDUP_REMOVED lines=8> */
[----:B------:R-:W-:Y:S01]  /*93c0*/  ISETP.NE.AND P6, PT, R0, 0x1, PT ;  /* 0x000000010000780c */ /* 0x000fe20003fc5270 */
[----:B------:R-:W-:-:S02]  /*93d0*/  IMAD.IADD R2, R251, 0x1, R134 ;  /* 0x00000001fb027824 */ /* 0x000fc400078e0286 */
[----:B------:R-:W-:-:S03]  /*93e0*/  IMAD.MOV.U32 R219, RZ, RZ, RZ ;  /* 0x000000ffffdb7224 */ /* 0x000fc600078e00ff */
[C---:B--2---:R-:W-:Y:S01]  /*93f0*/  ISETP.GE.AND P0, PT, R2.reuse, R12, PT ;  /* 0x0000000c0200720c */ /* 0x044fe20003f06270 */
[----:B---3--:R-:W-:-:S03]  /*9400*/  IMAD.IADD R2, R2, 0x1, R16 ;  /* 0x0000000102027824 */ /* 0x008fc600078e0210 */
[----:B------:R-:W-:-:S03]  /*9410*/  ISETP.GT.OR P0, PT, R251, 0x2f, P0 ;  /* 0x0000002ffb00780c */ /* 0x000fc60000704670 */
[----:B------:R-:W-:-:S04]  /*9420*/  @P6 IMAD.HI.U32 R3, R2, c[0x0][0x2bc], RZ ;  /* 0x0000af0002036a27 */ /* 0x000fc800078e00ff */
[----:B------:R-:W-:Y:S01]  /*9430*/  IMAD.MOV.U32 R0, RZ, RZ, R2 ;  /* 0x000000ffff007224 */ /* 0x000fe200078e0002 */
[----:B------:R-:W-:-:S05]  /*9440*/  @P6 SHF.R.U32.HI R0, RZ, c[0x0][0x2c0], R3 ;  /* 0x0000b000ff006a19 */ /* 0x000fca0000011603 */
        /* <DEDUP_REMOVED lines=14> */
[----:B------:R-:W-:Y:S01]  /*9530*/  IMAD R8, R88, c[0x0][0x1ec], R11 ;  /* 0x00007b0058087a24 */ /* 0x000fe200078e020b */
[----:B-1----:R-:W-:Y:S01]  /*9540*/  SHF.R.S32.HI R102, RZ, 0x1f, R6 ;  /* 0x0000001fff667819 */ /* 0x002fe20000011406 */
[----:B------:R-:W-:-:S03]  /*9550*/  IMAD R133, R135, -0x30, R12 ;  /* 0xffffffd087857824 */ /* 0x000fc600078e020c */
[----:B------:R-:W-:Y:S02]  /*9560*/  LEA.HI R102, R102, R6, RZ, 0x2 ;  /* 0x0000000666667211 */ /* 0x000fe400078f10ff */
[----:B------:R-:W-:Y:S02]  /*9570*/  IMNMX R6, R133, 0x30, PT ;  /* 0x0000003085067817 */ /* 0x000fe40003800200 */
[----:B------:R-:W-:-:S05]  /*9580*/  SHF.R.S32.HI R102, RZ, 0x2, R102 ;  /* 0x00000002ff667819 */ /* 0x000fca0000011466 */
[----:B------:R-:W-:-:S05]  /*9590*/  IMAD.IADD R6, R6, 0x1, -R102 ;  /* 0x0000000106067824 */ /* 0x000fca00078e0a66 */
[----:B------:R-:W-:Y:S01]  /*95a0*/  ISETP.GE.AND P1, PT, R6, 0x1, PT ;  /* 0x000000010600780c */ /* 0x000fe20003f26270 */
[----:B------:R-:W-:Y:S04]  /*95b0*/  STL.64 [R1+0x38], R10 ;  /* 0x0000380a01007387 */ /* 0x000fe80000100a00 */
[----:B------:R-:W-:Y:S08]  /*95c0*/  STL [R1+0x48], R8 ;  /* 0x0000480801007387 */ /* 0x000ff00000100800 */
[----:B------:R-:W-:-:S02]  /*95d0*/  @P1 ISETP.GE.AND P2, PT, R104, c[0x0][0x1d4], PT ;  /* 0x0000750068001a0c */ /* 0x000fc40003f46270 */
[----:B------:R-:W-:Y:S02]  /*95e0*/  @P1 ISETP.GE.AND P4, PT, R252, c[0x0][0x1d4], PT ;  /* 0x00007500fc001a0c */ /* 0x000fe40003f86270 */
        /* <DEDUP_REMOVED lines=14> */
[----:B------:R-:W-:Y:S01]  /*96d0*/  @P1 LEA R10, P3, R252, R3, 0x1 ;  /* 0x00000003fc0a1211 */ /* 0x000fe200078608ff */
[----:B----4-:R-:W-:Y:S01]  /*96e0*/  @P1 IMAD.SHL.U32 R0, R103, 0x2, RZ ;  /* 0x0000000267001824 */ /* 0x010fe200078e00ff */
[----:B------:R-:W-:-:S04]  /*96f0*/  ISETP.GE.AND P0, PT, R6, 0x21, PT ;  /* 0x000000210600780c */ /* 0x000fc80003f06270 */
[----:B------:R1:W-:Y:S01]  /*9700*/  @P1 LDGSTS.E.BYPASS.LTC128B.128 [R0+0x3c80], [R8.64], !P2 ;  /* 0x03c8000008001fae */ /* 0x0003e2000d101d48 */
[----:B------:R-:W-:Y:S02]  /*9710*/  @P1 ISETP.GE.AND P2, PT, R99, c[0x0][0x1d4], PT ;  /* 0x0000750063001a0c */ /* 0x000fe40003f46270 */
[----:B------:R-:W-:-:S05]  /*9720*/  @P1 LEA.HI.X R11, R252, R4, R101, 0x1, P3 ;  /* 0x00000004fc0b1211 */ /* 0x000fca00018f0c65 */
[----:B------:R3:W-:Y:S01]  /*9730*/  @P1 LDGSTS.E.BYPASS.LTC128B.128 [R0+0x4880], [R10.64], !P4 ;  /* 0x048800000a001fae */ /* 0x0007e2000e101d48 */
[----:B------:R-:W-:Y:S02]  /*9740*/  @P0 ISETP.GE.AND P4, PT, R104, c[0x0][0x1d4], PT ;  /* 0x0000750068000a0c */ /* 0x000fe40003f86270 */
[----:B-1----:R-:W-:-:S04]  /*9750*/  @P1 LEA R8, P3, R99, R3, 0x1 ;  /* 0x0000000363081211 */ /* 0x002fc800078608ff */
[----:B------:R-:W-:Y:S02]  /*9760*/  @P1 LEA.HI.X R9, R99, R4, R100, 0x1, P3 ;  /* 0x0000000463091211 */ /* 0x000fe400018f0c64 */
[----:B------:R-:W-:-:S03]  /*9770*/  @P0 ISETP.GE.AND P3, PT, R252, c[0x0][0x1d4], PT ;  /* 0x00007500fc000a0c */ /* 0x000fc60003f66270 */
[----:B------:R1:W-:Y:S01]  /*9780*/  @P1 LDGSTS.E.BYPASS.LTC128B.128 [R0+0x5480], [R8.64], !P2 ;  /* 0x0548000008001fae */ /* 0x0003e2000d101d48 */
[----:B------:R-:W-:Y:S02]  /*9790*/  @P0 ISETP.GE.AND P2, PT, R99, c[0x0][0x1d4], PT ;  /* 0x0000750063000a0c */ /* 0x000fe40003f46270 */
[----:B---3--:R-:W-:-:S04]  /*97a0*/  @P0 LEA R10, P5, R104, R2, 0x1 ;  /* 0x00000002680a0211 */ /* 0x008fc800078a08ff */
[----:B-----5:R-:W-:Y:S02]  /*97b0*/  @P0 LEA.HI.X R11, R104, R5, R105, 0x1, P5 ;  /* 0x00000005680b0211 */ /* 0x020fe400028f0c69 */
[----:B-1----:R-:W-:Y:S01]  /*97c0*/  @P0 LEA R8, P1, R252, R2, 0x1 ;  /* 0x00000002fc080211 */ /* 0x002fe200078208ff */
[----:B------:R-:W-:-:S03]  /*97d0*/  @P0 IMAD.SHL.U32 R0, R103, 0x2, RZ ;  /* 0x0000000267000824 */ /* 0x000fc600078e00ff */
[-C--:B------:R-:W-:Y:S02]  /*97e0*/  @P0 LEA.HI.X R9, R252, R5.reuse, R101, 0x1, P1 ;  /* 0x00000005fc090211 */ /* 0x080fe400008f0c65 */
[C---:B------:R-:W-:Y:S01]  /*97f0*/  @P0 LEA R2, P1, R99.reuse, R2, 0x1 ;  /* 0x0000000263020211 */ /* 0x040fe200078208ff */
[----:B------:R1:W-:Y:S03]  /*9800*/  @P0 LDGSTS.E.BYPASS.LTC128B.128 [R0+0x4480], [R10.64], !P4 ;  /* 0x044800000a000fae */ /* 0x0003e6000e101d48 */
[----:B------:R-:W-:Y:S01]  /*9810*/  @P0 LEA.HI.X R3, R99, R5, R100, 0x1, P1 ;  /* 0x0000000563030211 */ /* 0x000fe200008f0c64 */
        /* <DEDUP_REMOVED lines=8> */
.L_x_1601:
[----:B------:R-:W2:Y:S01]  /*98a0*/  LDL R106, [R1+0x60] ;  /* 0x00006000016a7983 */ /* 0x000ea20000100800 */
[----:B------:R-:W-:Y:S01]  /*98b0*/  ULDC.U8 UR4, c[0x0][0x298] ;  /* 0x0000a60000047ab9 */ /* 0x000fe20000000000 */
[----:B-1----:R-:W-:Y:S01]  /*98c0*/  SHF.R.S32.HI R0, RZ, 0x1f, R129 ;  /* 0x0000001fff007819 */ /* 0x002fe20000011481 */
[C---:B------:R-:W-:Y:S01]  /*98d0*/  IMAD.WIDE.U32 R4, R129.reuse, c[0x0][0x280], RZ ;  /* 0x0000a00081047a25 */ /* 0x040fe200078e00ff */
        /* <DEDUP_REMOVED lines=59> */
[----:B------:R-:W-:-:S11]  /*9c90*/  ISETP.GE.AND P2, PT, R166, c[0x0][0x27c], PT ;  /* 0x00009f00a6007a0c */ /* 0x000fd60003f46270 */
[C---:B------:R-:W-:Y:S01]  /*9ca0*/  @!P0 IMAD.SHL.U32 R0, R169.reuse, 0x2, RZ ;  /* 0x00000002a9008824 */ /* 0x040fe200078e00ff */
[----:B-----5:R-:W-:Y:S01]  /*9cb0*/  @!P0 SHF.L.U64.HI R6, R169, 0x1, R81 ;  /* 0x00000001a9068819 */ /* 0x020fe20000010251 */
[----:B------:R-:W-:Y:S01]  /*9cc0*/  CS2R R24, SRZ ;  /* 0x0000000000187805 */ /* 0x000fe2000001ff00 */
[----:B------:R-:W-:Y:S02]  /*9cd0*/  @!P2 IMAD.SHL.U32 R14, R166, 0x2, RZ ;  /* 0x00000002a60ea824 */ /* 0x000fe400078e00ff */
[-C--:B---3--:R-:W-:Y:S02]  /*9ce0*/  @!P0 IADD3 R8, P3, R4, R0.reuse, RZ ;  /* 0x0000000004088210 */ /* 0x088fe40007f7e0ff */
[----:B------:R-:W-:-:S03]  /*9cf0*/  @!P0 IADD3 R12, P1, R2, R0, RZ ;  /* 0x00000000020c8210 */ /* 0x000fc60007f3e0ff */
[--C-:B----4-:R-:W-:Y:S01]  /*9d00*/  @!P0 IMAD.X R9, R5, 0x1, R6.reuse, P3 ;  /* 0x0000000105098824 */ /* 0x110fe200018e0606 */
[----:B------:R-:W-:Y:S01]  /*9d10*/  ISETP.GE.AND P3, PT, R168, c[0x0][0x27c], PT ;  /* 0x00009f00a8007a0c */ /* 0x000fe20003f66270 */
[----:B-1----:R-:W-:Y:S01]  /*9d20*/  @!P0 IMAD.X R13, R3, 0x1, R6, P1 ;  /* 0x00000001030d8824 */ /* 0x002fe200008e0606 */
[----:B------:R-:W-:Y:S02]  /*9d30*/  ISETP.GE.AND P1, PT, R115, c[0x0][0x27c], PT ;  /* 0x00009f0073007a0c */ /* 0x000fe40003f26270 */
[----:B------:R1:W5:Y:S01]  /*9d40*/  @!P0 LD.E.64 R26, [R8.64] ;  /* 0x00000008081a8980 */ /* 0x000362000c101b00 */
[----:B------:R-:W-:Y:S02]  /*9d50*/  @!P2 SHF.L.U64.HI R0, R166, 0x1, R80 ;  /* 0x00000001a600a819 */ /* 0x000fe40000010250 */
[----:B------:R-:W-:Y:S01]  /*9d60*/  @!P2 IADD3 R10, P4, R4, R14, RZ ;  /* 0x0000000e040aa210 */ /* 0x000fe20007f9e0ff */
[----:B------:R2:W5:Y:S01]  /*9d70*/  @!P0 LD.E.64 R24, [R12.64] ;  /* 0x000000080c188980 */ /* 0x000562000c101b00 */
[----:B------:R-:W-:Y:S01]  /*9d80*/  CS2R R32, SRZ ;  /* 0x0000000000207805 */ /* 0x000fe2000001ff00 */
[----:B------:R-:W-:-:S02]  /*9d90*/  CS2R R28, SRZ ;  /* 0x00000000001c7805 */ /* 0x000fc4000001ff00 */
[----:B------:R-:W-:Y:S01]  /*9da0*/  @!P2 IMAD.X R11, R5, 0x1, R0, P4 ;  /* 0x00000001050ba824 */ /* 0x000fe200020e0600 */
[----:B------:R-:W-:-:S04]  /*9db0*/  @!P3 SHF.L.U64.HI R6, R168, 0x1, R79 ;  /* 0x00000001a806b819 */ /* 0x000fc8000001024f */
[----:B------:R3:W5:Y:S01]  /*9dc0*/  @!P2 LD.E.64 R28, [R10.64] ;  /* 0x000000080a1ca980 */ /* 0x000762000c101b00 */
[----:B-1----:R-:W-:-:S05]  /*9dd0*/  @!P2 IADD3 R8, P0, R2, R14, RZ ;  /* 0x0000000e0208a210 */ /* 0x002fca0007f1e0ff */
[----:B------:R-:W-:Y:S02]  /*9de0*/  @!P2 IMAD.X R9, R3, 0x1, R0, P0 ;  /* 0x000000010309a824 */ /* 0x000fe400000e0600 */
[----:B------:R-:W-:-:S03]  /*9df0*/  @!P3 IMAD.SHL.U32 R0, R168, 0x2, RZ ;  /* 0x00000002a800b824 */ /* 0x000fc600078e00ff */
[----:B------:R1:W5:Y:S02]  /*9e00*/  @!P2 LD.E.64 R32, [R8.64] ;  /* 0x000000080820a980 */ /* 0x000364000c101b00 */
[----:B------:R-:W-:-:S05]  /*9e10*/  @!P3 IADD3 R18, P0, R4, R0, RZ ;  /* 0x000000000412b210 */ /* 0x000fca0007f1e0ff */
[----:B------:R-:W-:Y:S01]  /*9e20*/  @!P3 IMAD.X R19, R5, 0x1, R6, P0 ;  /* 0x000000010513b824 */ /* 0x000fe200000e0606 */
[----:B------:R-:W-:Y:S01]  /*9e30*/  @!P3 IADD3 R16, P2, R2, R0, RZ ;  /* 0x000000000210b210 */ /* 0x000fe20007f5e0ff */
[C---:B-1----:R-:W-:Y:S01]  /*9e40*/  @!P1 IMAD.SHL.U32 R8, R115.reuse, 0x2, RZ ;  /* 0x0000000273089824 */ /* 0x042fe200078e00ff */
[----:B------:R-:W-:-:S04]  /*9e50*/  @!P1 SHF.L.U64.HI R9, R115, 0x1, R78 ;  /* 0x0000000173099819 */ /* 0x000fc8000001024e */
[----:B------:R-:W-:-:S05]  /*9e60*/  @!P1 IADD3 R14, P0, R4, R8, RZ ;  /* 0x00000008040e9210 */ /* 0x000fca0007f1e0ff */
[----:B------:R-:W-:Y:S01]  /*9e70*/  @!P1 IMAD.X R15, R5, 0x1, R9, P0 ;  /* 0x00000001050f9824 */ /* 0x000fe200000e0609 */
[----:B--2---:R-:W-:Y:S01]  /*9e80*/  @!P1 IADD3 R12, P0, R2, R8, RZ ;  /* 0x00000008020c9210 */ /* 0x004fe20007f1e0ff */
[----:B------:R-:W-:Y:S01]  /*9e90*/  @!P3 IMAD.X R17, R3, 0x1, R6, P2 ;  /* 0x000000010311b824 */ /* 0x000fe200010e0606 */
[----:B------:R-:W-:-:S03]  /*9ea0*/  ISETP.GE.AND P2, PT, R164, c[0x0][0x27c], PT ;  /* 0x00009f00a4007a0c */ /* 0x000fc60003f46270 */
[----:B------:R-:W-:Y:S01]  /*9eb0*/  @!P1 IMAD.X R13, R3, 0x1, R9, P0 ;  /* 0x00000001030d9824 */ /* 0x000fe200000e0609 */
[----:B------:R-:W-:Y:S01]  /*9ec0*/  ISETP.GE.AND P0, PT, R167, c[0x0][0x27c], PT ;  /* 0x00009f00a7007a0c */ /* 0x000fe20003f06270 */
[----:B---3--:R-:W-:Y:S01]  /*9ed0*/  CS2R R10, SRZ ;  /* 0x00000000000a7805 */ /* 0x008fe2000001ff00 */
[----:B------:R-:W-:-:S07]  /*9ee0*/  CS2R R8, SRZ ;  /* 0x0000000000087805 */ /* 0x000fce000001ff00 */
[----:B------:R-:W-:-:S04]  /*9ef0*/  @!P2 IMAD.WIDE R22, R164, 0x2, R4 ;  /* 0x00000002a416a825 */ /* 0x000fc800078e0204 */
[----:B------:R-:W-:Y:S01]  /*9f00*/  @!P2 IMAD.WIDE R20, R164, 0x2, R2 ;  /* 0x00000002a414a825 */ /* 0x000fe200078e0202 */
[----:B------:R1:W5:Y:S03]  /*9f10*/  @!P2 LD.E.64 R10, [R22.64] ;  /* 0x00000008160aa980 */ /* 0x000366000c101b00 */
        /* <DEDUP_REMOVED lines=10> */
[----:B------:R-:W-:Y:S01]  /*9fc0*/  CS2R R46, SRZ ;  /* 0x00000000002e7805 */ /* 0x000fe2000001ff00 */
[----:B------:R-:W-:Y:S01]  /*9fd0*/  CS2R R48, SRZ ;  /* 0x0000000000307805 */ /* 0x000fe2000001ff00 */
[----:B------:R-:W-:Y:S01]  /*9fe0*/  @!P0 IMAD.X R3, R3, 0x1, R6, P2 ;  /* 0x0000000103038824 */ /* 0x000fe200010e0606 */
[----:B------:R1:W5:Y:S04]  /*9ff0*/  @!P3 LD.E.64 R34, [R18.64] ;  /* 0x000000081222b980 */ /* 0x000368000c101b00 */
[----:B------:R1:W5:Y:S04]  /*a000*/  @!P3 LD.E.64 R36, [R16.64] ;  /* 0x000000081024b980 */ /* 0x000368000c101b00 */
[----:B------:R1:W5:Y:S04]  /*a010*/  @!P1 LD.E.64 R40, [R14.64] ;  /* 0x000000080e289980 */ /* 0x000368000c101b00 */
[----:B------:R1:W5:Y:S04]  /*a020*/  @!P1 LD.E.64 R42, [R12.64] ;  /* 0x000000080c2a9980 */ /* 0x000368000c101b00 */
[----:B------:R1:W5:Y:S04]  /*a030*/  @!P0 LD.E.64 R46, [R4.64] ;  /* 0x00000008042e8980 */ /* 0x000368000c101b00 */
[----:B------:R1:W5:Y:S02]  /*a040*/  @!P0 LD.E.64 R48, [R2.64] ;  /* 0x0000000802308980 */ /* 0x000364000c101b00 */
.L_x_1605:
[----:B--2---:R-:W-:Y:S05]  /*a050*/  BSYNC B0 ;  /* 0x0000000000007941 */ /* 0x004fea0003800000 */
.L_x_1604:
        /* <DEDUP_REMOVED lines=57> */
[----:B------:R-:W-:-:S11]  /*a3f0*/  ISETP.GE.AND P2, PT, R166, c[0x0][0x27c], PT ;  /* 0x00009f00a6007a0c */ /* 0x000fd60003f46270 */
[C---:B------:R-:W-:Y:S01]  /*a400*/  @!P0 IMAD.SHL.U32 R0, R169.reuse, 0x2, RZ ;  /* 0x00000002a9008824 */ /* 0x040fe200078e00ff */
[----:B------:R-:W-:Y:S01]  /*a410*/  @!P0 SHF.L.U64.HI R6, R169, 0x1, R81 ;  /* 0x00000001a9068819 */ /* 0x000fe20000010251 */
[----:B------:R-:W-:Y:S01]  /*a420*/  CS2R R50, SRZ ;  /* 0x0000000000327805 */ /* 0x000fe2000001ff00 */
[----:B------:R-:W-:Y:S02]  /*a430*/  @!P2 IMAD.SHL.U32 R18, R166, 0x2, RZ ;  /* 0x00000002a612a824 */ /* 0x000fe400078e00ff */
[-C--:B------:R-:W-:Y:S02]  /*a440*/  @!P0 IADD3 R12, P3, R4, R0.reuse, RZ ;  /* 0x00000000040c8210 */ /* 0x080fe40007f7e0ff */
[----:B------:R-:W-:-:S03]  /*a450*/  @!P0 IADD3 R16, P1, R2, R0, RZ ;  /* 0x0000000002108210 */ /* 0x000fc60007f3e0ff */
[--C-:B------:R-:W-:Y:S01]  /*a460*/  @!P0 IMAD.X R13, R5, 0x1, R6.reuse, P3 ;  /* 0x00000001050d8824 */ /* 0x100fe200018e0606 */
[----:B------:R-:W-:Y:S01]  /*a470*/  ISETP.GE.AND P3, PT, R168, c[0x0][0x27c], PT ;  /* 0x00009f00a8007a0c */ /* 0x000fe20003f66270 */
[----:B------:R-:W-:Y:S01]  /*a480*/  @!P0 IMAD.X R17, R3, 0x1, R6, P1 ;  /* 0x0000000103118824 */ /* 0x000fe200008e0606 */
[----:B------:R-:W-:Y:S02]  /*a490*/  ISETP.GE.AND P1, PT, R115, c[0x0][0x27c], PT ;  /* 0x00009f0073007a0c */ /* 0x000fe40003f26270 */
[----:B------:R1:W5:Y:S01]  /*a4a0*/  @!P0 LD.E.64 R52, [R12.64] ;  /* 0x000000080c348980 */ /* 0x000362000c101b00 */
[----:B------:R-:W-:Y:S02]  /*a4b0*/  @!P2 SHF.L.U64.HI R0, R166, 0x1, R80 ;  /* 0x00000001a600a819 */ /* 0x000fe40000010250 */
[----:B------:R-:W-:Y:S01]  /*a4c0*/  @!P2 IADD3 R14, P4, R4, R18, RZ ;  /* 0x00000012040ea210 */ /* 0x000fe20007f9e0ff */
[----:B------:R2:W5:Y:S01]  /*a4d0*/  @!P0 LD.E.64 R50, [R16.64] ;  /* 0x0000000810328980 */ /* 0x000562000c101b00 */
[----:B------:R-:W-:Y:S01]  /*a4e0*/  CS2R R56, SRZ ;  /* 0x0000000000387805 */ /* 0x000fe2000001ff00 */
[----:B------:R-:W-:-:S02]  /*a4f0*/  CS2R R54, SRZ ;  /* 0x0000000000367805 */ /* 0x000fc4000001ff00 */
[----:B------:R-:W-:-:S03]  /*a500*/  @!P2 IMAD.X R15, R5, 0x1, R0, P4 ;  /* 0x00000001050fa824 */ /* 0x000fc600020e0600 */
[----:B------:R-:W-:Y:S02]  /*a510*/  @!P1 IMAD.SHL.U32 R6, R115, 0x2, RZ ;  /* 0x0000000273069824 */ /* 0x000fe400078e00ff */
[----:B------:R3:W5:Y:S01]  /*a520*/  @!P2 LD.E.64 R54, [R14.64] ;  /* 0x000000080e36a980 */ /* 0x000762000c101b00 */
[----:B-1----:R-:W-:-:S05]  /*a530*/  @!P2 IADD3 R12, P0, R2, R18, RZ ;  /* 0x00000012020ca210 */ /* 0x002fca0007f1e0ff */
[----:B------:R-:W-:Y:S02]  /*a540*/  @!P2 IMAD.X R13, R3, 0x1, R0, P0 ;  /* 0x00000001030da824 */ /* 0x000fe400000e0600 */
[----:B------:R-:W-:-:S03]  /*a550*/  @!P3 IMAD.SHL.U32 R0, R168, 0x2, RZ ;  /* 0x00000002a800b824 */ /* 0x000fc600078e00ff */
[----:B------:R1:W5:Y:S02]  /*a560*/  @!P2 LD.E.64 R56, [R12.64] ;  /* 0x000000080c38a980 */ /* 0x000364000c101b00 */
[-C--:B------:R-:W-:Y:S02]  /*a570*/  @!P3 IADD3 R18, P0, R4, R0.reuse, RZ ;  /* 0x000000000412b210 */ /* 0x080fe40007f1e0ff */
[----:B--2---:R-:W-:Y:S02]  /*a580*/  @!P3 IADD3 R16, P2, R2, R0, RZ ;  /* 0x000000000210b210 */ /* 0x004fe40007f5e0ff */
[----:B-1----:R-:W-:Y:S02]  /*a590*/  @!P3 SHF.L.U64.HI R12, R168, 0x1, R79 ;  /* 0x00000001a80cb819 */ /* 0x002fe4000001024f */
[----:B------:R-:W-:-:S03]  /*a5a0*/  @!P1 SHF.L.U64.HI R13, R115, 0x1, R78 ;  /* 0x00000001730d9819 */ /* 0x000fc6000001024e */
[--C-:B------:R-:W-:Y:S01]  /*a5b0*/  @!P3 IMAD.X R19, R5, 0x1, R12.reuse, P0 ;  /* 0x000000010513b824 */ /* 0x100fe200000e060c */
[----:B---3--:R-:W-:Y:S01]  /*a5c0*/  @!P1 IADD3 R14, P0, R4, R6, RZ ;  /* 0x00000006040e9210 */ /* 0x008fe20007f1e0ff */
[----:B------:R-:W-:-:S04]  /*a5d0*/  @!P3 IMAD.X R17, R3, 0x1, R12, P2 ;  /* 0x000000010311b824 */ /* 0x000fc800010e060c */
[----:B------:R-:W-:Y:S01]  /*a5e0*/  @!P1 IMAD.X R15, R5, 0x1, R13, P0 ;  /* 0x00000001050f9824 */ /* 0x000fe200000e060d */
[----:B------:R-:W-:Y:S02]  /*a5f0*/  @!P1 IADD3 R12, P0, R2, R6, RZ ;  /* 0x00000006020c9210 */ /* 0x000fe40007f1e0ff */
[----:B------:R-:W-:-:S03]  /*a600*/  ISETP.GE.AND P2, PT, R164, c[0x0][0x27c], PT ;  /* 0x00009f00a4007a0c */ /* 0x000fc60003f46270 */
[----:B------:R-:W-:Y:S01]  /*a610*/  @!P1 IMAD.X R13, R3, 0x1, R13, P0 ;  /* 0x00000001030d9824 */ /* 0x000fe200000e060d */
[----:B------:R-:W-:Y:S01]  /*a620*/  ISETP.GE.AND P0, PT, R167, c[0x0][0x27c], PT ;  /* 0x00009f00a7007a0c */ /* 0x000fe20003f06270 */
[----:B------:R-:W-:Y:S01]  /*a630*/  CS2R R30, SRZ ;  /* 0x00000000001e7805 */ /* 0x000fe2000001ff00 */
        /* <DEDUP_REMOVED lines=15> */
[----:B------:R3:W5:Y:S01]  /*a730*/  @!P1 LD.E.64 R58, [R14.64] ;  /* 0x000000080e3a9980 */ /* 0x000762000c101b00 */
[----:B-1----:R-:W-:-:S03]  /*a740*/  CS2R R22, SRZ ;  /* 0x0000000000167805 */ /* 0x002fc6000001ff00 */
[----:B------:R3:W5:Y:S01]  /*a750*/  @!P1 LD.E.64 R60, [R12.64] ;  /* 0x000000080c3c9980 */ /* 0x000762000c101b00 */
[----:B--2---:R-:W-:-:S03]  /*a760*/  CS2R R20, SRZ ;  /* 0x0000000000147805 */ /* 0x004fc6000001ff00 */
[----:B------:R3:W5:Y:S04]  /*a770*/  @!P0 LD.E.64 R66, [R4.64] ;  /* 0x0000000804428980 */ /* 0x000768000c101b00 */
[----:B------:R3:W5:Y:S04]  /*a780*/  @!P3 LD.E.64 R22, [R16.64] ;  /* 0x000000081016b980 */ /* 0x000768000c101b00 */
[----:B------:R3:W5:Y:S04]  /*a790*/  @!P3 LD.E.64 R20, [R18.64] ;  /* 0x000000081214b980 */ /* 0x000768000c101b00 */
[----:B------:R3:W5:Y:S02]  /*a7a0*/  @!P0 LD.E.64 R62, [R2.64] ;  /* 0x00000008023e8980 */ /* 0x000764000c101b00 */
.L_x_1607:
[----:B---34-:R-:W-:Y:S05]  /*a7b0*/  BSYNC B0 ;  /* 0x0000000000007941 */ /* 0x018fea0003800000 */
.L_x_1606:
[----:B-----5:R-:W-:Y:S01]  /*a7c0*/  IMAD.MOV.U32 R0, RZ, RZ, R66 ;  /* 0x000000ffff007224 */ /* 0x020fe200078e0042 */
[----:B------:R-:W-:-:S04]  /*a7d0*/  DEPBAR.LE SB0, 0x1 ;  /* 0x000080400000791a */ /* 0x000fc80000000000 */
[----:B------:R-:W-:Y:S01]  /*a7e0*/  IMAD.MOV.U32 R4, RZ, RZ, R67 ;  /* 0x000000ffff047224 */ /* 0x000fe200078e0043 */
        /* <DEDUP_REMOVED lines=47> */
[----:B------:R-:W1:Y:S01]  /*aae0*/  LDS.128 R12, [R246+0x4800] ;  /* 0x00480000f60c7984 */ /* 0x000e620000000c00 */
        /* <DEDUP_REMOVED lines=9> */
[----:B------:R-:W-:Y:S02]  /*ab80*/  LOP3.LUT R17, R6, 0xffff0000, RZ, 0xc0, !PT ;  /* 0xffff000006117812 */ /* 0x000fe400078ec0ff */
        /* <DEDUP_REMOVED lines=35> */
.L_x_1611:
[----:B------:R-:W-:Y:S05]  /*adc0*/  BSYNC B0 ;  /* 0x0000000000007941 */ /* 0x000fea0003800000 */
.L_x_1610:
[----:B------:R-:W-:Y:S01]  /*add0*/  ISETP.GE.AND P0, PT, R169, c[0x0][0x27c], PT ;  /* 0x00009f00a9007a0c */ /* 0x000fe20003f06270 */
[----:B------:R-:W-:-:S12]  /*ade0*/  BSSY B0, `(.L_x_1612) ;  /* 0x0000030000007945 */ /* 0x000fd80003800000 */
[----:B------:R-:W-:Y:S05]  /*adf0*/  @P0 BRA `(.L_x_1613) ;  /* 0x000002e000000947 */ /* 0x000fea0003800000 */
[----:B-1----:R-:W1:Y:S01]  /*ae00*/  LDS.128 R8, [R247+0x4800] ;  /* 0x00480000f7087984 */ /* 0x002e620000000c00 */
        /* <DEDUP_REMOVED lines=45> */
.L_x_1613:
[----:B------:R-:W-:Y:S05]  /*b0e0*/  BSYNC B0 ;  /* 0x0000000000007941 */ /* 0x000fea0003800000 */
.L_x_1612:
        /* <DEDUP_REMOVED lines=49> */
.L_x_1615:
[----:B------:R-:W-:Y:S05]  /*b400*/  BSYNC B0 ;  /* 0x0000000000007941 */ /* 0x000fea0003800000 */
.L_x_1614:
        /* <DEDUP_REMOVED lines=49> */
.L_x_1617:
[----:B------:R-:W-:Y:S05]  /*b720*/  BSYNC B0 ;  /* 0x0000000000007941 */ /* 0x000fea0003800000 */
.L_x_1616:
        /* <DEDUP_REMOVED lines=49> */
.L_x_1619:
[----:B------:R-:W-:Y:S05]  /*ba40*/  BSYNC B0 ;  /* 0x0000000000007941 */ /* 0x000fea0003800000 */
.L_x_1618:
[----:B------:R-:W-:-:S13]  /*ba50*/  ISETP.GE.AND P0, PT, R167, c[0x0][0x27c], PT ;  /* 0x00009f00a7007a0c */ /* 0x000fda0003f06270 */
        /* <DEDUP_REMOVED lines=47> */
.L_x_1609:
[----:B------:R-:W-:Y:S05]  /*bd50*/  BSYNC B1 ;  /* 0x0000000000017941 */ /* 0x000fea0003800000 */
.L_x_1608:
[----:B------:R-:W-:-:S04]  /*bd60*/  IADD3 R0, R114, 0x40, RZ ;  /* 0x0000004072007810 */ /* 0x000fc80007ffe0ff */
[----:B------:R-:W-:-:S13]  /*bd70*/  ISETP.GE.AND P0, PT, R0, R19, PT ;  /* 0x000000130000720c */ /* 0x000fda0003f06270 */
[----:B------:R-:W-:Y:S05]  /*bd80*/  @P0 BRA `(.L_x_1620) ;  /* 0x0000490000000947 */ /* 0x000fea0003800000 */
        /* <DEDUP_REMOVED lines=49> */
.L_x_1622:
[----:B------:R-:W-:Y:S05]  /*c0a0*/  BSYNC B0 ;  /* 0x0000000000007941 */ /* 0x000fea0003800000 */
.L_x_1621:
        /* <DEDUP_REMOVED lines=49> */
.L_x_1624:
[----:B------:R-:W-:Y:S05]  /*c3c0*/  BSYNC B0 ;  /* 0x0000000000007941 */ /* 0x000fea0003800000 */
.L_x_1623:
        /* <DEDUP_REMOVED lines=49> */
.L_x_1626:
[----:B------:R-:W-:Y:S05]  /*c6e0*/  BSYNC B0 ;  /* 0x0000000000007941 */ /* 0x000fea0003800000 */
.L_x_1625:
        /* <DEDUP_REMOVED lines=49> */
.L_x_1628:
[----:B------:R-:W-:Y:S05]  /*ca00*/  BSYNC B0 ;  /* 0x0000000000007941 */ /* 0x000fea0003800000 */
.L_x_1627:
        /* <DEDUP_REMOVED lines=49> */
.L_x_1630:
[----:B------:R-:W-:Y:S05]  /*cd20*/  BSYNC B0 ;  /* 0x0000000000007941 */ /* 0x000fea0003800000 */
.L_x_1629:
        /* <DEDUP_REMOVED lines=49> */
.L_x_1603:
        /* <DEDUP_REMOVED lines=46> */
[----:B------:R-:W-:Y:S01]  /*d320*/  ISETP.GE.AND P1, PT, R112, c[0x0][0x27c], PT ;  /* 0x00009f0070007a0c */ /* 0x000fe20003f26270 */
[----:B------:R-:W-:Y:S01]  /*d330*/  CS2R R14, SRZ ;  /* 0x00000000000e7805 */ /* 0x000fe2000001ff00 */
[----:B------:R-:W-:Y:S01]  /*d340*/  CS2R R12, SRZ ;  /* 0x00000000000c7805 */ /* 0x000fe2000001ff00 */
[----:B------:R-:W-:Y:S01]  /*d350*/  CS2R R46, SRZ ;  /* 0x00000000002e7805 */ /* 0x000fe2000001ff00 */
[----:B------:R-:W-:-:S05]  /*d360*/  CS2R R44, SRZ ;  /* 0x00000000002c7805 */ /* 0x000fca000001ff00 */
[C---:B------:R-:W-:Y:S01]  /*d370*/  @!P0 IMAD.SHL.U32 R0, R108.reuse, 0x2, RZ ;  /* 0x000000026c008824 */ /* 0x040fe200078e00ff */
[----:B------:R-:W-:Y:S01]  /*d380*/  @!P0 SHF.L.U64.HI R8, R108, 0x1, R109 ;  /* 0x000000016c088819 */ /* 0x000fe2000001026d */
[----:B-----5:R-:W-:-:S03]  /*d390*/  @!P2 IMAD.SHL.U32 R6, R37, 0x8, RZ ;  /* 0x000000082506a824 */ /* 0x020fc600078e00ff */
[----:B---3--:R-:W-:Y:S01]  /*d3a0*/  @!P0 IADD3 R26, P3, R4, R0, RZ ;  /* 0x00000000041a8210 */ /* 0x008fe20007f7e0ff */
[----:B----4-:R-:W-:-:S03]  /*d3b0*/  @!P2 IMAD.WIDE R16, R6, 0x2, R4 ;  /* 0x000000020610a825 */ /* 0x010fc600078e0204 */
[----:B------:R-:W-:Y:S01]  /*d3c0*/  @!P0 IADD3.X R27, R5, R8, RZ, P3, !PT ;  /* 0x00000008051b8210 */ /* 0x000fe20001ffe4ff */
[----:B-1----:R-:W-:Y:S01]  /*d3d0*/  @!P2 IMAD.WIDE R10, R6, 0x2, R2 ;  /* 0x00000002060aa825 */ /* 0x002fe200078e0202 */
[----:B------:R-:W-:Y:S01]  /*d3e0*/  @!P0 IADD3 R24, P3, R2, R0, RZ ;  /* 0x0000000002188210 */ /* 0x000fe20007f7e0ff */
[----:B------:R1:W5:Y:S01]  /*d3f0*/  @!P2 LD.E.128 R20, [R16.64] ;  /* 0x000000081014a980 */ /* 0x000362000c101d00 */
[----:B------:R-:W-:Y:S01]  /*d400*/  @!P1 SHF.L.U32 R0, R36, 0x3, RZ ;  /* 0x0000000324009819 */ /* 0x000fe200000006ff */
[----:B------:R-:W-:Y:S01]  /*d410*/  CS2R R42, SRZ ;  /* 0x00000000002a7805 */ /* 0x000fe2000001ff00 */
[----:B------:R-:W-:Y:S01]  /*d420*/  CS2R R40, SRZ ;  /* 0x0000000000287805 */ /* 0x000fe2000001ff00 */
[----:B------:R-:W-:Y:S01]  /*d430*/  @!P0 IMAD.X R25, R3, 0x1, R8, P3 ;  /* 0x0000000103198824 */ /* 0x000fe200018e0608 */
[----:B------:R2:W5:Y:S01]  /*d440*/  @!P2 LD.E.128 R12, [R10.64] ;  /* 0x000000080a0ca980 */ /* 0x000562000c101d00 */
[----:B------:R-:W-:Y:S01]  /*d450*/  CS2R R18, SRZ ;  /* 0x0000000000127805 */ /* 0x000fe2000001ff00 */
[----:B------:R-:W-:Y:S01]  /*d460*/  CS2R R8, SRZ ;  /* 0x0000000000087805 */ /* 0x000fe2000001ff00 */
[----:B------:R-:W-:-:S04]  /*d470*/  @!P1 IMAD.WIDE R4, R0, 0x2, R4 ;  /* 0x0000000200049825 */ /* 0x000fc800078e0204 */
[----:B------:R-:W-:Y:S01]  /*d480*/  @!P1 IMAD.WIDE R28, R0, 0x2, R2 ;  /* 0x00000002001c9825 */ /* 0x000fe200078e0202 */
[----:B------:R3:W5:Y:S04]  /*d490*/  @!P1 LD.E.128 R44, [R4.64] ;  /* 0x00000008042c9980 */ /* 0x000768000c101d00 */
[----:B------:R3:W5:Y:S01]  /*d4a0*/  @!P1 LD.E.128 R40, [R28.64] ;  /* 0x000000081c289980 */ /* 0x000762000c101d00 */
[----:B-1----:R-:W-:Y:S01]  /*d4b0*/  CS2R R16, SRZ ;  /* 0x0000000000107805 */ /* 0x002fe2000001ff00 */
[----:B--2---:R-:W-:-:S05]  /*d4c0*/  CS2R R10, SRZ ;  /* 0x00000000000a7805 */ /* 0x004fca000001ff00 */
[----:B------:R3:W5:Y:S04]  /*d4d0*/  @!P0 LD.E.128 R16, [R26.64] ;  /* 0x000000081a108980 */ /* 0x000768000c101d00 */
[----:B------:R3:W5:Y:S02]  /*d4e0*/  @!P0 LD.E.128 R8, [R24.64] ;  /* 0x0000000818088980 */ /* 0x000764000c101d00 */
.L_x_1632:
[----:B--2---:R-:W-:Y:S05]  /*d4f0*/  BSYNC B0 ;  /* 0x0000000000007941 */ /* 0x004fea0003800000 */
.L_x_1631:
[----:B------:R-:W-:Y:S01]  /*d500*/  IADD3 R0, R30, 0x40, RZ ;  /* 0x000000401e007810 */ /* 0x000fe20007ffe0ff */
[----:B-----5:R-:W-:Y:S01]  /*d510*/  IMAD.MOV.U32 R2, RZ, RZ, R44 ;  /* 0x000000ffff027224 */ /* 0x020fe200078e002c */
[----:B------:R-:W-:Y:S01]  /*d520*/  MOV R6, R8 ;  /* 0x0000000800067202 */ /* 0x000fe20000000f00 */
[----:B---3--:R-:W-:Y:S01]  /*d530*/  IMAD.MOV.U32 R4, RZ, RZ, R46 ;  /* 0x000000ffff047224 */ /* 0x008fe200078e002e */
[----:B------:R-:W-:Y:S01]  /*d540*/  ISETP.GE.AND P0, PT, R0, R38, PT ;  /* 0x000000260000720c */ /* 0x000fe20003f06270 */
[----:B------:R-:W-:Y:S01]  /*d550*/  IMAD.MOV.U32 R0, RZ, RZ, R45 ;  /* 0x000000ffff007224 */ /* 0x000fe200078e002d */
[----:B----4-:R2:W3:Y:S01]  /*d560*/  SHFL.IDX PT, R5, R32, 0x1, 0x1e1f ;  /* 0x003e1f0020057f89 */ /* 0x0104e200000e0000 */
[----:B-1----:R-:W-:Y:S01]  /*d570*/  IMAD.MOV.U32 R3, RZ, RZ, R47 ;  /* 0x000000ffff037224 */ /* 0x002fe200078e002f */
        /* <DEDUP_REMOVED lines=37> */
[----:B------:R2:W1:Y:S01]  /*d7d0*/  SHFL.IDX PT, R2, R34, 0x1, 0x1e1f ;  /* 0x003e1f0022027f89 */ /* 0x00046200000e0000 */
[----:B------:R-:W-:Y:S01]  /*d7e0*/  CS2R R68, SRZ ;  /* 0x0000000000447805 */ /* 0x000fe2000001ff00 */
[----:B------:R-:W-:Y:S01]  /*d7f0*/  CS2R R66, SRZ ;  /* 0x0000000000427805 */ /* 0x000fe2000001ff00 */
[----:B------:R-:W-:Y:S01]  /*d800*/  PRMT R39, R0, 0x5410, R6 ;  /* 0x0000541000277816 */ /* 0x000fe20000000006 */
[----:B------:R2:W4:Y:S01]  /*d810*/  SHFL.IDX PT, R4, R33, 0x1, 0x1e1f ;  /* 0x003e1f0021047f89 */ /* 0x00052200000e0000 */
[----:B------:R-:W-:Y:S01]  /*d820*/  CS2R R64, SRZ ;  /* 0x0000000000407805 */ /* 0x000fe2000001ff00 */
[----:B------:R-:W-:Y:S01]  /*d830*/  CS2R R58, SRZ ;  /* 0x00000000003a7805 */ /* 0x000fe2000001ff00 */
[----:B------:R-:W-:Y:S01]  /*d840*/  CS2R R56, SRZ ;  /* 0x0000000000387805 */ /* 0x000fe2000001ff00 */
[----:B------:R2:W1:Y:S01]  /*d850*/  SHFL.IDX PT, R3, R31, 0x1, 0x1e1f ;  /* 0x003e1f001f037f89 */ /* 0x00046200000e0000 */
[----:B------:R-:W-:Y:S05]  /*d860*/  @P0 BRA `(.L_x_1634) ;  /* 0x0000021000000947 */ /* 0x000fea0003800000 */
[----:B---3--:R-:W-:Y:S01]  /*d870*/  ISETP.GE.AND P0, PT, R108, c[0x0][0x27c], PT ;  /* 0x00009f006c007a0c */ /* 0x008fe20003f06270 */
        /* <DEDUP_REMOVED lines=9> */
[----:B------:R-:W-:-:S03]  /*d910*/  @!P0 SHF.L.U64.HI R25, R108, 0x1, R109 ;  /* 0x000000016c198819 */ /* 0x000fc6000001026d */
[----:B------:R-:W-:Y:S01]  /*d920*/  @!P2 IMAD.SHL.U32 R6, R37, 0x8, RZ ;  /* 0x000000082506a824 */ /* 0x000fe200078e00ff */
[-C--:B----4-:R-:W-:Y:S01]  /*d930*/  @!P0 IADD3 R26, P3, R4, R0.reuse, RZ ;  /* 0x00000000041a8210 */ /* 0x090fe20007f7e0ff */
[----:B------:R-:W-:Y:S01]  /*d940*/  CS2R R70, SRZ ;  /* 0x0000000000467805 */ /* 0x000fe2000001ff00 */
[----:B------:R-:W-:Y:S01]  /*d950*/  CS2R R68, SRZ ;  /* 0x0000000000447805 */ /* 0x000fe2000001ff00 */
[----:B--2---:R-:W-:Y:S01]  /*d960*/  @!P2 IMAD.WIDE R32, R6, 0x2, R4 ;  /* 0x000000020620a825 */ /* 0x004fe200078e0204 */
[----:B------:R-:W-:Y:S02]  /*d970*/  @!P0 IADD3.X R27, R5, R25, RZ, P3, !PT ;  /* 0x00000019051b8210 */ /* 0x000fe40001ffe4ff */
[----:B-1----:R-:W-:Y:S01]  /*d980*/  @!P0 IADD3 R24, P3, R2, R0, RZ ;  /* 0x0000000002188210 */ /* 0x002fe20007f7e0ff */
[----:B------:R-:W-:Y:S01]  /*d990*/  CS2R R54, SRZ ;  /* 0x0000000000367805 */ /* 0x000fe2000001ff00 */
[----:B------:R-:W-:Y:S01]  /*d9a0*/  @!P1 SHF.L.U32 R0, R36, 0x3, RZ ;  /* 0x0000000324009819 */ /* 0x000fe200000006ff */
[----:B------:R-:W-:Y:S01]  /*d9b0*/  CS2R R52, SRZ ;  /* 0x0000000000347805 */ /* 0x000fe2000001ff00 */
[----:B------:R-:W-:Y:S01]  /*d9c0*/  CS2R R58, SRZ ;  /* 0x00000000003a7805 */ /* 0x000fe2000001ff00 */
[----:B------:R-:W-:Y:S01]  /*d9d0*/  CS2R R56, SRZ ;  /* 0x0000000000387805 */ /* 0x000fe2000001ff00 */
[----:B------:R-:W-:Y:S01]  /*d9e0*/  @!P2 IMAD.WIDE R30, R6, 0x2, R2 ;  /* 0x00000002061ea825 */ /* 0x000fe200078e0202 */
[----:B------:R1:W5:Y:S03]  /*d9f0*/  @!P2 LD.E.128 R60, [R32.64] ;  /* 0x00000008203ca980 */ /* 0x000366000c101d00 */
[C---:B------:R-:W-:Y:S01]  /*da00*/  @!P1 IMAD.WIDE R28, R0.reuse, 0x2, R4 ;  /* 0x00000002001c9825 */ /* 0x040fe200078e0204 */
[----:B------:R1:W5:Y:S03]  /*da10*/  @!P2 LD.E.128 R64, [R30.64] ;  /* 0x000000081e40a980 */ /* 0x000366000c101d00 */
[----:B------:R-:W-:Y:S01]  /*da20*/  @!P1 IMAD.WIDE R4, R0, 0x2, R2 ;  /* 0x0000000200049825 */ /* 0x000fe200078e0202 */
[----:B------:R1:W5:Y:S03]  /*da30*/  @!P1 LD.E.128 R72, [R28.64] ;  /* 0x000000081c489980 */ /* 0x000366000c101d00 */
[----:B------:R-:W-:Y:S01]  /*da40*/  @!P0 IMAD.X R25, R3, 0x1, R25, P3 ;  /* 0x0000000103198824 */ /* 0x000fe200018e0619 */
[----:B------:R1:W5:Y:S04]  /*da50*/  @!P1 LD.E.128 R68, [R4.64] ;  /* 0x0000000804449980 */ /* 0x000368000c101d00 */
[----:B------:R1:W5:Y:S04]  /*da60*/  @!P0 LD.E.128 R52, [R26.64] ;  /* 0x000000081a348980 */ /* 0x000368000c101d00 */
[----:B------:R1:W5:Y:S02]  /*da70*/  @!P0 LD.E.128 R56, [R24.64] ;  /* 0x0000000818388980 */ /* 0x000364000c101d00 */
.L_x_1634:
[----:B---3--:R-:W-:Y:S05]  /*da80*/  BSYNC B0 ;  /* 0x0000000000007941 */ /* 0x008fea0003800000 */
.L_x_1633:
[----:B-----5:R-:W-:Y:S01]  /*da90*/  IMAD.MOV.U32 R0, RZ, RZ, R74 ;  /* 0x000000ffff007224 */ /* 0x020fe200078e004a */
[----:B------:R-:W-:-:S04]  /*daa0*/  DEPBAR.LE SB0, 0x1 ;  /* 0x000080400000791a */ /* 0x000fc80000000000 */
[----:B-1--4-:R-:W-:Y:S01]  /*dab0*/  IMAD.MOV.U32 R4, RZ, RZ, R75 ;  /* 0x000000ffff047224 */ /* 0x012fe200078e004b */
        /* <DEDUP_REMOVED lines=49> */
[----:B------:R-:W3:Y:S01]  /*ddd0*/  LDL R110, [R1+0x12c] ;  /* 0x00012c00016e7983 */ /* 0x000ee20000100800 */
[----:B------:R-:W-:Y:S01]  /*dde0*/  IMAD.MOV.U32 R0, RZ, RZ, c[0x0][0x27c] ;  /* 0x00009f00ff007624 */ /* 0x000fe200078e00ff */
[----:B------:R-:W-:Y:S02]  /*ddf0*/  SHF.R.U64 R8, R8, 0x10, R9 ;  /* 0x0000001008087819 */ /* 0x000fe40000001209 */
[----:B------:R-:W-:Y:S02]  /*de00*/  SHF.R.U64 R5, R16, 0x10, R17 ;  /* 0x0000001010057819 */ /* 0x000fe40000001211 */
[----:B------:R-:W-:Y:S02]  /*de10*/  LEA.HI R0, R0, R170, RZ, 0x1d ;  /* 0x000000aa00007211 */ /* 0x000fe400078fe8ff */
[----:B--2---:R-:W-:Y:S02]  /*de20*/  PRMT R33, R39, 0x5432, R8 ;  /* 0x0000543227217816 */ /* 0x004fe40000000008 */
        /* <DEDUP_REMOVED lines=12> */
[----:B------:R-:W-:Y:S02]  /*def0*/  SHF.R.U32.HI R2, RZ, 0x10, R19 ;  /* 0x00000010ff027819 */ /* 0x000fe40000011613 */
[----:B------:R-:W-:Y:S01]  /*df00*/  PRMT R19, R49, 0x5432, R9 ;  /* 0x0000543231137816 */ /* 0x000fe20000000009 */
[----:B------:R-:W-:Y:S01]  /*df10*/  IMAD.SHL.U32 R48, R0, 0x2, RZ ;  /* 0x0000000200307824 */ /* 0x000fe200078e00ff */
[----:B------:R-:W-:Y:S02]  /*df20*/  SHF.R.U32.HI R0, RZ, 0x10, R17 ;  /* 0x00000010ff007819 */ /* 0x000fe40000011611 */
[----:B------:R-:W-:-:S02]  /*df30*/  SHF.R.U32.HI R4, RZ, 0x10, R11 ;  /* 0x00000010ff047819 */ /* 0x000fc4000001160b */
[----:B------:R-:W2:Y:S01]  /*df40*/  LDS.128 R24, [R48+0x6080] ;  /* 0x0060800030187984 */ /* 0x000ea20000000c00 */
[----:B------:R-:W-:Y:S02]  /*df50*/  PRMT R36, R35, 0x5410, R0 ;  /* 0x0000541023247816 */ /* 0x000fe40000000000 */
[----:B------:R-:W-:Y:S02]  /*df60*/  PRMT R32, R39, 0x5410, R3 ;  /* 0x0000541027207816 */ /* 0x000fe40000000003 */
[C---:B------:R-:W-:Y:S02]  /*df70*/  PRMT R35, R50.reuse, 0x5432, R6 ;  /* 0x0000543232237816 */ /* 0x040fe40000000006 */
[----:B------:R-:W-:Y:S02]  /*df80*/  PRMT R34, R50, 0x5410, R2 ;  /* 0x0000541032227816 */ /* 0x000fe40000000002 */
[----:B------:R-:W-:-:S05]  /*df90*/  PRMT R18, R49, 0x5410, R4 ;  /* 0x0000541031127816 */ /* 0x000fca0000000004 */
[C---:B------:R-:W-:Y:S01]  /*dfa0*/  IMAD.U32 R50, R18.reuse, 0x10000, RZ ;  /* 0x0001000012327824 */ /* 0x040fe200078e00ff */
[----:B------:R-:W-:Y:S01]  /*dfb0*/  LOP3.LUT R18, R18, 0xffff0000, RZ, 0xc0, !PT ;  /* 0xffff000012127812 */ /* 0x000fe200078ec0ff */
[C---:B--2---:R-:W-:Y:S01]  /*dfc0*/  IMAD.U32 R9, R24.reuse, 0x10000, RZ ;  /* 0x0001000018097824 */ /* 0x044fe200078e00ff */
[----:B------:R-:W-:Y:S01]  /*dfd0*/  SHF.L.U32 R6, R25, 0x10, RZ ;  /* 0x0000001019067819 */ /* 0x000fe200000006ff */
[----:B------:R-:W-:Y:S01]  /*dfe0*/  IMAD.U32 R2, R27, 0x10000, RZ ;  /* 0x000100001b027824 */ /* 0x000fe200078e00ff */
[----:B------:R-:W-:Y:S02]  /*dff0*/  LOP3.LUT R8, R24, 0xffff0000, RZ, 0xc0, !PT ;  /* 0xffff000018087812 */ /* 0x000fe400078ec0ff */
[----:B------:R-:W-:Y:S01]  /*e000*/  LOP3.LUT R5, R25, 0xffff0000, RZ, 0xc0, !PT ;  /* 0xffff000019057812 */ /* 0x000fe200078ec0ff */
[----:B------:R-:W-:Y:S01]  /*e010*/  IMAD.U32 R25, R37, 0x10000, RZ ;  /* 0x0001000025197824 */ /* 0x000fe200078e00ff */
[----:B------:R-:W-:Y:S01]  /*e020*/  LOP3.LUT R0, R27, 0xffff0000, RZ, 0xc0, !PT ;  /* 0xffff00001b007812 */ /* 0x000fe200078ec0ff */
[----:B------:R-:W-:Y:S01]  /*e030*/  IMAD.U32 R27, R32, 0x10000, RZ ;  /* 0x00010000201b7824 */ /* 0x000fe200078e00ff */
[----:B------:R-:W-:-:S02]  /*e040*/  SHF.L.U32 R4, R26, 0x10, RZ ;  /* 0x000000101a047819 */ /* 0x000fc400000006ff */
[----:B------:R-:W-:Y:S02]  /*e050*/  LOP3.LUT R3, R26, 0xffff0000, RZ, 0xc0, !PT ;  /* 0xffff00001a037812 */ /* 0x000fe400078ec0ff */
[----:B------:R-:W-:Y:S01]  /*e060*/  SHF.L.U32 R26, R34, 0x10, RZ ;  /* 0x00000010221a7819 */ /* 0x000fe200000006ff */
[----:B---3--:R-:W2:Y:S02]  /*e070*/  LDS.128 R28, [R110] ;  /* 0x000000006e1c7984 */ /* 0x008ea40000000c00 */
        /* <DEDUP_REMOVED lines=61> */
.L_x_1638:
[----:B------:R-:W-:Y:S05]  /*e450*/  BSYNC B0 ;  /* 0x0000000000007941 */ /* 0x000fea0003800000 */
.L_x_1637:
        /* <DEDUP_REMOVED lines=10> */
[----:B------:R-:W-:Y:S02]  /*e500*/  PRMT R29, R79, 0x5432, R6 ;  /* 0x000054324f1d7816 */ /* 0x000fe40000000006 */
        /* <DEDUP_REMOVED lines=97> */
.L_x_1640:
[----:B------:R-:W-:Y:S05]  /*eb20*/  BSYNC B0 ;  /* 0x0000000000007941 */ /* 0x000fea0003800000 */
.L_x_1639:
[----:B------:R-:W-:-:S13]  /*eb30*/  ISETP.GE.AND P0, PT, R112, c[0x0][0x27c], PT ;  /* 0x00009f0070007a0c */ /* 0x000fda0003f06270 */
[----:B------:R-:W-:Y:S05]  /*eb40*/  @P0 BRA `(.L_x_1636) ;  /* 0x0000069000000947 */ /* 0x000fea0003800000 */
[----:B------:R-:W3:Y:S04]  /*eb50*/  LDL R2, [R1+0x28] ;  /* 0x0000280001027983 */ /* 0x000ee80000100800 */
[----:B------:R-:W4:Y:S01]  /*eb60*/  LDL R35, [R1+0x134] ;  /* 0x0001340001237983 */ /* 0x000f220000100800 */
[----:B------:R-:W-:Y:S01]  /*eb70*/  IMAD.MOV.U32 R0, RZ, RZ, c[0x0][0x27c] ;  /* 0x00009f00ff007624 */ /* 0x000fe200078e00ff */
[--C-:B------:R-:W-:Y:S02]  /*eb80*/  SHF.R.U64 R5, R40, 0x10, R41.reuse ;  /* 0x0000001028057819 */ /* 0x100fe40000001229 */
[----:B------:R-:W-:Y:S02]  /*eb90*/  SHF.R.U32.HI R6, RZ, 0x10, R41 ;  /* 0x00000010ff067819 */ /* 0x000fe40000011629 */
[----:B--2---:R-:W-:-:S02]  /*eba0*/  PRMT R19, R80, 0x5432, R5 ;  /* 0x0000543250137816 */ /* 0x004fc40000000005 */
[--C-:B------:R-:W-:Y:S02]  /*ebb0*/  SHF.R.U64 R16, R42, 0x10, R43.reuse ;  /* 0x000000102a107819 */ /* 0x100fe4000000122b */
[----:B------:R-:W-:Y:S01]  /*ebc0*/  SHF.R.U32.HI R17, RZ, 0x10, R43 ;  /* 0x00000010ff117819 */ /* 0x000fe2000001162b */
[----:B------:R-:W-:Y:S01]  /*ebd0*/  IMAD.U32 R31, R19, 0x10000, RZ ;  /* 0x00010000131f7824 */ /* 0x000fe200078e00ff */
        /* <DEDUP_REMOVED lines=11> */
[----:B----4-:R-:W2:Y:S02]  /*ec90*/  LDS.128 R12, [R35] ;  /* 0x00000000230c7984 */ /* 0x010ea40000000c00 */
        /* <DEDUP_REMOVED lines=36> */
[C---:B------:R-:W-:Y:S02]  /*eee0*/  FMUL.FTZ R10, R6.reuse, R34 ;  /* 0x00000022060a7220 */ /* 0x040fe40000410000 */
        /* <DEDUP_REMOVED lines=47> */
.L_x_1636:
[----:B------:R-:W-:Y:S05]  /*f1e0*/  BSYNC B1 ;  /* 0x0000000000017941 */ /* 0x000fea0003800000 */
.L_x_1635:
        /* <DEDUP_REMOVED lines=18> */
[----:B------:R-:W-:Y:S01]  /*f310*/  IMAD.U32 R31, R19, 0x10000, RZ ;  /* 0x00010000131f7824 */ /* 0x000fe200078e00ff */
        /* <DEDUP_REMOVED lines=45> */
[C---:B------:R-:W-:Y:S02]  /*f5f0*/  FFMA.FTZ R32, R23.reuse, R15, -R10 ;  /* 0x0000000f17207223 */ /* 0x040fe4000001080a */
[C---:B------:R-:W-:Y:S02]  /*f600*/  FMUL.FTZ R10, R6.reuse, R34 ;  /* 0x00000022060a7220 */ /* 0x040fe40000410000 */
        /* <DEDUP_REMOVED lines=47> */
.L_x_1642:
[----:B------:R-:W-:Y:S05]  /*f900*/  BSYNC B0 ;  /* 0x0000000000007941 */ /* 0x000fea0003800000 */
.L_x_1641:
[----:B------:R-:W-:Y:S01]  /*f910*/  ISETP.GE.AND P0, PT, R113, c[0x0][0x27c], PT ;  /* 0x00009f0071007a0c */ /* 0x000fe20003f06270 */
[----:B------:R-:W-:-:S12]  /*f920*/  BSSY B0, `(.L_x_1643) ;  /* 0x000006b000007945 */ /* 0x000fd80003800000 */
[----:B------:R-:W-:Y:S05]  /*f930*/  @P0 BRA `(.L_x_1644) ;  /* 0x0000069000000947 */ /* 0x000fea0003800000 */
[----:B------:R-:W4:Y:S04]  /*f940*/  LDL R2, [R1+0x2c] ;  /* 0x00002c0001027983 */ /* 0x000f280000100800 */
[----:B--2---:R-:W2:Y:S01]  /*f950*/  LDL R35, [R1+0x138] ;  /* 0x0001380001237983 */ /* 0x004ea20000100800 */
[----:B------:R-:W-:Y:S01]  /*f960*/  IMAD.MOV.U32 R0, RZ, RZ, c[0x0][0x27c] ;  /* 0x00009f00ff007624 */ /* 0x000fe200078e00ff */
[--C-:B------:R-:W-:Y:S02]  /*f970*/  SHF.R.U64 R5, R64, 0x10, R65.reuse ;  /* 0x0000001040057819 */ /* 0x100fe40000001241 */
[----:B------:R-:W-:Y:S02]  /*f980*/  SHF.R.U32.HI R6, RZ, 0x10, R65 ;  /* 0x00000010ff067819 */ /* 0x000fe40000011641 */
[----:B------:R-:W-:-:S02]  /*f990*/  PRMT R19, R89, 0x5432, R5 ;  /* 0x0000543259137816 */ /* 0x000fc40000000005 */
        /* <DEDUP_REMOVED lines=11> */
[----:B----4-:R-:W-:-:S04]  /*fa50*/  LEA.HI R0, R0, R2, RZ, 0x1d ;  /* 0x0000000200007211 */ /* 0x010fc800078fe8ff */
        /* <DEDUP_REMOVED lines=15> */
[----:B------:R-:W4:Y:S01]  /*fb50*/  LDS.128 R8, [R30+0x6080] ;  /* 0x006080001e087984 */ /* 0x000f220000000c00 */
        /* <DEDUP_REMOVED lines=10> */
[----:B----4-:R-:W-:Y:S01]  /*fc00*/  IMAD.U32 R12, R8, 0x10000, RZ ;  /* 0x00010000080c7824 */ /* 0x010fe200078e00ff */
        /* <DEDUP_REMOVED lines=60> */
.L_x_1644:
[----:B------:R-:W-:Y:S05]  /*ffd0*/  BSYNC B0 ;  /* 0x0000000000007941 */ /* 0x000fea0003800000 */
.L_x_1643:
[----:B------:R-:W-:-:S13]  /*ffe0*/  ISETP.GE.AND P0, PT, R112, c[0x0][0x27c], PT ;  /* 0x00009f0070007a0c */ /* 0x000fda0003f06270 */
        /* <DEDUP_REMOVED lines=106> */
.L_x_1620:
[----:B------:R-:W-:Y:S05]  /*10690*/  BSYNC B2 ;  /* 0x0000000000027941 */ /* 0x000fea0003800000 */
.L_x_1602:
[----:B-1----:R-:W-:Y:S01]  /*106a0*/  IMAD R0, R97, c[0x0][0x208], RZ ;  /* 0x0000820061007a24 */ /* 0x002fe200078e02ff */
[----:B------:R-:W-:-:S04]  /*106b0*/  DEPBAR.LE SB0, 0x0 ;  /* 0x000080000000791a */ /* 0x000fc80000000000 */
[C---:B------:R-:W-:Y:S01]  /*106c0*/  IMAD.WIDE.U32 R2, R221.reuse, c[0x0][0x208], RZ ;  /* 0x00008200dd027a25 */ /* 0x040fe200078e00ff */
[----:B------:R-:W-:Y:S01]  /*106d0*/  BAR.SYNC.DEFER_BLOCKING 0x0 ;  /* 0x0000000000007b1d */ /* 0x000fe20000010000 */
[C---:B------:R-:W-:Y:S02]  /*106e0*/  ISETP.GE.AND P3, PT, R104.reuse, c[0x0][0x1d4], PT ;  /* 0x0000750068007a0c */ /* 0x040fe40003f66270 */
[----:B------:R-:W-:Y:S01]  /*106f0*/  IMAD R0, R221, c[0x0][0x20c], R0 ;  /* 0x00008300dd007a24 */ /* 0x000fe200078e0200 */
[----:B------:R-:W-:Y:S01]  /*10700*/  SHF.L.U64.HI R233, R104, 0x1, R105 ;  /* 0x0000000168e97819 */ /* 0x000fe20000010269 */
[----:B--2---:R-:W-:Y:S01]  /*10710*/  IMAD.WIDE.U32 R8, R88, c[0x0][0x210], RZ ;  /* 0x0000840058087a25 */ /* 0x004fe200078e00ff */
[----:B------:R-:W-:Y:S01]  /*10720*/  SHF.L.U64.HI R230, R252, 0x1, R101 ;  /* 0x00000001fce67819 */ /* 0x000fe20000010265 */
[----:B------:R-:W-:Y:S01]  /*10730*/  BSSY B0, `(.L_x_1645) ;  /* 0x0000044000007945 */ /* 0x000fe20003800000 */
[----:B------:R-:W-:Y:S01]  /*10740*/  SHF.L.U64.HI R231, R99, 0x1, R100 ;  /* 0x0000000163e77819 */ /* 0x000fe20000010264 */
[----:B------:R-:W-:Y:S01]  /*10750*/  IMAD.IADD R3, R3, 0x1, R0 ;  /* 0x0000000103037824 */ /* 0x000fe200078e0200 */
[----:B------:R-:W-:Y:S01]  /*10760*/  STL.64 [R1+0x20], R8 ;  /* 0x0000200801007387 */ /* 0x000fe20000100a00 */
[----:B------:R-:W-:Y:S01]  /*10770*/  IMAD R0, R98, c[0x0][0x218], RZ ;  /* 0x0000860062007a24 */ /* 0x000fe200078e02ff */
[----:B------:R-:W-:Y:S01]  /*10780*/  ISETP.GE.AND P4, PT, R252, c[0x0][0x1d4], PT ;  /* 0x00007500fc007a0c */ /* 0x000fe20003f86270 */
[----:B------:R-:W-:-:S04]  /*10790*/  IMAD.WIDE.U32 R2, R219, c[0x0][0x218], R2 ;  /* 0x00008600db027a25 */ /* 0x000fc800078e0002 */
[----:B------:R-:W-:Y:S01]  /*107a0*/  IMAD R4, R219, c[0x0][0x21c], R0 ;  /* 0x00008700db047a24 */ /* 0x000fe200078e0200 */
[----:B------:R-:W-:Y:S01]  /*107b0*/  IADD3 R0, P0, R2, R8, RZ ;  /* 0x0000000802007210 */ /* 0x000fe20007f1e0ff */
[----:B------:R-:W-:Y:S02]  /*107c0*/  IMAD R5, R88, c[0x0][0x214], R9 ;  /* 0x0000850058057a24 */ /* 0x000fe400078e0209 */
[----:B------:R-:W-:Y:S02]  /*107d0*/  IMAD.SHL.U32 R234, R104, 0x2, RZ ;  /* 0x0000000268ea7824 */ /* 0x000fe400078e00ff */
[----:B------:R-:W-:Y:S01]  /*107e0*/  IMAD.SHL.U32 R235, R252, 0x2, RZ ;  /* 0x00000002fceb7824 */ /* 0x000fe200078e00ff */
[----:B------:R-:W-:Y:S01]  /*107f0*/  IADD3.X R2, R5, R3, R4, P0, !PT ;  /* 0x0000000305027210 */ /* 0x000fe200007fe404 */
[----:B------:R-:W-:Y:S01]  /*10800*/  IMAD.IADD R4, R133, 0x1, -R102 ;  /* 0x0000000185047824 */ /* 0x000fe200078e0a66 */
[C---:B------:R-:W-:Y:S01]  /*10810*/  LEA R6, P0, R0.reuse, c[0x0][0x1f8], 0x1 ;  /* 0x00007e0000067a11 */ /* 0x040fe200078008ff */
[----:B------:R-:W-:Y:S01]  /*10820*/  IMAD.SHL.U32 R209, R103, 0x2, RZ ;  /* 0x0000000267d17824 */ /* 0x000fe200078e00ff */
[----:B------:R-:W-:Y:S01]  /*10830*/  STL [R1+0x18], R5 ;  /* 0x0000180501007387 */ /* 0x000fe20000100800 */
[----:B------:R-:W-:Y:S01]  /*10840*/  IMAD.SHL.U32 R232, R99, 0x2, RZ ;  /* 0x0000000263e87824 */ /* 0x000fe200078e00ff */
[----:B------:R-:W-:-:S02]  /*10850*/  LEA.HI.X R3, R0, c[0x0][0x1fc], R2, 0x1, P0 ;  /* 0x00007f0000037a11 */ /* 0x000fc400000f0c02 */
[----:B------:R-:W1:Y:S01]  /*10860*/  SHFL.IDX PT, R0, R6, RZ, 0x1c1f ;  /* 0x001c1fff06007589 */ /* 0x000e6200000e0000 */
[C---:B------:R-:W-:Y:S02]  /*10870*/  ISETP.LT.OR P1, PT, R4.reuse, 0x1, P3 ;  /* 0x000000010400780c */ /* 0x040fe40001f21670 */
[----:B------:R-:W-:Y:S01]  /*10880*/  ISETP.LT.OR P2, PT, R4, 0x1, P4 ;  /* 0x000000010400780c */ /* 0x000fe20002741670 */
[----:B------:R-:W2:Y:S04]  /*10890*/  SHFL.IDX PT, R2, R3, RZ, 0x1c1f ;  /* 0x001c1fff03027589 */ /* 0x000ea800000e0000 */
[----:B------:R4:W3:Y:S04]  /*108a0*/  LDSM.16.M88.4 R16, [R198] ;  /* 0x00000000c610783b */ /* 0x0008e80000000200 */
[----:B------:R4:W3:Y:S04]  /*108b0*/  LDSM.16.M88.4 R12, [R198+0x1000] ;  /* 0x00100000c60c783b */ /* 0x0008e80000000200 */
[----:B------:R4:W3:Y:S04]  /*108c0*/  LDSM.16.M88.4 R24, [R171] ;  /* 0x00000000ab18783b */ /* 0x0008e80000000200 */
[----:B------:R4:W3:Y:S01]  /*108d0*/  LDSM.16.M88.4 R32, [R171+0x400] ;  /* 0x00040000ab20783b */ /* 0x0008e20000000200 */
[----:B-1----:R-:W-:-:S03]  /*108e0*/  IADD3 R20, P0, R0, R234, RZ ;  /* 0x000000ea00147210 */ /* 0x002fc60007f1e0ff */
[----:B------:R-:W1:Y:S02]  /*108f0*/  S2R R5, SR_TID.X ;  /* 0x0000000000057919 */ /* 0x000e640000002100 */
[----:B--2---:R-:W-:Y:S01]  /*10900*/  IMAD.X R21, R2, 0x1, R233, P0 ;  /* 0x0000000102157824 */ /* 0x004fe200000e06e9 */
[----:B------:R-:W-:Y:S01]  /*10910*/  IADD3 R22, P0, R0, R235, RZ ;  /* 0x000000eb00167210 */ /* 0x000fe20007f1e0ff */
[----:B------:R4:W2:Y:S04]  /*10920*/  LDSM.16.M88.4 R28, [R171+0x800] ;  /* 0x00080000ab1c783b */ /* 0x0008a80000000200 */
[----:B-----5:R4:W1:Y:S01]  /*10930*/  LDSM.16.M88.4 R36, [R199] ;  /* 0x00000000c724783b */ /* 0x0208620000000200 */
[----:B------:R-:W-:-:S03]  /*10940*/  IMAD.X R23, R2, 0x1, R230, P0 ;  /* 0x0000000102177824 */ /* 0x000fc600000e06e6 */
        /* <DEDUP_REMOVED lines=9> */
[----:B------:R4:W-:Y:S01]  /*109e0*/  LDGSTS.E.BYPASS.LTC128B.128 [R209+0x2480], [R22.64], !P2 ;  /* 0x0248000016d17fae */ /* 0x0009e2000d101d48 */
[----:B--2---:R-:W-:-:S05]  /*109f0*/  IADD3 R20, P0, R0, R232, RZ ;  /* 0x000000e800147210 */ /* 0x004fca0007f1e0ff */
[----:B------:R-:W-:Y:S01]  /*10a00*/  IMAD.X R21, R2, 0x1, R231, P0 ;  /* 0x0000000102157824 */ /* 0x000fe200000e06e7 */
[----:B------:R-:W-:-:S13]  /*10a10*/  ISETP.LT.OR P0, PT, R4, 0x1, P1 ;  /* 0x000000010400780c */ /* 0x000fda0000f01670 */
[----:B------:R4:W-:Y:S01]  /*10a20*/  LDGSTS.E.BYPASS.LTC128B.128 [R209+0x3080], [R20.64], !P0 ;  /* 0x0308000014d17fae */ /* 0x0009e2000c101d48 */
[----:B-1----:R-:W-:-:S13]  /*10a30*/  ISETP.GT.AND P0, PT, R5, 0x3f, PT ;  /* 0x0000003f0500780c */ /* 0x002fda0003f04270 */
[----:B------:R-:W-:Y:S05]  /*10a40*/  @P0 BRA `(.L_x_1646) ;  /* 0x0000012000000947 */ /* 0x000fea0003800000 */
[----:B---3--:R-:W-:Y:S05]  /*10a50*/  BRA.DIV ~URZ, `(.L_x_1647) ;  /* 0x0000f8a27f007947 */ /* 0x008fea000b800000 */
[----:B------:R1:W2:Y:S04]  /*10a60*/  SHFL.IDX PT, R5, R3, 0x1, 0x1c1f ;  /* 0x003c1f0003057f89 */ /* 0x0002a800000e0000 */
[----:B------:R1:W3:Y:S02]  /*10a70*/  SHFL.IDX PT, R0, R6, 0x1, 0x1c1f ;  /* 0x003c1f0006007f89 */ /* 0x0002e400000e0000 */
.L_x_1764:
[----:B---34-:R-:W-:Y:S02]  /*10a80*/  IADD3 R22, P0, R0, R234, RZ ;  /* 0x000000ea00167210 */ /* 0x018fe40007f1e0ff */
[C---:B------:R-:W-:Y:S02]  /*10a90*/  ISETP.LT.OR P3, PT, R4.reuse, 0x21, P3 ;  /* 0x000000210400780c */ /* 0x040fe40001f61670 */
[----:B------:R-:W-:Y:S01]  /*10aa0*/  ISETP.LT.OR P2, PT, R4, 0x21, P4 ;  /* 0x000000210400780c */ /* 0x000fe20002741670 */
[----:B--2---:R-:W-:Y:S01]  /*10ab0*/  IMAD.X R23, R5, 0x1, R233, P0 ;  /* 0x0000000105177824 */ /* 0x004fe200000e06e9 */
[----:B------:R-:W-:-:S02]  /*10ac0*/  IADD3 R20, P0, R0, R235, RZ ;  /* 0x000000eb00147210 */ /* 0x000fc40007f1e0ff */
[----:B------:R-:W-:-:S03]  /*10ad0*/  ISETP.LT.OR P1, PT, R4, 0x21, P1 ;  /* 0x000000210400780c */ /* 0x000fc60000f21670 */
[----:B------:R-:W-:Y:S01]  /*10ae0*/  IMAD.X R21, R5, 0x1, R230, P0 ;  /* 0x0000000105157824 */ /* 0x000fe200000e06e6 */
[----:B------:R-:W-:-:S03]  /*10af0*/  IADD3 R2, P0, R0, R232, RZ ;  /* 0x000000e800027210 */ /* 0x000fc60007f1e0ff */
[----:B------:R-:W-:Y:S01]  /*10b00*/  @!PT LDS RZ, [RZ] ;  /* 0x00000000fffff984 */ /* 0x000fe20000000800 */
[----:B------:R-:W-:Y:S01]  /*10b10*/  @!PT LDS RZ, [RZ] ;  /* 0x00000000fffff984 */ /* 0x000fe20000000800 */
[----:B------:R-:W-:Y:S01]  /*10b20*/  @!PT LDS RZ, [RZ] ;  /* 0x00000000fffff984 */ /* 0x000fe20000000800 */
[----:B------:R2:W-:Y:S02]  /*10b30*/  LDGSTS.E.BYPASS.LTC128B.128 [R209+0x2080], [R22.64], !P3 ;  /* 0x0208000016d17fae */ /* 0x0005e4000d901d48 */
[----:B-1----:R-:W-:Y:S02]  /*10b40*/  IMAD.X R3, R5, 0x1, R231, P0 ;  /* 0x0000000105037824 */ /* 0x002fe400000e06e7 */
[----:B------:R2:W-:Y:S04]  /*10b50*/  LDGSTS.E.BYPASS.LTC128B.128 [R209+0x2c80], [R20.64], !P2 ;  /* 0x02c8000014d17fae */ /* 0x0005e8000d101d48 */
[----:B------:R2:W-:Y:S02]  /*10b60*/  LDGSTS.E.BYPASS.LTC128B.128 [R209+0x3880], [R2.64], !P1 ;  /* 0x0388000002d17fae */ /* 0x0005e4000c901d48 */
.L_x_1646:
[----:B---3--:R-:W-:Y:S05]  /*10b70*/  BSYNC B0 ;  /* 0x0000000000007941 */ /* 0x008fea0003800000 */
.L_x_1645:
[----:B------:R-:W0:Y:S01]  /*10b80*/  LDGDEPBAR ;  /* 0x00000000000079af */ /* 0x000e220000000000 */
[----:B------:R-:W-:Y:S01]  /*10b90*/  WARPSYNC 0xffffffff ;  /* 0xffffffff00007948 */ /* 0x000fe20003800000 */
[-C--:B--2-4-:R-:W-:Y:S02]  /*10ba0*/  HMMA.16816.F32.BF16 R20, R16, R24.reuse, RZ ;  /* 0x000000181014723c */ /* 0x094fe400000418ff */
[----:B------:R-:W-:Y:S04]  /*10bb0*/  LDSM.16.M88.4 R56, [R171+0xc00] ;  /* 0x000c0000ab38783b */ /* 0x000fe80000000200 */
[----:B------:R-:W1:Y:S02]  /*10bc0*/  LDSM.16.M88.4 R40, [R198+0x2000] ;  /* 0x00200000c628783b */ /* 0x000e640000000200 */
[C---:B------:R-:W-:Y:S02]  /*10bd0*/  HMMA.16816.F32.BF16 R60, R12.reuse, R24, RZ ;  /* 0x000000180c3c723c */ /* 0x040fe400000418ff */
[----:B------:R-:W-:Y:S04]  /*10be0*/  LDSM.16.M88.4 R44, [R206] ;  /* 0x00000000ce2c783b */ /* 0x000fe80000000200 */
[----:B------:R-:W2:Y:S01]  /*10bf0*/  LDL R2, [R1+0xc] ;  /* 0x00000c0001027983 */ /* 0x000ea20000100800 */
        /* <DEDUP_REMOVED lines=192> */
[----:B------:R-:W4:Y:S01]  /*11800*/  LDL R4, [R1+0x4c] ;  /* 0x00004c0001047983 */ /* 0x000f220000100800 */
[----:B------:R-:W-:-:S03]  /*11810*/  IMAD.MOV.U32 R219, RZ, RZ, RZ ;  /* 0x000000ffffdb7224 */ /* 0x000fc600078e00ff */
[----:B------:R-:W5:Y:S04]  /*11820*/  LDL.64 R138, [R1+0x38] ;  /* 0x00003800018a7983 */ /* 0x000f680000100a00 */
[----:B------:R-:W3:Y:S01]  /*11830*/  LDL R136, [R1+0x48] ;  /* 0x0000480001887983 */ /* 0x000ee20000100800 */
[----:B--2---:R-:W-:-:S04]  /*11840*/  IADD3 R2, R251, R134, R2 ;  /* 0x00000086fb027210 */ /* 0x004fc80007ffe002 */
        /* <DEDUP_REMOVED lines=24> */
[----:B------:R-:W-:Y:S01]  /*119d0*/  IMAD R4, R0, c[0x0][0x1f0], RZ ;  /* 0x00007c0000047a24 */ /* 0x000fe200078e02ff */
[----:B-----5:R-:W-:-:S03]  /*119e0*/  IADD3 R0, P2, R138, R2, RZ ;  /* 0x000000028a007210 */ /* 0x020fc60007f5e0ff */
[----:B------:R-:W-:Y:S01]  /*119f0*/  IMAD R2, R219, c[0x0][0x1f4], R4 ;  /* 0x00007d00db027a24 */ /* 0x000fe200078e0204 */
[----:B------:R-:W-:-:S04]  /*11a00*/  LEA R6, P1, R0, c[0x0][0x1c8], 0x1 ;  /* 0x0000720000067a11 */ /* 0x000fc800078208ff */
[----:B------:R-:W-:-:S04]  /*11a10*/  IADD3.X R2, R136, R3, R2, P2, !PT ;  /* 0x0000000388027210 */ /* 0x000fc800017fe402 */
[----:B------:R-:W-:Y:S01]  /*11a20*/  LEA.HI.X R5, R0, c[0x0][0x1cc], R2, 0x1, P1 ;  /* 0x0000730000057a11 */ /* 0x000fe200008f0c02 */
[----:B------:R-:W-:Y:S05]  /*11a30*/  BRA.DIV ~URZ, `(.L_x_1650) ;  /* 0x0000e9827f007947 */ /* 0x000fea000b800000 */
[----:B------:R1:W2:Y:S02]  /*11a40*/  SHFL.IDX PT, R4, R5, RZ, 0x1c1f ;  /* 0x001c1fff05047589 */ /* 0x0002a400000e0000 */
.L_x_1765:
[----:B------:R-:W-:Y:S05]  /*11a50*/  BRA.DIV ~URZ, `(.L_x_1651) ;  /* 0x0000e9d27f007947 */ /* 0x000fea000b800000 */
[----:B------:R3:W4:Y:S02]  /*11a60*/  SHFL.IDX PT, R0, R6, RZ, 0x1c1f ;  /* 0x001c1fff06007589 */ /* 0x00072400000e0000 */
.L_x_1766:
[----:B------:R-:W-:Y:S01]  /*11a70*/  BSSY B0, `(.L_x_1652) ;  /* 0x0000013000007945 */ /* 0x000fe20003800000 */
[----:B------:R-:W-:Y:S05]  /*11a80*/  @!P0 BRA `(.L_x_1653) ;  /* 0x0000011000008947 */ /* 0x000fea0003800000 */
[----:B------:R-:W5:Y:S04]  /*11a90*/  LDL.64 R8, [R1] ;  /* 0x0000000001087983 */ /* 0x000f680000100a00 */
[----:B---3--:R-:W3:Y:S01]  /*11aa0*/  LDL R2, [R1+0x8] ;  /* 0x0000080001027983 */ /* 0x008ee20000100800 */
[----:B----4-:R-:W-:Y:S02]  /*11ab0*/  IADD3 R10, P0, R0, R234, RZ ;  /* 0x000000ea000a7210 */ /* 0x010fe40007f1e0ff */
[----:B------:R-:W-:-:S03]  /*11ac0*/  ISETP.GE.AND P2, PT, R252, c[0x0][0x1d4], PT ;  /* 0x00007500fc007a0c */ /* 0x000fc60003f46270 */
[----:B--2---:R-:W-:Y:S01]  /*11ad0*/  IMAD.X R11, R4, 0x1, R233, P0 ;  /* 0x00000001040b7824 */ /* 0x004fe200000e06e9 */
[----:B-----5:R-:W-:Y:S02]  /*11ae0*/  ISETP.GE.AND P3, PT, R8, c[0x0][0x1d4], PT ;  /* 0x0000750008007a0c */ /* 0x020fe40003f66270 */
[----:B------:R-:W-:Y:S02]  /*11af0*/  IADD3 R8, P1, R0, R235, RZ ;  /* 0x000000eb00087210 */ /* 0x000fe40007f3e0ff */
[----:B---3--:R-:W-:-:S03]  /*11b00*/  ISETP.GE.AND P0, PT, R2, c[0x0][0x1d4], PT ;  /* 0x0000750002007a0c */ /* 0x008fc60003f06270 */
[----:B------:R-:W-:Y:S01]  /*11b10*/  IMAD.X R9, R4, 0x1, R230, P1 ;  /* 0x0000000104097824 */ /* 0x000fe200008e06e6 */
[----:B------:R-:W-:-:S05]  /*11b20*/  IADD3 R2, P1, R0, R232, RZ ;  /* 0x000000e800027210 */ /* 0x000fca0007f3e0ff */
[----:B------:R-:W-:Y:S01]  /*11b30*/  IMAD.X R3, R4, 0x1, R231, P1 ;  /* 0x0000000104037824 */ /* 0x000fe200008e06e7 */
[----:B------:R-:W-:Y:S01]  /*11b40*/  @!PT LDS RZ, [RZ] ;  /* 0x00000000fffff984 */ /* 0x000fe20000000800 */
[----:B------:R-:W-:Y:S01]  /*11b50*/  @!PT LDS RZ, [RZ] ;  /* 0x00000000fffff984 */ /* 0x000fe20000000800 */
[----:B------:R-:W-:Y:S01]  /*11b60*/  @!PT LDS RZ, [RZ] ;  /* 0x00000000fffff984 */ /* 0x000fe20000000800 */
[----:B------:R2:W-:Y:S04]  /*11b70*/  LDGSTS.E.BYPASS.LTC128B.128 [R209+0x3c80], [R10.64], !P3 ;  /* 0x03c800000ad17fae */ /* 0x0005e8000d901d48 */
[----:B------:R2:W-:Y:S04]  /*11b80*/  LDGSTS.E.BYPASS.LTC128B.128 [R209+0x4880], [R8.64], !P2 ;  /* 0x0488000008d17fae */ /* 0x0005e8000d101d48 */
[----:B------:R2:W-:Y:S02]  /*11b90*/  LDGSTS.E.BYPASS.LTC128B.128 [R209+0x5480], [R2.64], !P0 ;  /* 0x0548000002d17fae */ /* 0x0005e4000c101d48 */
.L_x_1653:
[----:B------:R-:W-:Y:S05]  /*11ba0*/  BSYNC B0 ;  /* 0x0000000000007941 */ /* 0x000fea0003800000 */
.L_x_1652:
[----:B------:R-:W-:Y:S01]  /*11bb0*/  ISETP.GE.AND P0, PT, R12, 0x21, PT ;  /* 0x000000210c00780c */ /* 0x000fe20003f06270 */
[----:B------:R-:W-:Y:S06]  /*11bc0*/  BRA.DIV ~URZ, `(.L_x_1654) ;  /* 0x0000e8c27f007947 */ /* 0x000fec000b800000 */
[----:B--2---:R2:W1:Y:S04]  /*11bd0*/  SHFL.IDX PT, R4, R5, 0x1, 0x1c1f ;  /* 0x003c1f0005047f89 */ /* 0x00446800000e0000 */
[----:B----4-:R2:W4:Y:S02]  /*11be0*/  SHFL.IDX PT, R0, R6, 0x1, 0x1c1f ;  /* 0x003c1f0006007f89 */ /* 0x01052400000e0000 */
.L_x_1767:
[----:B------:R-:W-:Y:S05]  /*11bf0*/  @!P0 BRA `(.L_x_1649) ;  /* 0x0000011000008947 */ /* 0x000fea0003800000 */
[----:B------:R-:W5:Y:S04]  /*11c00*/  LDL.64 R8, [R1] ;  /* 0x0000000001087983 */ /* 0x000f680000100a00 */
[----:B--2---:R-:W2:Y:S01]  /*11c10*/  LDL R2, [R1+0x8] ;  /* 0x0000080001027983 */ /* 0x004ea20000100800 */
[----:B----4-:R-:W-:-:S02]  /*11c20*/  IADD3 R10, P0, R0, R234, RZ ;  /* 0x000000ea000a7210 */ /* 0x010fc40007f1e0ff */
[----:B------:R-:W-:-:S03]  /*11c30*/  ISETP.GE.AND P2, PT, R252, c[0x0][0x1d4], PT ;  /* 0x00007500fc007a0c */ /* 0x000fc60003f46270 */
[----:B-1----:R-:W-:Y:S01]  /*11c40*/  IMAD.X R11, R4, 0x1, R233, P0 ;  /* 0x00000001040b7824 */ /* 0x002fe200000e06e9 */
[----:B-----5:R-:W-:Y:S02]  /*11c50*/  ISETP.GE.AND P3, PT, R8, c[0x0][0x1d4], PT ;  /* 0x0000750008007a0c */ /* 0x020fe40003f66270 */
[----:B------:R-:W-:Y:S02]  /*11c60*/  IADD3 R8, P1, R0, R235, RZ ;  /* 0x000000eb00087210 */ /* 0x000fe40007f3e0ff */
[----:B--2---:R-:W-:-:S03]  /*11c70*/  ISETP.GE.AND P0, PT, R2, c[0x0][0x1d4], PT ;  /* 0x0000750002007a0c */ /* 0x004fc60003f06270 */
        /* <DEDUP_REMOVED lines=9> */
.L_x_1649:
[----:B--234-:R-:W-:Y:S05]  /*11d10*/  BSYNC B1 ;  /* 0x0000000000017941 */ /* 0x01cfea0003800000 */
.L_x_1648:
[----:B-1----:R-:W2:Y:S01]  /*11d20*/  LDL R2, [R1+0x60] ;  /* 0x0000600001027983 */ /* 0x002ea20000100800 */
[----:B------:R-:W-:-:S03]  /*11d30*/  IMAD.MOV.U32 R4, RZ, RZ, c[0x0][0x2c4] ;  /* 0x0000b100ff047624 */ /* 0x000fc600078e00ff */
[----:B------:R-:W2:Y:S04]  /*11d40*/  LDL R0, [R1+0x80] ;  /* 0x0000800001007983 */ /* 0x000ea80000100800 */
[----:B------:R-:W3:Y:S04]  /*11d50*/  LDL R5, [R1+0x68] ;  /* 0x0000680001057983 */ /* 0x000ee80000100800 */
[----:B------:R-:W4:Y:S01]  /*11d60*/  LDL R3, [R1+0x64] ;  /* 0x0000640001037983 */ /* 0x000f220000100800 */
[----:B------:R-:W-:-:S03]  /*11d70*/  ISETP.NE.AND P0, PT, R4, 0x1, PT ;  /* 0x000000010400780c */ /* 0x000fc60003f05270 */
[----:B------:R-:W0:Y:S01]  /*11d80*/  LDGDEPBAR ;  /* 0x00000000000079af */ /* 0x000e220000000000 */
[----:B--2---:R-:W-:Y:S02]  /*11d90*/  IADD3 R0, R0, R2, RZ ;  /* 0x0000000200007210 */ /* 0x004fe40007ffe0ff */
[----:B---3--:R-:W-:-:S07]  /*11da0*/  IADD3 R6, -R5, R133, RZ ;  /* 0x0000008505067210 */ /* 0x008fce0007ffe1ff */
[----:B------:R-:W-:-:S04]  /*11db0*/  @P0 IMAD.HI.U32 R2, R0, c[0x0][0x2c8], RZ ;  /* 0x0000b20000020a27 */ /* 0x000fc800078e00ff */
[----:B------:R-:W-:Y:S01]  /*11dc0*/  IMAD.MOV.U32 R4, RZ, RZ, R0 ;  /* 0x000000ffff047224 */ /* 0x000fe200078e0000 */
[----:B------:R-:W-:Y:S02]  /*11dd0*/  IADD3 R0, -R5, 0x1, R133 ;  /* 0x0000000105007810 */ /* 0x000fe40007ffe185 */
[----:B------:R-:W-:-:S03]  /*11de0*/  @P0 SHF.R.U32.HI R4, RZ, c[0x0][0x2cc], R2 ;  /* 0x0000b300ff040a19 */ /* 0x000fc60000011602 */
[----:B----4-:R-:W-:Y:S01]  /*11df0*/  IMAD.IADD R5, R0, 0x1, -R3 ;  /* 0x0000000100057824 */ /* 0x010fe200078e0a03 */
[----:B------:R-:W-:Y:S05]  /*11e00*/  BRA.DIV ~URZ, `(.L_x_1655) ;  /* 0x0000e7427f007947 */ /* 0x000fea000b800000 */
[----:B------:R1:W2:Y:S02]  /*11e10*/  SHFL.IDX PT, R0, R4, RZ, 0x1c1f ;  /* 0x001c1fff04007589 */ /* 0x0002a400000e0000 */
.L_x_1768:
[----:B--2---:R-:W-:-:S05]  /*11e20*/  IMAD.IADD R0, R5, 0x1, R0 ;  /* 0x0000000105007824 */ /* 0x004fca00078e0200 */
[----:B------:R-:W-:-:S04]  /*11e30*/  IMNMX R0, R6, R0, PT ;  /* 0x0000000006007217 */ /* 0x000fc80003800200 */
[C---:B------:R-:W-:Y:S02]  /*11e40*/  ISETP.GT.AND P1, PT, R0.reuse, RZ, PT ;  /* 0x000000ff0000720c */ /* 0x040fe40003f24270 */
[----:B------:R-:W-:Y:S02]  /*11e50*/  ISETP.GT.AND P0, PT, R0, 0x1, PT ;  /* 0x000000010000780c */ /* 0x000fe40003f04270 */
[----:B------:R-:W-:Y:S02]  /*11e60*/  FSEL R11, R110, -INF , P1 ;  /* 0xff8000006e0b7808 */ /* 0x000fe40000800000 */
[----:B------:R-:W-:Y:S02]  /*11e70*/  FSEL R13, R99, -INF , P0 ;  /* 0xff800000630d7808 */ /* 0x000fe40000000000 */
[C---:B------:R-:W-:Y:S02]  /*11e80*/  ISETP.GT.AND P3, PT, R0.reuse, 0x8, PT ;  /* 0x000000080000780c */ /* 0x040fe40003f64270 */
        /* <DEDUP_REMOVED lines=29> */
[----:B------:R-:W-:Y:S02]  /*12060*/  ISETP.GT.AND P0, PT, R2, 0x1, PT ;  /* 0x000000010200780c */ /* 0x000fe40003f04270 */
        /* <DEDUP_REMOVED lines=39> */
[----:B------:R-:W-:Y:S02]  /*122e0*/  IMNMX R0, R6, R0, PT ;  /* 0x0000000006007217 */ /* 0x000fe40003800200 */
[----:B------:R-:W-:Y:S02]  /*122f0*/  FSEL R81, R48, -INF , P3 ;  /* 0xff80000030517808 */ /* 0x000fe40001800000 */
[----:B------:R-:W-:Y:S02]  /*12300*/  FSEL R80, R45, -INF , P2 ;  /* 0xff8000002d507808 */ /* 0x000fe40001000000 */
[----:B------:R-:W-:Y:S02]  /*12310*/  FSEL R55, R37, -INF , P1 ;  /* 0xff80000025377808 */ /* 0x000fe40000800000 */
[----:B------:R-:W-:-:S02]  /*12320*/  FSEL R54, R35, -INF , P0 ;  /* 0xff80000023367808 */ /* 0x000fc40000000000 */
[C---:B------:R-:W-:Y:S02]  /*12330*/  ISETP.GT.AND P3, PT, R0.reuse, RZ, PT ;  /* 0x000000ff0000720c */ /* 0x040fe40003f64270 */
[C---:B------:R-:W-:Y:S02]  /*12340*/  ISETP.GT.AND P2, PT, R0.reuse, 0x1, PT ;  /* 0x000000010000780c */ /* 0x040fe40003f44270 */
[C---:B------:R-:W-:Y:S02]  /*12350*/  ISETP.GT.AND P1, PT, R0.reuse, 0x8, PT ;  /* 0x000000080000780c */ /* 0x040fe40003f24270 */
[----:B------:R-:W-:Y:S02]  /*12360*/  ISETP.GT.AND P0, PT, R0, 0x9, PT ;  /* 0x000000090000780c */ /* 0x000fe40003f04270 */
        /* <DEDUP_REMOVED lines=10> */
[----:B------:R-:W-:Y:S02]  /*12410*/  ISETP.GT.AND P4, PT, R2, 0x19, PT ;  /* 0x000000190200780c */ /* 0x000fe40003f84270 */
[----:B------:R-:W-:Y:S02]  /*12420*/  FSEL R39, R72, -INF , P3 ;  /* 0xff80000048277808 */ /* 0x000fe40001800000 */
[----:B------:R-:W-:Y:S02]  /*12430*/  FSEL R40, R63, -INF , P2 ;  /* 0xff8000003f287808 */ /* 0x000fe40001000000 */
[----:B------:R-:W-:-:S02]  /*12440*/  FSEL R48, R59, -INF , P1 ;  /* 0xff8000003b307808 */ /* 0x000fc40000800000 */
[----:B------:R-:W-:Y:S02]  /*12450*/  FSEL R49, R49, -INF , P0 ;  /* 0xff80000031317808 */ /* 0x000fe40000000000 */
[----:B------:R-:W-:Y:S02]  /*12460*/  FMNMX.FTZ R2, R15, R4, !PT ;  /* 0x000000040f027209 */ /* 0x000fe40007810000 */
[C---:B------:R-:W-:Y:S02]  /*12470*/  ISETP.GT.AND P3, PT, R0.reuse, 0x20, PT ;  /* 0x000000200000780c */ /* 0x040fe40003f64270 */
[C---:B------:R-:W-:Y:S02]  /*12480*/  ISETP.GT.AND P2, PT, R0.reuse, 0x21, PT ;  /* 0x000000210000780c */ /* 0x040fe40003f44270 */
[C---:B------:R-:W-:Y:S02]  /*12490*/  ISETP.GT.AND P1, PT, R0.reuse, 0x28, PT ;  /* 0x000000280000780c */ /* 0x040fe40003f24270 */
[----:B------:R-:W-:-:S02]  /*124a0*/  ISETP.GT.AND P0, PT, R0, 0x29, PT ;  /* 0x000000290000780c */ /* 0x000fc40003f04270 */
        /* <DEDUP_REMOVED lines=62> */
.L_x_1769:
[C---:B------:R-:W-:Y:S01]  /*12890*/  FMUL.FTZ R0, R106.reuse, c[0x0][0x2d0] ;  /* 0x0000b4006a007a20 */ /* 0x040fe20000410000 */
[----:B------:R-:W-:Y:S01]  /*128a0*/  FSETP.NEU.FTZ.AND P0, PT, R106, -INF , PT ;  /* 0xff8000006a00780b */ /* 0x000fe20003f1d000 */
[----:B------:R-:W2:Y:S03]  /*128b0*/  LDL R195, [R1+0x60] ;  /* 0x0000600001c37983 */ /* 0x000ea60000100800 */
[----:B------:R-:W-:Y:S01]  /*128c0*/  FSEL R4, R0, RZ, P0 ;  /* 0x000000ff00047208 */ /* 0x000fe20000000000 */
[----:B------:R-:W3:Y:S04]  /*128d0*/  LDL R194, [R1+0x64] ;  /* 0x0000640001c27983 */ /* 0x000ee80000100800 */
[--C-:B------:R-:W-:Y:S01]  /*128e0*/  FFMA.FTZ R0, R11, c[0x0][0x2d0], -R4.reuse ;  /* 0x0000b4000b007a23 */ /* 0x100fe20000010804 */
[----:B------:R-:W3:Y:S03]  /*128f0*/  LDL R193, [R1+0x6c] ;  /* 0x00006c0001c17983 */ /* 0x000ee60000100800 */
[----:B------:R1:W-:Y:S01]  /*12900*/  MUFU.EX2 R107, R0 ;  /* 0x00000000006b7308 */ /* 0x0003e20000000800 */
[----:B------:R-:W5:Y:S01]  /*12910*/  LDL R192, [R1+0xc] ;  /* 0x00000c0001c07983 */ /* 0x000f620000100800 */
[C---:B------:R-:W-:Y:S01]  /*12920*/  FMUL.FTZ R3, R105.reuse, c[0x0][0x2d0] ;  /* 0x0000b40069037a20 */ /* 0x040fe20000410000 */
[----:B------:R-:W-:Y:S01]  /*12930*/  FSETP.NEU.FTZ.AND P0, PT, R105, -INF , PT ;  /* 0xff8000006900780b */ /* 0x000fe20003f1d000 */
[--C-:B------:R-:W-:Y:S01]  /*12940*/  FFMA.FTZ R2, R23, c[0x0][0x2d0], -R4.reuse ;  /* 0x0000b40017027a23 */ /* 0x100fe20000010804 */
[----:B------:R-:W-:Y:S01]  /*12950*/  WARPSYNC 0xffffffff ;  /* 0xffffffff00007948 */ /* 0x000fe20003800000 */
[----:B------:R-:W-:Y:S01]  /*12960*/  LDSM.16.MT88.4 R56, [R197] ;  /* 0x00000000c538783b */ /* 0x000fe20000004200 */
[----:B------:R-:W-:Y:S01]  /*12970*/  FSEL R3, R3, RZ, P0 ;  /* 0x000000ff03037208 */ /* 0x000fe20000000000 */
[----:B------:R4:W-:Y:S01]  /*12980*/  MUFU.EX2 R145, R2 ;  /* 0x0000000200917308 */ /* 0x0009e20000000800 */
[----:B------:R-:W-:Y:S01]  /*12990*/  FSETP.NEU.FTZ.AND P0, PT, R104, -INF , PT ;  /* 0xff8000006800780b */ /* 0x000fe20003f1d000 */
[----:B------:R-:W4:Y:S01]  /*129a0*/  LDSM.16.MT88.4 R44, [R196] ;  /* 0x00000000c42c783b */ /* 0x000f220000004200 */
[----:B------:R-:W-:Y:S01]  /*129b0*/  MOV R210, c[0x0][0x2c4] ;  /* 0x0000b10000d27a02 */ /* 0x000fe20000000f00 */
[----:B------:R-:W-:Y:S01]  /*129c0*/  FFMA.FTZ R5, R24, c[0x0][0x2d0], -R3 ;  /* 0x0000b40018057a23 */ /* 0x000fe20000010803 */
[----:B------:R-:W-:Y:S01]  /*129d0*/  IADD3 R220, R220, -0x2, RZ ;  /* 0xfffffffedcdc7810 */ /* 0x000fe20007ffe0ff */
[----:B------:R-:W-:Y:S01]  /*129e0*/  LDSM.16.MT88.4 R68, [R196+0xc00] ;  /* 0x000c0000c444783b */ /* 0x000fe20000004200 */
[----:B------:R-:W-:Y:S01]  /*129f0*/  ISETP.NE.AND P1, PT, R210, 0x1, PT ;  /* 0x00000001d200780c */ /* 0x000fe20003f25270 */
[----:B-1----:R-:W-:Y:S01]  /*12a00*/  FFMA.FTZ R0, R13, c[0x0][0x2d0], -R4 ;  /* 0x0000b4000d007a23 */ /* 0x002fe20000010804 */
[----:B------:R1:W-:Y:S01]  /*12a10*/  MUFU.EX2 R135, R5 ;  /* 0x0000000500877308 */ /* 0x0003e20000000800 */
[----:B------:R-:W-:Y:S04]  /*12a20*/  LDSM.16.MT88.4 R72, [R197+0x400] ;  /* 0x00040000c548783b */ /* 0x000fe80000004200 */
[----:B------:R-:W2:Y:S01]  /*12a30*/  LDSM.16.MT88.4 R60, [R196+0x400] ;  /* 0x00040000c43c783b */ /* 0x000ea20000004200 */
[----:B----4-:R-:W-:-:S02]  /*12a40*/  FMUL.FTZ R2, R104, c[0x0][0x2d0] ;  /* 0x0000b40068027a20 */ /* 0x010fc40000410000 */
[----:B------:R4:W-:Y:S01]  /*12a50*/  MUFU.EX2 R103, R0 ;  /* 0x0000000000677308 */ /* 0x0009e20000000800 */
[----:B------:R-:W2:Y:S02]  /*12a60*/  LDSM.16.MT88.4 R76, [R196+0x1000] ;  /* 0x00100000c44c783b */ /* 0x000ea40000004200 */
[----:B------:R-:W-:Y:S02]  /*12a70*/  FSEL R2, R2, RZ, P0 ;  /* 0x000000ff02027208 */ /* 0x000fe40000000000 */
[----:B------:R-:W2:Y:S01]  /*12a80*/  LDSM.16.MT88.4 R64, [R197+0xc00] ;  /* 0x000c0000c540783b */ /* 0x000ea20000004200 */
[----:B-1----:R-:W-:Y:S02]  /*12a90*/  FMNMX.FTZ R5, R10, R9, !PT ;  /* 0x000000090a057209 */ /* 0x002fe40007810000 */
[----:B------:R-:W-:Y:S02]  /*12aa0*/  FFMA.FTZ R6, R36, c[0x0][0x2d0], -R2 ;  /* 0x0000b40024067a23 */ /* 0x000fe40000010802 */
[----:B------:R-:W-:-:S02]  /*12ab0*/  FSETP.NEU.FTZ.AND P0, PT, R5, -INF , PT ;  /* 0xff8000000500780b */ /* 0x000fc40003f1d000 */
[----:B------:R1:W-:Y:S01]  /*12ac0*/  MUFU.EX2 R132, R6 ;  /* 0x0000000600847308 */ /* 0x0003e20000000800 */
[----:B----4-:R-:W-:-:S07]  /*12ad0*/  FFMA.FTZ R0, R15, c[0x0][0x2d0], -R4 ;  /* 0x0000b4000f007a23 */ /* 0x010fce0000010804 */
[----:B------:R4:W-:Y:S01]  /*12ae0*/  MUFU.EX2 R111, R0 ;  /* 0x00000000006f7308 */ /* 0x0009e20000000800 */
[----:B-1----:R-:W-:-:S07]  /*12af0*/  FFMA.FTZ R6, R38, c[0x0][0x2d0], -R2 ;  /* 0x0000b40026067a23 */ /* 0x002fce0000010802 */
[----:B------:R-:W-:Y:S01]  /*12b00*/  MUFU.EX2 R133, R6 ;  /* 0x0000000600857308 */ /* 0x000fe20000000800 */
[----:B----4-:R-:W-:-:S07]  /*12b10*/  FFMA.FTZ R0, R17, c[0x0][0x2d0], -R4 ;  /* 0x0000b40011007a23 */ /* 0x010fce0000010804 */
[----:B------:R1:W-:Y:S02]  /*12b20*/  MUFU.EX2 R126, R0 ;  /* 0x00000000007e7308 */ /* 0x0003e40000000800 */
[----:B-1----:R-:W-:-:S06]  /*12b30*/  FFMA.FTZ R0, R19, c[0x0][0x2d0], -R4 ;  /* 0x0000b40013007a23 */ /* 0x002fcc0000010804 */
[----:B------:R1:W-:Y:S02]  /*12b40*/  MUFU.EX2 R127, R0 ;  /* 0x00000000007f7308 */ /* 0x0003e40000000800 */
[----:B-1----:R-:W-:-:S06]  /*12b50*/  FFMA.FTZ R0, R21, c[0x0][0x2d0], -R4 ;  /* 0x0000b40015007a23 */ /* 0x002fcc0000010804 */
[----:B------:R1:W4:Y:S02]  /*12b60*/  MUFU.EX2 R134, R0 ;  /* 0x0000000000867308 */ /* 0x0003240000000800 */
[----:B-1----:R-:W-:-:S06]  /*12b70*/  FFMA.FTZ R0, R25, c[0x0][0x2d0], -R4 ;  /* 0x0000b40019007a23 */ /* 0x002fcc0000010804 */
[----:B------:R1:W1:Y:S02]  /*12b80*/  MUFU.EX2 R146, R0 ;  /* 0x0000000000927308 */ /* 0x0002640000000800 */
[----:B-1----:R-:W-:Y:S01]  /*12b90*/  FFMA.FTZ R0, R12, c[0x0][0x2d0], -R3 ;  /* 0x0000b4000c007a23 */ /* 0x002fe20000010803 */
[----:B----4-:R-:W-:-:S05]  /*12ba0*/  F2FP.BF16.PACK_AB R12, R134, R127 ;  /* 0x0000007f860c723e */ /* 0x010fca00000010ff */
[----:B------:R1:W-:Y:S02]  /*12bb0*/  MUFU.EX2 R99, R0 ;  /* 0x0000000000637308 */ /* 0x0003e40000000800 */
[----:B-1----:R-:W-:Y:S01]  /*12bc0*/  FFMA.FTZ R0, R14, c[0x0][0x2d0], -R3 ;  /* 0x0000b4000e007a23 */ /* 0x002fe20000010803 */
[----:B------:R-:W-:-:S05]  /*12bd0*/  F2FP.BF16.PACK_AB R14, R146, R145 ;  /* 0x00000091920e723e */ /* 0x000fca00000010ff */
[----:B------:R1:W4:Y:S02]  /*12be0*/  MUFU.EX2 R98, R0 ;  /* 0x0000000000627308 */ /* 0x0003240000000800 */
[----:B-1----:R-:W-:Y:S01]  /*12bf0*/  FFMA.FTZ R0, R16, c[0x0][0x2d0], -R3 ;  /* 0x0000b40010007a23 */ /* 0x002fe20000010803 */
[----:B----4-:R-:W-:-:S05]  /*12c00*/  F2FP.BF16.PACK_AB R21, R98, R99 ;  /* 0x000000636215723e */ /* 0x010fca00000010ff */
[----:B------:R1:W-:Y:S02]  /*12c10*/  MUFU.EX2 R101, R0 ;  /* 0x0000000000657308 */ /* 0x0003e40000000800 */
[----:B-1----:R-:W-:-:S06]  /*12c20*/  FFMA.FTZ R0, R18, c[0x0][0x2d0], -R3 ;  /* 0x0000b40012007a23 */ /* 0x002fcc0000010803 */
[----:B------:R1:W4:Y:S02]  /*12c30*/  MUFU.EX2 R116, R0 ;  /* 0x0000000000747308 */ /* 0x0003240000000800 */
[----:B-1----:R-:W-:Y:S01]  /*12c40*/  FFMA.FTZ R0, R20, c[0x0][0x2d0], -R3 ;  /* 0x0000b40014007a23 */ /* 0x002fe20000010803 */
[----:B------:R-:W-:Y:S02]  /*12c50*/  F2FP.BF16.PACK_AB R20, R103, R107 ;  /* 0x0000006b6714723e */ /* 0x000fe400000010ff */
[----:B----4-:R-:W-:-:S03]  /*12c60*/  F2FP.BF16.PACK_AB R23, R116, R101 ;  /* 0x000000657417723e */ /* 0x010fc600000010ff */
[----:B------:R1:W-:Y:S02]  /*12c70*/  MUFU.EX2 R117, R0 ;  /* 0x0000000000757308 */ /* 0x0003e40000000800 */
[----:B-1----:R-:W-:Y:S01]  /*12c80*/  FFMA.FTZ R0, R22, c[0x0][0x2d0], -R3 ;  /* 0x0000b40016007a23 */ /* 0x002fe20000010803 */
[----:B------:R-:W-:-:S05]  /*12c90*/  F2FP.BF16.PACK_AB R22, R126, R111 ;  /* 0x0000006f7e16723e */ /* 0x000fca00000010ff */
[----:B------:R1:W4:Y:S02]  /*12ca0*/  MUFU.EX2 R125, R0 ;  /* 0x00000000007d7308 */ /* 0x0003240000000800 */
[----:B------:R-:W-:Y:S01]  /*12cb0*/  HMMA.16816.F32.BF16 R8, R20, R44, RZ ;  /* 0x0000002c1408723c */ /* 0x000fe200000418ff */
[----:B-1----:R-:W-:Y:S01]  /*12cc0*/  FFMA.FTZ R0, R27, c[0x0][0x2d0], -R3 ;  /* 0x0000b4001b007a23 */ /* 0x002fe20000010803 */
[----:B----4-:R-:W-:-:S04]  /*12cd0*/  F2FP.BF16.PACK_AB R13, R125, R117 ;  /* 0x000000757d0d723e */ /* 0x010fc800000010ff */
[----:B------:R1:W4:Y:S02]  /*12ce0*/  MUFU.EX2 R144, R0 ;  /* 0x0000000000907308 */ /* 0x0003240000000800 */
[----:B-1----:R-:W-:Y:S01]  /*12cf0*/  FFMA.FTZ R0, R26, c[0x0][0x2d0], -R2 ;  /* 0x0000b4001a007a23 */ /* 0x002fe20000010802 */
[----:B----4-:R-:W-:-:S05]  /*12d00*/  F2FP.BF16.PACK_AB R15, R144, R135 ;  /* 0x00000087900f723e */ /* 0x010fca00000010ff */
[----:B------:R1:W-:Y:S10]  /*12d10*/  MUFU.EX2 R94, R0 ;  /* 0x00000000005e7308 */ /* 0x0003f40000000800 */
[----:B--2---:R-:W-:Y:S07]  /*12d20*/  HMMA.16816.F32.BF16 R140, R12, R60, R8 ;  /* 0x0000003c0c8c723c */ /* 0x004fee0000041808 */
        /* <DEDUP_REMOVED lines=15> */
[----:B------:R-:W-:-:S05]  /*12e20*/  FSEL R0, R0, RZ, P0 ;  /* 0x000000ff00007208 */ /* 0x000fca0000000000 */
[----:B------:R-:W-:-:S04]  /*12e30*/  FFMA.FTZ R6, R31, c[0x0][0x2d0], -R0 ;  /* 0x0000b4001f067a23 */ /* 0x000fc80000010800 */
        /* <DEDUP_REMOVED lines=10> */
[----:B------:R-:W-:Y:S04]  /*12ee0*/  HMMA.16816.F32.BF16 R36, R20, R68, RZ ;  /* 0x000000441424723c */ /* 0x000fe800000418ff */
[----:B------:R1:W-:Y:S04]  /*12ef0*/  MUFU.EX2 R97, R6 ;  /* 0x0000000600617308 */ /* 0x0003e80000000800 */
[C---:B------:R-:W-:Y:S08]  /*12f00*/  HMMA.16816.F32.BF16 R28, R16.reuse, R56, RZ ;  /* 0x00000038101c723c */ /* 0x040ff000000418ff */
[----:B------:R-:W-:Y:S01]  /*12f10*/  HMMA.16816.F32.BF16 R24, R16, R68, RZ ;  /* 0x000000441018723c */ /* 0x000fe200000418ff */
[----:B-1----:R-:W-:-:S04]  /*12f20*/  FFMA.FTZ R6, R40, c[0x0][0x2d0], -R0 ;  /* 0x0000b40028067a23 */ /* 0x002fc80000010800 */
[----:B------:R1:W2:Y:S02]  /*12f30*/  MUFU.EX2 R119, R6 ;  /* 0x0000000600777308 */ /* 0x0002a40000000800 */
[--C-:B------:R-:W-:Y:S01]  /*12f40*/  FFMA.FTZ R69, R89, c[0x0][0x2d0], -R4.reuse ;  /* 0x0000b40059457a23 */ /* 0x100fe20000010804 */
[----:B------:R-:W-:Y:S01]  /*12f50*/  HMMA.16816.F32.BF16 R40, R20, R56, RZ ;  /* 0x000000381428723c */ /* 0x000fe200000418ff */
[----:B------:R-:W-:-:S06]  /*12f60*/  FFMA.FTZ R68, R88, c[0x0][0x2d0], -R4 ;  /* 0x0000b40058447a23 */ /* 0x000fcc0000010804 */
[--C-:B------:R-:W-:Y:S01]  /*12f70*/  FFMA.FTZ R57, R55, c[0x0][0x2d0], -R3.reuse ;  /* 0x0000b40037397a23 */ /* 0x100fe20000010803 */
[----:B------:R-:W-:Y:S01]  /*12f80*/  HMMA.16816.F32.BF16 R156, R12, R76, R36 ;  /* 0x0000004c0c9c723c */ /* 0x000fe20000041824 */
[----:B------:R-:W-:Y:S01]  /*12f90*/  LDSM.16.MT88.4 R36, [R196+0x1800] ;  /* 0x00180000c424783b */ /* 0x000fe20000004200 */
[----:B------:R-:W-:-:S03]  /*12fa0*/  FFMA.FTZ R56, R54, c[0x0][0x2d0], -R3 ;  /* 0x0000b40036387a23 */ /* 0x000fc60000010803 */
[----:B------:R-:W-:Y:S01]  /*12fb0*/  MUFU.EX2 R57, R57 ;  /* 0x0000003900397308 */ /* 0x000fe20000000800 */
[----:B-1----:R-:W-:Y:S01]  /*12fc0*/  FFMA.FTZ R6, R48, c[0x0][0x2d0], -R0 ;  /* 0x0000b40030067a23 */ /* 0x002fe20000010800 */
[----:B--2---:R-:W-:Y:S01]  /*12fd0*/  F2FP.BF16.PACK_AB R9, R119, R97 ;  /* 0x000000617709723e */ /* 0x004fe200000010ff */
[----:B------:R-:W-:Y:S05]  /*12fe0*/  HMMA.16816.F32.BF16 R32, R16, R44, RZ ;  /* 0x0000002c1020723c */ /* 0x000fea00000418ff */
[----:B------:R1:W-:Y:S02]  /*12ff0*/  MUFU.EX2 R118, R6 ;  /* 0x0000000600767308 */ /* 0x0003e40000000800 */
[--C-:B------:R-:W-:Y:S01]  /*13000*/  FFMA.FTZ R45, R85, c[0x0][0x2d0], -R2.reuse ;  /* 0x0000b400552d7a23 */ /* 0x100fe20000010802 */
[----:B------:R-:W-:Y:S01]  /*13010*/  HMMA.16816.F32.BF16 R148, R12, R72, R40 ;  /* 0x000000480c94723c */ /* 0x000fe20000041828 */
[----:B------:R-:W2:Y:S01]  /*13020*/  LDSM.16.MT88.4 R40, [R197+0x1000] ;  /* 0x00100000c528783b */ /* 0x000ea20000004200 */
[----:B------:R-:W-:-:S03]  /*13030*/  FFMA.FTZ R44, R84, c[0x0][0x2d0], -R2 ;  /* 0x0000b400542c7a23 */ /* 0x000fc60000010802 */
[----:B------:R-:W-:Y:S01]  /*13040*/  MUFU.EX2 R45, R45 ;  /* 0x0000002d002d7308 */ /* 0x000fe20000000800 */
[----:B-1----:R-:W-:-:S07]  /*13050*/  FFMA.FTZ R6, R49, c[0x0][0x2d0], -R0 ;  /* 0x0000b40031067a23 */ /* 0x002fce0000010800 */
[----:B------:R-:W-:Y:S08]  /*13060*/  MUFU.EX2 R56, R56 ;  /* 0x0000003800387308 */ /* 0x000ff00000000800 */
[----:B------:R-:W1:Y:S08]  /*13070*/  MUFU.EX2 R124, R6 ;  /* 0x00000006007c7308 */ /* 0x000e700000000800 */
[----:B------:R-:W4:Y:S01]  /*13080*/  MUFU.EX2 R44, R44 ;  /* 0x0000002c002c7308 */ /* 0x000f220000000800 */
[----:B-1----:R-:W-:-:S07]  /*13090*/  F2FP.BF16.PACK_AB R11, R124, R118 ;  /* 0x000000767c0b723e */ /* 0x002fce00000010ff */
[----:B------:R-:W-:Y:S07]  /*130a0*/  HMMA.16816.F32.BF16 R128, R8, R72, R28 ;  /* 0x000000480880723c */ /* 0x000fee000004181c */
[--C-:B------:R-:W-:Y:S01]  /*130b0*/  FFMA.FTZ R72, R53, c[0x0][0x2d0], -R0.reuse ;  /* 0x0000b40035487a23 */ /* 0x100fe20000010800 */
[----:B------:R-:W-:Y:S01]  /*130c0*/  HMMA.16816.F32.BF16 R28, R20, R64, RZ ;  /* 0x00000040141c723c */ /* 0x000fe200000418ff */
[----:B------:R-:W-:-:S07]  /*130d0*/  FFMA.FTZ R73, R52, c[0x0][0x2d0], -R0 ;  /* 0x0000b40034497a23 */ /* 0x000fce0000010800 */
[C---:B------:R-:W-:Y:S07]  /*130e0*/  HMMA.16816.F32.BF16 R120, R8.reuse, R76, R24 ;  /* 0x0000004c0878723c */ /* 0x040fee0000041818 */
[--C-:B------:R-:W-:Y:S01]  /*130f0*/  FFMA.FTZ R76, R51, c[0x0][0x2d0], -R0.reuse ;  /* 0x0000b400334c7a23 */ /* 0x100fe20000010800 */
[----:B------:R-:W-:Y:S01]  /*13100*/  HMMA.16816.F32.BF16 R136, R8, R60, R32 ;  /* 0x0000003c0888723c */ /* 0x000fe20000041820 */
[----:B------:R-:W-:Y:S02]  /*13110*/  FFMA.FTZ R77, R50, c[0x0][0x2d0], -R0 ;  /* 0x0000b400324d7a23 */ /* 0x000fe40000010800 */
[----:B------:R-:W-:-:S04]  /*13120*/  FADD.FTZ R0, R94, R93 ;  /* 0x0000005d5e007221 */ /* 0x000fc80000010000 */
[--C-:B------:R-:W-:Y:S01]  /*13130*/  FFMA.FTZ R61, R81, c[0x0][0x2d0], -R3.reuse ;  /* 0x0000b400513d7a23 */ /* 0x100fe20000010803 */
[----:B--2---:R-:W-:Y:S01]  /*13140*/  HMMA.16816.F32.BF16 R188, R12, R40, R28 ;  /* 0x000000280cbc723c */ /* 0x004fe2000004181c */
[----:B------:R-:W1:Y:S01]  /*13150*/  LDSM.16.MT88.4 R28, [R196+0x1c00] ;  /* 0x001c0000c41c783b */ /* 0x000e620000004200 */
[----:B------:R-:W-:Y:S02]  /*13160*/  FFMA.FTZ R60, R80, c[0x0][0x2d0], -R3 ;  /* 0x0000b400503c7a23 */ /* 0x000fe40000010803 */
[----:B------:R-:W-:Y:S01]  /*13170*/  FADD.FTZ R3, R107, R103 ;  /* 0x000000676b037221 */ /* 0x000fe20000010000 */
[----:B------:R-:W-:Y:S01]  /*13180*/  F2FP.BF16.PACK_AB R103, R56, R57 ;  /* 0x000000393867723e */ /* 0x000fe200000010ff */
[----:B------:R-:W-:Y:S01]  /*13190*/  FADD.FTZ R0, R96, R0 ;  /* 0x0000000060007221 */ /* 0x000fe20000010000 */
[----:B----4-:R-:W-:Y:S01]  /*131a0*/  F2FP.BF16.PACK_AB R96, R44, R45 ;  /* 0x0000002d2c60723e */ /* 0x010fe200000010ff */
[----:B------:R-:W-:Y:S01]  /*131b0*/  HMMA.16816.F32.BF16 R24, R16, R64, RZ ;  /* 0x000000401018723c */ /* 0x000fe200000418ff */
[----:B------:R-:W-:-:S02]  /*131c0*/  FADD.FTZ R3, R111, R3 ;  /* 0x000000036f037221 */ /* 0x000fc40000010000 */
[----:B------:R-:W-:Y:S02]  /*131d0*/  FADD.FTZ R0, R100, R0 ;  /* 0x0000000064007221 */ /* 0x000fe40000010000 */
[----:B------:R-:W-:Y:S02]  /*131e0*/  FADD.FTZ R3, R126, R3 ;  /* 0x000000037e037221 */ /* 0x000fe40000010000 */
[--C-:B------:R-:W-:Y:S01]  /*131f0*/  FFMA.FTZ R65, R87, c[0x0][0x2d0], -R4.reuse ;  /* 0x0000b40057417a23 */ /* 0x100fe20000010804 */
[----:B------:R-:W-:Y:S01]  /*13200*/  HMMA.16816.F32.BF16 R32, R20, R36, RZ ;  /* 0x000000241420723c */ /* 0x000fe200000418ff */
[----:B------:R-:W-:Y:S02]  /*13210*/  FFMA.FTZ R64, R86, c[0x0][0x2d0], -R4 ;  /* 0x0000b40056407a23 */ /* 0x000fe40000010804 */
[----:B------:R-:W-:Y:S02]  /*13220*/  FADD.FTZ R4, R91, R90 ;  /* 0x0000005a5b047221 */ /* 0x000fe40000010000 */
[----:B------:R-:W-:Y:S01]  /*13230*/  FADD.FTZ R3, R127, R3 ;  /* 0x000000037f037221 */ /* 0x000fe20000010000 */
[----:B------:R-:W-:Y:S01]  /*13240*/  MUFU.EX2 R65, R65 ;  /* 0x0000004100417308 */ /* 0x000fe20000000800 */
[----:B------:R-:W-:Y:S01]  /*13250*/  FADD.FTZ R4, R92, R4 ;  /* 0x000000045c047221 */ /* 0x000fe20000010000 */
[----:B------:R-:W-:Y:S01]  /*13260*/  HMMA.16816.F32.BF16 R88, R16, R46, RZ ;  /* 0x0000002e1058723c */ /* 0x000fe200000418ff */
[----:B------:R-:W-:-:S02]  /*13270*/  FADD.FTZ R0, R102, R0 ;  /* 0x0000000066007221 */ /* 0x000fc40000010000 */
[----:B------:R-:W-:Y:S02]  /*13280*/  FADD.FTZ R6, R134, R3 ;  /* 0x0000000386067221 */ /* 0x000fe40000010000 */
[----:B------:R-:W-:Y:S01]  /*13290*/  FADD.FTZ R3, R110, R0 ;  /* 0x000000006e037221 */ /* 0x000fe20000010000 */
[----:B------:R-:W2:Y:S01]  /*132a0*/  MUFU.EX2 R64, R64 ;  /* 0x0000004000407308 */ /* 0x000ea20000000800 */
[----:B------:R-:W-:Y:S01]  /*132b0*/  FADD.FTZ R0, R145, R6 ;  /* 0x0000000691007221 */ /* 0x000fe20000010000 */
[----:B------:R-:W-:Y:S01]  /*132c0*/  HMMA.16816.F32.BF16 R184, R8, R40, R24 ;  /* 0x0000002808b8723c */ /* 0x000fe20000041818 */
[----:B------:R-:W-:Y:S02]  /*132d0*/  FADD.FTZ R6, R132, R3 ;  /* 0x0000000384067221 */ /* 0x000fe40000010000 */
[----:B------:R-:W-:Y:S02]  /*132e0*/  FADD.FTZ R0, R146, R0 ;  /* 0x0000000092007221 */ /* 0x000fe40000010000 */
[----:B------:R-:W-:-:S02]  /*132f0*/  FADD.FTZ R6, R133, R6 ;  /* 0x0000000685067221 */ /* 0x000fc40000010000 */
[--C-:B------:R-:W-:Y:S01]  /*13300*/  FFMA.FTZ R41, R83, c[0x0][0x2d0], -R2.reuse ;  /* 0x0000b40053297a23 */ /* 0x100fe20000010802 */
[----:B------:R-:W-:Y:S01]  /*13310*/  HMMA.16816.F32.BF16 R24, R16, R36, RZ ;  /* 0x000000241018723c */ /* 0x000fe200000418ff */
[----:B------:R-:W-:Y:S01]  /*13320*/  FFMA.FTZ R40, R82, c[0x0][0x2d0], -R2 ;  /* 0x0000b40052287a23 */ /* 0x000fe20000010802 */
[----:B------:R-:W4:Y:S01]  /*13330*/  MUFU.EX2 R37, R69 ;  /* 0x0000004500257308 */ /* 0x000f220000000800 */
[----:B------:R-:W-:Y:S01]  /*13340*/  FADD.FTZ R2, R99, R98 ;  /* 0x0000006263027221 */ /* 0x000fe20000010000 */
[----:B--2---:R-:W-:-:S03]  /*13350*/  F2FP.BF16.PACK_AB R102, R64, R65 ;  /* 0x000000414066723e */ /* 0x004fc600000010ff */
[----:B------:R-:W-:Y:S01]  /*13360*/  FADD.FTZ R2, R101, R2 ;  /* 0x0000000265027221 */ /* 0x000fe20000010000 */
[----:B-1----:R-:W-:Y:S01]  /*13370*/  HMMA.16816.F32.BF16 R176, R12, R28, R32 ;  /* 0x0000001c0cb0723c */ /* 0x002fe20000041820 */
[----:B------:R-:W1:Y:S01]  /*13380*/  LDSM.16.MT88.4 R32, [R197+0x1800] ;  /* 0x00180000c520783b */ /* 0x000e620000004200 */
[----:B------:R-:W2:Y:S01]  /*13390*/  MUFU.EX2 R36, R68 ;  /* 0x0000004400247308 */ /* 0x000ea20000000800 */
[----:B------:R-:W-:-:S04]  /*133a0*/  FADD.FTZ R2, R116, R2 ;  /* 0x0000000274027221 */ /* 0x000fc80000010000 */
[----:B------:R-:W-:Y:S01]  /*133b0*/  FADD.FTZ R2, R117, R2 ;  /* 0x0000000275027221 */ /* 0x000fe20000010000 */
[----:B------:R-:W-:Y:S01]  /*133c0*/  HMMA.16816.F32.BF16 R84, R16, R58, RZ ;  /* 0x0000003a1054723c */ /* 0x000fe200000418ff */
[----:B----4-:R-:W-:Y:S01]  /*133d0*/  FADD.FTZ R0, R37, R0 ;  /* 0x0000000025007221 */ /* 0x010fe20000010000 */
[----:B------:R-:W-:Y:S06]  /*133e0*/  MUFU.EX2 R41, R41 ;  /* 0x0000002900297308 */ /* 0x000fec0000000800 */
[----:B------:R-:W-:Y:S01]  /*133f0*/  HMMA.16816.F32.BF16 R180, R8, R28, R24 ;  /* 0x0000001c08b4723c */ /* 0x000fe20000041818 */
[----:B------:R-:W4:Y:S01]  /*13400*/  LDSM.16.MT88.4 R24, [R197+0x1c00] ;  /* 0x001c0000c518783b */ /* 0x000f220000004200 */
[C---:B--2---:R-:W-:Y:S01]  /*13410*/  FADD.FTZ R0, R36.reuse, R0 ;  /* 0x0000000024007221 */ /* 0x044fe20000010000 */
[----:B------:R-:W2:Y:S01]  /*13420*/  MUFU.EX2 R29, R40 ;  /* 0x00000028001d7308 */ /* 0x000ea20000000800 */
[----:B------:R-:W-:-:S02]  /*13430*/  F2FP.BF16.PACK_AB R100, R36, R37 ;  /* 0x000000252464723e */ /* 0x000fc400000010ff */
[----:B------:R-:W-:Y:S02]  /*13440*/  FADD.FTZ R0, R65, R0 ;  /* 0x0000000041007221 */ /* 0x000fe40000010000 */
[----:B------:R-:W-:Y:S01]  /*13450*/  FADD.FTZ R28, R95, R4 ;  /* 0x000000045f1c7221 */ /* 0x000fe20000010000 */
[----:B------:R-:W-:Y:S01]  /*13460*/  HMMA.16816.F32.BF16 R80, R16, R70, RZ ;  /* 0x000000461050723c */ /* 0x000fe200000418ff */
[----:B------:R-:W-:Y:S02]  /*13470*/  FADD.FTZ R4, R125, R2 ;  /* 0x000000027d047221 */ /* 0x000fe40000010000 */
[----:B------:R-:W-:Y:S02]  /*13480*/  FADD.FTZ R2, R97, R28 ;  /* 0x0000001c61027221 */ /* 0x000fe40000010000 */
[----:B------:R-:W-:Y:S01]  /*13490*/  FADD.FTZ R225, R64, R0 ;  /* 0x0000000040e17221 */ /* 0x000fe20000010000 */
[----:B------:R-:W-:Y:S01]  /*134a0*/  MUFU.EX2 R28, R72 ;  /* 0x00000048001c7308 */ /* 0x000fe20000000800 */
[----:B------:R-:W-:Y:S01]  /*134b0*/  FADD.FTZ R2, R119, R2 ;  /* 0x0000000277027221 */ /* 0x000fe20000010000 */
[----:B------:R-:W-:Y:S01]  /*134c0*/  HMMA.16816.F32.BF16 R88, R8, R62, R88 ;  /* 0x0000003e0858723c */ /* 0x000fe20000041858 */
[----:B------:R-:W-:Y:S01]  /*134d0*/  FADD.FTZ R4, R135, R4 ;  /* 0x0000000487047221 */ /* 0x000fe20000010000 */
[----:B--2---:R-:W-:Y:S01]  /*134e0*/  F2FP.BF16.PACK_AB R98, R29, R41 ;  /* 0x000000291d62723e */ /* 0x004fe200000010ff */
[----:B------:R-:W-:Y:S01]  /*134f0*/  FADD.FTZ R3, R118, R2 ;  /* 0x0000000276037221 */ /* 0x000fe20000010000 */
[----:B------:R-:W-:Y:S01]  /*13500*/  LDSM.16.MT88.4 R132, [R196+0x800] ;  /* 0x00080000c484783b */ /* 0x000fe20000004200 */
[----:B------:R-:W-:-:S02]  /*13510*/  FADD.FTZ R2, R144, R4 ;  /* 0x0000000490027221 */ /* 0x000fc40000010000 */
[----:B------:R-:W-:Y:S01]  /*13520*/  MUFU.EX2 R4, R77 ;  /* 0x0000004d00047308 */ /* 0x000fe20000000800 */
[-C--:B-1----:R-:W-:Y:S01]  /*13530*/  HMMA.16816.F32.BF16 R52, R20, R32.reuse, RZ ;  /* 0x000000201434723c */ /* 0x082fe200000418ff */
[----:B------:R-:W1:Y:S01]  /*13540*/  LDSM.16.MT88.4 R116, [R196+0x1400] ;  /* 0x00140000c474783b */ /* 0x000e620000004200 */
[----:B------:R-:W-:Y:S02]  /*13550*/  FADD.FTZ R0, R45, R6 ;  /* 0x000000062d007221 */ /* 0x000fe40000010000 */
[----:B------:R-:W-:Y:S02]  /*13560*/  FADD.FTZ R3, R124, R3 ;  /* 0x000000037c037221 */ /* 0x000fe40000010000 */
[----:B------:R-:W-:Y:S01]  /*13570*/  FADD.FTZ R0, R44, R0 ;  /* 0x000000002c007221 */ /* 0x000fe20000010000 */
[----:B------:R-:W-:Y:S01]  /*13580*/  LDSM.16.MT88.4 R124, [R197+0x800] ;  /* 0x00080000c57c783b */ /* 0x000fe20000004200 */
[----:B------:R-:W-:Y:S01]  /*13590*/  HMMA.16816.F32.BF16 R48, R16, R32, RZ ;  /* 0x000000201030723c */ /* 0x000fe200000418ff */
[----:B------:R-:W2:Y:S01]  /*135a0*/  MUFU.EX2 R33, R61 ;  /* 0x0000003d00217308 */ /* 0x000ea20000000800 */
[----:B------:R-:W-:-:S04]  /*135b0*/  FADD.FTZ R0, R41, R0 ;  /* 0x0000000029007221 */ /* 0x000fc80000010000 */
[----:B------:R-:W-:Y:S02]  /*135c0*/  FADD.FTZ R237, R29, R0 ;  /* 0x000000001ded7221 */ /* 0x000fe40000010000 */
[----:B------:R-:W-:Y:S01]  /*135d0*/  HMMA.16816.F32.BF16 R84, R8, R74, R84 ;  /* 0x0000004a0854723c */ /* 0x000fe20000041854 */
[----:B------:R-:W3:Y:S07]  /*135e0*/  MUFU.EX2 R32, R60 ;  /* 0x0000003c00207308 */ /* 0x000eee0000000800 */
[----:B----4-:R-:W-:Y:S01]  /*135f0*/  HMMA.16816.F32.BF16 R92, R12, R24, R52 ;  /* 0x000000180c5c723c */ /* 0x010fe20000041834 */
[----:B--2---:R-:W-:-:S07]  /*13600*/  FADD.FTZ R2, R33, R2 ;  /* 0x0000000221027221 */ /* 0x004fce0000010000 */
[----:B------:R-:W-:Y:S01]  /*13610*/  HMMA.16816.F32.BF16 R172, R8, R24, R48 ;  /* 0x0000001808ac723c */ /* 0x000fe20000041830 */
[----:B------:R-:W2:Y:S01]  /*13620*/  MUFU.EX2 R25, R73 ;  /* 0x0000004900197308 */ /* 0x000ea20000000800 */
[C---:B---3--:R-:W-:Y:S01]  /*13630*/  FADD.FTZ R2, R32.reuse, R2 ;  /* 0x0000000220027221 */ /* 0x048fe20000010000 */
[----:B------:R-:W-:-:S03]  /*13640*/  F2FP.BF16.PACK_AB R101, R32, R33 ;  /* 0x000000212065723e */ /* 0x000fc600000010ff */
[----:B------:R-:W-:Y:S02]  /*13650*/  FADD.FTZ R2, R57, R2 ;  /* 0x0000000239027221 */ /* 0x000fe40000010000 */
[----:B------:R-:W-:Y:S01]  /*13660*/  HMMA.16816.F32.BF16 R52, R16, R66, RZ ;  /* 0x000000421034723c */ /* 0x000fe200000418ff */
[----:B------:R-:W3:Y:S01]  /*13670*/  MUFU.EX2 R24, R76 ;  /* 0x0000004c00187308 */ /* 0x000ee20000000800 */
[----:B------:R-:W-:Y:S02]  /*13680*/  FADD.FTZ R236, R56, R2 ;  /* 0x0000000238ec7221 */ /* 0x000fe40000010000 */
[----:B------:R-:W-:-:S04]  /*13690*/  FADD.FTZ R2, R28, R3 ;  /* 0x000000031c027221 */ /* 0x000fc80000010000 */
[----:B------:R-:W-:Y:S01]  /*136a0*/  HMMA.16816.F32.BF16 R48, R16, R38, RZ ;  /* 0x000000261030723c */ /* 0x000fe200000418ff */
[C---:B--2---:R-:W-:Y:S01]  /*136b0*/  FADD.FTZ R2, R25.reuse, R2 ;  /* 0x0000000219027221 */ /* 0x044fe20000010000 */
[----:B------:R-:W-:-:S06]  /*136c0*/  F2FP.BF16.PACK_AB R97, R25, R28 ;  /* 0x0000001c1961723e */ /* 0x000fcc00000010ff */
[----:B------:R-:W-:Y:S01]  /*136d0*/  HMMA.16816.F32.BF16 R16, R16, R34, RZ ;  /* 0x000000221010723c */ /* 0x000fe200000418ff */
[----:B---3--:R-:W-:Y:S01]  /*136e0*/  F2FP.BF16.PACK_AB R99, R4, R24 ;  /* 0x000000180463723e */ /* 0x008fe200000010ff */
[----:B------:R-:W-:Y:S02]  /*136f0*/  FADD.FTZ R0, R24, R2 ;  /* 0x0000000218007221 */ /* 0x000fe40000010000 */
[----:B------:R-:W-:-:S04]  /*13700*/  @P1 IMAD.HI.U32 R2, R195, c[0x0][0x2c8], RZ ;  /* 0x0000b200c3021a27 */ /* 0x000fc800078e00ff */
[----:B------:R-:W-:Y:S01]  /*13710*/  HMMA.16816.F32.BF16 R80, R8, R78, R80 ;  /* 0x0000004e0850723c */ /* 0x000fe20000041850 */
[----:B------:R-:W-:Y:S01]  /*13720*/  FADD.FTZ R238, R4, R0 ;  /* 0x0000000004ee7221 */ /* 0x000fe20000010000 */
[----:B------:R-:W-:Y:S02]  /*13730*/  MOV R0, R195 ;  /* 0x000000c300007202 */ /* 0x000fe40000000f00 */
[----:B------:R-:W-:-:S04]  /*13740*/  @P1 SHF.R.U32.HI R0, RZ, c[0x0][0x2cc], R2 ;  /* 0x0000b300ff001a19 */ /* 0x000fc80000011602 */
[----:B------:R-:W-:Y:S01]  /*13750*/  HMMA.16816.F32.BF16 R52, R8, R42, R52 ;  /* 0x0000002a0834723c */ /* 0x000fe20000041834 */
[----:B------:R-:W-:-:S05]  /*13760*/  IADD3 R0, R0, R193, -R194 ;  /* 0x000000c100007210 */ /* 0x000fca0007ffe8c2 */
[----:B------:R-:W-:Y:S02]  /*13770*/  IMAD.HI R0, R0, 0x2aaaaaab, RZ ;  /* 0x2aaaaaab00007827 */ /* 0x000fe400078e02ff */
[----:B------:R-:W-:Y:S03]  /*13780*/  HMMA.16816.F32.BF16 R48, R8, R30, R48 ;  /* 0x0000001e0830723c */ /* 0x000fe60000041830 */
[----:B------:R-:W-:-:S04]  /*13790*/  SHF.R.U32.HI R2, RZ, 0x1f, R0 ;  /* 0x0000001fff027819 */ /* 0x000fc80000011600 */
[----:B------:R-:W-:Y:S01]  /*137a0*/  LEA.HI.SX32 R0, R0, R2, 0x1d ;  /* 0x0000000200007211 */ /* 0x000fe200078feaff */
[----:B------:R-:W-:Y:S03]  /*137b0*/  HMMA.16816.F32.BF16 R16, R8, R26, R16 ;  /* 0x0000001a0810723c */ /* 0x000fe60000041810 */
[----:B-----5:R-:W-:-:S04]  /*137c0*/  IMNMX R3, R192, R0, !PT ;  /* 0x00000000c0037217 */ /* 0x020fc80007800200 */
[----:B------:R-:W-:Y:S01]  /*137d0*/  ISETP.GE.AND P0, PT, R220, R3, PT ;  /* 0x00000003dc00720c */ /* 0x000fe20003f06270 */
[C---:B------:R-:W-:Y:S01]  /*137e0*/  HMMA.16816.F32.BF16 R8, R20.reuse, R58, RZ ;  /* 0x0000003a1408723c */ /* 0x040fe200000418ff */
[----:B------:R-:W-:Y:S07]  /*137f0*/  STL [R1+0x10], R3 ;  /* 0x0000100301007387 */ /* 0x000fee0000100800 */
[C---:B------:R-:W-:Y:S08]  /*13800*/  HMMA.16816.F32.BF16 R44, R20.reuse, R46, RZ ;  /* 0x0000002e142c723c */ /* 0x040ff000000418ff */
[----:B------:R-:W-:Y:S08]  /*13810*/  HMMA.16816.F32.BF16 R36, R20, R38, RZ ;  /* 0x000000261424723c */ /* 0x000ff000000418ff */
[----:B------:R-:W-:Y:S08]  /*13820*/  HMMA.16816.F32.BF16 R152, R12, R74, R8 ;  /* 0x0000004a0c98723c */ /* 0x000ff00000041808 */
[----:B------:R-:W-:Y:S08]  /*13830*/  HMMA.16816.F32.BF16 R8, R20, R70, RZ ;  /* 0x000000461408723c */ /* 0x000ff000000418ff */
[-C--:B-1----:R-:W-:Y:S08]  /*13840*/  HMMA.16816.F32.BF16 R156, R100, R116.reuse, R156 ;  /* 0x00000074649c723c */ /* 0x082ff0000004189c */
[----:B------:R-:W-:Y:S08]  /*13850*/  HMMA.16816.F32.BF16 R120, R96, R116, R120 ;  /* 0x000000746078723c */ /* 0x000ff00000041878 */
[----:B------:R-:W-:Y:S08]  /*13860*/  HMMA.16816.F32.BF16 R160, R12, R78, R8 ;  /* 0x0000004e0ca0723c */ /* 0x000ff00000041808 */
[C---:B------:R-:W-:Y:S01]  /*13870*/  HMMA.16816.F32.BF16 R8, R20.reuse, R66, RZ ;  /* 0x000000421408723c */ /* 0x040fe200000418ff */
[----:B------:R-:W1:Y:S07]  /*13880*/  LDSM.16.MT88.4 R64, [R197+0x1400] ;  /* 0x00140000c540783b */ /* 0x000e6e0000004200 */
[----:B------:R-:W-:Y:S08]  /*13890*/  HMMA.16816.F32.BF16 R20, R20, R34, RZ ;  /* 0x000000221414723c */ /* 0x000ff000000418ff */
[----:B------:R-:W-:Y:S08]  /*138a0*/  HMMA.16816.F32.BF16 R160, R100, R118, R160 ;  /* 0x0000007664a0723c */ /* 0x000ff000000418a0 */
[----:B------:R-:W-:Y:S08]  /*138b0*/  HMMA.16816.F32.BF16 R8, R12, R42, R8 ;  /* 0x0000002a0c08723c */ /* 0x000ff00000041808 */
[----:B------:R-:W-:Y:S01]  /*138c0*/  HMMA.16816.F32.BF16 R116, R96, R118, R80 ;  /* 0x000000766074723c */ /* 0x000fe20000041850 */
[----:B------:R-:W2:Y:S07]  /*138d0*/  LDSM.16.MT88.4 R80, [R196+0x2000] ;  /* 0x00200000c450783b */ /* 0x000eae0000004200 */
[----:B------:R-:W-:Y:S08]  /*138e0*/  HMMA.16816.F32.BF16 R44, R12, R62, R44 ;  /* 0x0000003e0c2c723c */ /* 0x000ff0000004182c */
[----:B-1----:R-:W-:Y:S01]  /*138f0*/  HMMA.16816.F32.BF16 R68, R100, R66, R8 ;  /* 0x000000426444723c */ /* 0x002fe20000041808 */
[----:B------:R-:W1:Y:S07]  /*13900*/  LDSM.16.MT88.4 R8, [R197+0x2000] ;  /* 0x00200000c508783b */ /* 0x000e6e0000004200 */
[C---:B------:R-:W-:Y:S08]  /*13910*/  HMMA.16816.F32.BF16 R36, R12.reuse, R30, R36 ;  /* 0x0000001e0c24723c */ /* 0x040ff00000041824 */
[----:B------:R-:W-:Y:S08]  /*13920*/  HMMA.16816.F32.BF16 R20, R12, R26, R20 ;  /* 0x0000001a0c14723c */ /* 0x000ff00000041814 */
[-C--:B------:R-:W-:Y:S08]  /*13930*/  HMMA.16816.F32.BF16 R140, R100, R132.reuse, R140 ;  /* 0x00000084648c723c */ /* 0x080ff0000004188c */
[----:B------:R-:W-:Y:S08]  /*13940*/  HMMA.16816.F32.BF16 R136, R96, R132, R136 ;  /* 0x000000846088723c */ /* 0x000ff00000041888 */
[C---:B------:R-:W-:Y:S08]  /*13950*/  HMMA.16816.F32.BF16 R144, R100.reuse, R134, R44 ;  /* 0x000000866490723c */ /* 0x040ff0000004182c */
[-C--:B------:R-:W-:Y:S08]  /*13960*/  HMMA.16816.F32.BF16 R148, R100, R124.reuse, R148 ;  /* 0x0000007c6494723c */ /* 0x080ff00000041894 */
[----:B------:R-:W-:Y:S08]  /*13970*/  HMMA.16816.F32.BF16 R128, R96, R124, R128 ;  /* 0x0000007c6080723c */ /* 0x000ff00000041880 */
[----:B------:R-:W-:Y:S08]  /*13980*/  HMMA.16816.F32.BF16 R152, R100, R126, R152 ;  /* 0x0000007e6498723c */ /* 0x000ff00000041898 */
        /* <DEDUP_REMOVED lines=13> */
[----:B------:R-:W-:Y:S02]  /*13a60*/  @!UPT UIADD3 URZ, URZ, URZ, URZ ;  /* 0x0000003f3f3ff290 */ /* 0x000fe4000fffe03f */
[----:B------:R-:W-:Y:S11]  /*13a70*/  @!P0 BRA `(.L_x_1657) ;  /* 0x00003a2000008947 */ /* 0x000ff60003800000 */
[----:B------:R-:W-:Y:S01]  /*13a80*/  IMAD.MOV.U32 R107, RZ, RZ, R105 ;  /* 0x000000ffff6b7224 */ /* 0x000fe200078e0069 */
[----:B------:R-:W-:Y:S01]  /*13a90*/  MOV R111, R5 ;  /* 0x00000005006f7202 */ /* 0x000fe20000000f00 */
[----:B------:R-:W-:Y:S01]  /*13aa0*/  IMAD.MOV.U32 R6, RZ, RZ, R106 ;  /* 0x000000ffff067224 */ /* 0x000fe200078e006a */
[----:B------:R-:W-:-:S07]  /*13ab0*/  MOV R110, R104 ;  /* 0x00000068006e7202 */ /* 0x000fce0000000f00 */
.L_x_1670:
[----:B------:R-:W2:Y:S01]  /*13ac0*/  LDL R0, [R1+0xc] ;  /* 0x00000c0001007983 */ /* 0x000ea20000100800 */
[----:B------:R-:W-:Y:S04]  /*13ad0*/  DEPBAR.LE SB0, 0x0 ;  /* 0x000080000000791a */ /* 0x000fe80000000000 */
[----:B------:R-:W-:Y:S01]  /*13ae0*/  WARPSYNC 0xffffffff ;  /* 0xffffffff00007948 */ /* 0x000fe20003800000 */
[----:B------:R-:W-:Y:S06]  /*13af0*/  BAR.SYNC.DEFER_BLOCKING 0x0 ;  /* 0x0000000000007b1d */ /* 0x000fec0000010000 */
        /* <DEDUP_REMOVED lines=14> */
[C---:B-1-34-:R-:W-:Y:S01]  /*13be0*/  IMAD.WIDE.U32 R2, R221.reuse, c[0x0][0x208], RZ ;  /* 0x00008200dd027a25 */ /* 0x05afe200078e00ff */
[----:B------:R-:W-:Y:S01]  /*13bf0*/  SHF.R.S32.HI R0, RZ, 0x1f, R221 ;  /* 0x0000001fff007819 */ /* 0x000fe200000114dd */
[----:B------:R-:W2:Y:S04]  /*13c00*/  LDL.64 R8, [R1+0x20] ;  /* 0x0000200001087983 */ /* 0x000ea80000100a00 */
[----:B------:R-:W-:Y:S02]  /*13c10*/  IMAD R0, R0, c[0x0][0x208], RZ ;  /* 0x0000820000007a24 */ /* 0x000fe400078e02ff */
[----:B------:R-:W3:Y:S02]  /*13c20*/  LDL R5, [R1+0x18] ;  /* 0x0000180001057983 */ /* 0x000ee40000100800 */
[----:B------:R-:W-:Y:S05]  /*13c30*/  IMAD R0, R221, c[0x0][0x20c], R0 ;  /* 0x00008300dd007a24 */ /* 0x000fea00078e0200 */
[----:B------:R-:W-:Y:S02]  /*13c40*/  IADD3 R3, R3, R0, RZ ;  /* 0x0000000003037210 */ /* 0x000fe40007ffe0ff */
[----:B------:R-:W-:Y:S03]  /*13c50*/  SHF.R.S32.HI R0, RZ, 0x1f, R219 ;  /* 0x0000001fff007819 */ /* 0x000fe600000114db */
[C---:B------:R-:W-:Y:S04]  /*13c60*/  IMAD.WIDE.U32 R2, R219.reuse, c[0x0][0x218], R2 ;  /* 0x00008600db027a25 */ /* 0x040fe800078e0002 */
        /* <DEDUP_REMOVED lines=8> */
.L_x_1770:
[----:B------:R-:W-:-:S05]  /*13cf0*/  BRA.DIV ~URZ, `(.L_x_1661) ;  /* 0x0000d4427f007947 */ /* 0x000fca000b800000 */
[----:B------:R3:W4:Y:S02]  /*13d00*/  SHFL.IDX PT, R0, R10, RZ, 0x1c1f ;  /* 0x001c1fff0a007589 */ /* 0x00072400000e0000 */
.L_x_1771:
[----:B------:R-:W5:Y:S01]  /*13d10*/  LDL.64 R2, [R1] ;  /* 0x0000000001027983 */ /* 0x000f620000100a00 */
[----:B------:R-:W-:Y:S03]  /*13d20*/  ISETP.GE.AND P3, PT, R252, c[0x0][0x1d4], PT ;  /* 0x00007500fc007a0c */ /* 0x000fe60003f66270 */
[----:B---3--:R-:W3:Y:S02]  /*13d30*/  LDL R11, [R1+0x8] ;  /* 0x00000800010b7983 */ /* 0x008ee40000100800 */
[----:B---3--:R-:W-:Y:S02]  /*13d40*/  ISETP.GE.AND P2, PT, R11, c[0x0][0x1d4], PT ;  /* 0x000075000b007a0c */ /* 0x008fe40003f46270 */
[----:B------:R-:W3:Y:S01]  /*13d50*/  S2R R11, SR_TID.X ;  /* 0x00000000000b7919 */ /* 0x000ee20000002100 */
[----:B-----5:R-:W-:Y:S02]  /*13d60*/  ISETP.GE.AND P1, PT, R2, c[0x0][0x1d4], PT ;  /* 0x0000750002007a0c */ /* 0x020fe40003f26270 */
[----:B----4-:R-:W-:Y:S05]  /*13d70*/  IADD3 R2, P0, R0, R234, RZ ;  /* 0x000000ea00027210 */ /* 0x010fea0007f1e0ff */
[----:B--2---:R-:W-:Y:S01]  /*13d80*/  IMAD.X R3, R4, 0x1, R233, P0 ;  /* 0x0000000104037824 */ /* 0x004fe200000e06e9 */
[----:B------:R-:W-:Y:S05]  /*13d90*/  IADD3 R8, P0, R0, R235, RZ ;  /* 0x000000eb00087210 */ /* 0x000fea0007f1e0ff */
[----:B------:R-:W-:Y:S01]  /*13da0*/  @!PT LDS RZ, [RZ] ;  /* 0x00000000fffff984 */ /* 0x000fe20000000800 */
[----:B------:R-:W-:Y:S01]  /*13db0*/  @!PT LDS RZ, [RZ] ;  /* 0x00000000fffff984 */ /* 0x000fe20000000800 */
[----:B------:R-:W-:Y:S01]  /*13dc0*/  @!PT LDS RZ, [RZ] ;  /* 0x00000000fffff984 */ /* 0x000fe20000000800 */
[----:B------:R2:W-:Y:S01]  /*13dd0*/  LDGSTS.E.BYPASS.LTC128B.128 [R209+0x1880], [R2.64], !P1 ;  /* 0x0188000002d17fae */ /* 0x0005e2000c901d48 */
[----:B------:R-:W-:Y:S05]  /*13de0*/  IMAD.X R9, R4, 0x1, R230, P0 ;  /* 0x0000000104097824 */ /* 0x000fea00000e06e6 */
[----:B------:R4:W-:Y:S01]  /*13df0*/  LDGSTS.E.BYPASS.LTC128B.128 [R209+0x2480], [R8.64], !P3 ;  /* 0x0248000008d17fae */ /* 0x0009e2000d901d48 */
[----:B--2---:R-:W-:Y:S05]  /*13e00*/  IADD3 R2, P0, R0, R232, RZ ;  /* 0x000000e800027210 */ /* 0x004fea0007f1e0ff */
[----:B------:R-:W-:Y:S01]  /*13e10*/  IMAD.X R3, R4, 0x1, R231, P0 ;  /* 0x0000000104037824 */ /* 0x000fe200000e06e7 */
[----:B---3--:R-:W-:Y:S04]  /*13e20*/  ISETP.GT.AND P0, PT, R11, 0x3f, PT ;  /* 0x0000003f0b00780c */ /* 0x008fe80003f04270 */
[----:B------:R4:W-:Y:S09]  /*13e30*/  LDGSTS.E.BYPASS.LTC128B.128 [R209+0x3080], [R2.64], !P2 ;  /* 0x0308000002d17fae */ /* 0x0009f2000d101d48 */
[----:B------:R-:W-:-:S05]  /*13e40*/  @P0 BRA `(.L_x_1659) ;  /* 0x000000f000000947 */ /* 0x000fca0003800000 */
[----:B------:R-:W-:-:S05]  /*13e50*/  BRA.DIV ~URZ, `(.L_x_1662) ;  /* 0x0000d3427f007947 */ /* 0x000fca000b800000 */
[----:B------:R2:W3:Y:S04]  /*13e60*/  SHFL.IDX PT, R4, R5, 0x1, 0x1c1f ;  /* 0x003c1f0005047f89 */ /* 0x0004e800000e0000 */
[----:B------:R2:W1:Y:S02]  /*13e70*/  SHFL.IDX PT, R0, R10, 0x1, 0x1c1f ;  /* 0x003c1f000a007f89 */ /* 0x00046400000e0000 */
.L_x_1772:
[----:B-1--4-:R-:W-:Y:S05]  /*13e80*/  IADD3 R2, P0, R0, R234, RZ ;  /* 0x000000ea00027210 */ /* 0x012fea0007f1e0ff */
[----:B---3--:R-:W-:Y:S01]  /*13e90*/  IMAD.X R3, R4, 0x1, R233, P0 ;  /* 0x0000000104037824 */ /* 0x008fe200000e06e9 */
[----:B------:R-:W-:Y:S04]  /*13ea0*/  IADD3 R8, P0, R0, R235, RZ ;  /* 0x000000eb00087210 */ /* 0x000fe80007f1e0ff */
[----:B------:R-:W-:Y:S01]  /*13eb0*/  @!PT LDS RZ, [RZ] ;  /* 0x00000000fffff984 */ /* 0x000fe20000000800 */
[----:B------:R-:W-:Y:S01]  /*13ec0*/  @!PT LDS RZ, [RZ] ;  /* 0x00000000fffff984 */ /* 0x000fe20000000800 */
[----:B------:R-:W-:Y:S01]  /*13ed0*/  @!PT LDS RZ, [RZ] ;  /* 0x00000000fffff984 */ /* 0x000fe20000000800 */
[----:B------:R1:W-:Y:S01]  /*13ee0*/  LDGSTS.E.BYPASS.LTC128B.128 [R209+0x2080], [R2.64], !P1 ;  /* 0x0208000002d17fae */ /* 0x0003e2000c901d48 */
[----:B------:R-:W-:Y:S05]  /*13ef0*/  IMAD.X R9, R4, 0x1, R230, P0 ;  /* 0x0000000104097824 */ /* 0x000fea00000e06e6 */
[----:B------:R3:W-:Y:S01]  /*13f00*/  LDGSTS.E.BYPASS.LTC128B.128 [R209+0x2c80], [R8.64], !P3 ;  /* 0x02c8000008d17fae */ /* 0x0007e2000d901d48 */
[----:B-1----:R-:W-:Y:S05]  /*13f10*/  IADD3 R2, P0, R0, R232, RZ ;  /* 0x000000e800027210 */ /* 0x002fea0007f1e0ff */
[----:B------:R-:W-:Y:S05]  /*13f20*/  IMAD.X R3, R4, 0x1, R231, P0 ;  /* 0x0000000104037824 */ /* 0x000fea00000e06e7 */
[----:B------:R3:W-:Y:S03]  /*13f30*/  LDGSTS.E.BYPASS.LTC128B.128 [R209+0x3880], [R2.64], !P2 ;  /* 0x0388000002d17fae */ /* 0x0007e6000d101d48 */
.L_x_1659:
[----:B-1-34-:R-:W-:Y:S05]  /*13f40*/  BSYNC B0 ;  /* 0x0000000000007941 */ /* 0x01afea0003800000 */
.L_x_1658:
        /* <DEDUP_REMOVED lines=199> */
[----:B------:R-:W-:Y:S03]  /*14bc0*/  IMAD.MOV.U32 R219, RZ, RZ, RZ ;  /* 0x000000ffffdb7224 */ /* 0x000fe600078e00ff */
[----:B------:R-:W3:Y:S04]  /*14bd0*/  LDL.64 R222, [R1+0x40] ;  /* 0x0000400001de7983 */ /* 0x000ee80000100a00 */
[----:B------:R-:W4:Y:S04]  /*14be0*/  LDL R5, [R1+0x4c] ;  /* 0x00004c0001057983 */ /* 0x000f280000100800 */
[----:B------:R-:W5:Y:S04]  /*14bf0*/  LDL.64 R226, [R1+0x38] ;  /* 0x0000380001e27983 */ /* 0x000f680000100a00 */
[----:B------:R-:W3:Y:S01]  /*14c00*/  LDL R218, [R1+0x48] ;  /* 0x0000480001da7983 */ /* 0x000ee20000100800 */
[----:B--2---:R-:W-:Y:S05]  /*14c10*/  IMAD R2, R220, 0x30, R4 ;  /* 0x00000030dc027824 */ /* 0x004fea00078e0204 */
[----:B------:R-:W-:Y:S05]  /*14c20*/  IADD3 R2, R2, -0x30, R251 ;  /* 0xffffffd002027810 */ /* 0x000fea0007ffe0fb */
[----:B------:R-:W-:Y:S04]  /*14c30*/  @P6 IMAD.HI.U32 R3, R2, c[0x0][0x2bc], RZ ;  /* 0x0000af0002036a27 */ /* 0x000fe800078e00ff */
[----:B-1----:R-:W-:Y:S01]  /*14c40*/  IMAD.MOV.U32 R0, RZ, RZ, R2 ;  /* 0x000000ffff007224 */ /* 0x002fe200078e0002 */
[----:B------:R-:W-:Y:S04]  /*14c50*/  @P6 SHF.R.U32.HI R0, RZ, c[0x0][0x2c0], R3 ;  /* 0x0000b000ff006a19 */ /* 0x000fe80000011603 */
[C---:B---3--:R-:W-:Y:S01]  /*14c60*/  @!P5 IADD3 R3, P0, R0.reuse, R222, RZ ;  /* 0x000000de0003d210 */ /* 0x048fe20007f1e0ff */
[----:B------:R-:W-:Y:S01]  /*14c70*/  IMAD.MOV R4, RZ, RZ, -R0 ;  /* 0x000000ffff047224 */ /* 0x000fe200078e0a00 */
[----:B------:R-:W1:Y:S02]  /*14c80*/  S2R R222, SR_TID.X ;  /* 0x0000000000de7919 */ /* 0x000e640000002100 */
[----:B----4-:R-:W-:Y:S01]  /*14c90*/  @!P5 LEA.HI.X.SX32 R0, R0, R5, 0x1, P0 ;  /* 0x000000050000d211 */ /* 0x010fe200000f0eff */
[----:B------:R-:W-:Y:S01]  /*14ca0*/  IMAD R221, R4, c[0x0][0x2b8], R2 ;  /* 0x0000ae0004dd7a24 */ /* 0x000fe200078e0202 */
[C---:B------:R-:W-:Y:S04]  /*14cb0*/  @!P5 LEA R2, P0, R3.reuse, c[0x0][0x2a0], 0x2 ;  /* 0x0000a8000302da11 */ /* 0x040fe800078010ff */
[----:B------:R-:W-:Y:S02]  /*14cc0*/  @!P5 LEA.HI.X R3, R3, c[0x0][0x2a4], R0, 0x2, P0 ;  /* 0x0000a9000303da11 */ /* 0x000fe400000f1400 */
[----:B------:R-:W-:Y:S03]  /*14cd0*/  SHF.R.S32.HI R0, RZ, 0x1f, R221 ;  /* 0x0000001fff007819 */ /* 0x000fe600000114dd */
[----:B------:R2:W3:Y:S02]  /*14ce0*/  @!P5 LDG.E R219, [R2.64] ;  /* 0x0000000802dbd981 */ /* 0x0004e4000c1e1900 */
[----:B------:R-:W-:Y:S04]  /*14cf0*/  IMAD R0, R0, c[0x0][0x1e0], RZ ;  /* 0x0000780000007a24 */ /* 0x000fe800078e02ff */
[----:B------:R-:W-:Y:S01]  /*14d00*/  IMAD R0, R221, c[0x0][0x1e4], R0 ;  /* 0x00007900dd007a24 */ /* 0x000fe200078e0200 */
[----:B-1----:R-:W-:Y:S04]  /*14d10*/  SHF.R.S32.HI R5, RZ, 0x1f, R222 ;  /* 0x0000001fff057819 */ /* 0x002fe800000114de */
[----:B------:R-:W-:Y:S04]  /*14d20*/  LEA.HI R5, R5, R222, RZ, 0x2 ;  /* 0x000000de05057211 */ /* 0x000fe800078f10ff */
[----:B------:R-:W-:Y:S04]  /*14d30*/  SHF.R.S32.HI R5, RZ, 0x2, R5 ;  /* 0x00000002ff057819 */ /* 0x000fe80000011405 */
[----:B------:R-:W-:Y:S01]  /*14d40*/  IADD3 R5, -R5, 0x30, RZ ;  /* 0x0000003005057810 */ /* 0x000fe20007ffe1ff */
[----:B--2---:R-:W-:Y:S04]  /*14d50*/  IMAD.WIDE.U32 R2, R221, c[0x0][0x1e0], RZ ;  /* 0x00007800dd027a25 */ /* 0x004fe800078e00ff */
[----:B------:R-:W-:Y:S01]  /*14d60*/  IMAD.IADD R3, R3, 0x1, R0 ;  /* 0x0000000103037824 */ /* 0x000fe200078e0200 */
[----:B---3--:R-:W-:Y:S03]  /*14d70*/  SHF.R.S32.HI R0, RZ, 0x1f, R219 ;  /* 0x0000001fff007819 */ /* 0x008fe600000114db */
[C---:B------:R-:W-:Y:S04]  /*14d80*/  IMAD.WIDE.U32 R2, R219.reuse, c[0x0][0x1f0], R2 ;  /* 0x00007c00db027a25 */ /* 0x040fe800078e0002 */
[----:B------:R-:W-:Y:S01]  /*14d90*/  IMAD R4, R0, c[0x0][0x1f0], RZ ;  /* 0x00007c0000047a24 */ /* 0x000fe200078e02ff */
[----:B-----5:R-:W-:Y:S03]  /*14da0*/  IADD3 R0, P0, R226, R2, RZ ;  /* 0x00000002e2007210 */ /* 0x020fe60007f1e0ff */
[----:B------:R-:W-:Y:S05]  /*14db0*/  IMAD R4, R219, c[0x0][0x1f4], R4 ;  /* 0x00007d00db047a24 */ /* 0x000fea00078e0204 */
[----:B------:R-:W-:Y:S02]  /*14dc0*/  IADD3.X R2, R218, R3, R4, P0, !PT ;  /* 0x00000003da027210 */ /* 0x000fe400007fe404 */
[C---:B------:R-:W-:Y:S04]  /*14dd0*/  LEA R11, P0, R0.reuse, c[0x0][0x1c8], 0x1 ;  /* 0x00007200000b7a11 */ /* 0x040fe800078008ff */
[----:B------:R-:W-:Y:S02]  /*14de0*/  LEA.HI.X R10, R0, c[0x0][0x1cc], R2, 0x1, P0 ;  /* 0x00007300000a7a11 */ /* 0x000fe400000f0c02 */
[----:B------:R-:W-:Y:S01]  /*14df0*/  ISETP.GE.AND P0, PT, R5, 0x1, PT ;  /* 0x000000010500780c */ /* 0x000fe20003f06270 */
[----:B------:R-:W-:-:S10]  /*14e00*/  BRA.DIV ~URZ, `(.L_x_1665) ;  /* 0x0000c4527f007947 */ /* 0x000fd4000b800000 */
[----:B------:R1:W2:Y:S02]  /*14e10*/  SHFL.IDX PT, R4, R10, RZ, 0x1c1f ;  /* 0x001c1fff0a047589 */ /* 0x0002a400000e0000 */
.L_x_1773:
[----:B------:R-:W-:-:S05]  /*14e20*/  BRA.DIV ~URZ, `(.L_x_1666) ;  /* 0x0000c4a27f007947 */ /* 0x000fca000b800000 */
[----:B------:R3:W4:Y:S02]  /*14e30*/  SHFL.IDX PT, R0, R11, RZ, 0x1c1f ;  /* 0x001c1fff0b007589 */ /* 0x00072400000e0000 */
.L_x_1774:
[----:B------:R-:W5:Y:S01]  /*14e40*/  LDL.64 R2, [R1] ;  /* 0x0000000001027983 */ /* 0x000f620000100a00 */
[----:B------:R-:W-:Y:S03]  /*14e50*/  @P0 ISETP.GE.AND P3, PT, R252, c[0x0][0x1d4], PT ;  /* 0x00007500fc000a0c */ /* 0x000fe60003f66270 */
[----:B---3--:R-:W3:Y:S01]  /*14e60*/  LDL R13, [R1+0x8] ;  /* 0x00000800010d7983 */ /* 0x008ee20000100800 */
[----:B-----5:R-:W-:Y:S02]  /*14e70*/  @P0 ISETP.GE.AND P1, PT, R2, c[0x0][0x1d4], PT ;  /* 0x0000750002000a0c */ /* 0x020fe40003f26270 */
[----:B----4-:R-:W-:Y:S05]  /*14e80*/  @P0 IADD3 R2, P2, R0, R234, RZ ;  /* 0x000000ea00020210 */ /* 0x010fea0007f5e0ff */
[----:B--2---:R-:W-:Y:S01]  /*14e90*/  @P0 IMAD.X R3, R4, 0x1, R233, P2 ;  /* 0x0000000104030824 */ /* 0x004fe200010e06e9 */
[----:B---3--:R-:W-:Y:S05]  /*14ea0*/  @P0 ISETP.GE.AND P2, PT, R13, c[0x0][0x1d4], PT ;  /* 0x000075000d000a0c */ /* 0x008fea0003f46270 */
[----:B------:R-:W-:Y:S01]  /*14eb0*/  @!PT LDS RZ, [RZ] ;  /* 0x00000000fffff984 */ /* 0x000fe20000000800 */
[----:B------:R-:W-:Y:S01]  /*14ec0*/  @!PT LDS RZ, [RZ] ;  /* 0x00000000fffff984 */ /* 0x000fe20000000800 */
[----:B------:R-:W-:Y:S01]  /*14ed0*/  @!PT LDS RZ, [RZ] ;  /* 0x00000000fffff984 */ /* 0x000fe20000000800 */
[----:B------:R2:W-:Y:S01]  /*14ee0*/  @P0 LDGSTS.E.BYPASS.LTC128B.128 [R209+0x3c80], [R2.64], !P1 ;  /* 0x03c8000002d10fae */ /* 0x0005e2000c901d48 */
[----:B------:R-:W-:Y:S05]  /*14ef0*/  @P0 IADD3 R8, P1, R0, R235, RZ ;  /* 0x000000eb00080210 */ /* 0x000fea0007f3e0ff */
[----:B------:R-:W-:Y:S05]  /*14f00*/  @P0 IMAD.X R9, R4, 0x1, R230, P1 ;  /* 0x0000000104090824 */ /* 0x000fea00008e06e6 */
[----:B------:R3:W-:Y:S01]  /*14f10*/  @P0 LDGSTS.E.BYPASS.LTC128B.128 [R209+0x4880], [R8.64], !P3 ;  /* 0x0488000008d10fae */ /* 0x0007e2000d901d48 */
[----:B--2---:R-:W-:Y:S05]  /*14f20*/  @P0 IADD3 R2, P1, R0, R232, RZ ;  /* 0x000000e800020210 */ /* 0x004fea0007f3e0ff */
[----:B------:R-:W-:Y:S05]  /*14f30*/  @P0 IMAD.X R3, R4, 0x1, R231, P1 ;  /* 0x0000000104030824 */ /* 0x000fea00008e06e7 */
[----:B------:R3:W-:Y:S01]  /*14f40*/  @P0 LDGSTS.E.BYPASS.LTC128B.128 [R209+0x5480], [R2.64], !P2 ;  /* 0x0548000002d10fae */ /* 0x0007e2000d101d48 */
[----:B------:R-:W-:Y:S01]  /*14f50*/  ISETP.GE.AND P0, PT, R5, 0x21, PT ;  /* 0x000000210500780c */ /* 0x000fe20003f06270 */
[----:B------:R-:W-:-:S06]  /*14f60*/  BRA.DIV ~URZ, `(.L_x_1667) ;  /* 0x0000c3c27f007947 */ /* 0x000fcc000b800000 */
[----:B------:R2:W4:Y:S04]  /*14f70*/  SHFL.IDX PT, R4, R10, 0x1, 0x1c1f ;  /* 0x003c1f000a047f89 */ /* 0x00052800000e0000 */
[----:B------:R2:W1:Y:S02]  /*14f80*/  SHFL.IDX PT, R0, R11, 0x1, 0x1c1f ;  /* 0x003c1f000b007f89 */ /* 0x00046400000e0000 */
.L_x_1775:
[----:B---3--:R-:W3:Y:S01]  /*14f90*/  LDL.64 R2, [R1] ;  /* 0x0000000001027983 */ /* 0x008ee20000100a00 */
[----:B------:R-:W-:Y:S03]  /*14fa0*/  @P0 ISETP.GE.AND P3, PT, R252, c[0x0][0x1d4], PT ;  /* 0x00007500fc000a0c */ /* 0x000fe60003f66270 */
[----:B------:R-:W5:Y:S01]  /*14fb0*/  LDL R5, [R1+0x8] ;  /* 0x0000080001057983 */ /* 0x000f620000100800 */
[----:B---3--:R-:W-:Y:S02]  /*14fc0*/  @P0 ISETP.GE.AND P1, PT, R2, c[0x0][0x1d4], PT ;  /* 0x0000750002000a0c */ /* 0x008fe40003f26270 */
[----:B-1----:R-:W-:Y:S05]  /*14fd0*/  @P0 IADD3 R2, P2, R0, R234, RZ ;  /* 0x000000ea00020210 */ /* 0x002fea0007f5e0ff */
[----:B----4-:R-:W-:Y:S01]  /*14fe0*/  @P0 IMAD.X R3, R4, 0x1, R233, P2 ;  /* 0x0000000104030824 */ /* 0x010fe200010e06e9 */
[----:B-----5:R-:W-:Y:S05]  /*14ff0*/  @P0 ISETP.GE.AND P2, PT, R5, c[0x0][0x1d4], PT ;  /* 0x0000750005000a0c */ /* 0x020fea0003f46270 */
[----:B------:R-:W-:Y:S01]  /*15000*/  @!PT LDS RZ, [RZ] ;  /* 0x00000000fffff984 */ /* 0x000fe20000000800 */
[----:B------:R-:W-:Y:S01]  /*15010*/  @!PT LDS RZ, [RZ] ;  /* 0x00000000fffff984 */ /* 0x000fe20000000800 */
[----:B------:R-:W-:Y:S01]  /*15020*/  @!PT LDS RZ, [RZ] ;  /* 0x00000000fffff984 */ /* 0x000fe20000000800 */
[----:B------:R1:W-:Y:S01]  /*15030*/  @P0 LDGSTS.E.BYPASS.LTC128B.128 [R209+0x4480], [R2.64], !P1 ;  /* 0x0448000002d10fae */ /* 0x0003e2000c901d48 */
[----:B------:R-:W-:Y:S05]  /*15040*/  @P0 IADD3 R8, P1, R0, R235, RZ ;  /* 0x000000eb00080210 */ /* 0x000fea0007f3e0ff */
[----:B------:R-:W-:Y:S05]  /*15050*/  @P0 IMAD.X R9, R4, 0x1, R230, P1 ;  /* 0x0000000104090824 */ /* 0x000fea00008e06e6 */
[----:B------:R3:W-:Y:S01]  /*15060*/  @P0 LDGSTS.E.BYPASS.LTC128B.128 [R209+0x5080], [R8.64], !P3 ;  /* 0x0508000008d10fae */ /* 0x0007e2000d901d48 */
[----:B-1----:R-:W-:Y:S05]  /*15070*/  @P0 IADD3 R2, P1, R0, R232, RZ ;  /* 0x000000e800020210 */ /* 0x002fea0007f3e0ff */
[----:B------:R-:W-:Y:S05]  /*15080*/  @P0 IMAD.X R3, R4, 0x1, R231, P1 ;  /* 0x0000000104030824 */ /* 0x000fea00008e06e7 */
[----:B------:R3:W-:Y:S03]  /*15090*/  @P0 LDGSTS.E.BYPASS.LTC128B.128 [R209+0x5c80], [R2.64], !P2 ;  /* 0x05c8000002d10fae */ /* 0x0007e6000d101d48 */
.L_x_1664:
[----:B--234-:R-:W-:Y:S05]  /*150a0*/  BSYNC B0 ;  /* 0x0000000000007941 */ /* 0x01cfea0003800000 */
.L_x_1663:
[----:B------:R-:W2:Y:S01]  /*150b0*/  LDL R4, [R1+0x60] ;  /* 0x0000600001047983 */ /* 0x000ea20000100800 */
[----:B------:R-:W-:Y:S03]  /*150c0*/  IMAD.MOV.U32 R8, RZ, RZ, c[0x0][0x2c4] ;  /* 0x0000b100ff087624 */ /* 0x000fe600078e00ff */
[----:B-1----:R-:W2:Y:S02]  /*150d0*/  LDL R0, [R1+0x80] ;  /* 0x0000800001007983 */ /* 0x002ea40000100800 */
[----:B------:R-:W-:Y:S02]  /*150e0*/  ISETP.NE.AND P0, PT, R8, 0x1, PT ;  /* 0x000000010800780c */ /* 0x000fe40003f05270 */
[----:B------:R-:W3:Y:S04]  /*150f0*/  LDL R5, [R1+0x68] ;  /* 0x0000680001057983 */ /* 0x000ee80000100800 */
[----:B------:R-:W4:Y:S04]  /*15100*/  LDL R3, [R1+0x6c] ;  /* 0x00006c0001037983 */ /* 0x000f280000100800 */
[----:B------:R-:W4:Y:S04]  /*15110*/  LDL R2, [R1+0x64] ;  /* 0x0000640001027983 */ /* 0x000f280000100800 */
[----:B------:R-:W0:Y:S01]  /*15120*/  LDGDEPBAR ;  /* 0x00000000000079af */ /* 0x000e220000000000 */
[----:B--2---:R-:W-:Y:S04]  /*15130*/  IMAD.IADD R4, R0, 0x1, R4 ;  /* 0x0000000100047824 */ /* 0x004fe800078e0204 */
[----:B------:R-:W-:Y:S05]  /*15140*/  @P0 IMAD.HI.U32 R0, R4, c[0x0][0x2c8], RZ ;  /* 0x0000b20004000a27 */ /* 0x000fea00078e00ff */
[----:B------:R-:W-:Y:S01]  /*15150*/  @P0 SHF.R.U32.HI R4, RZ, c[0x0][0x2cc], R0 ;  /* 0x0000b300ff040a19 */ /* 0x000fe20000011600 */
[----:B------:R-:W-:Y:S05]  /*15160*/  IMAD R0, R220, -0x30, RZ ;  /* 0xffffffd0dc007824 */ /* 0x000fea00078e02ff */
[----:B---3--:R-:W-:Y:S04]  /*15170*/  IADD3 R0, -R5, 0x1, R0 ;  /* 0x0000000105007810 */ /* 0x008fe80007ffe100 */
[----:B----4-:R-:W-:Y:S01]  /*15180*/  IADD3 R5, -R2, R0, R3 ;  /* 0x0000000002057210 */ /* 0x010fe20007ffe103 */
[----:B------:R-:W-:-:S05]  /*15190*/  BRA.DIV ~URZ, `(.L_x_1668) ;  /* 0x0000c2527f007947 */ /* 0x000fca000b800000 */
[----:B------:R1:W2:Y:S02]  /*151a0*/  SHFL.IDX PT, R0, R4, RZ, 0x1c1f ;  /* 0x001c1fff04007589 */ /* 0x0002a400000e0000 */
.L_x_1776:
        /* <DEDUP_REMOVED lines=9> */
[----:B------:R-:W-:Y:S02]  /*15240*/  ISETP.GT.AND P0, PT, R0, 0x18, PT ;  /* 0x000000180000780c */ /* 0x000fe40003f04270 */
[----:B------:R-:W-:Y:S02]  /*15250*/  FSEL R18, R18, -INF , P3 ;  /* 0xff80000012127808 */ /* 0x000fe40001800000 */
        /* <DEDUP_REMOVED lines=8> */
[----:B------:R-:W-:Y:S02]  /*152e0*/  ISETP.GT.AND P0, PT, R0, 0x29, PT ;  /* 0x000000290000780c */ /* 0x000fe40003f04270 */
[----:B------:R-:W-:Y:S02]  /*152f0*/  FSEL R13, R25, -INF , P4 ;  /* 0xff800000190d7808 */ /* 0x000fe40002000000 */
        /* <DEDUP_REMOVED lines=32> */
[C---:B------:R-:W-:Y:S02]  /*15500*/  ISETP.GT.AND P0, PT, R2.reuse, RZ, PT ;  /* 0x000000ff0200720c */ /* 0x040fe40003f04270 */
[C---:B------:R-:W-:Y:S02]  /*15510*/  ISETP.GT.AND P4, PT, R2.reuse, 0x9, PT ;  /* 0x000000090200780c */ /* 0x040fe40003f84270 */
[----:B------:R-:W-:Y:S02]  /*15520*/  FSEL R27, R27, -INF , P1 ;  /* 0xff8000001b1b7808 */ /* 0x000fe40000800000 */
[C---:B------:R-:W-:Y:S02]  /*15530*/  ISETP.GT.AND P1, PT, R2.reuse, 0x1, PT ;  /* 0x000000010200780c */ /* 0x040fe40003f24270 */
[----:B------:R-:W-:Y:S02]  /*15540*/  FSEL R26, R23, -INF , P2 ;  /* 0xff800000171a7808 */ /* 0x000fe40001000000 */
[----:B------:R-:W-:Y:S02]  /*15550*/  ISETP.GT.AND P2, PT, R2, 0x8, PT ;  /* 0x000000080200780c */ /* 0x000fe40003f44270 */
[----:B------:R-:W-:Y:S02]  /*15560*/  FSEL R25, R22, -INF , P3 ;  /* 0xff80000016197808 */ /* 0x000fe40001800000 */
[----:B------:R-:W-:Y:S02]  /*15570*/  FSEL R37, R213, -INF , P0 ;  /* 0xff800000d5257808 */ /* 0x000fe40000000000 */
[C---:B------:R-:W-:Y:S02]  /*15580*/  ISETP.GT.AND P0, PT, R2.reuse, 0x10, PT ;  /* 0x000000100200780c */ /* 0x040fe40003f04270 */
[----:B------:R-:W-:Y:S02]  /*15590*/  ISETP.GT.AND P3, PT, R2, 0x18, PT ;  /* 0x000000180200780c */ /* 0x000fe40003f64270 */
[----:B------:R-:W-:Y:S02]  /*155a0*/  FSEL R54, R194, -INF , P4 ;  /* 0xff800000c2367808 */ /* 0x000fe40002000000 */
[----:B------:R-:W-:Y:S02]  /*155b0*/  ISETP.GT.AND P4, PT, R2, 0x19, PT ;  /* 0x000000190200780c */ /* 0x000fe40003f84270 */
[----:B------:R-:W-:Y:S02]  /*155c0*/  FSEL R49, R212, -INF , P1 ;  /* 0xff800000d4317808 */ /* 0x000fe40000800000 */
[C---:B------:R-:W-:Y:S02]  /*155d0*/  ISETP.GT.AND P1, PT, R2.reuse, 0x11, PT ;  /* 0x000000110200780c */ /* 0x040fe40003f24270 */
[----:B------:R-:W-:Y:S02]  /*155e0*/  FSEL R55, R195, -INF , P2 ;  /* 0xff800000c3377808 */ /* 0x000fe40001000000 */
[----:B------:R-:W-:Y:S02]  /*155f0*/  FSEL R53, R181, -INF , P0 ;  /* 0xff800000b5357808 */ /* 0x000fe40000000000 */
[C---:B------:R-:W-:Y:S02]  /*15600*/  ISETP.GT.AND P0, PT, R2.reuse, 0x20, PT ;  /* 0x000000200200780c */ /* 0x040fe40003f04270 */
[----:B------:R-:W-:Y:S02]  /*15610*/  ISETP.GT.AND P2, PT, R2, 0x21, PT ;  /* 0x000000210200780c */ /* 0x000fe40003f44270 */
[----:B------:R-:W-:Y:S02]  /*15620*/  FSEL R51, R106, -INF , P3 ;  /* 0xff8000006a337808 */ /* 0x000fe40001800000 */
[C---:B------:R-:W-:Y:S02]  /*15630*/  ISETP.GT.AND P3, PT, R2.reuse, 0x28, PT ;  /* 0x000000280200780c */ /* 0x040fe40003f64270 */
[----:B------:R-:W-:Y:S02]  /*15640*/  FSEL R50, R105, -INF , P4 ;  /* 0xff80000069327808 */ /* 0x000fe40002000000 */
[----:B------:R-:W-:Y:S02]  /*15650*/  ISETP.GT.AND P4, PT, R2, 0x29, PT ;  /* 0x000000290200780c */ /* 0x000fe40003f84270 */
[----:B------:R-:W-:Y:S02]  /*15660*/  FMNMX.FTZ R2, R8, R6, !PT ;  /* 0x0000000608027209 */ /* 0x000fe40007810000 */
[----:B------:R-:W-:Y:S02]  /*15670*/  FSEL R52, R180, -INF , P1 ;  /* 0xff800000b4347808 */ /* 0x000fe40000800000 */
[----:B------:R-:W-:Y:S02]  /*15680*/  FMNMX.FTZ R2, R19, R2, !PT ;  /* 0x0000000213027209 */ /* 0x000fe40007810000 */
[----:B------:R-:W-:Y:S02]  /*15690*/  FSEL R41, R41, -INF , P0 ;  /* 0xff80000029297808 */ /* 0x000fe40000000000 */
[----:B------:R-:W-:Y:S02]  /*156a0*/  FMNMX.FTZ R2, R18, R2, !PT ;  /* 0x0000000212027209 */ /* 0x000fe40007810000 */
[C---:B------:R-:W-:Y:S02]  /*156b0*/  ISETP.GT.AND P1, PT, R0.reuse, RZ, PT ;  /* 0x000000ff0000720c */ /* 0x040fe40003f24270 */
[----:B------:R-:W-:Y:S02]  /*156c0*/  FMNMX.FTZ R2, R17, R2, !PT ;  /* 0x0000000211027209 */ /* 0x000fe40007810000 */
[----:B------:R-:W-:Y:S02]  /*156d0*/  ISETP.GT.AND P0, PT, R0, 0x1, PT ;  /* 0x000000010000780c */ /* 0x000fe40003f04270 */
[----:B------:R-:W-:Y:S02]  /*156e0*/  FMNMX.FTZ R2, R16, R2, !PT ;  /* 0x0000000210027209 */ /* 0x000fe40007810000 */
[----:B------:R-:W-:Y:S02]  /*156f0*/  FSEL R40, R36, -INF , P2 ;  /* 0xff80000024287808 */ /* 0x000fe40001000000 */
        /* <DEDUP_REMOVED lines=12> */
[----:B------:R-:W-:Y:S02]  /*157c0*/  FSEL R48, R216, -INF , P0 ;  /* 0xff800000d8307808 */ /* 0x000fe40000000000 */
[C---:B------:R-:W-:Y:S02]  /*157d0*/  ISETP.GT.AND P1, PT, R0.reuse, 0x11, PT ;  /* 0x000000110000780c */ /* 0x040fe40003f24270 */
[----:B------:R-:W-:Y:S02]  /*157e0*/  ISETP.GT.AND P0, PT, R0, 0x18, PT ;  /* 0x000000180000780c */ /* 0x000fe40003f04270 */
[----:B------:R-:W-:Y:S02]  /*157f0*/  FMNMX.FTZ R2, R9, R2, !PT ;  /* 0x0000000209027209 */ /* 0x000fe40007810000 */
[----:B------:R-:W-:Y:S02]  /*15800*/  FSEL R47, R215, -INF , P3 ;  /* 0xff800000d72f7808 */ /* 0x000fe40001800000 */
        /* <DEDUP_REMOVED lines=8> */
[----:B------:R-:W-:Y:S02]  /*15890*/  ISETP.GT.AND P0, PT, R0, 0x29, PT ;  /* 0x000000290000780c */ /* 0x000fe40003f04270 */
[----:B------:R-:W-:Y:S01]  /*158a0*/  FSEL R42, R182, -INF , P4 ;  /* 0xff800000b62a7808 */ /* 0x000fe20002000000 */
[----:B------:R-:W2:Y:S01]  /*158b0*/  SHFL.BFLY PT, R0, R2, 0x2, 0x1f ;  /* 0x0c401f0002007f89 */ /* 0x000ea200000e0000 */
[----:B------:R-:W-:Y:S02]  /*158c0*/  FSEL R23, R185, -INF , P3 ;  /* 0xff800000b9177808 */ /* 0x000fe40001800000 */
        /* <DEDUP_REMOVED lines=53> */
.L_x_1777:
        /* <DEDUP_REMOVED lines=23> */
[----:B------:R-:W-:Y:S10]  /*15d90*/  MUFU.EX2 R13, R8 ;  /* 0x00000008000d7308 */ /* 0x000ff40000000800 */
[----:B------:R-:W-:Y:S10]  /*15da0*/  MUFU.EX2 R2, R6 ;  /* 0x0000000600027308 */ /* 0x000ff40000000800 */
[----:B------:R-:W1:Y:S02]  /*15db0*/  MUFU.EX2 R12, R17 ;  /* 0x00000011000c7308 */ /* 0x000e640000000800 */
[----:B-1----:R-:W-:Y:S01]  /*15dc0*/  F2FP.BF16.PACK_AB R174, R12, R13 ;  /* 0x0000000d0cae723e */ /* 0x002fe200000010ff */
[----:B------:R-:W-:Y:S01]  /*15dd0*/  FFMA.FTZ R0, R4, R225, R3 ;  /* 0x000000e104007223 */ /* 0x000fe20000010003 */
[----:B------:R-:W-:Y:S01]  /*15de0*/  F2FP.BF16.PACK_AB R172, R2, R3 ;  /* 0x0000000302ac723e */ /* 0x000fe200000010ff */
        /* <DEDUP_REMOVED lines=9> */
[----:B------:R-:W-:Y:S02]  /*15e80*/  FMUL.FTZ R0, R0, c[0x0][0x2d0] ;  /* 0x0000b40000007a20 */ /* 0x000fe40000410000 */
        /* <DEDUP_REMOVED lines=14> */
[----:B------:R-:W-:Y:S01]  /*15f70*/  MUFU.EX2 R10, R10 ;  /* 0x0000000a000a7308 */ /* 0x000fe20000000800 */
[C---:B------:R-:W-:Y:S02]  /*15f80*/  FMUL.FTZ R69, R4.reuse, R69 ;  /* 0x0000004504457220 */ /* 0x040fe40000410000 */
[C---:B------:R-:W-:Y:S02]  /*15f90*/  FMUL.FTZ R72, R4.reuse, R72 ;  /* 0x0000004804487220 */ /* 0x040fe40000410000 */
[C---:B------:R-:W-:Y:S02]  /*15fa0*/  FMUL.FTZ R73, R4.reuse, R73 ;  /* 0x0000004904497220 */ /* 0x040fe40000410000 */
[C---:B------:R-:W-:Y:S02]  /*15fb0*/  FMUL.FTZ R84, R4.reuse, R84 ;  /* 0x0000005404547220 */ /* 0x040fe40000410000 */
[C---:B------:R-:W-:Y:S01]  /*15fc0*/  FMUL.FTZ R85, R4.reuse, R85 ;  /* 0x0000005504557220 */ /* 0x040fe20000410000 */
[----:B------:R-:W2:Y:S01]  /*15fd0*/  MUFU.EX2 R2, R6 ;  /* 0x0000000600027308 */ /* 0x000ea20000000800 */
[C---:B------:R-:W-:Y:S02]  /*15fe0*/  FMUL.FTZ R100, R4.reuse, R100 ;  /* 0x0000006404647220 */ /* 0x040fe40000410000 */
[----:B------:R-:W-:Y:S02]  /*15ff0*/  FMUL.FTZ R101, R4, R101 ;  /* 0x0000006504657220 */ /* 0x000fe40000410000 */
[C---:B-1----:R-:W-:Y:S02]  /*16000*/  FFMA.FTZ R0, R3.reuse, R236, R9 ;  /* 0x000000ec03007223 */ /* 0x042fe40000010009 */
[C---:B------:R-:W-:Y:S02]  /*16010*/  FMUL.FTZ R58, R3.reuse, R58 ;  /* 0x0000003a033a7220 */ /* 0x040fe40000410000 */
[C---:B------:R-:W-:Y:S01]  /*16020*/  FMUL.FTZ R59, R3.reuse, R59 ;  /* 0x0000003b033b7220 */ /* 0x040fe20000410000 */
[----:B------:R-:W1:Y:S01]  /*16030*/  MUFU.EX2 R228, R175 ;  /* 0x000000af00e47308 */ /* 0x000e620000000800 */
[C---:B------:R-:W-:Y:S02]  /*16040*/  FMUL.FTZ R70, R3.reuse, R70 ;  /* 0x0000004603467220 */ /* 0x040fe40000410000 */
[C---:B------:R-:W-:Y:S02]  /*16050*/  FMUL.FTZ R71, R3.reuse, R71 ;  /* 0x0000004703477220 */ /* 0x040fe40000410000 */
[C---:B------:R-:W-:Y:S02]  /*16060*/  FMUL.FTZ R74, R3.reuse, R74 ;  /* 0x0000004a034a7220 */ /* 0x040fe40000410000 */
[C---:B------:R-:W-:Y:S02]  /*16070*/  FMUL.FTZ R75, R3.reuse, R75 ;  /* 0x0000004b034b7220 */ /* 0x040fe40000410000 */
[C---:B------:R-:W-:Y:S01]  /*16080*/  FMUL.FTZ R86, R3.reuse, R86 ;  /* 0x0000005603567220 */ /* 0x040fe20000410000 */
[----:B------:R-:W-:Y:S01]  /*16090*/  MUFU.EX2 R240, R186 ;  /* 0x000000ba00f07308 */ /* 0x000fe20000000800 */
[C---:B------:R-:W-:Y:S02]  /*160a0*/  FMUL.FTZ R87, R3.reuse, R87 ;  /* 0x0000005703577220 */ /* 0x040fe40000410000 */
[C---:B------:R-:W-:Y:S01]  /*160b0*/  FMUL.FTZ R90, R3.reuse, R90 ;  /* 0x0000005a035a7220 */ /* 0x040fe20000410000 */
[C---:B--2---:R-:W-:Y:S01]  /*160c0*/  F2FP.BF16.PACK_AB R173, R2.reuse, R9 ;  /* 0x0000000902ad723e */ /* 0x044fe200000010ff */
[----:B------:R-:W-:Y:S01]  /*160d0*/  FADD.FTZ R107, R2, R0 ;  /* 0x00000000026b7221 */ /* 0x000fe20000010000 */
[C---:B------:R-:W-:Y:S01]  /*160e0*/  FSEL R0, R104.reuse, RZ, P0 ;  /* 0x000000ff68007208 */ /* 0x040fe20000000000 */
[----:B------:R-:W-:Y:S02]  /*160f0*/  FMUL.FTZ R2, R104, c[0x0][0x2d0] ;  /* 0x0000b40068027a20 */ /* 0x000fe40000410000 */
[C---:B------:R-:W-:Y:S01]  /*16100*/  FMUL.FTZ R91, R3.reuse, R91 ;  /* 0x0000005b035b7220 */ /* 0x040fe20000410000 */
[----:B------:R-:W-:Y:S01]  /*16110*/  MUFU.EX2 R241, R185 ;  /* 0x000000b900f17308 */ /* 0x000fe20000000800 */
[----:B------:R-:W-:Y:S01]  /*16120*/  FADD.FTZ R0, -R0, R110 ;  /* 0x0000006e00007221 */ /* 0x000fe20000010100 */
[----:B------:R-:W-:Y:S01]  /*16130*/  FSEL R2, R2, RZ, P0 ;  /* 0x000000ff02027208 */ /* 0x000fe20000000000 */
[----:B------:R-:W-:Y:S01]  /*16140*/  FMUL.FTZ R102, R3, R102 ;  /* 0x0000006603667220 */ /* 0x000fe20000410000 */
[----:B------:R-:W-:Y:S01]  /*16150*/  FSETP.NEU.FTZ.AND P0, PT, R5, -INF , PT ;  /* 0xff8000000500780b */ /* 0x000fe20003f1d000 */
[----:B------:R-:W-:Y:S01]  /*16160*/  FMUL.FTZ R0, R0, c[0x0][0x2d0] ;  /* 0x0000b40000007a20 */ /* 0x000fe20000410000 */
[----:B-1----:R-:W-:Y:S01]  /*16170*/  F2FP.BF16.PACK_AB R175, R228, R10 ;  /* 0x0000000ae4af723e */ /* 0x002fe200000010ff */
        /* <DEDUP_REMOVED lines=13> */
[----:B------:R-:W-:Y:S01]  /*16250*/  FFMA.FTZ R177, R50, c[0x0][0x2d0], -R2 ;  /* 0x0000b40032b17a23 */ /* 0x000fe20000010802 */
[----:B------:R-:W-:Y:S01]  /*16260*/  FSEL R2, R5, RZ, P0 ;  /* 0x000000ff05027208 */ /* 0x000fe20000000000 */
[----:B------:R2:W-:Y:S01]  /*16270*/  MUFU.EX2 R25, R8 ;  /* 0x0000000800197308 */ /* 0x0005e20000000800 */
[C---:B------:R-:W-:Y:S02]  /*16280*/  FMUL.FTZ R38, R3.reuse, R154 ;  /* 0x0000009a03267220 */ /* 0x040fe40000410000 */
[----:B------:R-:W-:Y:S02]  /*16290*/  FMUL.FTZ R39, R3, R155 ;  /* 0x0000009b03277220 */ /* 0x000fe40000410000 */
[----:B------:R-:W-:Y:S02]  /*162a0*/  FADD.FTZ R2, -R2, R111 ;  /* 0x0000006f02027221 */ /* 0x000fe40000010100 */
[----:B------:R-:W-:Y:S02]  /*162b0*/  FMUL.FTZ R52, R4, R160 ;  /* 0x000000a004347220 */ /* 0x000fe40000410000 */
[----:B------:R-:W-:Y:S01]  /*162c0*/  FMUL.FTZ R2, R2, c[0x0][0x2d0] ;  /* 0x0000b40002027a20 */ /* 0x000fe20000410000 */
[----:B------:R-:W3:Y:S01]  /*162d0*/  MUFU.EX2 R0, R0 ;  /* 0x0000000000007308 */ /* 0x000ee20000000800 */
[C---:B------:R-:W-:Y:S02]  /*162e0*/  FMUL.FTZ R53, R4.reuse, R161 ;  /* 0x000000a104357220 */ /* 0x040fe40000410000 */
[----:B-1----:R-:W-:Y:S02]  /*162f0*/  FMUL.FTZ R6, R5, c[0x0][0x2d0] ;  /* 0x0000b40005067a20 */ /* 0x002fe40000410000 */
[----:B------:R-:W-:Y:S02]  /*16300*/  FMUL.FTZ R103, R3, R103 ;  /* 0x0000006703677220 */ /* 0x000fe40000410000 */
[----:B------:R-:W-:Y:S01]  /*16310*/  FMUL.FTZ R88, R4, R88 ;  /* 0x0000005804587220 */ /* 0x000fe20000410000 */
[----:B------:R-:W-:Y:S01]  /*16320*/  FSEL R6, R6, RZ, P0 ;  /* 0x000000ff06067208 */ /* 0x000fe20000000000 */
[----:B------:R-:W-:Y:S01]  /*16330*/  FMUL.FTZ R89, R4, R89 ;  /* 0x0000005904597220 */ /* 0x000fe20000410000 */
[----:B------:R-:W1:Y:S03]  /*16340*/  MUFU.EX2 R2, R2 ;  /* 0x0000000200027308 */ /* 0x000e660000000800 */
[--C-:B------:R-:W-:Y:S02]  /*16350*/  FFMA.FTZ R183, R43, c[0x0][0x2d0], -R6.reuse ;  /* 0x0000b4002bb77a23 */ /* 0x100fe40000010806 */
[----:B--2---:R-:W-:Y:S02]  /*16360*/  FADD.FTZ R8, R13, R11 ;  /* 0x0000000b0d087221 */ /* 0x004fe40000010000 */
[----:B------:R-:W-:Y:S02]  /*16370*/  FFMA.FTZ R184, R42, c[0x0][0x2d0], -R6 ;  /* 0x0000b4002ab87a23 */ /* 0x000fe40000010806 */
[----:B------:R-:W-:Y:S01]  /*16380*/  FADD.FTZ R181, R12, R8 ;  /* 0x000000080cb57221 */ /* 0x000fe20000010000 */
[----:B------:R-:W-:Y:S01]  /*16390*/  MUFU.EX2 R227, R55 ;  /* 0x0000003700e37308 */ /* 0x000fe20000000800 */
[--C-:B------:R-:W-:Y:S01]  /*163a0*/  FFMA.FTZ R9, R36, c[0x0][0x2d0], -R6.reuse ;  /* 0x0000b40024097a23 */ /* 0x100fe20000010806 */
[----:B------:R-:W-:Y:S01]  /*163b0*/  LDSM.16.MT88.4 R40, [R197] ;  /* 0x00000000c528783b */ /* 0x000fe20000004200 */
[----:B------:R-:W-:Y:S02]  /*163c0*/  FFMA.FTZ R37, R48, c[0x0][0x2d0], -R6 ;  /* 0x0000b40030257a23 */ /* 0x000fe40000010806 */
[----:B---3--:R-:W-:Y:S02]  /*163d0*/  FFMA.FTZ R8, R0, R237, R26 ;  /* 0x000000ed00087223 */ /* 0x008fe4000001001a */
        /* <DEDUP_REMOVED lines=9> */
[----:B------:R-:W-:Y:S02]  /*16470*/  FFMA.FTZ R6, R24, c[0x0][0x2d0], -R6 ;  /* 0x0000b40018067a23 */ /* 0x000fe40000010806 */
[----:B------:R-:W-:Y:S01]  /*16480*/  FMUL.FTZ R48, R0, R116 ;  /* 0x0000007400307220 */ /* 0x000fe20000410000 */
[C---:B------:R-:W-:Y:S01]  /*16490*/  F2FP.BF16.PACK_AB R116, R25.reuse, R26 ;  /* 0x0000001a1974723e */ /* 0x040fe200000010ff */
[----:B-1----:R-:W-:Y:S02]  /*164a0*/  FMUL.FTZ R14, R2, R138 ;  /* 0x0000008a020e7220 */ /* 0x002fe40000410000 */
[----:B------:R-:W-:Y:S02]  /*164b0*/  FADD.FTZ R138, R25, R8 ;  /* 0x00000008198a7221 */ /* 0x000fe40000010000 */
[----:B------:R-:W1:Y:S01]  /*164c0*/  LDSM.16.MT88.4 R24, [R196] ;  /* 0x00000000c418783b */ /* 0x000e620000004200 */
[C---:B------:R-:W-:Y:S01]  /*164d0*/  FMUL.FTZ R16, R0.reuse, R132 ;  /* 0x0000008400107220 */ /* 0x040fe20000410000 */
        /* <DEDUP_REMOVED lines=27> */
[C---:B------:R-:W-:Y:S02]  /*16690*/  FMUL.FTZ R11, R3.reuse, R143 ;  /* 0x0000008f030b7220 */ /* 0x040fe40000410000 */
[----:B------:R-:W-:Y:S02]  /*166a0*/  FADD.FTZ R136, R10, R107 ;  /* 0x0000006b0a887221 */ /* 0x000fe40000010000 */
[----:B------:R-:W-:Y:S01]  /*166b0*/  FMUL.FTZ R10, R3, R142 ;  /* 0x0000008e030a7220 */ /* 0x000fe20000410000 */
[----:B------:R-:W4:Y:S01]  /*166c0*/  MUFU.EX2 R0, R9 ;  /* 0x0000000900007308 */ /* 0x000f220000000800 */
[----:B------:R-:W-:Y:S02]  /*166d0*/  FMUL.FTZ R8, R4, R140 ;  /* 0x0000008c04087220 */ /* 0x000fe40000410000 */
[C---:B------:R-:W-:Y:S01]  /*166e0*/  FMUL.FTZ R50, R2.reuse, R118 ;  /* 0x0000007602327220 */ /* 0x040fe20000410000 */
[----:B--2---:R-:W-:Y:S01]  /*166f0*/  F2FP.BF16.PACK_AB R118, R243, R227 ;  /* 0x000000e3f376723e */ /* 0x004fe200000010ff */
[----:B------:R-:W-:Y:S01]  /*16700*/  FMUL.FTZ R51, R2, R119 ;  /* 0x0000007702337220 */ /* 0x000fe20000410000 */
[----:B---3--:R-:W-:Y:S01]  /*16710*/  F2FP.BF16.PACK_AB R119, R244, R226 ;  /* 0x000000e2f477723e */ /* 0x008fe200000010ff */
[C---:B------:R-:W-:Y:S02]  /*16720*/  FMUL.FTZ R15, R2.reuse, R139 ;  /* 0x0000008b020f7220 */ /* 0x040fe40000410000 */
[C---:B------:R-:W-:Y:S01]  /*16730*/  FMUL.FTZ R18, R2.reuse, R134 ;  /* 0x0000008602127220 */ /* 0x040fe20000410000 */
[----:B------:R-:W-:Y:S01]  /*16740*/  MUFU.EX2 R140, R188 ;  /* 0x000000bc008c7308 */ /* 0x000fe20000000800 */
[----:B------:R-:W-:Y:S02]  /*16750*/  FMUL.FTZ R19, R2, R135 ;  /* 0x0000008702137220 */ /* 0x000fe40000410000 */
[C---:B------:R-:W-:Y:S01]  /*16760*/  FMUL.FTZ R20, R4.reuse, R144 ;  /* 0x0000009004147220 */ /* 0x040fe20000410000 */
[----:B------:R-:W-:Y:S01]  /*16770*/  LDSM.16.MT88.4 R132, [R196+0x1000] ;  /* 0x00100000c484783b */ /* 0x000fe20000004200 */
[----:B------:R-:W-:Y:S02]  /*16780*/  FMUL.FTZ R21, R4, R145 ;  /* 0x0000009104157220 */ /* 0x000fe40000410000 */
[C---:B------:R-:W-:Y:S02]  /*16790*/  FMUL.FTZ R22, R3.reuse, R146 ;  /* 0x0000009203167220 */ /* 0x040fe40000410000 */
[----:B------:R-:W-:Y:S01]  /*167a0*/  FMUL.FTZ R23, R3, R147 ;  /* 0x0000009303177220 */ /* 0x000fe20000410000 */
[----:B------:R-:W-:Y:S01]  /*167b0*/  MUFU.EX2 R139, R182 ;  /* 0x000000b6008b7308 */ /* 0x000fe20000000800 */
[C---:B------:R-:W-:Y:S01]  /*167c0*/  FMUL.FTZ R46, R2.reuse, R122 ;  /* 0x0000007a022e7220 */ /* 0x040fe20000410000 */
[----:B------:R-:W-:Y:S01]  /*167d0*/  LDSM.16.MT88.4 R144, [R196+0x800] ;  /* 0x00080000c490783b */ /* 0x000fe20000004200 */
[----:B------:R-:W-:Y:S01]  /*167e0*/  FMUL.FTZ R47, R2, R123 ;  /* 0x0000007b022f7220 */ /* 0x000fe20000410000 */
[----:B----4-:R-:W-:Y:S01]  /*167f0*/  F2FP.BF16.PACK_AB R117, R225, R0 ;  /* 0x00000000e175723e */ /* 0x010fe200000010ff */
[----:B------:R-:W-:Y:S02]  /*16800*/  FMUL.FTZ R9, R4, R141 ;  /* 0x0000008d04097220 */ /* 0x000fe40000410000 */
[C---:B------:R-:W-:Y:S02]  /*16810*/  FMUL.FTZ R30, R2.reuse, R130 ;  /* 0x00000082021e7220 */ /* 0x040fe40000410000 */
[C---:B------:R-:W-:Y:S01]  /*16820*/  FMUL.FTZ R31, R2.reuse, R131 ;  /* 0x00000083021f7220 */ /* 0x040fe20000410000 */
[----:B------:R-:W2:Y:S01]  /*16830*/  LDSM.16.MT88.4 R120, [R196+0xc00] ;  /* 0x000c0000c478783b */ /* 0x000ea20000004200 */
[C---:B------:R-:W-:Y:S01]  /*16840*/  FMUL.FTZ R34, R2.reuse, R126 ;  /* 0x0000007e02227220 */ /* 0x040fe20000410000 */
[-C--:B-1----:R-:W-:Y:S01]  /*16850*/  HMMA.16816.F32.BF16 R8, R172, R24.reuse, R8 ;  /* 0x00000018ac08723c */ /* 0x082fe20000041808 */
[----:B------:R-:W1:Y:S04]  /*16860*/  MUFU.EX2 R107, R192 ;  /* 0x000000c0006b7308 */ /* 0x000e680000000800 */
[----:B------:R-:W-:Y:S01]  /*16870*/  FMUL.FTZ R35, R2, R127 ;  /* 0x0000007f02237220 */ /* 0x000fe20000410000 */
[----:B------:R-:W-:Y:S01]  /*16880*/  LDSM.16.MT88.4 R128, [R197+0x400] ;  /* 0x00040000c580783b */ /* 0x000fe20000004200 */
[C---:B------:R-:W-:Y:S01]  /*16890*/  FMUL.FTZ R36, R4.reuse, R152 ;  /* 0x0000009804247220 */ /* 0x040fe20000410000 */
[C---:B------:R-:W-:Y:S03]  /*168a0*/  HMMA.16816.F32.BF16 R12, R116.reuse, R24, R12 ;  /* 0x00000018740c723c */ /* 0x040fe6000004180c */
[----:B------:R-:W-:Y:S01]  /*168b0*/  MUFU.EX2 R242, R177 ;  /* 0x000000b100f27308 */ /* 0x000fe20000000800 */
[----:B------:R-:W-:Y:S02]  /*168c0*/  FMUL.FTZ R37, R4, R153 ;  /* 0x0000009904257220 */ /* 0x000fe40000410000 */
[----:B------:R-:W-:Y:S01]  /*168d0*/  LDSM.16.MT88.4 R124, [R196+0x400] ;  /* 0x00040000c47c783b */ /* 0x000fe20000004200 */
[C---:B------:R-:W-:Y:S01]  /*168e0*/  FMUL.FTZ R54, R3.reuse, R162 ;  /* 0x000000a203367220 */ /* 0x040fe20000410000 */
[-C--:B------:R-:W-:Y:S04]  /*168f0*/  HMMA.16816.F32.BF16 R16, R116, R26.reuse, R16 ;  /* 0x0000001a7410723c */ /* 0x080fe80000041810 */
[C---:B------:R-:W-:Y:S01]  /*16900*/  FMUL.FTZ R55, R3.reuse, R163 ;  /* 0x000000a303377220 */ /* 0x040fe20000410000 */
[----:B------:R-:W-:Y:S01]  /*16910*/  MUFU.EX2 R236, R176 ;  /* 0x000000b000ec7308 */ /* 0x000fe20000000800 */
[----:B------:R-:W-:Y:S01]  /*16920*/  LDSM.16.MT88.4 R152, [R197+0x800] ;  /* 0x00080000c598783b */ /* 0x000fe20000004200 */
[----:B------:R-:W-:Y:S01]  /*16930*/  FMUL.FTZ R62, R2, R62 ;  /* 0x0000003e023e7220 */ /* 0x000fe20000410000 */
[C---:B------:R-:W-:Y:S04]  /*16940*/  HMMA.16816.F32.BF16 R20, R172.reuse, R26, R20 ;  /* 0x0000001aac14723c */ /* 0x040fe80000041814 */
[C---:B------:R-:W-:Y:S02]  /*16950*/  FMUL.FTZ R24, R4.reuse, R148 ;  /* 0x0000009404187220 */ /* 0x040fe40000410000 */
[----:B------:R-:W-:Y:S01]  /*16960*/  FMUL.FTZ R25, R4, R149 ;  /* 0x0000009504197220 */ /* 0x000fe20000410000 */
[----:B------:R-:W-:Y:S01]  /*16970*/  LDSM.16.MT88.4 R160, [R196+0x1400] ;  /* 0x00140000c4a0783b */ /* 0x000fe20000004200 */
[C---:B------:R-:W-:Y:S01]  /*16980*/  FMUL.FTZ R26, R3.reuse, R150 ;  /* 0x00000096031a7220 */ /* 0x040fe20000410000 */
[----:B------:R-:W-:Y:S03]  /*16990*/  MUFU.EX2 R229, R178 ;  /* 0x000000b200e57308 */ /* 0x000fe60000000800 */
[C---:B------:R-:W-:Y:S02]  /*169a0*/  FMUL.FTZ R27, R3.reuse, R151 ;  /* 0x00000097031b7220 */ /* 0x040fe40000410000 */
[C---:B------:R-:W-:Y:S02]  /*169b0*/  FMUL.FTZ R63, R2.reuse, R63 ;  /* 0x0000003f023f7220 */ /* 0x040fe40000410000 */
[C---:B------:R-:W-:Y:S02]  /*169c0*/  FMUL.FTZ R66, R2.reuse, R66 ;  /* 0x0000004202427220 */ /* 0x040fe40000410000 */
[C---:B------:R-:W-:Y:S01]  /*169d0*/  FMUL.FTZ R67, R2.reuse, R67 ;  /* 0x0000004302437220 */ /* 0x040fe20000410000 */
[-C--:B------:R-:W-:Y:S01]  /*169e0*/  HMMA.16816.F32.BF16 R24, R172, R40.reuse, R24 ;  /* 0x00000028ac18723c */ /* 0x080fe20000041818 */
        /* <DEDUP_REMOVED lines=11> */
[----:B------:R-:W-:Y:S02]  /*16aa0*/  FMUL.FTZ R41, R4, R157 ;  /* 0x0000009d04297220 */ /* 0x000fe40000410000 */
[C---:B------:R-:W-:Y:S04]  /*16ab0*/  HMMA.16816.F32.BF16 R36, R172.reuse, R42, R36 ;  /* 0x0000002aac24723c */ /* 0x040fe80000041824 */
[----:B------:R-:W-:Y:S02]  /*16ac0*/  FADD.FTZ R4, R228, R136 ;  /* 0x00000088e4047221 */ /* 0x000fe40000010000 */
[C---:B------:R-:W-:Y:S01]  /*16ad0*/  FMUL.FTZ R94, R2.reuse, R94 ;  /* 0x0000005e025e7220 */ /* 0x040fe20000410000 */
[----:B------:R-:W-:Y:S01]  /*16ae0*/  MUFU.EX2 R136, R218 ;  /* 0x000000da00887308 */ /* 0x000fe20000000800 */
[C---:B------:R-:W-:Y:S04]  /*16af0*/  FMUL.FTZ R42, R3.reuse, R158 ;  /* 0x0000009e032a7220 */ /* 0x040fe80000410000 */
[----:B------:R-:W-:Y:S02]  /*16b00*/  FMUL.FTZ R43, R3, R159 ;  /* 0x0000009f032b7220 */ /* 0x000fe40000410000 */
[----:B------:R-:W-:Y:S02]  /*16b10*/  FADD.FTZ R3, R227, R138 ;  /* 0x0000008ae3037221 */ /* 0x000fe40000010000 */
[----:B------:R-:W3:Y:S01]  /*16b20*/  LDL R227, [R1+0x10] ;  /* 0x0000100001e37983 */ /* 0x000ee20000100800 */
[----:B------:R-:W-:Y:S01]  /*16b30*/  MUFU.EX2 R186, R216 ;  /* 0x000000d800ba7308 */ /* 0x000fe20000000800 */
[C---:B------:R-:W-:Y:S01]  /*16b40*/  FMUL.FTZ R95, R2.reuse, R95 ;  /* 0x0000005f025f7220 */ /* 0x040fe20000410000 */
[-C--:B--2---:R-:W-:Y:S03]  /*16b50*/  HMMA.16816.F32.BF16 R40, R172, R120.reuse, R40 ;  /* 0x00000078ac28723c */ /* 0x084fe60000041828 */
[C---:B------:R-:W-:Y:S02]  /*16b60*/  FMUL.FTZ R98, R2.reuse, R98 ;  /* 0x0000006202627220 */ /* 0x040fe40000410000 */
[----:B------:R-:W-:Y:S02]  /*16b70*/  FMUL.FTZ R99, R2, R99 ;  /* 0x0000006302637220 */ /* 0x000fe40000410000 */
[----:B-1----:R-:W-:Y:S01]  /*16b80*/  FADD.FTZ R0, R107, R181 ;  /* 0x000000b56b007221 */ /* 0x002fe20000010000 */
[C---:B------:R-:W-:Y:S01]  /*16b90*/  HMMA.16816.F32.BF16 R44, R116.reuse, R120, R44 ;  /* 0x00000078742c723c */ /* 0x040fe2000004182c */
[----:B------:R-:W1:Y:S07]  /*16ba0*/  MUFU.EX2 R2, R191 ;  /* 0x000000bf00027308 */ /* 0x000e6e0000000800 */
[-C--:B------:R-:W-:Y:S03]  /*16bb0*/  HMMA.16816.F32.BF16 R48, R116, R122.reuse, R48 ;  /* 0x0000007a7430723c */ /* 0x080fe60000041830 */
[----:B------:R-:W-:Y:S05]  /*16bc0*/  MUFU.EX2 R191, R184 ;  /* 0x000000b800bf7308 */ /* 0x000fea0000000800 */
[C---:B------:R-:W-:Y:S01]  /*16bd0*/  HMMA.16816.F32.BF16 R52, R172.reuse, R122, R52 ;  /* 0x0000007aac34723c */ /* 0x040fe20000041834 */
[----:B------:R-:W2:Y:S04]  /*16be0*/  LDSM.16.MT88.4 R120, [R197+0xc00] ;  /* 0x000c0000c578783b */ /* 0x000ea80000004200 */
[----:B------:R-:W-:Y:S01]  /*16bf0*/  MUFU.EX2 R189, R215 ;  /* 0x000000d700bd7308 */ /* 0x000fe20000000800 */
[----:B-1----:R-:W-:Y:S06]  /*16c00*/  FADD.FTZ R0, R2, R0 ;  /* 0x0000000002007221 */ /* 0x002fec0000010000 */
[----:B------:R-:W-:Y:S03]  /*16c10*/  FADD.FTZ R0, R111, R0 ;  /* 0x000000006f007221 */ /* 0x000fe60000010000 */
[----:B------:R-:W-:Y:S10]  /*16c20*/  MUFU.EX2 R190, R214 ;  /* 0x000000d600be7308 */ /* 0x000ff40000000800 */
[----:B------:R-:W-:Y:S10]  /*16c30*/  MUFU.EX2 R184, R210 ;  /* 0x000000d200b87308 */ /* 0x000ff40000000800 */
[----:B------:R-:W1:Y:S01]  /*16c40*/  MUFU.EX2 R187, R195 ;  /* 0x000000c300bb7308 */ /* 0x000e620000000800 */
[-C--:B--2---:R-:W-:Y:S09]  /*16c50*/  HMMA.16816.F32.BF16 R56, R172, R120.reuse, R56 ;  /* 0x00000078ac38723c */ /* 0x084ff20000041838 */
[----:B------:R-:W-:Y:S01]  /*16c60*/  MUFU.EX2 R188, R193 ;  /* 0x000000c100bc7308 */ /* 0x000fe20000000800 */
[C---:B------:R-:W-:Y:S09]  /*16c70*/  HMMA.16816.F32.BF16 R60, R116.reuse, R120, R60 ;  /* 0x00000078743c723c */ /* 0x040ff2000004183c */
[----:B------:R-:W2:Y:S01]  /*16c80*/  MUFU.EX2 R183, R212 ;  /* 0x000000d400b77308 */ /* 0x000ea20000000800 */
[-C--:B------:R-:W-:Y:S03]  /*16c90*/  HMMA.16816.F32.BF16 R64, R116, R122.reuse, R64 ;  /* 0x0000007a7440723c */ /* 0x080fe60000041840 */
[----:B-1----:R-:W-:Y:S05]  /*16ca0*/  F2FP.BF16.PACK_AB R176, R187, R184 ;  /* 0x000000b8bbb0723e */ /* 0x002fea00000010ff */
[C---:B------:R-:W-:Y:S01]  /*16cb0*/  HMMA.16816.F32.BF16 R68, R172.reuse, R122, R68 ;  /* 0x0000007aac44723c */ /* 0x040fe20000041844 */
[----:B------:R-:W1:Y:S01]  /*16cc0*/  LDSM.16.MT88.4 R120, [R196+0x1800] ;  /* 0x00180000c478783b */ /* 0x000e620000004200 */
[----:B------:R-:W-:Y:S10]  /*16cd0*/  MUFU.EX2 R182, R194 ;  /* 0x000000c200b67308 */ /* 0x000ff40000000800 */
[----:B------:R-:W4:Y:S01]  /*16ce0*/  MUFU.EX2 R181, R211 ;  /* 0x000000d300b57308 */ /* 0x000f220000000800 */
[----:B--2---:R-:W-:Y:S09]  /*16cf0*/  F2FP.BF16.PACK_AB R178, R183, R188 ;  /* 0x000000bcb7b2723e */ /* 0x004ff200000010ff */
[----:B------:R-:W-:Y:S10]  /*16d00*/  MUFU.EX2 R180, R213 ;  /* 0x000000d500b47308 */ /* 0x000ff40000000800 */
[----:B------:R-:W2:Y:S01]  /*16d10*/  MUFU.EX2 R6, R6 ;  /* 0x0000000600067308 */ /* 0x000ea20000000800 */
[----:B----4-:R-:W-:Y:S01]  /*16d20*/  F2FP.BF16.PACK_AB R177, R181, R182 ;  /* 0x000000b6b5b1723e */ /* 0x010fe200000010ff */
[-C--:B-1----:R-:W-:Y:S08]  /*16d30*/  HMMA.16816.F32.BF16 R72, R172, R120.reuse, R72 ;  /* 0x00000078ac48723c */ /* 0x082ff00000041848 */
[C---:B------:R-:W-:Y:S04]  /*16d40*/  HMMA.16816.F32.BF16 R76, R116.reuse, R120, R76 ;  /* 0x00000078744c723c */ /* 0x040fe8000004184c */
[----:B--2---:R-:W-:Y:S04]  /*16d50*/  F2FP.BF16.PACK_AB R179, R6, R180 ;  /* 0x000000b406b3723e */ /* 0x004fe800000010ff */
        /* <DEDUP_REMOVED lines=24> */
[----:B------:R-:W4:Y:S04]  /*16ee0*/  MUFU.EX2 R110, R223 ;  /* 0x000000df006e7308 */ /* 0x000f280000000800 */
        /* <DEDUP_REMOVED lines=9> */
[C---:B----4-:R-:W-:Y:S01]  /*16f80*/  F2FP.BF16.PACK_AB R172, R110.reuse, R111 ;  /* 0x0000006f6eac723e */ /* 0x050fe200000010ff */
        /* <DEDUP_REMOVED lines=13> */
[----:B------:R-:W-:Y:S01]  /*17060*/  FADD.FTZ R4, R139, R0 ;  /* 0x000000008b047221 */ /* 0x000fe20000010000 */
[C---:B---3--:R-:W-:Y:S01]  /*17070*/  ISETP.GT.AND P0, PT, R220.reuse, R227, PT ;  /* 0x000000e3dc00720c */ /* 0x048fe20003f04270 */
[-C--:B------:R-:W-:Y:S04]  /*17080*/  HMMA.16816.F32.BF16 R40, R116, R132.reuse, R40 ;  /* 0x000000847428723c */ /* 0x080fe80000041828 */
[----:B------:R-:W-:Y:S01]  /*17090*/  FADD.FTZ R0, R237, R3 ;  /* 0x00000003ed007221 */ /* 0x000fe20000010000 */
[----:B------:R-:W-:Y:S01]  /*170a0*/  IADD3 R220, R220, -0x1, RZ ;  /* 0xffffffffdcdc7810 */ /* 0x000fe20007ffe0ff */
        /* <DEDUP_REMOVED lines=27> */
[----:B------:R-:W-:Y:S01]  /*17260*/  FADD.FTZ R238, R6, R0 ;  /* 0x0000000006ee7221 */ /* 0x000fe20000010000 */
[----:B------:R-:W-:Y:S03]  /*17270*/  MOV R6, R106 ;  /* 0x0000006a00067202 */ /* 0x000fe60000000f00 */
        /* <DEDUP_REMOVED lines=34> */
.L_x_1657:
[----:B------:R-:W2:Y:S02]  /*174a0*/  LDL R0, [R1+0xc] ;  /* 0x00000c0001007983 */ /* 0x000ea40000100800 */
[----:B--2---:R-:W-:-:S13]  /*174b0*/  ISETP.GE.AND P0, PT, R220, R0, PT ;  /* 0x00000000dc00720c */ /* 0x004fda0003f06270 */
[----:B------:R-:W-:Y:S05]  /*174c0*/  @!P0 BRA `(.L_x_1671) ;  /* 0x0000310000008947 */ /* 0x000fea0003800000 */
.L_x_1683:
        /* <DEDUP_REMOVED lines=9> */
[----:B------:R-:W-:Y:S01]  /*17560*/  MOV R110, R105 ;  /* 0x00000069006e7202 */ /* 0x000fe20000000f00 */
[----:B------:R-:W-:Y:S01]  /*17570*/  IMAD.MOV.U32 R107, RZ, RZ, R106 ;  /* 0x000000ffff6b7224 */ /* 0x000fe200078e006a */
[----:B------:R-:W-:Y:S01]  /*17580*/  MOV R111, R104 ;  /* 0x00000068006f7202 */ /* 0x000fe20000000f00 */
[----:B------:R-:W-:Y:S02]  /*17590*/  IMAD R0, R221, c[0x0][0x20c], R0 ;  /* 0x00008300dd007a24 */ /* 0x000fe400078e0200 */
        /* <DEDUP_REMOVED lines=20> */
.L_x_1778:
        /* <DEDUP_REMOVED lines=8> */
[----:B-----5:R-:W-:Y:S05]  /*17760*/  IADD3 R8, P0, R2, R234, RZ ;  /* 0x000000ea02087210 */ /* 0x020fea0007f1e0ff */
[----:B--2---:R-:W-:Y:S06]  /*17770*/  IMAD.X R9, R0, 0x1, R233, P0 ;  /* 0x0000000100097824 */ /* 0x004fec00000e06e9 */
[----:B------:R-:W-:Y:S01]  /*17780*/  @!PT LDS RZ, [RZ] ;  /* 0x00000000fffff984 */ /* 0x000fe20000000800 */
[----:B------:R-:W-:Y:S01]  /*17790*/  @!PT LDS RZ, [RZ] ;  /* 0x00000000fffff984 */ /* 0x000fe20000000800 */
[----:B------:R2:W-:Y:S02]  /*177a0*/  LDGSTS.E.BYPASS.LTC128B.128 [R209+0x1880], [R8.64], !P2 ;  /* 0x0188000008d17fae */ /* 0x0005e4000d101d48 */
[----:B--2---:R-:W-:Y:S05]  /*177b0*/  IADD3 R8, P0, R2, R235, RZ ;  /* 0x000000eb02087210 */ /* 0x004fea0007f1e0ff */
[----:B------:R-:W-:Y:S01]  /*177c0*/  IMAD.X R9, R0, 0x1, R230, P0 ;  /* 0x0000000100097824 */ /* 0x000fe200000e06e6 */
[----:B------:R-:W-:Y:S04]  /*177d0*/  IADD3 R2, P0, R2, R232, RZ ;  /* 0x000000e802027210 */ /* 0x000fe80007f1e0ff */
[----:B------:R2:W-:Y:S01]  /*177e0*/  LDGSTS.E.BYPASS.LTC128B.128 [R209+0x2480], [R8.64], !P4 ;  /* 0x0248000008d17fae */ /* 0x0005e2000e101d48 */
[----:B------:R-:W-:Y:S01]  /*177f0*/  IMAD.X R3, R0, 0x1, R231, P0 ;  /* 0x0000000100037824 */ /* 0x000fe200000e06e7 */
[----:B-1----:R-:W-:Y:S04]  /*17800*/  ISETP.GT.AND P0, PT, R10, 0x3f, PT ;  /* 0x0000003f0a00780c */ /* 0x002fe80003f04270 */
[----:B------:R2:W-:Y:S09]  /*17810*/  LDGSTS.E.BYPASS.LTC128B.128 [R209+0x3080], [R2.64], !P3 ;  /* 0x0308000002d17fae */ /* 0x0005f2000d901d48 */
[----:B------:R-:W-:-:S05]  /*17820*/  @P0 BRA `(.L_x_1674) ;  /* 0x000000f000000947 */ /* 0x000fca0003800000 */
[----:B------:R-:W-:-:S05]  /*17830*/  BRA.DIV ~URZ, `(.L_x_1675) ;  /* 0x0000a7427f007947 */ /* 0x000fca000b800000 */
[----:B------:R-:W1:Y:S04]  /*17840*/  SHFL.IDX PT, R4, R4, 0x1, 0x1c1f ;  /* 0x003c1f0004047f89 */ /* 0x000e6800000e0000 */
[----:B------:R3:W4:Y:S02]  /*17850*/  SHFL.IDX PT, R0, R6, 0x1, 0x1c1f ;  /* 0x003c1f0006007f89 */ /* 0x00072400000e0000 */
.L_x_1779:
[----:B--2-4-:R-:W-:Y:S05]  /*17860*/  IADD3 R2, P0, R0, R234, RZ ;  /* 0x000000ea00027210 */ /* 0x014fea0007f1e0ff */
[----:B-1----:R-:W-:Y:S01]  /*17870*/  IMAD.X R3, R4, 0x1, R233, P0 ;  /* 0x0000000104037824 */ /* 0x002fe200000e06e9 */
        /* <DEDUP_REMOVED lines=10> */
.L_x_1674:
[----:B------:R-:W-:Y:S05]  /*17920*/  BSYNC B0 ;  /* 0x0000000000007941 */ /* 0x000fea0003800000 */
.L_x_1673:
[----:B------:R-:W0:Y:S01]  /*17930*/  LDGDEPBAR ;  /* 0x00000000000079af */ /* 0x000e220000000000 */
[----:B------:R-:W-:Y:S01]  /*17940*/  WARPSYNC 0xffffffff ;  /* 0xffffffff00007948 */ /* 0x000fe20003800000 */
[-C--:B--2---:R-:W-:Y:S01]  /*17950*/  HMMA.16816.F32.BF16 R8, R52, R20.reuse, RZ ;  /* 0x000000143408723c */ /* 0x084fe200000418ff */
[----:B------:R-:W-:Y:S05]  /*17960*/  BSSY B0, `(.L_x_1676) ;  /* 0x0000109000007945 */ /* 0x000fea0003800000 */
[----:B---3--:R-:W2:Y:S02]  /*17970*/  LDL R6, [R1+0xc] ;  /* 0x00000c0001067983 */ /* 0x008ea40000100800 */
        /* <DEDUP_REMOVED lines=200> */
[----:B--2---:R-:W-:Y:S03]  /*18600*/  IMAD R2, R220, 0x30, R223 ;  /* 0x00000030dc027824 */ /* 0x004fe600078e02df */
[----:B------:R-:W2:Y:S02]  /*18610*/  S2R R223, SR_TID.X ;  /* 0x0000000000df7919 */ /* 0x000ea40000002100 */
[----:B------:R-:W-:Y:S05]  /*18620*/  IADD3 R2, R2, -0x30, R251 ;  /* 0xffffffd002027810 */ /* 0x000fea0007ffe0fb */
[----:B------:R-:W-:Y:S04]  /*18630*/  @P6 IMAD.HI.U32 R3, R2, c[0x0][0x2bc], RZ ;  /* 0x0000af0002036a27 */ /* 0x000fe800078e00ff */
[----:B-1----:R-:W-:Y:S01]  /*18640*/  IMAD.MOV.U32 R0, RZ, RZ, R2 ;  /* 0x000000ffff007224 */ /* 0x002fe200078e0002 */
[----:B------:R-:W-:Y:S04]  /*18650*/  @P6 SHF.R.U32.HI R0, RZ, c[0x0][0x2c0], R3 ;  /* 0x0000b000ff006a19 */ /* 0x000fe80000011603 */
[C---:B---3--:R-:W-:Y:S01]  /*18660*/  @!P5 IADD3 R3, P0, R0.reuse, R228, RZ ;  /* 0x000000e40003d210 */ /* 0x048fe20007f1e0ff */
[----:B------:R-:W-:Y:S03]  /*18670*/  IMAD.MOV R4, RZ, RZ, -R0 ;  /* 0x000000ffff047224 */ /* 0x000fe600078e0a00 */
[----:B----4-:R-:W-:Y:S01]  /*18680*/  @!P5 LEA.HI.X.SX32 R0, R0, R6, 0x1, P0 ;  /* 0x000000060000d211 */ /* 0x010fe200000f0eff */
[----:B------:R-:W-:Y:S01]  /*18690*/  IMAD R221, R4, c[0x0][0x2b8], R2 ;  /* 0x0000ae0004dd7a24 */ /* 0x000fe200078e0202 */
[C---:B------:R-:W-:Y:S02]  /*186a0*/  @!P5 LEA R2, P0, R3.reuse, c[0x0][0x2a0], 0x2 ;  /* 0x0000a8000302da11 */ /* 0x040fe400078010ff */
[----:B--2---:R-:W-:Y:S02]  /*186b0*/  SHF.R.S32.HI R6, RZ, 0x1f, R223 ;  /* 0x0000001fff067819 */ /* 0x004fe400000114df */
        /* <DEDUP_REMOVED lines=21> */
.L_x_1780:
[----:B------:R-:W-:-:S05]  /*18810*/  BRA.DIV ~URZ, `(.L_x_1679) ;  /* 0x000098927f007947 */ /* 0x000fca000b800000 */
[----:B------:R3:W4:Y:S02]  /*18820*/  SHFL.IDX PT, R0, R11, RZ, 0x1c1f ;  /* 0x001c1fff0b007589 */ /* 0x00072400000e0000 */
.L_x_1781:
        /* <DEDUP_REMOVED lines=16> */
.L_x_1782:
[----:B---34-:R-:W-:Y:S05]  /*18930*/  @P0 IADD3 R2, P1, R0, R234, RZ ;  /* 0x000000ea00020210 */ /* 0x018fea0007f3e0ff */
[----:B-1----:R-:W-:Y:S01]  /*18940*/  @P0 IMAD.X R3, R4, 0x1, R233, P1 ;  /* 0x0000000104030824 */ /* 0x002fe200008e06e9 */
[----:B------:R-:W-:Y:S04]  /*18950*/  @P0 IADD3 R8, P1, R0, R235, RZ ;  /* 0x000000eb00080210 */ /* 0x000fe80007f3e0ff */
[----:B------:R-:W-:Y:S01]  /*18960*/  @!PT LDS RZ, [RZ] ;  /* 0x00000000fffff984 */ /* 0x000fe20000000800 */
[----:B------:R-:W-:Y:S01]  /*18970*/  @!PT LDS RZ, [RZ] ;  /* 0x00000000fffff984 */ /* 0x000fe20000000800 */
[----:B------:R-:W-:Y:S01]  /*18980*/  @!PT LDS RZ, [RZ] ;  /* 0x00000000fffff984 */ /* 0x000fe20000000800 */
[----:B------:R1:W-:Y:S01]  /*18990*/  @P0 LDGSTS.E.BYPASS.LTC128B.128 [R209+0x4480], [R2.64], !P2 ;  /* 0x0448000002d10fae */ /* 0x0003e2000d101d48 */
[----:B------:R-:W-:Y:S05]  /*189a0*/  @P0 IMAD.X R9, R4, 0x1, R230, P1 ;  /* 0x0000000104090824 */ /* 0x000fea00008e06e6 */
[----:B------:R3:W-:Y:S01]  /*189b0*/  @P0 LDGSTS.E.BYPASS.LTC128B.128 [R209+0x5080], [R8.64], !P4 ;  /* 0x0508000008d10fae */ /* 0x0007e2000e101d48 */
[----:B-1----:R-:W-:Y:S05]  /*189c0*/  @P0 IADD3 R2, P1, R0, R232, RZ ;  /* 0x000000e800020210 */ /* 0x002fea0007f3e0ff */
[----:B------:R-:W-:Y:S05]  /*189d0*/  @P0 IMAD.X R3, R4, 0x1, R231, P1 ;  /* 0x0000000104030824 */ /* 0x000fea00008e06e7 */
[----:B------:R3:W-:Y:S03]  /*189e0*/  @P0 LDGSTS.E.BYPASS.LTC128B.128 [R209+0x5c80], [R2.64], !P3 ;  /* 0x05c8000002d10fae */ /* 0x0007e6000d901d48 */
.L_x_1677:
[----:B--234-:R-:W-:Y:S05]  /*189f0*/  BSYNC B0 ;  /* 0x0000000000007941 */ /* 0x01cfea0003800000 */
.L_x_1676:
        /* <DEDUP_REMOVED lines=51> */
.L_x_1783:
        /* <DEDUP_REMOVED lines=15> */
.L_x_1784:
[----:B--2---:R-:W-:Y:S01]  /*18e20*/  FMNMX.FTZ R6, R0, R4, !PT ;  /* 0x0000000400067209 */ /* 0x004fe20007810000 */
[C---:B------:R-:W-:Y:S01]  /*18e30*/  FMUL.FTZ R2, R106.reuse, c[0x0][0x2d0] ;  /* 0x0000b4006a027a20 */ /* 0x040fe20000410000 */
[----:B------:R-:W-:Y:S01]  /*18e40*/  WARPSYNC 0xffffffff ;  /* 0xffffffff00007948 */ /* 0x000fe20003800000 */
[----:B------:R-:W-:Y:S01]  /*18e50*/  FADD.FTZ R0, -R106, R107 ;  /* 0x0000006b6a007221 */ /* 0x000fe20000010100 */
[----:B------:R-:W-:Y:S01]  /*18e60*/  LDSM.16.MT88.4 R40, [R197] ;  /* 0x00000000c528783b */ /* 0x000fe20000004200 */
[--C-:B------:R-:W-:Y:S02]  /*18e70*/  FFMA.FTZ R8, R194, c[0x0][0x2d0], -R2.reuse ;  /* 0x0000b400c2087a23 */ /* 0x100fe40000010802 */
        /* <DEDUP_REMOVED lines=200> */
[C---:B----4-:R-:W-:Y:S01]  /*19b00*/  FMUL.FTZ R10, R3.reuse, R142 ;  /* 0x0000008e030a7220 */ /* 0x050fe20000410000 */
        /* <DEDUP_REMOVED lines=13> */
[----:B------:R-:W-:Y:S02]  /*19be0*/  FADD.FTZ R0, R111, R0 ;  /* 0x000000006f007221 */ /* 0x000fe40000010000 */
[C---:B------:R-:W-:Y:S02]  /*19bf0*/  FMUL.FTZ R25, R4.reuse, R149 ;  /* 0x0000009504197220 */ /* 0x040fe40000410000 */
        /* <DEDUP_REMOVED lines=64> */
[C---:B------:R-:W-:Y:S04]  /*1a000*/  HMMA.16816.F32.BF16 R12, R120.reuse, R124, R12 ;  /* 0x0000007c780c723c */ /* 0x040fe8000004180c */
[----:B------:R-:W-:Y:S04]  /*1a010*/  FADD.FTZ R4, R214, R0 ;  /* 0x00000000d6047221 */ /* 0x000fe80000010000 */
[-C--:B------:R-:W-:Y:S01]  /*1a020*/  HMMA.16816.F32.BF16 R16, R120, R126.reuse, R16 ;  /* 0x0000007e7810723c */ /* 0x080fe20000041810 */
[----:B------:R-:W4:Y:S03]  /*1a030*/  MUFU.EX2 R110, R228 ;  /* 0x000000e4006e7308 */ /* 0x000f260000000800 */
[----:B-1----:R-:W-:Y:S04]  /*1a040*/  F2FP.BF16.PACK_AB R174, R136, R137 ;  /* 0x0000008988ae723e */ /* 0x002fe800000010ff */
[C---:B------:R-:W-:Y:S01]  /*1a050*/  HMMA.16816.F32.BF16 R20, R116.reuse, R126, R20 ;  /* 0x0000007e7414723c */ /* 0x040fe20000041814 */
[----:B------:R-:W1:Y:S03]  /*1a060*/  LDSM.16.MT88.4 R124, [R197+0x1000] ;  /* 0x00100000c57c783b */ /* 0x000e660000004200 */
[----:B---3--:R-:W-:Y:S04]  /*1a070*/  FADD.FTZ R0, R111, R2 ;  /* 0x000000026f007221 */ /* 0x008fe80000010000 */
[-C--:B------:R-:W-:Y:S04]  /*1a080*/  HMMA.16816.F32.BF16 R24, R116, R128.reuse, R24 ;  /* 0x000000807418723c */ /* 0x080fe80000041818 */
[----:B------:R-:W-:Y:S02]  /*1a090*/  FADD.FTZ R2, R244, R4 ;  /* 0x00000004f4027221 */ /* 0x000fe40000010000 */
[----:B------:R-:W-:Y:S02]  /*1a0a0*/  FADD.FTZ R4, R140, R3 ;  /* 0x000000038c047221 */ /* 0x000fe40000010000 */
[C---:B------:R-:W-:Y:S04]  /*1a0b0*/  HMMA.16816.F32.BF16 R28, R120.reuse, R128, R28 ;  /* 0x00000080781c723c */ /* 0x040fe8000004181c */
[C---:B----4-:R-:W-:Y:S01]  /*1a0c0*/  F2FP.BF16.PACK_AB R172, R110.reuse, R111 ;  /* 0x0000006f6eac723e */ /* 0x050fe200000010ff */
[----:B------:R-:W-:Y:S02]  /*1a0d0*/  FADD.FTZ R0, R110, R0 ;  /* 0x000000006e007221 */ /* 0x000fe40000010000 */
        /* <DEDUP_REMOVED lines=38> */
[----:B------:R-:W-:Y:S02]  /*1a340*/  FADD.FTZ R236, R194, R4 ;  /* 0x00000004c2ec7221 */ /* 0x000fe40000010000 */
[----:B------:R-:W-:Y:S02]  /*1a350*/  FADD.FTZ R237, R183, R3 ;  /* 0x00000003b7ed7221 */ /* 0x000fe40000010000 */
[-C--:B------:R-:W-:Y:S04]  /*1a360*/  HMMA.16816.F32.BF16 R80, R120, R130.reuse, R80 ;  /* 0x000000827850723c */ /* 0x080fe80000041850 */
[----:B------:R-:W-:Y:S01]  /*1a370*/  FADD.FTZ R238, R5, R2 ;  /* 0x0000000205ee7221 */ /* 0x000fe20000010000 */
[----:B------:R-:W-:Y:S03]  /*1a380*/  MOV R5, R6 ;  /* 0x0000000600057202 */ /* 0x000fe60000000f00 */
        /* <DEDUP_REMOVED lines=22> */
[C---:B------:R-:W-:Y:S04]  /*1a4f0*/  HMMA.16816.F32.BF16 R60, R176.reuse, R8, R60 ;  /* 0x00000008b03c723c */ /* 0x040fe8000004183c */
[----:B------:R-:W-:Y:S04]  /*1a500*/  MOV R220, R0 ;  /* 0x0000000000dc7202 */ /* 0x000fe80000000f00 */
        /* <DEDUP_REMOVED lines=10> */
[----:B------:R-:W-:Y:S07]  /*1a5b0*/  @!UPT UIADD3 URZ, URZ, URZ, URZ ;  /* 0x0000003f3f3ff290 */ /* 0x000fee000fffe03f */
[----:B------:R-:W-:-:S11]  /*1a5c0*/  @P0 BRA `(.L_x_1683) ;  /* 0xffffcf0000000947 */ /* 0x000fd6000383ffff */
.L_x_1671:
[----:B------:R-:W-:Y:S05]  /*1a5d0*/  BRA.DIV ~URZ, `(.L_x_1684) ;  /* 0x00007e227f007947 */ /* 0x000fea000b800000 */
[----:B------:R1:W2:Y:S02]  /*1a5e0*/  SHFL.BFLY PT, R0, R225, 0x2, 0x1f ;  /* 0x0c401f00e1007f89 */ /* 0x0002a400000e0000 */
.L_x_1785:
        /* <DEDUP_REMOVED lines=15> */
.L_x_1786:
        /* <DEDUP_REMOVED lines=55> */
[----:B------:R-:W-:Y:S01]  /*1aa50*/  FMUL.FTZ R155, R3, R87 ;  /* 0x00000057039b7220 */ /* 0x000fe20000410000 */
[----:B------:R-:W1:Y:S01]  /*1aa60*/  @P0 MUFU.RCP R0, R4 ;  /* 0x0000000400000308 */ /* 0x000e620000001000 */
[----:B------:R-:W-:-:S02]  /*1aa70*/  FMUL.FTZ R48, R2, R64 ;  /* 0x0000004002307220 */ /* 0x000fc40000410000 */
[----:B------:R-:W-:Y:S02]  /*1aa80*/  FMUL.FTZ R49, R2, R65 ;  /* 0x0000004102317220 */ /* 0x000fe40000410000 */
        /* <DEDUP_REMOVED lines=75> */
.L_x_1588:
[----:B------:R2:W5:Y:S04]  /*1af40*/  LDL R6, [R1+0x70] ;  /* 0x0000700001067983 */ /* 0x0005680000100800 */
[----:B------:R-:W3:Y:S01]  /*1af50*/  S2R R2, SR_TID.X ;  /* 0x0000000000027919 */ /* 0x000ee20000002100 */
[----:B------:R-:W-:Y:S01]  /*1af60*/  BSSY B0, `(.L_x_1686) ;  /* 0x0000011000007945 */ /* 0x000fe20003800000 */
[----:B---3--:R-:W-:-:S13]  /*1af70*/  LOP3.LUT P0, RZ, R2, 0x7f, RZ, 0xc0, !PT ;  /* 0x0000007f02ff7812 */ /* 0x008fda000780c0ff */
[----:B------:R-:W-:Y:S05]  /*1af80*/  @P0 BRA `(.L_x_1687) ;  /* 0x000000e000000947 */ /* 0x000fea0003800000 */
[----:B--2---:R-:W2:Y:S01]  /*1af90*/  S2R R4, SR_LANEID ;  /* 0x0000000000047919 */ /* 0x004ea20000000000 */
[----:B------:R-:W-:Y:S01]  /*1afa0*/  VOTEU.ANY UR4, UPT, PT ;  /* 0x0000000000047886 */ /* 0x000fe200038e0100 */
[----:B------:R-:W-:Y:S01]  /*1afb0*/  IMAD.MOV.U32 R5, RZ, RZ, c[0x0][0x564] ;  /* 0x00015900ff057624 */ /* 0x000fe200078e00ff */
        /* <DEDUP_REMOVED lines=11> */
.L_x_1687:
[----:B--2---:R-:W-:Y:S05]  /*1b070*/  BSYNC B0 ;  /* 0x0000000000007941 */ /* 0x004fea0003800000 */
.L_x_1686:
        /* <DEDUP_REMOVED lines=130> */
.L_x_1690:
        /* <DEDUP_REMOVED lines=26> */
[----:B------:R-:W-:Y:S02]  /*1ba40*/  IMAD.IADD R3, R3, 0x1, R43 ;  /* 0x0000000103037824 */ /* 0x000fe400078e022b */
        /* <DEDUP_REMOVED lines=66> */
[----:B------:R-:W-:Y:S01]  /*1be70*/  IADD3 R6, R251, R43, RZ ;  /* 0x0000002bfb067210 */ /* 0x000fe20007ffe0ff */
[C---:B-1----:R-:W-:Y:S01]  /*1be80*/  IMAD.WIDE.U32 R8, R2.reuse, c[0x0][0x3a0], RZ ;  /* 0x0000e80002087a25 */ /* 0x042fe200078e00ff */
[----:B------:R-:W1:Y:S03]  /*1be90*/  S2R R12, SR_TID.X ;  /* 0x00000000000c7919 */ /* 0x000e660000002100 */
[----:B------:R-:W-:-:S02]  /*1bea0*/  IMAD R2, R2, c[0x0][0x3a4], R16 ;  /* 0x0000e90002027a24 */ /* 0x000fc400078e0210 */
[----:B------:R-:W-:-:S03]  /*1beb0*/  @P5 IMAD.HI.U32 R10, R6, c[0x0][0x4ec], RZ ;  /* 0x00013b00060a5a27 */ /* 0x000fc600078e00ff */
[----:B------:R-:W-:Y:S02]  /*1bec0*/  IADD3 R3, R9, R2, RZ ;  /* 0x0000000209037210 */ /* 0x000fe40007ffe0ff */
[----:B------:R-:W-:-:S05]  /*1bed0*/  MOV R2, R8 ;  /* 0x0000000800027202 */ /* 0x000fca0000000f00 */
[C---:B------:R-:W-:Y:S01]  /*1bee0*/  IMAD.WIDE.U32 R8, R5.reuse, c[0x0][0x3e8], R2 ;  /* 0x0000fa0005087a25 */ /* 0x040fe200078e0002 */
[----:B------:R-:W-:Y:S02]  /*1bef0*/  SHF.R.S32.HI R3, RZ, 0x1f, R0 ;  /* 0x0000001fff037819 */ /* 0x000fe40000011400 */
[----:B------:R-:W-:Y:S01]  /*1bf00*/  MOV R2, R6 ;  /* 0x0000000600027202 */ /* 0x000fe20000000f00 */
[----:B------:R-:W-:Y:S01]  /*1bf10*/  IMAD R9, R5, c[0x0][0x3ec], R9 ;  /* 0x0000fb0005097a24 */ /* 0x000fe200078e0209 */
[----:B------:R-:W-:Y:S01]  /*1bf20*/  @P5 SHF.R.U32.HI R2, RZ, c[0x0][0x4f0], R10 ;  /* 0x00013c00ff025a19 */ /* 0x000fe2000001160a */
[----:B------:R-:W-:Y:S02]  /*1bf30*/  IMAD R5, R3, c[0x0][0x3f0], RZ ;  /* 0x0000fc0003057a24 */ /* 0x000fe400078e02ff */
[----:B------:R-:W-:Y:S01]  /*1bf40*/  IMAD.WIDE.U32 R8, R0, c[0x0][0x3f0], R8 ;  /* 0x0000fc0000087a25 */ /* 0x000fe200078e0008 */
[----:B-1----:R-:W-:-:S03]  /*1bf50*/  SHF.R.S32.HI R11, RZ, 0x1f, R12 ;  /* 0x0000001fff0b7819 */ /* 0x002fc6000001140c */
[----:B------:R-:W-:Y:S01]  /*1bf60*/  IMAD R10, R0, c[0x0][0x3f4], R5 ;  /* 0x0000fd00000a7a24 */ /* 0x000fe200078e0205 */
[----:B------:R-:W-:Y:S02]  /*1bf70*/  SHF.R.S32.HI R5, RZ, 0x1f, R2 ;  /* 0x0000001fff057819 */ /* 0x000fe40000011402 */
[----:B------:R-:W-:Y:S02]  /*1bf80*/  IADD3 R0, -R2, RZ, RZ ;  /* 0x000000ff02007210 */ /* 0x000fe40007ffe1ff */
[----:B------:R-:W-:Y:S02]  /*1bf90*/  IADD3 R9, R9, R10, RZ ;  /* 0x0000000a09097210 */ /* 0x000fe40007ffe0ff */
[----:B------:R-:W-:Y:S01]  /*1bfa0*/  LEA.HI R11, R11, R12, RZ, 0x2 ;  /* 0x0000000c0b0b7211 */ /* 0x000fe200078f10ff */
[----:B------:R-:W-:-:S03]  /*1bfb0*/  IMAD R0, R0, c[0x0][0x4e8], R6 ;  /* 0x00013a0000007a24 */ /* 0x000fc600078e0206 */
[----:B------:R-:W-:Y:S02]  /*1bfc0*/  SHF.R.S32.HI R11, RZ, 0x2, R11 ;  /* 0x00000002ff0b7819 */ /* 0x000fe4000001140b */
        /* <DEDUP_REMOVED lines=18> */
[----:B------:R-:W-:Y:S02]  /*1c0f0*/  IADD3 R3, R3, R6, RZ ;  /* 0x0000000603037210 */ /* 0x000fe40007ffe0ff */
[----:B------:R-:W-:-:S03]  /*1c100*/  IADD3 R6, R11, R43, RZ ;  /* 0x0000002b0b067210 */ /* 0x000fc60007ffe0ff */
[----:B------:R-:W-:-:S04]  /*1c110*/  IMAD.WIDE.U32 R2, R0, c[0x0][0x3d8], R2 ;  /* 0x0000f60000027a25 */ /* 0x000fc800078e0002 */
[----:B------:R-:W-:Y:S01]  /*1c120*/  IMAD R0, R0, c[0x0][0x3dc], R5 ;  /* 0x0000f70000007a24 */ /* 0x000fe200078e0205 */
[----:B------:R-:W-:-:S04]  /*1c130*/  LEA R13, P0, R2, c[0x0][0x380], 0x1 ;  /* 0x0000e000020d7a11 */ /* 0x000fc800078008ff */
[----:B------:R-:W-:-:S04]  /*1c140*/  IADD3 R0, R3, R0, RZ ;  /* 0x0000000003007210 */ /* 0x000fc80007ffe0ff */
[----:B------:R-:W-:Y:S01]  /*1c150*/  LEA.HI.X R12, R2, c[0x0][0x384], R0, 0x1, P0 ;  /* 0x0000e100020c7a11 */ /* 0x000fe200000f0c00 */
[----:B------:R-:W-:Y:S05]  /*1c160*/  BRA.DIV ~URZ, `(.L_x_1692) ;  /* 0x000065127f007947 */ /* 0x000fea000b800000 */
[----:B-1234-:R1:W2:Y:S02]  /*1c170*/  SHFL.IDX PT, R5, R12, RZ, 0x1c1f ;  /* 0x001c1fff0c057589 */ /* 0x01e2a400000e0000 */
.L_x_1787:
[----:B------:R-:W-:Y:S05]  /*1c180*/  BRA.DIV ~URZ, `(.L_x_1693) ;  /* 0x000065627f007947 */ /* 0x000fea000b800000 */
[----:B------:R3:W4:Y:S02]  /*1c190*/  SHFL.IDX PT, R0, R13, RZ, 0x1c1f ;  /* 0x001c1fff0d007589 */ /* 0x00072400000e0000 */
.L_x_1788:
[----:B------:R-:W-:Y:S01]  /*1c1a0*/  ISETP.GE.AND P0, PT, R6, R4, PT ;  /* 0x000000040600720c */ /* 0x000fe20003f06270 */
[----:B------:R-:W-:-:S12]  /*1c1b0*/  BSSY B0, `(.L_x_1694) ;  /* 0x0000012000007945 */ /* 0x000fd80003800000 */
        /* <DEDUP_REMOVED lines=14> */
[----:B------:R2:W-:Y:S04]  /*1c2a0*/  @!P2 ST.E.128 [R10.64], R24 ;  /* 0x000000180a00a985 */ /* 0x0005e8000c101d08 */
[----:B------:R2:W-:Y:S04]  /*1c2b0*/  @!P1 ST.E.128 [R8.64], R20 ;  /* 0x0000001408009985 */ /* 0x0005e8000c101d08 */
[----:B------:R2:W-:Y:S02]  /*1c2c0*/  @!P0 ST.E.128 [R2.64], R16 ;  /* 0x0000001002008985 */ /* 0x0005e4000c101d08 */
.L_x_1695:
[----:B------:R-:W-:Y:S05]  /*1c2d0*/  BSYNC B0 ;  /* 0x0000000000007941 */ /* 0x000fea0003800000 */
.L_x_1694:
[----:B------:R-:W-:Y:S05]  /*1c2e0*/  BRA.DIV ~URZ, `(.L_x_1696) ;  /* 0x000064627f007947 */ /* 0x000fea000b800000 */
[----:B--2---:R2:W1:Y:S04]  /*1c2f0*/  SHFL.IDX PT, R5, R12, 0x1, 0x1c1f ;  /* 0x003c1f000c057f89 */ /* 0x00446800000e0000 */
[----:B----4-:R2:W4:Y:S02]  /*1c300*/  SHFL.IDX PT, R0, R13, 0x1, 0x1c1f ;  /* 0x003c1f000d007f89 */ /* 0x01052400000e0000 */
.L_x_1789:
        /* <DEDUP_REMOVED lines=17> */
[----:B------:R1:W-:Y:S04]  /*1c420*/  @!P2 ST.E.128 [R10.64], R36 ;  /* 0x000000240a00a985 */ /* 0x0003e8000c101d08 */
[----:B------:R1:W-:Y:S04]  /*1c430*/  @!P1 ST.E.128 [R8.64], R32 ;  /* 0x0000002008009985 */ /* 0x0003e8000c101d08 */
[----:B------:R1:W-:Y:S02]  /*1c440*/  @!P0 ST.E.128 [R2.64], R28 ;  /* 0x0000001c02008985 */ /* 0x0003e4000c101d08 */
.L_x_1698:
[----:B------:R-:W-:Y:S05]  /*1c450*/  BSYNC B0 ;  /* 0x0000000000007941 */ /* 0x000fea0003800000 */
.L_x_1697:
[----:B------:R-:W-:Y:S05]  /*1c460*/  BRA.DIV ~URZ, `(.L_x_1699) ;  /* 0x000063a27f007947 */ /* 0x000fea000b800000 */
[----:B-1----:R1:W2:Y:S02]  /*1c470*/  SHFL.IDX PT, R5, R12, 0x2, 0x1c1f ;  /* 0x005c1f000c057f89 */ /* 0x0022a400000e0000 */
.L_x_1790:
[----:B------:R-:W-:Y:S05]  /*1c480*/  BRA.DIV ~URZ, `(.L_x_1700) ;  /* 0x000063f27f007947 */ /* 0x000fea000b800000 */
[----:B----4-:R4:W1:Y:S02]  /*1c490*/  SHFL.IDX PT, R0, R13, 0x2, 0x1c1f ;  /* 0x005c1f000d007f89 */ /* 0x01086400000e0000 */
.L_x_1791:
        /* <DEDUP_REMOVED lines=20> */
.L_x_1702:
[----:B------:R-:W-:Y:S05]  /*1c5e0*/  BSYNC B0 ;  /* 0x0000000000007941 */ /* 0x000fea0003800000 */
.L_x_1701:
[----:B------:R-:W-:Y:S05]  /*1c5f0*/  BRA.DIV ~URZ, `(.L_x_1703) ;  /* 0x000062e27f007947 */ /* 0x000fea000b800000 */
[----:B--2---:R2:W3:Y:S04]  /*1c600*/  SHFL.IDX PT, R5, R12, 0x3, 0x1c1f ;  /* 0x007c1f000c057f89 */ /* 0x0044e800000e0000 */
[----:B-1----:R2:W1:Y:S02]  /*1c610*/  SHFL.IDX PT, R0, R13, 0x3, 0x1c1f ;  /* 0x007c1f000d007f89 */ /* 0x00246400000e0000 */
.L_x_1792:
[----:B------:R-:W-:-:S04]  /*1c620*/  IADD3 R2, R6, 0x60, RZ ;  /* 0x0000006006027810 */ /* 0x000fc80007ffe0ff */
[----:B------:R-:W-:-:S13]  /*1c630*/  ISETP.GE.AND P0, PT, R2, R4, PT ;  /* 0x000000040200720c */ /* 0x000fda0003f06270 */
[----:B------:R-:W-:Y:S05]  /*1c640*/  @P0 BRA `(.L_x_1704) ;  /* 0x000024b000000947 */ /* 0x000fea0003800000 */
[----:B--234-:R-:W2:Y:S04]  /*1c650*/  LDL.64 R12, [R1] ;  /* 0x00000000010c7983 */ /* 0x01cea80000100a00 */
[----:B------:R-:W3:Y:S04]  /*1c660*/  LDL R11, [R1+0x88] ;  /* 0x00008800010b7983 */ /* 0x000ee80000100800 */
[----:B------:R-:W4:Y:S01]  /*1c670*/  LDL R10, [R1+0x8] ;  /* 0x00000800010a7983 */ /* 0x000f220000100800 */
[----:B------:R-:W-:-:S13]  /*1c680*/  ISETP.GE.AND P0, PT, R252, c[0x0][0x3c8], PT ;  /* 0x0000f200fc007a0c */ /* 0x000fda0003f06270 */
[----:B-1----:R-:W-:Y:S02]  /*1c690*/  @!P0 LEA R2, P2, R252, R0, 0x1 ;  /* 0x00000000fc028211 */ /* 0x002fe400078408ff */
[----:B--2---:R-:W-:Y:S02]  /*1c6a0*/  ISETP.GE.AND P1, PT, R12, c[0x0][0x3c8], PT ;  /* 0x0000f2000c007a0c */ /* 0x004fe40003f26270 */
[----:B---3--:R-:W-:-:S11]  /*1c6b0*/  @!P0 LEA.HI.X R3, R252, R5, R11, 0x1, P2 ;  /* 0x00000005fc038211 */ /* 0x008fd600010f0c0b */
[----:B------:R-:W-:-:S04]  /*1c6c0*/  @!P1 LEA R8, P3, R12, R0, 0x1 ;  /* 0x000000000c089211 */ /* 0x000fc800078608ff */
[----:B------:R-:W-:-:S05]  /*1c6d0*/  @!P1 LEA.HI.X R9, R12, R5, R13, 0x1, P3 ;  /* 0x000000050c099211 */ /* 0x000fca00018f0c0d */
[----:B------:R1:W-:Y:S04]  /*1c6e0*/  @!P1 ST.E.128 [R8.64], R64 ;  /* 0x0000004008009985 */ /* 0x0003e8000c101d08 */
[----:B------:R1:W-:Y:S01]  /*1c6f0*/  @!P0 ST.E.128 [R2.64], R60 ;  /* 0x0000003c02008985 */ /* 0x0003e2000c101d08 */
[----:B----4-:R-:W-:-:S13]  /*1c700*/  ISETP.GE.AND P0, PT, R10, c[0x0][0x3c8], PT ;  /* 0x0000f2000a007a0c */ /* 0x010fda0003f06270 */
[----:B------:R-:W-:Y:S05]  /*1c710*/  @P0 BRA `(.L_x_1704) ;  /* 0x000023e000000947 */ /* 0x000fea0003800000 */
[----:B------:R-:W2:Y:S01]  /*1c720*/  LDL R11, [R1+0x84] ;  /* 0x00008400010b7983 */ /* 0x000ea20000100800 */
[----:B-1----:R-:W-:-:S04]  /*1c730*/  LEA R2, P0, R10, R0, 0x1 ;  /* 0x000000000a027211 */ /* 0x002fc800078008ff */
[----:B--2---:R-:W-:-:S05]  /*1c740*/  LEA.HI.X R3, R10, R5, R11, 0x1, P0 ;  /* 0x000000050a037211 */ /* 0x004fca00000f0c0b */
[----:B------:R1:W-:Y:S01]  /*1c750*/  ST.E.128 [R2.64], R56 ;  /* 0x0000003802007985 */ /* 0x0003e2000c101d08 */
[----:B------:R-:W-:Y:S05]  /*1c760*/  BRA `(.L_x_1704) ;  /* 0x0000239000007947 */ /* 0x000fea0003800000 */
.L_x_1691:
        /* <DEDUP_REMOVED lines=34> */
.L_x_1793:
[----:B------:R-:W-:Y:S05]  /*1c990*/  BRA.DIV ~URZ, `(.L_x_1706) ;  /* 0x000060727f007947 */ /* 0x000fea000b800000 */
[----:B------:R3:W4:Y:S02]  /*1c9a0*/  SHFL.IDX PT, R0, R5, RZ, 0x1c1f ;  /* 0x001c1fff05007589 */ /* 0x00072400000e0000 */
.L_x_1794:
        /* <DEDUP_REMOVED lines=25> */
[----:B------:R-:W-:-:S04]  /*1cb40*/  @!P1 LEA R2, P0, R8, R0, 0x2 ;  /* 0x0000000008029211 */ /* 0x000fc800078010ff */
[----:B--2---:R-:W-:Y:S02]  /*1cb50*/  @!P1 LEA.HI.X R3, R8, R4, R9, 0x2, P0 ;  /* 0x0000000408039211 */ /* 0x004fe400000f1409 */
[----:B------:R-:W-:-:S04]  /*1cb60*/  @!P2 LEA R8, P0, R11, R0, 0x2 ;  /* 0x000000000b08a211 */ /* 0x000fc800078010ff */
[----:B------:R-:W-:Y:S02]  /*1cb70*/  @!P2 LEA.HI.X R9, R11, R4, R17, 0x2, P0 ;  /* 0x000000040b09a211 */ /* 0x000fe400000f1411 */
[----:B------:R-:W2:Y:S04]  /*1cb80*/  LDL R11, [R1+0xe8] ;  /* 0x0000e800010b7983 */ /* 0x000ea80000100800 */
[----:B------:R3:W-:Y:S04]  /*1cb90*/  @!P1 ST.E.64 [R2.64], R172 ;  /* 0x000000ac02009985 */ /* 0x0007e8000c101b08 */
[----:B------:R-:W4:Y:S01]  /*1cba0*/  LDL R17, [R1+0xe4] ;  /* 0x0000e40001117983 */ /* 0x000f220000100800 */
[----:B---3--:R-:W-:-:S04]  /*1cbb0*/  @!P4 LEA R2, P0, R13, R0, 0x2 ;  /* 0x000000000d02c211 */ /* 0x008fc800078010ff */
[----:B------:R-:W-:Y:S02]  /*1cbc0*/  @!P4 LEA.HI.X R3, R13, R4, R15, 0x2, P0 ;  /* 0x000000040d03c211 */ /* 0x000fe400000f140f */
[----:B------:R-:W3:Y:S04]  /*1cbd0*/  LDL R15, [R1+0xe0] ;  /* 0x0000e000010f7983 */ /* 0x000ee80000100800 */
[----:B------:R-:W5:Y:S01]  /*1cbe0*/  LDL R13, [R1+0xdc] ;  /* 0x0000dc00010d7983 */ /* 0x000f620000100800 */
[----:B------:R-:W-:Y:S02]  /*1cbf0*/  ISETP.GE.AND P3, PT, R43, c[0x0][0x3c8], PT ;  /* 0x0000f2002b007a0c */ /* 0x000fe40003f66270 */
[----:B------:R-:W-:Y:S01]  /*1cc00*/  ISETP.GE.AND P1, PT, R24, c[0x0][0x3c8], PT ;  /* 0x0000f20018007a0c */ /* 0x000fe20003f26270 */
[----:B------:R1:W-:Y:S04]  /*1cc10*/  @!P2 ST.E.64 [R8.64], R174 ;  /* 0x000000ae0800a985 */ /* 0x0003e8000c101b08 */
[----:B------:R1:W-:Y:S01]  /*1cc20*/  @!P4 ST.E.64 [R2.64], R176 ;  /* 0x000000b00200c985 */ /* 0x0003e2000c101b08 */
[----:B------:R-:W-:-:S02]  /*1cc30*/  ISETP.GE.AND P4, PT, R22, c[0x0][0x3c8], PT ;  /* 0x0000f20016007a0c */ /* 0x000fc40003f86270 */
[----:B------:R-:W-:-:S03]  /*1cc40*/  ISETP.GE.AND P2, PT, R20, c[0x0][0x3c8], PT ;  /* 0x0000f20014007a0c */ /* 0x000fc60003f46270 */
[----:B-1----:R-:W-:-:S04]  /*1cc50*/  @!P3 LEA R8, P0, R43, R0, 0x2 ;  /* 0x000000002b08b211 */ /* 0x002fc800078010ff */
[----:B------:R-:W-:Y:S02]  /*1cc60*/  @!P3 LEA.HI.X R9, R43, R4, R76, 0x2, P0 ;  /* 0x000000042b09b211 */ /* 0x000fe400000f144c */
[----:B------:R-:W-:-:S04]  /*1cc70*/  @!P1 LEA R2, P0, R24, R0, 0x2 ;  /* 0x0000000018029211 */ /* 0x000fc800078010ff */
[----:B------:R-:W-:Y:S01]  /*1cc80*/  @!P1 LEA.HI.X R3, R24, R4, R25, 0x2, P0 ;  /* 0x0000000418039211 */ /* 0x000fe200000f1419 */
[----:B------:R1:W-:Y:S04]  /*1cc90*/  @!P3 ST.E.64 [R8.64], R178 ;  /* 0x000000b20800b985 */ /* 0x0003e8000c101b08 */
[----:B------:R1:W-:Y:S01]  /*1cca0*/  @!P1 ST.E.64 [R2.64], R156 ;  /* 0x0000009c02009985 */ /* 0x0003e2000c101b08 */
[----:B------:R-:W-:Y:S02]  /*1ccb0*/  ISETP.GE.AND P1, PT, R18, c[0x0][0x3c8], PT ;  /* 0x0000f20012007a0c */ /* 0x000fe40003f26270 */
[----:B------:R-:W-:Y:S02]  /*1ccc0*/  ISETP.GE.AND P3, PT, R16, c[0x0][0x3c8], PT ;  /* 0x0000f20010007a0c */ /* 0x000fe40003f66270 */
        /* <DEDUP_REMOVED lines=8> */
[----:B-1----:R-:W-:-:S04]  /*1cd50*/  @!P1 LEA R8, P0, R18, R0, 0x2 ;  /* 0x0000000012089211 */ /* 0x002fc800078010ff */
[----:B------:R-:W-:Y:S02]  /*1cd60*/  @!P1 LEA.HI.X R9, R18, R4, R19, 0x2, P0 ;  /* 0x0000000412099211 */ /* 0x000fe400000f1413 */
[----:B------:R-:W-:-:S03]  /*1cd70*/  @!P4 LEA R2, P0, R10, R0, 0x2 ;  /* 0x000000000a02c211 */ /* 0x000fc600078010ff */
[----:B------:R1:W-:Y:S01]  /*1cd80*/  @!P1 ST.E.64 [R8.64], R182 ;  /* 0x000000b608009985 */ /* 0x0003e2000c101b08 */
[----:B------:R-:W-:Y:S02]  /*1cd90*/  ISETP.GE.AND P1, PT, R12, c[0x0][0x3c8], PT ;  /* 0x0000f2000c007a0c */ /* 0x000fe40003f26270 */
[----:B--2---:R-:W-:Y:S02]  /*1cda0*/  @!P4 LEA.HI.X R3, R10, R4, R11, 0x2, P0 ;  /* 0x000000040a03c211 */ /* 0x004fe400000f140b */
[----:B------:R-:W-:-:S04]  /*1cdb0*/  @!P3 LEA R10, P0, R16, R0, 0x2 ;  /* 0x00000000100ab211 */ /* 0x000fc800078010ff */
[----:B----4-:R-:W-:Y:S02]  /*1cdc0*/  @!P3 LEA.HI.X R11, R16, R4, R17, 0x2, P0 ;  /* 0x00000004100bb211 */ /* 0x010fe400000f1411 */
[C---:B-1----:R-:W-:Y:S01]  /*1cdd0*/  @!P2 LEA R8, P0, R14.reuse, R0, 0x2 ;  /* 0x000000000e08a211 */ /* 0x042fe200078010ff */
[----:B------:R1:W-:Y:S04]  /*1cde0*/  @!P4 ST.E.64 [R2.64], R110 ;  /* 0x0000006e0200c985 */ /* 0x0003e8000c101b08 */
[----:B------:R2:W-:Y:S01]  /*1cdf0*/  @!P3 ST.E.64 [R10.64], R186 ;  /* 0x000000ba0a00b985 */ /* 0x0005e2000c101b08 */
[----:B---3--:R-:W-:Y:S02]  /*1ce00*/  @!P2 LEA.HI.X R9, R14, R4, R15, 0x2, P0 ;  /* 0x000000040e09a211 */ /* 0x008fe400000f140f */
[----:B-1----:R-:W-:-:S04]  /*1ce10*/  @!P1 LEA R2, P0, R12, R0, 0x2 ;  /* 0x000000000c029211 */ /* 0x002fc800078010ff */
[----:B-----5:R-:W-:Y:S01]  /*1ce20*/  @!P1 LEA.HI.X R3, R12, R4, R13, 0x2, P0 ;  /* 0x000000040c039211 */ /* 0x020fe200000f140d */
[----:B------:R2:W-:Y:S04]  /*1ce30*/  @!P2 ST.E.64 [R8.64], R184 ;  /* 0x000000b80800a985 */ /* 0x0005e8000c101b08 */
[----:B------:R2:W-:Y:S04]  /*1ce40*/  @!P1 ST.E.64 [R2.64], R88 ;  /* 0x0000005802009985 */ /* 0x0005e8000c101b08 */
.L_x_1708:
[----:B------:R-:W-:Y:S05]  /*1ce50*/  BSYNC B0 ;  /* 0x0000000000007941 */ /* 0x000fea0003800000 */
.L_x_1707:
[----:B------:R-:W-:Y:S05]  /*1ce60*/  BRA.DIV ~URZ, `(.L_x_1709) ;  /* 0x00005c027f007947 */ /* 0x000fea000b800000 */
[----:B--2---:R2:W1:Y:S04]  /*1ce70*/  SHFL.IDX PT, R4, R6, 0x1, 0x1c1f ;  /* 0x003c1f0006047f89 */ /* 0x00446800000e0000 */
[----:B----4-:R2:W4:Y:S02]  /*1ce80*/  SHFL.IDX PT, R0, R5, 0x1, 0x1c1f ;  /* 0x003c1f0005007f89 */ /* 0x01052400000e0000 */
.L_x_1795:
[----:B------:R-:W-:Y:S01]  /*1ce90*/  BSSY B0, `(.L_x_1710) ;  /* 0x000004a000007945 */ /* 0x000fe20003800000 */
[----:B------:R-:W-:Y:S05]  /*1cea0*/  @P6 BRA `(.L_x_1711) ;  /* 0x0000048000006947 */ /* 0x000fea0003800000 */
[----:B------:R-:W5:Y:S04]  /*1ceb0*/  LDL R8, [R1+0x68] ;  /* 0x0000680001087983 */ /* 0x000f680000100800 */
[----:B--2---:R-:W2:Y:S04]  /*1cec0*/  LDL R15, [R1+0xc8] ;  /* 0x0000c800010f7983 */ /* 0x004ea80000100800 */
[----:B---3--:R-:W3:Y:S04]  /*1ced0*/  LDL R9, [R1+0x108] ;  /* 0x0001080001097983 */ /* 0x008ee80000100800 */
[----:B----4-:R-:W4:Y:S04]  /*1cee0*/  LDL R17, [R1+0x104] ;  /* 0x0001040001117983 */ /* 0x010f280000100800 */
        /* <DEDUP_REMOVED lines=20> */
[----:B------:R-:W-:-:S04]  /*1d030*/  @!P1 LEA R2, P2, R8, R0, 0x2 ;  /* 0x0000000008029211 */ /* 0x000fc800078410ff */
[----:B-1-3--:R-:W-:Y:S02]  /*1d040*/  @!P1 LEA.HI.X R3, R8, R4, R9, 0x2, P2 ;  /* 0x0000000408039211 */ /* 0x00afe400010f1409 */
[----:B------:R-:W-:-:S04]  /*1d050*/  @!P0 LEA R8, P2, R15, R0, 0x2 ;  /* 0x000000000f088211 */ /* 0x000fc800078410ff */
[----:B----4-:R-:W-:Y:S02]  /*1d060*/  @!P0 LEA.HI.X R9, R15, R4, R17, 0x2, P2 ;  /* 0x000000040f098211 */ /* 0x010fe400010f1411 */
[----:B------:R-:W2:Y:S04]  /*1d070*/  LDL R17, [R1+0xe0] ;  /* 0x0000e00001117983 */ /* 0x000ea80000100800 */
[----:B------:R-:W3:Y:S01]  /*1d080*/  LDL R15, [R1+0xdc] ;  /* 0x0000dc00010f7983 */ /* 0x000ee20000100800 */
[----:B------:R-:W-:Y:S02]  /*1d090*/  ISETP.GE.AND P3, PT, R77, c[0x0][0x3c8], PT ;  /* 0x0000f2004d007a0c */ /* 0x000fe40003f66270 */
        /* <DEDUP_REMOVED lines=19> */
[----:B----4-:R-:W-:Y:S02]  /*1d1d0*/  @!P0 LEA R8, P2, R22, R0, 0x2 ;  /* 0x0000000016088211 */ /* 0x010fe400078410ff */
[----:B------:R-:W-:Y:S01]  /*1d1e0*/  ISETP.GE.AND P3, PT, R18, c[0x0][0x3c8], PT ;  /* 0x0000f20012007a0c */ /* 0x000fe20003f66270 */
[----:B------:R4:W-:Y:S01]  /*1d1f0*/  @!P1 ST.E.64 [R10.64], R142 ;  /* 0x0000008e0a009985 */ /* 0x0009e2000c101b08 */
[----:B------:R-:W-:Y:S02]  /*1d200*/  @!P0 LEA.HI.X R9, R22, R4, R23, 0x2, P2 ;  /* 0x0000000416098211 */ /* 0x000fe400010f1417 */
[----:B------:R-:W-:-:S03]  /*1d210*/  ISETP.GE.AND P2, PT, R16, c[0x0][0x3c8], PT ;  /* 0x0000f20010007a0c */ /* 0x000fc60003f46270 */
[----:B------:R5:W-:Y:S01]  /*1d220*/  @!P0 ST.E.64 [R8.64], R144 ;  /* 0x0000009008008985 */ /* 0x000be2000c101b08 */
[----:B-1----:R-:W-:-:S04]  /*1d230*/  @!P4 LEA R2, P1, R12, R0, 0x2 ;  /* 0x000000000c02c211 */ /* 0x002fc800078210ff */
[----:B------:R-:W-:Y:S02]  /*1d240*/  @!P4 LEA.HI.X R3, R12, R4, R13, 0x2, P1 ;  /* 0x000000040c03c211 */ /* 0x000fe400008f140d */
[----:B------:R-:W-:Y:S02]  /*1d250*/  @!P5 LEA R12, P0, R20, R0, 0x2 ;  /* 0x00000000140cd211 */ /* 0x000fe400078010ff */
[----:B------:R-:W-:Y:S02]  /*1d260*/  ISETP.GE.AND P1, PT, R14, c[0x0][0x3c8], PT ;  /* 0x0000f2000e007a0c */ /* 0x000fe40003f26270 */
[----:B------:R-:W-:Y:S02]  /*1d270*/  @!P5 LEA.HI.X R13, R20, R4, R21, 0x2, P0 ;  /* 0x00000004140dd211 */ /* 0x000fe400000f1415 */
[----:B----4-:R-:W-:-:S04]  /*1d280*/  @!P3 LEA R10, P0, R18, R0, 0x2 ;  /* 0x00000000120ab211 */ /* 0x010fc800078010ff */
[----:B------:R-:W-:Y:S02]  /*1d290*/  @!P3 LEA.HI.X R11, R18, R4, R19, 0x2, P0 ;  /* 0x00000004120bb211 */ /* 0x000fe400000f1413 */
[C---:B-----5:R-:W-:Y:S01]  /*1d2a0*/  @!P2 LEA R8, P0, R16.reuse, R0, 0x2 ;  /* 0x000000001008a211 */ /* 0x060fe200078010ff */
[----:B------:R1:W-:Y:S04]  /*1d2b0*/  @!P4 ST.E.64 [R2.64], R146 ;  /* 0x000000920200c985 */ /* 0x0003e8000c101b08 */
[----:B------:R4:W-:Y:S04]  /*1d2c0*/  @!P5 ST.E.64 [R12.64], R158 ;  /* 0x0000009e0c00d985 */ /* 0x0009e8000c101b08 */
[----:B------:R4:W-:Y:S01]  /*1d2d0*/  @!P3 ST.E.64 [R10.64], R154 ;  /* 0x0000009a0a00b985 */ /* 0x0009e2000c101b08 */
[----:B--2---:R-:W-:-:S02]  /*1d2e0*/  @!P2 LEA.HI.X R9, R16, R4, R17, 0x2, P0 ;  /* 0x000000041009a211 */ /* 0x004fc400000f1411 */
[----:B-1----:R-:W-:-:S04]  /*1d2f0*/  @!P1 LEA R2, P0, R14, R0, 0x2 ;  /* 0x000000000e029211 */ /* 0x002fc800078010ff */
[----:B---3--:R-:W-:Y:S01]  /*1d300*/  @!P1 LEA.HI.X R3, R14, R4, R15, 0x2, P0 ;  /* 0x000000040e039211 */ /* 0x008fe200000f140f */
[----:B------:R4:W-:Y:S04]  /*1d310*/  @!P2 ST.E.64 [R8.64], R86 ;  /* 0x000000560800a985 */ /* 0x0009e8000c101b08 */
[----:B------:R4:W-:Y:S04]  /*1d320*/  @!P1 ST.E.64 [R2.64], R84 ;  /* 0x0000005402009985 */ /* 0x0009e8000c101b08 */
.L_x_1711:
[----:B------:R-:W-:Y:S05]  /*1d330*/  BSYNC B0 ;  /* 0x0000000000007941 */ /* 0x000fea0003800000 */
.L_x_1710:
[----:B------:R-:W-:Y:S05]  /*1d340*/  BRA.DIV ~URZ, `(.L_x_1712) ;  /* 0x000057e27f007947 */ /* 0x000fea000b800000 */
[----:B-1----:R1:W2:Y:S02]  /*1d350*/  SHFL.IDX PT, R4, R6, 0x2, 0x1c1f ;  /* 0x005c1f0006047f89 */ /* 0x0022a400000e0000 */
.L_x_1796:
[----:B------:R-:W-:Y:S05]  /*1d360*/  BRA.DIV ~URZ, `(.L_x_1713) ;  /* 0x000058327f007947 */ /* 0x000fea000b800000 */
[----:B----4-:R4:W1:Y:S02]  /*1d370*/  SHFL.IDX PT, R0, R5, 0x2, 0x1c1f ;  /* 0x005c1f0005007f89 */ /* 0x01086400000e0000 */
.L_x_1797:
        /* <DEDUP_REMOVED lines=25> */
[----:B-----5:R-:W-:-:S13]  /*1d510*/  ISETP.GE.AND P0, PT, R13, c[0x0][0x3c8], PT ;  /* 0x0000f2000d007a0c */ /* 0x020fda0003f06270 */
[----:B-1----:R-:W-:-:S04]  /*1d520*/  @!P0 LEA R2, P5, R13, R0, 0x2 ;  /* 0x000000000d028211 */ /* 0x002fc800078a10ff */
[----:B---3--:R-:W-:Y:S02]  /*1d530*/  @!P0 LEA.HI.X R3, R13, R4, R15, 0x2, P5 ;  /* 0x000000040d038211 */ /* 0x008fe400028f140f */
[----:B------:R-:W3:Y:S04]  /*1d540*/  LDL R13, [R1+0xec] ;  /* 0x0000ec00010d7983 */ /* 0x000ee80000100800 */
[----:B------:R-:W5:Y:S01]  /*1d550*/  LDL R15, [R1+0xdc] ;  /* 0x0000dc00010f7983 */ /* 0x000f620000100800 */
[----:B----4-:R-:W-:Y:S02]  /*1d560*/  ISETP.GE.AND P2, PT, R8, c[0x0][0x3c8], PT ;  /* 0x0000f20008007a0c */ /* 0x010fe40003f46270 */
[----:B--2---:R-:W-:Y:S02]  /*1d570*/  ISETP.GE.AND P4, PT, R79, c[0x0][0x3c8], PT ;  /* 0x0000f2004f007a0c */ /* 0x004fe40003f86270 */
[----:B------:R-:W-:Y:S01]  /*1d580*/  ISETP.GE.AND P3, PT, R77, c[0x0][0x3c8], PT ;  /* 0x0000f2004d007a0c */ /* 0x000fe20003f66270 */
[----:B------:R1:W-:Y:S01]  /*1d590*/  @!P0 ST.E.64 [R2.64], R34 ;  /* 0x0000002202008985 */ /* 0x0003e2000c101b08 */
[----:B------:R-:W-:-:S07]  /*1d5a0*/  ISETP.GE.AND P0, PT, R24, c[0x0][0x3c8], PT ;  /* 0x0000f20018007a0c */ /* 0x000fce0003f06270 */
[----:B------:R-:W-:-:S04]  /*1d5b0*/  @!P2 LEA R10, P1, R8, R0, 0x2 ;  /* 0x00000000080aa211 */ /* 0x000fc800078210ff */
[----:B------:R-:W-:Y:S02]  /*1d5c0*/  @!P2 LEA.HI.X R11, R8, R4, R9, 0x2, P1 ;  /* 0x00000004080ba211 */ /* 0x000fe400008f1409 */
[----:B------:R-:W-:Y:S02]  /*1d5d0*/  ISETP.GE.AND P1, PT, R43, c[0x0][0x3c8], PT ;  /* 0x0000f2002b007a0c */ /* 0x000fe40003f26270 */
[C---:B------:R-:W-:Y:S01]  /*1d5e0*/  @!P4 LEA R8, P5, R79.reuse, R0, 0x2 ;  /* 0x000000004f08c211 */ /* 0x040fe200078a10ff */
[----:B------:R2:W-:Y:S01]  /*1d5f0*/  @!P2 ST.E.64 [R10.64], R36 ;  /* 0x000000240a00a985 */ /* 0x0005e2000c101b08 */
[----:B------:R-:W-:Y:S02]  /*1d600*/  ISETP.GE.AND P6, PT, R22, c[0x0][0x3c8], PT ;  /* 0x0000f20016007a0c */ /* 0x000fe40003fc6270 */
[----:B------:R-:W-:Y:S02]  /*1d610*/  @!P4 LEA.HI.X R9, R79, R4, R80, 0x2, P5 ;  /* 0x000000044f09c211 */ /* 0x000fe400028f1450 */
[----:B-1----:R-:W-:-:S03]  /*1d620*/  @!P3 LEA R2, P2, R77, R0, 0x2 ;  /* 0x000000004d02b211 */ /* 0x002fc600078410ff */
[----:B------:R1:W-:Y:S01]  /*1d630*/  @!P4 ST.E.64 [R8.64], R38 ;  /* 0x000000260800c985 */ /* 0x0003e2000c101b08 */
[----:B------:R-:W-:Y:S02]  /*1d640*/  @!P3 LEA.HI.X R3, R77, R4, R78, 0x2, P2 ;  /* 0x000000044d03b211 */ /* 0x000fe400010f144e */
[----:B------:R-:W-:-:S03]  /*1d650*/  ISETP.GE.AND P4, PT, R12, c[0x0][0x3c8], PT ;  /* 0x0000f2000c007a0c */ /* 0x000fc60003f86270 */
[----:B------:R4:W-:Y:S01]  /*1d660*/  @!P3 ST.E.64 [R2.64], R40 ;  /* 0x000000280200b985 */ /* 0x0009e2000c101b08 */
[----:B------:R-:W-:Y:S02]  /*1d670*/  ISETP.GE.AND P3, PT, R20, c[0x0][0x3c8], PT ;  /* 0x0000f20014007a0c */ /* 0x000fe40003f66270 */
[----:B--2---:R-:W-:-:S04]  /*1d680*/  @!P1 LEA R10, P5, R43, R0, 0x2 ;  /* 0x000000002b0a9211 */ /* 0x004fc800078a10ff */
[----:B------:R-:W-:-:S05]  /*1d690*/  @!P1 LEA.HI.X R11, R43, R4, R76, 0x2, P5 ;  /* 0x000000042b0b9211 */ /* 0x000fca00028f144c */
[----:B------:R-:W-:Y:S01]  /*1d6a0*/  @!P1 ST.E.64 [R10.64], R68 ;  /* 0x000000440a009985 */ /* 0x000fe2000c101b08 */
[-C--:B-1----:R-:W-:Y:S02]  /*1d6b0*/  @!P6 LEA R8, P5, R22, R0.reuse, 0x2 ;  /* 0x000000001608e211 */ /* 0x082fe400078a10ff */
[----:B----4-:R-:W-:-:S04]  /*1d6c0*/  @!P0 LEA R2, P2, R24, R0, 0x2 ;  /* 0x0000000018028211 */ /* 0x010fc800078410ff */
[-C--:B------:R-:W-:Y:S02]  /*1d6d0*/  @!P0 LEA.HI.X R3, R24, R4.reuse, R25, 0x2, P2 ;  /* 0x0000000418038211 */ /* 0x080fe400010f1419 */
[----:B------:R-:W-:Y:S02]  /*1d6e0*/  ISETP.GE.AND P2, PT, R18, c[0x0][0x3c8], PT ;  /* 0x0000f20012007a0c */ /* 0x000fe40003f46270 */
[----:B------:R-:W-:Y:S01]  /*1d6f0*/  @!P6 LEA.HI.X R9, R22, R4, R23, 0x2, P5 ;  /* 0x000000041609e211 */ /* 0x000fe200028f1417 */
[----:B------:R1:W-:Y:S01]  /*1d700*/  @!P0 ST.E.64 [R2.64], R44 ;  /* 0x0000002c02008985 */ /* 0x0003e2000c101b08 */
[----:B------:R-:W-:Y:S02]  /*1d710*/  ISETP.GE.AND P1, PT, R16, c[0x0][0x3c8], PT ;  /* 0x0000f20010007a0c */ /* 0x000fe40003f26270 */
[----:B------:R-:W-:Y:S01]  /*1d720*/  ISETP.GE.AND P0, PT, R14, c[0x0][0x3c8], PT ;  /* 0x0000f2000e007a0c */ /* 0x000fe20003f06270 */
        /* <DEDUP_REMOVED lines=9> */
[----:B------:R-:W-:Y:S01]  /*1d7c0*/  @!P1 LEA.HI.X R9, R16, R4, R17, 0x2, P5 ;  /* 0x0000000410099211 */ /* 0x000fe200028f1411 */
[----:B------:R2:W-:Y:S04]  /*1d7d0*/  @!P3 ST.E.64 [R12.64], R72 ;  /* 0x000000480c00b985 */ /* 0x0005e8000c101b08 */
[----:B------:R2:W-:Y:S04]  /*1d7e0*/  @!P2 ST.E.64 [R10.64], R64 ;  /* 0x000000400a00a985 */ /* 0x0005e8000c101b08 */
[----:B------:R2:W-:Y:S01]  /*1d7f0*/  @!P1 ST.E.64 [R8.64], R50 ;  /* 0x0000003208009985 */ /* 0x0005e2000c101b08 */
[----:B-1----:R-:W-:-:S04]  /*1d800*/  @!P0 LEA R2, P4, R14, R0, 0x2 ;  /* 0x000000000e028211 */ /* 0x002fc800078810ff */
[----:B-----5:R-:W-:-:S05]  /*1d810*/  @!P0 LEA.HI.X R3, R14, R4, R15, 0x2, P4 ;  /* 0x000000040e038211 */ /* 0x020fca00020f140f */
[----:B------:R2:W-:Y:S04]  /*1d820*/  @!P0 ST.E.64 [R2.64], R26 ;  /* 0x0000001a02008985 */ /* 0x0005e8000c101b08 */
.L_x_1715:
[----:B------:R-:W-:Y:S05]  /*1d830*/  BSYNC B0 ;  /* 0x0000000000007941 */ /* 0x000fea0003800000 */
.L_x_1714:
[----:B------:R-:W-:Y:S05]  /*1d840*/  BRA.DIV ~URZ, `(.L_x_1716) ;  /* 0x000053b27f007947 */ /* 0x000fea000b800000 */
[----:B--2---:R2:W3:Y:S04]  /*1d850*/  SHFL.IDX PT, R4, R6, 0x3, 0x1c1f ;  /* 0x007c1f0006047f89 */ /* 0x0044e800000e0000 */
[----:B-1----:R2:W1:Y:S02]  /*1d860*/  SHFL.IDX PT, R0, R5, 0x3, 0x1c1f ;  /* 0x007c1f0005007f89 */ /* 0x00246400000e0000 */
.L_x_1798:
        /* <DEDUP_REMOVED lines=25> */
[-C--:B-1----:R-:W-:Y:S02]  /*1da00*/  @!P4 LEA R8, P6, R14, R0.reuse, 0x2 ;  /* 0x000000000e08c211 */ /* 0x082fe400078c10ff */
[----:B------:R-:W-:Y:S02]  /*1da10*/  @!P3 LEA R2, P5, R10, R0, 0x2 ;  /* 0x000000000a02b211 */ /* 0x000fe400078a10ff */
[-C--:B----4-:R-:W-:Y:S02]  /*1da20*/  @!P4 LEA.HI.X R9, R14, R4.reuse, R16, 0x2, P6 ;  /* 0x000000040e09c211 */ /* 0x090fe400030f1410 */
[----:B------:R-:W-:Y:S01]  /*1da30*/  @!P3 LEA.HI.X R3, R10, R4, R11, 0x2, P5 ;  /* 0x000000040a03b211 */ /* 0x000fe200028f140b */
[----:B------:R-:W2:Y:S04]  /*1da40*/  LDL R16, [R1+0xe4] ;  /* 0x0000e40001107983 */ /* 0x000ea80000100800 */
[----:B------:R1:W-:Y:S04]  /*1da50*/  @!P4 ST.E.64 [R8.64], R54 ;  /* 0x000000360800c985 */ /* 0x0003e8000c101b08 */
[----:B------:R-:W3:Y:S04]  /*1da60*/  LDL R14, [R1+0xe0] ;  /* 0x0000e000010e7983 */ /* 0x000ee80000100800 */
[----:B------:R4:W-:Y:S01]  /*1da70*/  @!P3 ST.E.64 [R2.64], R28 ;  /* 0x0000001c0200b985 */ /* 0x0009e2000c101b08 */
[----:B------:R-:W-:-:S04]  /*1da80*/  @!P2 LEA R10, P3, R5, R0, 0x2 ;  /* 0x00000000050aa211 */ /* 0x000fc800078610ff */
[----:B------:R-:W-:Y:S02]  /*1da90*/  @!P2 LEA.HI.X R11, R5, R4, R27, 0x2, P3 ;  /* 0x00000004050ba211 */ /* 0x000fe400018f141b */
[----:B------:R-:W5:Y:S01]  /*1daa0*/  LDL R5, [R1+0xa0] ;  /* 0x0000a00001057983 */ /* 0x000f620000100800 */
[----:B------:R-:W-:Y:S02]  /*1dab0*/  ISETP.GE.AND P1, PT, R25, c[0x0][0x3c8], PT ;  /* 0x0000f20019007a0c */ /* 0x000fe40003f26270 */
[----:B------:R-:W-:-:S11]  /*1dac0*/  ISETP.GE.AND P0, PT, R23, c[0x0][0x3c8], PT ;  /* 0x0000f20017007a0c */ /* 0x000fd60003f06270 */
[-C--:B-1----:R-:W-:Y:S02]  /*1dad0*/  @!P1 LEA R8, P4, R25, R0.reuse, 0x2 ;  /* 0x0000000019089211 */ /* 0x082fe400078810ff */
[----:B------:R-:W-:Y:S02]  /*1dae0*/  ISETP.GE.AND P5, PT, R21, c[0x0][0x3c8], PT ;  /* 0x0000f20015007a0c */ /* 0x000fe40003fa6270 */
[----:B----4-:R-:W-:-:S09]  /*1daf0*/  @!P0 LEA R2, P6, R23, R0, 0x2 ;  /* 0x0000000017028211 */ /* 0x010fd200078c10ff */
        /* <DEDUP_REMOVED lines=13> */
[----:B----4-:R-:W-:-:S03]  /*1dbd0*/  @!P4 LEA R2, P6, R12, R0, 0x2 ;  /* 0x000000000c02c211 */ /* 0x010fc600078c10ff */
        /* <DEDUP_REMOVED lines=11> */
[----:B------:R-:W-:-:S03]  /*1dc90*/  @!P0 LEA R2, P4, R6, R0, 0x2 ;  /* 0x0000000006028211 */ /* 0x000fc600078810ff */
[----:B------:R1:W-:Y:S04]  /*1dca0*/  @!P3 ST.E.64 [R12.64], R74 ;  /* 0x0000004a0c00b985 */ /* 0x0003e8000c101b08 */
[----:B------:R1:W-:Y:S01]  /*1dcb0*/  @!P2 ST.E.64 [R10.64], R66 ;  /* 0x000000420a00a985 */ /* 0x0003e2000c101b08 */
[-C--:B--2---:R-:W-:Y:S02]  /*1dcc0*/  @!P1 LEA.HI.X R9, R15, R4.reuse, R16, 0x2, P5 ;  /* 0x000000040f099211 */ /* 0x084fe400028f1410 */
[----:B---3--:R-:W-:-:S03]  /*1dcd0*/  @!P0 LEA.HI.X R3, R6, R4, R14, 0x2, P4 ;  /* 0x0000000406038211 */ /* 0x008fc600020f140e */
[----:B------:R1:W-:Y:S04]  /*1dce0*/  @!P1 ST.E.64 [R8.64], R62 ;  /* 0x0000003e08009985 */ /* 0x0003e8000c101b08 */
[----:B------:R1:W-:Y:S01]  /*1dcf0*/  @!P0 ST.E.64 [R2.64], R52 ;  /* 0x0000003402008985 */ /* 0x0003e2000c101b08 */
[----:B-----5:R-:W-:-:S13]  /*1dd00*/  ISETP.GE.AND P0, PT, R5, c[0x0][0x3c8], PT ;  /* 0x0000f20005007a0c */ /* 0x020fda0003f06270 */
[----:B------:R-:W-:Y:S05]  /*1dd10*/  @P0 BRA `(.L_x_1704) ;  /* 0x00000de000000947 */ /* 0x000fea0003800000 */
[----:B------:R-:W2:Y:S01]  /*1dd20*/  LDL R6, [R1+0xdc] ;  /* 0x0000dc0001067983 */ /* 0x000ea20000100800 */
[----:B-1----:R-:W-:-:S04]  /*1dd30*/  LEA R2, P0, R5, R0, 0x2 ;  /* 0x0000000005027211 */ /* 0x002fc800078010ff */
[----:B--2---:R-:W-:-:S05]  /*1dd40*/  LEA.HI.X R3, R5, R4, R6, 0x2, P0 ;  /* 0x0000000405037211 */ /* 0x004fca00000f1406 */
[----:B------:R1:W-:Y:S01]  /*1dd50*/  ST.E.64 [R2.64], R32 ;  /* 0x0000002002007985 */ /* 0x0003e2000c101b08 */
[----:B------:R-:W-:Y:S05]  /*1dd60*/  BRA `(.L_x_1704) ;  /* 0x00000d9000007947 */ /* 0x000fea0003800000 */
.L_x_1689:
[----:B------:R-:W2:Y:S04]  /*1dd70*/  LDL.LU R0, [R1+0x8c] ;  /* 0x00008c0001007983 */ /* 0x000ea80000300800 */
[----:B------:R-:W3:Y:S01]  /*1dd80*/  LDL.LU R8, [R1+0x90] ;  /* 0x0000900001087983 */ /* 0x000ee20000300800 */
[----:B------:R-:W-:Y:S02]  /*1dd90*/  ISETP.NE.U32.AND P0, PT, RZ, c[0x0][0x508], PT ;  /* 0x00014200ff007a0c */ /* 0x000fe40003f05070 */
[----:B------:R-:W-:Y:S01]  /*1dda0*/  ISETP.NE.U32.AND P3, PT, RZ, c[0x0][0x500], PT ;  /* 0x00014000ff007a0c */ /* 0x000fe20003f65070 */
[----:B-1----:R-:W4:Y:S01]  /*1ddb0*/  LDL.LU R6, [R1+0x74] ;  /* 0x0000740001067983 */ /* 0x002f220000300800 */
[----:B------:R-:W-:Y:S01]  /*1ddc0*/  ISETP.NE.AND.EX P2, PT, RZ, c[0x0][0x50c], PT, P0 ;  /* 0x00014300ff007a0c */ /* 0x000fe20003f45300 */
[----:B------:R-:W-:Y:S01]  /*1ddd0*/  IMAD.MOV.U32 R19, RZ, RZ, c[0x0][0x388] ;  /* 0x0000e200ff137624 */ /* 0x000fe200078e00ff */
[----:B------:R-:W-:-:S02]  /*1dde0*/  ISETP.NE.AND.EX P3, PT, RZ, c[0x0][0x504], PT, P3 ;  /* 0x00014100ff007a0c */ /* 0x000fc40003f65330 */
[----:B--2---:R-:W-:-:S09]  /*1ddf0*/  IADD3 R2, P1, R0, c[0x0][0x500], RZ ;  /* 0x0001400000027a10 */ /* 0x004fd20007f3e0ff */
[----:B------:R-:W-:Y:S01]  /*1de00*/  @P2 IADD3 R4, P0, R0, c[0x0][0x508], RZ ;  /* 0x0001420000042a10 */ /* 0x000fe20007f1e0ff */
[----:B------:R-:W-:Y:S01]  /*1de10*/  IMAD.MOV.U32 R0, RZ, RZ, RZ ;  /* 0x000000ffff007224 */ /* 0x000fe200078e00ff */
        /* <DEDUP_REMOVED lines=8> */
[----:B-1----:R1:W2:Y:S04]  /*1dea0*/  LDG.E R4, [R2.64] ;  /* 0x0000000802047981 */ /* 0x0022a8000c1e1900 */
[----:B-1----:R-:W2:Y:S02]  /*1deb0*/  LDG.E R2, [R2.64+0x4] ;  /* 0x0000040802027981 */ /* 0x002ea4000c1e1900 */
[----:B--2--5:R-:W-:Y:S02]  /*1dec0*/  IADD3 R19, -R4, R2, RZ ;  /* 0x0000000204137210 */ /* 0x024fe40007ffe1ff */
.L_x_1717:
        /* <DEDUP_REMOVED lines=60> */
.L_x_1719:
[----:B------:R-:W-:Y:S05]  /*1e290*/  BSYNC B0 ;  /* 0x0000000000007941 */ /* 0x000fea0003800000 */
.L_x_1718:
[----:B------:R-:W-:-:S13]  /*1e2a0*/  ISETP.GT.AND P0, PT, R20, 0x1, PT ;  /* 0x000000011400780c */ /* 0x000fda0003f04270 */
[----:B------:R-:W-:Y:S05]  /*1e2b0*/  @P0 BRA `(.L_x_1704) ;  /* 0x0000084000000947 */ /* 0x000fea0003800000 */
[----:B------:R-:W2:Y:S01]  /*1e2c0*/  LDL.LU R11, [R1+0x60] ;  /* 0x00006000010b7983 */ /* 0x000ea20000300800 */
[----:B-1----:R-:W-:Y:S01]  /*1e2d0*/  MOV R2, c[0x0][0x4e8] ;  /* 0x00013a0000027a02 */ /* 0x002fe20000000f00 */
[----:B------:R-:W-:Y:S02]  /*1e2e0*/  IMAD R4, R18, c[0x0][0x3a0], RZ ;  /* 0x0000e80012047a24 */ /* 0x000fe400078e02ff */
[----:B------:R-:W1:Y:S01]  /*1e2f0*/  S2R R12, SR_TID.X ;  /* 0x00000000000c7919 */ /* 0x000e620000002100 */
[----:B------:R-:W-:Y:S01]  /*1e300*/  ISETP.NE.AND P0, PT, R2, 0x1, PT ;  /* 0x000000010200780c */ /* 0x000fe20003f05270 */
[----:B------:R-:W-:-:S04]  /*1e310*/  IMAD.WIDE.U32 R2, R0, c[0x0][0x3a0], RZ ;  /* 0x0000e80000027a25 */ /* 0x000fc800078e00ff */
[----:B------:R-:W-:Y:S02]  /*1e320*/  IMAD R0, R0, c[0x0][0x3a4], R4 ;  /* 0x0000e90000007a24 */ /* 0x000fe400078e0204 */
[----:B------:R-:W-:-:S03]  /*1e330*/  IMAD R5, R22, c[0x0][0x3f0], RZ ;  /* 0x0000fc0016057a24 */ /* 0x000fc600078e02ff */
[----:B------:R-:W-:-:S05]  /*1e340*/  IADD3 R3, R3, R0, RZ ;  /* 0x0000000003037210 */ /* 0x000fca0007ffe0ff */
[----:B------:R-:W-:-:S04]  /*1e350*/  IMAD.WIDE.U32 R2, R6, c[0x0][0x3e8], R2 ;  /* 0x0000fa0006027a25 */ /* 0x000fc800078e0002 */
[----:B------:R-:W-:-:S04]  /*1e360*/  IMAD R3, R6, c[0x0][0x3ec], R3 ;  /* 0x0000fb0006037a24 */ /* 0x000fc800078e0203 */
[----:B------:R-:W-:Y:S01]  /*1e370*/  IMAD.WIDE.U32 R2, R10, c[0x0][0x3f0], R2 ;  /* 0x0000fc000a027a25 */ /* 0x000fe200078e0002 */
[----:B-1----:R-:W-:-:S04]  /*1e380*/  SHF.R.S32.HI R9, RZ, 0x1f, R12 ;  /* 0x0000001fff097819 */ /* 0x002fc8000001140c */
[----:B------:R-:W-:-:S04]  /*1e390*/  LEA.HI R9, R9, R12, RZ, 0x2 ;  /* 0x0000000c09097211 */ /* 0x000fc800078f10ff */
[----:B------:R-:W-:Y:S02]  /*1e3a0*/  SHF.R.S32.HI R9, RZ, 0x2, R9 ;  /* 0x00000002ff097819 */ /* 0x000fe40000011409 */
[-C--:B--2---:R-:W-:Y:S02]  /*1e3b0*/  IADD3 R4, R251, R11.reuse, RZ ;  /* 0x0000000bfb047210 */ /* 0x084fe40007ffe0ff */
[----:B------:R-:W-:Y:S02]  /*1e3c0*/  IADD3 R12, R9, R11, RZ ;  /* 0x0000000b090c7210 */ /* 0x000fe40007ffe0ff */
[----:B------:R-:W-:Y:S01]  /*1e3d0*/  MOV R0, R4 ;  /* 0x0000000400007202 */ /* 0x000fe20000000f00 */
[----:B------:R-:W-:-:S05]  /*1e3e0*/  @P0 IMAD.HI.U32 R8, R4, c[0x0][0x4ec], RZ ;  /* 0x00013b0004080a27 */ /* 0x000fca00078e00ff */
[----:B------:R-:W-:Y:S01]  /*1e3f0*/  @P0 SHF.R.U32.HI R0, RZ, c[0x0][0x4f0], R8 ;  /* 0x00013c00ff000a19 */ /* 0x000fe20000011608 */
[----:B------:R-:W-:-:S03]  /*1e400*/  IMAD R8, R10, c[0x0][0x3f4], R5 ;  /* 0x0000fd000a087a24 */ /* 0x000fc600078e0205 */
        /* <DEDUP_REMOVED lines=17> */
.L_x_1799:
[----:B------:R-:W-:Y:S05]  /*1e520*/  BRA.DIV ~URZ, `(.L_x_1721) ;  /* 0x000048027f007947 */ /* 0x000fea000b800000 */
[----:B------:R3:W4:Y:S02]  /*1e530*/  SHFL.IDX PT, R0, R13, RZ, 0x1c1f ;  /* 0x001c1fff0d007589 */ /* 0x00072400000e0000 */
.L_x_1800:
        /* <DEDUP_REMOVED lines=20> */
.L_x_1723:
[----:B------:R-:W-:Y:S05]  /*1e680*/  BSYNC B0 ;  /* 0x0000000000007941 */ /* 0x000fea0003800000 */
.L_x_1722:
[----:B------:R-:W-:Y:S05]  /*1e690*/  BRA.DIV ~URZ, `(.L_x_1724) ;  /* 0x000046f27f007947 */ /* 0x000fea000b800000 */
[----:B--2---:R2:W1:Y:S04]  /*1e6a0*/  SHFL.IDX PT, R4, R5, 0x1, 0x1c1f ;  /* 0x003c1f0005047f89 */ /* 0x00446800000e0000 */
[----:B----4-:R2:W4:Y:S02]  /*1e6b0*/  SHFL.IDX PT, R0, R13, 0x1, 0x1c1f ;  /* 0x003c1f000d007f89 */ /* 0x01052400000e0000 */
.L_x_1801:
        /* <DEDUP_REMOVED lines=20> */
.L_x_1726:
[----:B------:R-:W-:Y:S05]  /*1e800*/  BSYNC B0 ;  /* 0x0000000000007941 */ /* 0x000fea0003800000 */
.L_x_1725:
[----:B------:R-:W-:Y:S05]  /*1e810*/  BRA.DIV ~URZ, `(.L_x_1727) ;  /* 0x000046327f007947 */ /* 0x000fea000b800000 */
[----:B-1----:R1:W2:Y:S02]  /*1e820*/  SHFL.IDX PT, R4, R5, 0x2, 0x1c1f ;  /* 0x005c1f0005047f89 */ /* 0x0022a400000e0000 */
.L_x_1802:
[----:B------:R-:W-:Y:S05]  /*1e830*/  BRA.DIV ~URZ, `(.L_x_1728) ;  /* 0x000046827f007947 */ /* 0x000fea000b800000 */
[----:B----4-:R4:W1:Y:S02]  /*1e840*/  SHFL.IDX PT, R0, R13, 0x2, 0x1c1f ;  /* 0x005c1f000d007f89 */ /* 0x01086400000e0000 */
.L_x_1803:
        /* <DEDUP_REMOVED lines=20> */
.L_x_1730:
[----:B------:R-:W-:Y:S05]  /*1e990*/  BSYNC B0 ;  /* 0x0000000000007941 */ /* 0x000fea0003800000 */
.L_x_1729:
[----:B------:R-:W-:Y:S05]  /*1e9a0*/  BRA.DIV ~URZ, `(.L_x_1731) ;  /* 0x000045727f007947 */ /* 0x000fea000b800000 */
[----:B--2---:R2:W3:Y:S04]  /*1e9b0*/  SHFL.IDX PT, R4, R5, 0x3, 0x1c1f ;  /* 0x007c1f0005047f89 */ /* 0x0044e800000e0000 */
[----:B-1----:R2:W1:Y:S02]  /*1e9c0*/  SHFL.IDX PT, R0, R13, 0x3, 0x1c1f ;  /* 0x007c1f000d007f89 */ /* 0x00246400000e0000 */
.L_x_1804:
        /* <DEDUP_REMOVED lines=19> */
.L_x_1704:
[----:B------:R-:W-:Y:S05]  /*1eb00*/  BSYNC B1 ;  /* 0x0000000000017941 */ /* 0x000fea0003800000 */
.L_x_1688:
[----:B-1----:R-:W5:Y:S02]  /*1eb10*/  LDL R0, [R1+0x144] ;  /* 0x0001440001007983 */ /* 0x002f640000100800 */
[----:B-----5:R-:W-:-:S13]  /*1eb20*/  ISETP.NE.AND P0, PT, R0, RZ, PT ;  /* 0x000000ff0000720c */ /* 0x020fda0003f05270 */
[----:B------:R-:W-:Y:S01]  /*1eb30*/  @P0 WARPSYNC 0xffffffff ;  /* 0xffffffff00000948 */ /* 0x000fe20003800000 */
[----:B------:R-:W-:Y:S06]  /*1eb40*/  @P0 BAR.SYNC.DEFER_BLOCKING 0x5, 0x80 ;  /* 0x0142000000000b1d */ /* 0x000fec0000010000 */
[----:B------:R-:W1:Y:S04]  /*1eb50*/  @P0 LDS.128 R8, [0xc080] ;  /* 0x00c08000ff080984 */ /* 0x000e680000000c00 */
[----:B-1----:R1:W-:Y:S04]  /*1eb60*/  @P0 STL.64 [R1+0x70], R8 ;  /* 0x0000700801000387 */ /* 0x0023e80000100a00 */
[----:B------:R1:W-:Y:S04]  /*1eb70*/  @P0 STL.64 [R1+0x78], R10 ;  /* 0x0000780a01000387 */ /* 0x0003e80000100a00 */
[----:B------:R-:W-:Y:S06]  /*1eb80*/  @P0 BAR.ARV 0x4, 0x80 ;  /* 0x0102000000000b1d */ /* 0x000fec0000002000 */
[----:B------:R-:W-:Y:S05]  /*1eb90*/  @P0 BRA `(.L_x_1732) ;  /* 0x0000105000000947 */ /* 0x000fea0003800000 */
[----:B------:R-:W5:Y:S01]  /*1eba0*/  S2R R0, SR_TID.X ;  /* 0x0000000000007919 */ /* 0x000f620000002100 */
[----:B-1----:R-:W-:Y:S01]  /*1ebb0*/  IMAD.MOV.U32 R8, RZ, RZ, RZ ;  /* 0x000000ffff087224 */ /* 0x002fe200078e00ff */
[----:B-----5:R-:W-:-:S04]  /*1ebc0*/  LOP3.LUT R14, R0, 0x1f, RZ, 0xc0, !PT ;  /* 0x0000001f000e7812 */ /* 0x020fc800078ec0ff */
[----:B------:R-:W-:Y:S01]  /*1ebd0*/  ISETP.NE.AND P6, PT, R14, 0x1f, PT ;  /* 0x0000001f0e00780c */ /* 0x000fe20003fc5270 */
[----:B------:R-:W-:Y:S10]  /*1ebe0*/  BRA.DIV ~URZ, `(.L_x_1733) ;  /* 0x000043f27f007947 */ /* 0x000ff4000b800000 */
[----:B------:R1:W2:Y:S02]  /*1ebf0*/  SHFL.IDX PT, R10, R42, RZ, 0x1f ;  /* 0x00001fff2a0a7589 */ /* 0x0002a400000e0000 */
.L_x_1805:
[----:B------:R-:W-:Y:S05]  /*1ec00*/  BRA.DIV ~URZ, `(.L_x_1734) ;  /* 0x000044427f007947 */ /* 0x000fea000b800000 */
[----:B------:R1:W4:Y:S02]  /*1ec10*/  SHFL.IDX PT, R9, R42, 0x1, 0x1f ;  /* 0x00201f002a097f89 */ /* 0x00032400000e0000 */
.L_x_1806:
[----:B------:R-:W5:Y:S01]  /*1ec20*/  LDL R0, [R1+0x7c] ;  /* 0x00007c0001007983 */ /* 0x000f620000100800 */
[----:B--2---:R-:W-:Y:S02]  /*1ec30*/  IMAD.MOV.U32 R6, RZ, RZ, RZ ;  /* 0x000000ffff067224 */ /* 0x004fe400078e00ff */
[----:B-----5:R-:W-:-:S05]  /*1ec40*/  IMAD.IADD R0, R0, 0x1, R14 ;  /* 0x0000000100007824 */ /* 0x020fca00078e020e */
[----:B------:R-:W-:-:S13]  /*1ec50*/  ISETP.GE.OR P0, PT, R0, c[0x0][0x53c], !P6 ;  /* 0x00014f0000007a0c */ /* 0x000fda0007706670 */
[----:B------:R-:W-:Y:S01]  /*1ec60*/  @!P0 MOV R2, 0x4 ;  /* 0x0000000400028802 */ /* 0x000fe20000000f00 */
[----:B---3--:R-:W-:-:S04]  /*1ec70*/  @!P0 IMAD.MOV.U32 R4, RZ, RZ, 0x4 ;  /* 0x00000004ff048424 */ /* 0x008fc800078e00ff */
        /* <DEDUP_REMOVED lines=12> */
[----:B------:R2:W3:Y:S02]  /*1ed40*/  SHFL.UP PT, R4, R0, 0x1, RZ ;  /* 0x0420000000047989 */ /* 0x0004e400000e00ff */
.L_x_1807:
        /* <DEDUP_REMOVED lines=16> */
.L_x_1808:
[----:B---3--:R-:W-:Y:S01]  /*1ee50*/  IMAD R0, R0, c[0x0][0x538], RZ ;  /* 0x00014e0000007a24 */ /* 0x008fe200078e02ff */
[----:B------:R-:W-:Y:S04]  /*1ee60*/  BSSY B1, `(.L_x_1737) ;  /* 0x00000cf000017945 */ /* 0x000fe80003800000 */
[----:B------:R-:W-:-:S04]  /*1ee70*/  IADD3 R9, R0, R9, RZ ;  /* 0x0000000900097210 */ /* 0x000fc80007ffe0ff */
[----:B------:R-:W-:-:S13]  /*1ee80*/  ISETP.GT.AND P0, PT, R9, R10, PT ;  /* 0x0000000a0900720c */ /* 0x000fda0003f04270 */
[----:B------:R-:W-:Y:S05]  /*1ee90*/  @P0 BRA `(.L_x_1738) ;  /* 0x0000026000000947 */ /* 0x000fea0003800000 */
.L_x_1742:
        /* <DEDUP_REMOVED lines=18> */
.L_x_1809:
        /* <DEDUP_REMOVED lines=16> */
.L_x_1810:
[----:B---3--:R-:W-:-:S05]  /*1f0c0*/  IMAD R0, R0, c[0x0][0x538], RZ ;  /* 0x00014e0000007a24 */ /* 0x008fca00078e02ff */
[----:B------:R-:W-:-:S04]  /*1f0d0*/  IADD3 R9, R0, R9, RZ ;  /* 0x0000000900097210 */ /* 0x000fc80007ffe0ff */
[----:B------:R-:W-:-:S13]  /*1f0e0*/  ISETP.GT.AND P0, PT, R9, R10, PT ;  /* 0x0000000a0900720c */ /* 0x000fda0003f04270 */
[----:B-12---:R-:W-:Y:S05]  /*1f0f0*/  @!P0 BRA `(.L_x_1742) ;  /* 0xfffffda000008947 */ /* 0x006fea000383ffff */
.L_x_1738:
[----:B------:R-:W-:-:S05]  /*1f100*/  IADD3 R11, -R0, R9, RZ ;  /* 0x00000009000b7210 */ /* 0x000fca0007ffe1ff */
[----:B------:R-:W-:-:S05]  /*1f110*/  IMAD R0, R4, c[0x0][0x538], R11 ;  /* 0x00014e0004007a24 */ /* 0x000fca00078e020b */
[----:B------:R-:W-:Y:S01]  /*1f120*/  ISETP.GT.AND P0, PT, R0, R10, PT ;  /* 0x0000000a0000720c */ /* 0x000fe20003f04270 */
[----:B------:R-:W-:-:S12]  /*1f130*/  BRA.DIV ~URZ, `(.L_x_1743) ;  /* 0x000043527f007947 */ /* 0x000fd8000b800000 */
[----:B------:R-:W-:-:S03]  /*1f140*/  VOTE.ANY R12, PT, !P0 ;  /* 0x00000000000c7806 */ /* 0x000fc600040e0100 */
.L_x_1811:
[----:B------:R-:W3:Y:S01]  /*1f150*/  LDL.LU R0, [R1+0x7c] ;  /* 0x00007c0001007983 */ /* 0x000ee20000300800 */
[----:B------:R-:W3:Y:S02]  /*1f160*/  POPC R9, R12 ;  /* 0x0000000c00097309 */ /* 0x000ee40000000000 */
[----:B---3--:R-:W-:-:S05]  /*1f170*/  IADD3 R0, R9, R0, RZ ;  /* 0x0000000009007210 */ /* 0x008fca0007ffe0ff */
[----:B------:R3:W-:Y:S01]  /*1f180*/  STL [R1+0x7c], R0 ;  /* 0x00007c0001007387 */ /* 0x0007e20000100800 */
[----:B------:R-:W-:Y:S05]  /*1f190*/  BRA.DIV ~URZ, `(.L_x_1744) ;  /* 0x000043427f007947 */ /* 0x000fea000b800000 */
[----:B------:R4:W1:Y:S04]  /*1f1a0*/  SHFL.IDX PT, R6, R6, R9, 0x1f ;  /* 0x00001f0906067589 */ /* 0x00086800000e0000 */
[----:B------:R4:W2:Y:S02]  /*1f1b0*/  SHFL.IDX PT, R5, R8, R9, 0x1f ;  /* 0x00001f0908057589 */ /* 0x0008a400000e0000 */
.L_x_1812:
[----:B------:R-:W-:Y:S01]  /*1f1c0*/  ISETP.NE.AND P0, PT, R12, RZ, PT ;  /* 0x000000ff0c00720c */ /* 0x000fe20003f05270 */
[----:B------:R-:W-:-:S12]  /*1f1d0*/  BSSY B0, `(.L_x_1745) ;  /* 0x0000005000007945 */ /* 0x000fd80003800000 */
[----:B------:R-:W-:Y:S05]  /*1f1e0*/  @!P0 BRA `(.L_x_1746) ;  /* 0x0000003000008947 */ /* 0x000fea0003800000 */
[----:B----4-:R-:W-:Y:S01]  /*1f1f0*/  IADD3 R9, R9, -0x1, RZ ;  /* 0xffffffff09097810 */ /* 0x010fe20007ffe0ff */
[----:B------:R-:W-:Y:S05]  /*1f200*/  BRA.DIV ~URZ, `(.L_x_1747) ;  /* 0x000043a27f007947 */ /* 0x000fea000b800000 */
[----:B------:R4:W3:Y:S02]  /*1f210*/  SHFL.IDX PT, R13, R4, R9, 0x1f ;  /* 0x00001f09040d7589 */ /* 0x0008e400000e0000 */
.L_x_1746:
[----:B------:R-:W-:Y:S05]  /*1f220*/  BSYNC B0 ;  /* 0x0000000000007941 */ /* 0x000fea0003800000 */
.L_x_1745:
[----:B---3--:R-:W-:Y:S01]  /*1f230*/  IMAD R0, R13, c[0x0][0x538], R11 ;  /* 0x00014e000d007a24 */ /* 0x008fe200078e020b */
[----:B--2---:R-:W-:Y:S01]  /*1f240*/  ISETP.NE.AND P0, PT, R5, 0x1, PT ;  /* 0x000000010500780c */ /* 0x004fe20003f05270 */
[----:B------:R-:W-:Y:S03]  /*1f250*/  BSSY B0, `(.L_x_1748) ;  /* 0x0000086000007945 */ /* 0x000fe60003800000 */
[----:B------:R2:W-:Y:S01]  /*1f260*/  STL [R1+0x70], R0 ;  /* 0x0000700001007387 */ /* 0x0005e20000100800 */
[----:B------:R-:W-:-:S08]  /*1f270*/  IADD3 R10, -R0, R10, RZ ;  /* 0x0000000a000a7210 */ /* 0x000fd00007ffe1ff */
[----:B------:R-:W-:Y:S05]  /*1f280*/  @!P0 BRA `(.L_x_1749) ;  /* 0x000003e000008947 */ /* 0x000fea0003800000 */
[-C--:B-1----:R-:W-:Y:S02]  /*1f290*/  IABS R2, R6.reuse ;  /* 0x0000000600027213 */ /* 0x082fe40000000000 */
[----:B------:R-:W-:Y:S02]  /*1f2a0*/  IABS R11, R6 ;  /* 0x00000006000b7213 */ /* 0x000fe40000000000 */
[----:B--2---:R-:W1:Y:S08]  /*1f2b0*/  I2F.RP R0, R2 ;  /* 0x0000000200007306 */ /* 0x004e700000209400 */
[----:B-1----:R-:W1:Y:S02]  /*1f2c0*/  MUFU.RCP R0, R0 ;  /* 0x0000000000007308 */ /* 0x002e640000001000 */
[----:B-1----:R-:W-:-:S06]  /*1f2d0*/  IADD3 R0, R0, 0xffffffe, RZ ;  /* 0x0ffffffe00007810 */ /* 0x002fcc0007ffe0ff */
[----:B----4-:R-:W1:Y:S02]  /*1f2e0*/  F2I.FTZ.U32.TRUNC.NTZ R9, R0 ;  /* 0x0000000000097305 */ /* 0x010e64000021f000 */
        /* <DEDUP_REMOVED lines=37> */
[----:B------:R-:W-:-:S05]  /*1f540*/  IMAD R3, R2, R8, R3 ;  /* 0x0000000802037224 */ /* 0x000fca00078e0203 */
[----:B------:R-:W-:-:S13]  /*1f550*/  ISETP.GT.U32.AND P0, PT, R4, R3, PT ;  /* 0x000000030400720c */ /* 0x000fda0003f04070 */
[----:B------:R-:W-:Y:S01]  /*1f560*/  @!P0 IMAD.IADD R3, R3, 0x1, -R4 ;  /* 0x0000000103038824 */ /* 0x000fe200078e0a04 */
[----:B------:R-:W-:Y:S02]  /*1f570*/  @!P0 IADD3 R2, R2, 0x1, RZ ;  /* 0x0000000102028810 */ /* 0x000fe40007ffe0ff */
[----:B------:R-:W-:Y:S02]  /*1f580*/  ISETP.NE.AND P0, PT, R5, RZ, PT ;  /* 0x000000ff0500720c */ /* 0x000fe40003f05270 */
[----:B------:R-:W-:Y:S02]  /*1f590*/  ISETP.GE.U32.AND P2, PT, R3, R4, PT ;  /* 0x000000040300720c */ /* 0x000fe40003f46070 */
[C---:B------:R-:W-:Y:S02]  /*1f5a0*/  LOP3.LUT R3, R0.reuse, R5, RZ, 0x3c, !PT ;  /* 0x0000000500037212 */ /* 0x040fe400078e3cff */
[----:B------:R-:W-:Y:S02]  /*1f5b0*/  IADD3 R4, -R0, RZ, RZ ;  /* 0x000000ff00047210 */ /* 0x000fe40007ffe1ff */
        /* <DEDUP_REMOVED lines=11> */
.L_x_1749:
[----:B--2---:R-:W2:Y:S01]  /*1f670*/  LDL R0, [R1+0x7c] ;  /* 0x00007c0001007983 */ /* 0x004ea20000100800 */
[----:B------:R-:W-:-:S04]  /*1f680*/  IMAD.MOV.U32 R2, RZ, RZ, 0x4 ;  /* 0x00000004ff027424 */ /* 0x000fc800078e00ff */
[----:B--2---:R-:W-:-:S05]  /*1f690*/  IMAD.WIDE R2, R0, R2, c[0x0][0x590] ;  /* 0x0001640000027625 */ /* 0x004fca00078e0202 */
[----:B----4-:R-:W2:Y:S02]  /*1f6a0*/  LDG.E R4, [R2.64] ;  /* 0x0000000802047981 */ /* 0x010ea4000c1e1900 */
[----:B-12---:R-:W-:-:S05]  /*1f6b0*/  IMAD R11, R4, R6, RZ ;  /* 0x00000006040b7224 */ /* 0x006fca00078e02ff */
        /* <DEDUP_REMOVED lines=63> */
.L_x_1750:
[----:B------:R-:W-:Y:S05]  /*1fab0*/  BSYNC B0 ;  /* 0x0000000000007941 */ /* 0x000fea0003800000 */
.L_x_1748:
[----:B------:R-:W-:-:S04]  /*1fac0*/  LOP3.LUT R2, RZ, R2, RZ, 0x33, !PT ;  /* 0x00000002ff027212 */ /* 0x000fc800078e33ff */
[----:B-1----:R-:W-:-:S05]  /*1fad0*/  IADD3 R0, R2, R6, RZ ;  /* 0x0000000602007210 */ /* 0x002fca0007ffe0ff */
[----:B------:R1:W-:Y:S01]  /*1fae0*/  STL [R1+0x74], R0 ;  /* 0x0000740001007387 */ /* 0x0003e20000100800 */
[----:B------:R-:W-:Y:S05]  /*1faf0*/  BRA `(.L_x_1751) ;  /* 0x0000005000007947 */ /* 0x000fea0003800000 */
.L_x_1739:
[----:B------:R-:W-:Y:S01]  /*1fb00*/  MOV R0, c[0x0][0x53c] ;  /* 0x00014f0000007a02 */ /* 0x000fe20000000f00 */
[----:B------:R3:W-:Y:S04]  /*1fb10*/  STL [R1+0x70], R10 ;  /* 0x0000700a01007387 */ /* 0x0007e80000100800 */
[----:B------:R3:W-:Y:S04]  /*1fb20*/  STL [R1+0x74], RZ ;  /* 0x000074ff01007387 */ /* 0x0007e80000100800 */
[----:B------:R3:W-:Y:S04]  /*1fb30*/  STL [R1+0x78], RZ ;  /* 0x000078ff01007387 */ /* 0x0007e80000100800 */
[----:B------:R3:W-:Y:S02]  /*1fb40*/  STL [R1+0x7c], R0 ;  /* 0x00007c0001007387 */ /* 0x0007e40000100800 */
.L_x_1751:
[----:B------:R-:W-:Y:S05]  /*1fb50*/  BSYNC B1 ;  /* 0x0000000000017941 */ /* 0x000fea0003800000 */
.L_x_1737:
        /* <DEDUP_REMOVED lines=9> */
.L_x_1732:
[----:B-1----:R-:W5:Y:S02]  /*1fbf0*/  LDL R0, [R1+0x7c] ;  /* 0x00007c0001007983 */ /* 0x002f640000100800 */
[----:B-----5:R-:W-:-:S13]  /*1fc00*/  ISETP.GE.AND P0, PT, R0, c[0x0][0x53c], PT ;  /* 0x00014f0000007a0c */ /* 0x020fda0003f06270 */
[----:B--234-:R-:W-:Y:S01]  /*1fc10*/  @P0 CALL.REL.NOINC `(.L_x_1752) ;  /* 0x0000001000000944 */ /* 0x01cfe20003c00000 */
[----:B------:R-:W-:Y:S05]  /*1fc20*/  BRA `(.L_x_1753) ;  /* 0xfffe27f000007947 */ /* 0x000fea000383ffff */
.L_x_1752:
[----:B------:R-:W-:Y:S05]  /*1fc30*/  EXIT ;  /* 0x000000000000794d */ /* 0x000fea0003800000 */
.L_x_1541:
[----:B------:R-:W-:Y:S01]  /*1fc40*/  IMAD.MOV.U32 R0, RZ, RZ, R5 ;  /* 0x000000ffff007224 */ /* 0x000fe200078e0005 */
[----:B------:R-:W-:Y:S02]  /*1fc50*/  MOV R3, 0x1 ;  /* 0x0000000100037802 */ /* 0x000fe40000000f00 */
[----:B------:R-:W-:Y:S02]  /*1fc60*/  MOV R2, 0x1fc80 ;  /* 0x0001fc8000027802 */ /* 0x000fe40000000f00 */
[----:B------:R-:W-:Y:S05]  /*1fc70*/  CALL.REL.NOINC `($__internal_25_$__cuda_sm70_shflsync_up_p) ;  /* 0x00003a5000007944 */ /* 0x000fea0003c00000 */
[----:B------:R-:W-:Y:S01]  /*1fc80*/  MOV R0, R4 ;  /* 0x0000000400007202 */ /* 0x000fe20000000f00 */
[----:B------:R-:W-:Y:S05]  /*1fc90*/  BRA `(.L_x_1754) ;  /* 0xfffe07c000007947 */ /* 0x000fea000383ffff */
.L_x_1542:
[----:B------:R-:W-:Y:S01]  /*1fca0*/  IMAD.MOV.U32 R0, RZ, RZ, R5 ;  /* 0x000000ffff007224 */ /* 0x000fe200078e0005 */
[----:B------:R-:W-:Y:S02]  /*1fcb0*/  MOV R3, 0x2 ;  /* 0x0000000200037802 */ /* 0x000fe40000000f00 */
[----:B------:R-:W-:Y:S02]  /*1fcc0*/  MOV R2, 0x1fce0 ;  /* 0x0001fce000027802 */ /* 0x000fe40000000f00 */
[----:B------:R-:W-:Y:S05]  /*1fcd0*/  CALL.REL.NOINC `($__internal_25_$__cuda_sm70_shflsync_up_p) ;  /* 0x000039f000007944 */ /* 0x000fea0003c00000 */
[----:B------:R-:W-:Y:S01]  /*1fce0*/  SEL R4, R4, RZ, P4 ;  /* 0x000000ff04047207 */ /* 0x000fe20002000000 */
[----:B------:R-:W-:Y:S01]  /*1fcf0*/  IMAD.MOV.U32 R3, RZ, RZ, 0x4 ;  /* 0x00000004ff037424 */ /* 0x000fe200078e00ff */
[----:B------:R-:W-:-:S03]  /*1fd00*/  MOV R2, 0x1fd30 ;  /* 0x0001fd3000027802 */ /* 0x000fc60000000f00 */
[----:B------:R-:W-:Y:S02]  /*1fd10*/  IMAD.IADD R0, R5, 0x1, R4 ;  /* 0x0000000105007824 */ /* 0x000fe400078e0204 */
        /* <DEDUP_REMOVED lines=11> */
[----:B------:R-:W-:Y:S02]  /*1fdd0*/  SEL R4, R4, RZ, P1 ;  /* 0x000000ff04047207 */ /* 0x000fe40000800000 */
[----:B------:R-:W-:Y:S02]  /*1fde0*/  MOV R3, 0x1f ;  /* 0x0000001f00037802 */ /* 0x000fe40000000f00 */
[----:B------:R-:W-:Y:S01]  /*1fdf0*/  MOV R2, 0x1fe40 ;  /* 0x0001fe4000027802 */ /* 0x000fe20000000f00 */
[----:B------:R-:W-:Y:S02]  /*1fe00*/  IMAD.IADD R4, R0, 0x1, R4 ;  /* 0x0000000100047824 */ /* 0x000fe400078e0204 */
[----:B------:R-:W-:Y:S02]  /*1fe10*/  IMAD.MOV.U32 R0, RZ, RZ, 0x1f ;  /* 0x0000001fff007424 */ /* 0x000fe400078e00ff */
[----:B------:R-:W-:Y:S02]  /*1fe20*/  IMAD.MOV.U32 R43, RZ, RZ, R4 ;  /* 0x000000ffff2b7224 */ /* 0x000fe400078e0004 */
[----:B------:R-:W-:Y:S05]  /*1fe30*/  CALL.REL.NOINC `($__internal_24_$__cuda_sm70_shflsync_idx_p) ;  /* 0x0000384000007944 */ /* 0x000fea0003c00000 */
[----:B------:R-:W-:Y:S05]  /*1fe40*/  BRA `(.L_x_1755) ;  /* 0xfffe071000007947 */ /* 0x000fea000383ffff */
.L_x_1544:
[----:B------:R-:W-:Y:S02]  /*1fe50*/  SEL R0, RZ, 0x1, P0 ;  /* 0x00000001ff007807 */ /* 0x000fe40000000000 */
[----:B------:R-:W-:-:S02]  /*1fe60*/  MOV R2, 0x1fe80 ;  /* 0x0001fe8000027802 */ /* 0x000fc40000000f00 */
[----:B------:R-:W-:Y:S05]  /*1fe70*/  CALL.REL.NOINC `($__internal_26_$__cuda_sm70_votesync_ballot) ;  /* 0x000038b000007944 */ /* 0x000fea0003c00000 */
[----:B------:R-:W-:Y:S01]  /*1fe80*/  MOV R7, R0 ;  /* 0x0000000000077202 */ /* 0x000fe20000000f00 */
[----:B------:R-:W-:Y:S05]  /*1fe90*/  BRA `(.L_x_1756) ;  /* 0xfffe075000007947 */ /* 0x000fea000383ffff */
.L_x_1545:
[----:B------:R-:W-:Y:S01]  /*1fea0*/  IMAD.MOV.U32 R43, RZ, RZ, R9 ;  /* 0x000000ffff2b7224 */ /* 0x000fe200078e0009 */
[----:B-1----:R-:W-:Y:S01]  /*1feb0*/  MOV R0, R5 ;  /* 0x0000000500007202 */ /* 0x002fe20000000f00 */
[----:B------:R-:W-:Y:S01]  /*1fec0*/  IMAD.MOV.U32 R3, RZ, RZ, 0x1f ;  /* 0x0000001fff037424 */ /* 0x000fe200078e00ff */
[----:B------:R-:W-:-:S02]  /*1fed0*/  MOV R2, 0x1fef0 ;  /* 0x0001fef000027802 */ /* 0x000fc40000000f00 */
[----:B------:R-:W-:Y:S05]  /*1fee0*/  CALL.REL.NOINC `($__internal_24_$__cuda_sm70_shflsync_idx_p) ;  /* 0x0000379000007944 */ /* 0x000fea0003c00000 */
[----:B------:R-:W-:Y:S01]  /*1fef0*/  IMAD.MOV.U32 R12, RZ, RZ, R0 ;  /* 0x000000ffff0c7224 */ /* 0x000fe200078e0000 */
[----:B------:R-:W-:Y:S01]  /*1ff00*/  MOV R43, R8 ;  /* 0x00000008002b7202 */ /* 0x000fe20000000f00 */
[----:B------:R-:W-:Y:S01]  /*1ff10*/  IMAD.MOV.U32 R6, RZ, RZ, RZ ;  /* 0x000000ffff067224 */ /* 0x000fe200078e00ff */
[----:B------:R-:W-:Y:S01]  /*1ff20*/  MOV R0, R5 ;  /* 0x0000000500007202 */ /* 0x000fe20000000f00 */
[----:B------:R-:W-:Y:S01]  /*1ff30*/  IMAD.MOV.U32 R3, RZ, RZ, 0x1f ;  /* 0x0000001fff037424 */ /* 0x000fe200078e00ff */
[----:B------:R-:W-:-:S02]  /*1ff40*/  MOV R2, 0x1ff60 ;  /* 0x0001ff6000027802 */ /* 0x000fc40000000f00 */
[----:B------:R-:W-:Y:S05]  /*1ff50*/  CALL.REL.NOINC `($__internal_24_$__cuda_sm70_shflsync_idx_p) ;  /* 0x0000372000007944 */ /* 0x000fea0003c00000 */
[----:B------:R-:W-:Y:S01]  /*1ff60*/  MOV R9, R0 ;  /* 0x0000000000097202 */ /* 0x000fe20000000f00 */
[----:B------:R-:W-:Y:S05]  /*1ff70*/  BRA `(.L_x_1757) ;  /* 0xfffe06e000007947 */ /* 0x000fea000383ffff */
.L_x_1548:
[----:B------:R-:W-:Y:S01]  /*1ff80*/  IMAD.MOV.U32 R43, RZ, RZ, R4 ;  /* 0x000000ffff2b7224 */ /* 0x000fe200078e0004 */
[----:B------:R-:W-:-:S02]  /*1ff90*/  MOV R3, 0x1f ;  /* 0x0000001f00037802 */ /* 0x000fc40000000f00 */
[----:B------:R-:W-:Y:S02]  /*1ffa0*/  MOV R2, 0x1ffc0 ;  /* 0x0001ffc000027802 */ /* 0x000fe40000000f00 */
[----:B--234-:R-:W-:Y:S05]  /*1ffb0*/  CALL.REL.NOINC `($__internal_24_$__cuda_sm70_shflsync_idx_p) ;  /* 0x000036c000007944 */ /* 0x01cfea0003c00000 */
[----:B------:R-:W-:Y:S01]  /*1ffc0*/  MOV R6, R0 ;  /* 0x0000000000067202 */ /* 0x000fe20000000f00 */
[----:B------:R-:W-:Y:S05]  /*1ffd0*/  BRA `(.L_x_1547) ;  /* 0xfffe06e000007947 */ /* 0x000fea000383ffff */
.L_x_1589:
[----:B------:R-:W-:Y:S01]  /*1ffe0*/  IMAD.MOV.U32 R43, RZ, RZ, R6 ;  /* 0x000000ffff2b7224 */ /* 0x000fe200078e0006 */
[----:B------:R-:W-:Y:S01]  /*1fff0*/  MOV R0, RZ ;  /* 0x000000ff00007202 */ /* 0x000fe20000000f00 */
[----:B------:R-:W-:Y:S01]  /*20000*/  IMAD.MOV.U32 R3, RZ, RZ, 0x1c1f ;  /* 0x00001c1fff037424 */ /* 0x000fe200078e00ff */
[----:B------:R-:W-:Y:S02]  /*20010*/  MOV R2, 0x20030 ;  /* 0x0002003000027802 */ /* 0x000fe40000000f00 */
[----:B-----5:R-:W-:Y:S05]  /*20020*/  CALL.REL.NOINC `($__internal_24_$__cuda_sm70_shflsync_idx_p) ;  /* 0x0000365000007944 */ /* 0x020fea0003c00000 */
[----:B------:R-:W-:Y:S01]  /*20030*/  MOV R4, R0 ;  /* 0x0000000000047202 */ /* 0x000fe20000000f00 */
[----:B------:R-:W-:Y:S05]  /*20040*/  BRA `(.L_x_1758) ;  /* 0xfffe8c2000007947 */ /* 0x000fea000383ffff */
.L_x_1590:
[----:B------:R-:W-:Y:S01]  /*20050*/  IMAD.MOV.U32 R43, RZ, RZ, R12 ;  /* 0x000000ffff2b7224 */ /* 0x000fe200078e000c */
[----:B------:R-:W-:Y:S01]  /*20060*/  MOV R0, RZ ;  /* 0x000000ff00007202 */ /* 0x000fe20000000f00 */
[----:B------:R-:W-:Y:S01]  /*20070*/  IMAD.MOV.U32 R3, RZ, RZ, 0x1c1f ;  /* 0x00001c1fff037424 */ /* 0x000fe200078e00ff */
[----:B------:R-:W-:Y:S02]  /*20080*/  MOV R2, 0x200a0 ;  /* 0x000200a000027802 */ /* 0x000fe40000000f00 */
[----:B-12--5:R-:W-:Y:S05]  /*20090*/  CALL.REL.NOINC `($__internal_24_$__cuda_sm70_shflsync_idx_p) ;  /* 0x000035e000007944 */ /* 0x026fea0003c00000 */
[----:B------:R-:W-:Y:S05]  /*200a0*/  BRA `(.L_x_1759) ;  /* 0xfffe8be000007947 */ /* 0x000fea000383ffff */
.L_x_1593:
[----:B------:R-:W-:Y:S01]  /*200b0*/  IMAD.MOV.U32 R43, RZ, RZ, R6 ;  /* 0x000000ffff2b7224 */ /* 0x000fe200078e0006 */
[----:B--2-4-:R-:W-:Y:S01]  /*200c0*/  MOV R0, 0x1 ;  /* 0x0000000100007802 */ /* 0x014fe20000000f00 */
[----:B------:R-:W-:Y:S01]  /*200d0*/  IMAD.MOV.U32 R3, RZ, RZ, 0x1c1f ;  /* 0x00001c1fff037424 */ /* 0x000fe200078e00ff */
[----:B------:R-:W-:-:S02]  /*200e0*/  MOV R2, 0x20100 ;  /* 0x0002010000027802 */ /* 0x000fc40000000f00 */
[----:B-1---5:R-:W-:Y:S05]  /*200f0*/  CALL.REL.NOINC `($__internal_24_$__cuda_sm70_shflsync_idx_p) ;  /* 0x0000358000007944 */ /* 0x022fea0003c00000 */
[----:B------:R-:W-:Y:S01]  /*20100*/  IMAD.MOV.U32 R4, RZ, RZ, R0 ;  /* 0x000000ffff047224 */ /* 0x000fe200078e0000 */
[----:B------:R-:W-:Y:S01]  /*20110*/  MOV R0, 0x1 ;  /* 0x0000000100007802 */ /* 0x000fe20000000f00 */
[----:B------:R-:W-:Y:S01]  /*20120*/  IMAD.MOV.U32 R43, RZ, RZ, R12 ;  /* 0x000000ffff2b7224 */ /* 0x000fe200078e000c */
[----:B------:R-:W-:-:S02]  /*20130*/  MOV R3, 0x1c1f ;  /* 0x00001c1f00037802 */ /* 0x000fc40000000f00 */
[----:B------:R-:W-:Y:S02]  /*20140*/  MOV R2, 0x20160 ;  /* 0x0002016000027802 */ /* 0x000fe40000000f00 */
[----:B------:R-:W-:Y:S05]  /*20150*/  CALL.REL.NOINC `($__internal_24_$__cuda_sm70_shflsync_idx_p) ;  /* 0x0000352000007944 */ /* 0x000fea0003c00000 */
[----:B------:R-:W-:Y:S05]  /*20160*/  BRA `(.L_x_1760) ;  /* 0xfffe8cd000007947 */ /* 0x000fea000383ffff */
.L_x_1596:
[----:B------:R-:W-:Y:S01]  /*20170*/  IMAD.MOV.U32 R43, RZ, RZ, R6 ;  /* 0x000000ffff2b7224 */ /* 0x000fe200078e0006 */
[----:B--2-4-:R-:W-:Y:S01]  /*20180*/  MOV R0, 0x2 ;  /* 0x0000000200007802 */ /* 0x014fe20000000f00 */
[----:B------:R-:W-:Y:S01]  /*20190*/  IMAD.MOV.U32 R3, RZ, RZ, 0x1c1f ;  /* 0x00001c1fff037424 */ /* 0x000fe200078e00ff */
[----:B------:R-:W-:Y:S02]  /*201a0*/  MOV R2, 0x201c0 ;  /* 0x000201c000027802 */ /* 0x000fe40000000f00 */
[----:B-1-3-5:R-:W-:Y:S05]  /*201b0*/  CALL.REL.NOINC `($__internal_24_$__cuda_sm70_shflsync_idx_p) ;  /* 0x000034c000007944 */ /* 0x02afea0003c00000 */
[----:B------:R-:W-:Y:S01]  /*201c0*/  MOV R4, R0 ;  /* 0x0000000000047202 */ /* 0x000fe20000000f00 */
[----:B------:R-:W-:Y:S05]  /*201d0*/  BRA `(.L_x_1761) ;  /* 0xfffe8df000007947 */ /* 0x000fea000383ffff */
.L_x_1597:
[----:B------:R-:W-:Y:S01]  /*201e0*/  IMAD.MOV.U32 R43, RZ, RZ, R12 ;  /* 0x000000ffff2b7224 */ /* 0x000fe200078e000c */
[----:B--2-4-:R-:W-:Y:S01]  /*201f0*/  MOV R0, 0x2 ;  /* 0x0000000200007802 */ /* 0x014fe20000000f00 */
[----:B------:R-:W-:Y:S01]  /*20200*/  IMAD.MOV.U32 R3, RZ, RZ, 0x1c1f ;  /* 0x00001c1fff037424 */ /* 0x000fe200078e00ff */
[----:B------:R-:W-:Y:S02]  /*20210*/  MOV R2, 0x20230 ;  /* 0x0002023000027802 */ /* 0x000fe40000000f00 */
[----:B-1-3-5:R-:W-:Y:S05]  /*20220*/  CALL.REL.NOINC `($__internal_24_$__cuda_sm70_shflsync_idx_p) ;  /* 0x0000345000007944 */ /* 0x02afea0003c00000 */
[----:B------:R-:W-:Y:S05]  /*20230*/  BRA `(.L_x_1762) ;  /* 0xfffe8db000007947 */ /* 0x000fea000383ffff */
.L_x_1600:
[----:B------:R-:W-:Y:S01]  /*20240*/  IMAD.MOV.U32 R43, RZ, RZ, R6 ;  /* 0x000000ffff2b7224 */ /* 0x000fe200078e0006 */
[----:B-1--4-:R-:W-:Y:S01]  /*20250*/  MOV R0, 0x3 ;  /* 0x0000000300007802 */ /* 0x012fe20000000f00 */
[----:B------:R-:W-:Y:S01]  /*20260*/  IMAD.MOV.U32 R3, RZ, RZ, 0x1c1f ;  /* 0x00001c1fff037424 */ /* 0x000fe200078e00ff */
[----:B------:R-:W-:-:S02]  /*20270*/  MOV R2, 0x20290 ;  /* 0x0002029000027802 */ /* 0x000fc40000000f00 */
[----:B--23-5:R-:W-:Y:S05]  /*20280*/  CALL.REL.NOINC `($__internal_24_$__cuda_sm70_shflsync_idx_p) ;  /* 0x000033f000007944 */ /* 0x02cfea0003c00000 */
[----:B------:R-:W-:Y:S01]  /*20290*/  IMAD.MOV.U32 R4, RZ, RZ, R0 ;  /* 0x000000ffff047224 */ /* 0x000fe200078e0000 */
[----:B------:R-:W-:Y:S01]  /*202a0*/  MOV R0, 0x3 ;  /* 0x0000000300007802 */ /* 0x000fe20000000f00 */
[----:B------:R-:W-:Y:S01]  /*202b0*/  IMAD.MOV.U32 R43, RZ, RZ, R12 ;  /* 0x000000ffff2b7224 */ /* 0x000fe200078e000c */
[----:B------:R-:W-:-:S02]  /*202c0*/  MOV R3, 0x1c1f ;  /* 0x00001c1f00037802 */ /* 0x000fc40000000f00 */
[----:B------:R-:W-:Y:S02]  /*202d0*/  MOV R2, 0x202f0 ;  /* 0x000202f000027802 */ /* 0x000fe40000000f00 */
[----:B------:R-:W-:Y:S05]  /*202e0*/  CALL.REL.NOINC `($__internal_24_$__cuda_sm70_shflsync_idx_p) ;  /* 0x0000339000007944 */ /* 0x000fea0003c00000 */
[----:B------:R-:W-:Y:S05]  /*202f0*/  BRA `(.L_x_1763) ;  /* 0xfffe8e9000007947 */ /* 0x000fea000383ffff */
.L_x_1647:
[----:B------:R-:W-:Y:S01]  /*20300*/  IMAD.MOV.U32 R43, RZ, RZ, R3 ;  /* 0x000000ffff2b7224 */ /* 0x000fe200078e0003 */
[----:B------:R-:W-:Y:S01]  /*20310*/  MOV R0, 0x1 ;  /* 0x0000000100007802 */ /* 0x000fe20000000f00 */
[----:B------:R-:W-:Y:S01]  /*20320*/  IMAD.MOV.U32 R3, RZ, RZ, 0x1c1f ;  /* 0x00001c1fff037424 */ /* 0x000fe200078e00ff */
[----:B------:R-:W-:Y:S02]  /*20330*/  MOV R2, 0x20350 ;  /* 0x0002035000027802 */ /* 0x000fe40000000f00 */
[----:B----4-:R-:W-:Y:S05]  /*20340*/  CALL.REL.NOINC `($__internal_24_$__cuda_sm70_shflsync_idx_p) ;  /* 0x0000333000007944 */ /* 0x010fea0003c00000 */
[----:B------:R-:W-:Y:S01]  /*20350*/  IMAD.MOV.U32 R5, RZ, RZ, R0 ;  /* 0x000000ffff057224 */ /* 0x000fe200078e0000 */
[----:B------:R-:W-:Y:S01]  /*20360*/  MOV R0, 0x1 ;  /* 0x0000000100007802 */ /* 0x000fe20000000f00 */
[----:B------:R-:W-:Y:S01]  /*20370*/  IMAD.MOV.U32 R43, RZ, RZ, R6 ;  /* 0x000000ffff2b7224 */ /* 0x000fe200078e0006 */
[----:B------:R-:W-:Y:S02]  /*20380*/  MOV R3, 0x1c1f ;  /* 0x00001c1f00037802 */ /* 0x000fe40000000f00 */
[----:B------:R-:W-:Y:S02]  /*20390*/  MOV R2, 0x203b0 ;  /* 0x000203b000027802 */ /* 0x000fe40000000f00 */
[----:B------:R-:W-:Y:S05]  /*203a0*/  CALL.REL.NOINC `($__internal_24_$__cuda_sm70_shflsync_idx_p) ;  /* 0x000032d000007944 */ /* 0x000fea0003c00000 */
[----:B------:R-:W-:Y:S05]  /*203b0*/  BRA `(.L_x_1764) ;  /* 0xffff06c000007947 */ /* 0x000fea000383ffff */
.L_x_1650:
[----:B------:R-:W-:Y:S01]  /*203c0*/  IMAD.MOV.U32 R43, RZ, RZ, R5 ;  /* 0x000000ffff2b7224 */ /* 0x000fe200078e0005 */
[----:B------:R-:W-:Y:S01]  /*203d0*/  MOV R0, RZ ;  /* 0x000000ff00007202 */ /* 0x000fe20000000f00 */
[----:B------:R-:W-:Y:S01]  /*203e0*/  IMAD.MOV.U32 R3, RZ, RZ, 0x1c1f ;  /* 0x00001c1fff037424 */ /* 0x000fe200078e00ff */
[----:B------:R-:W-:-:S02]  /*203f0*/  MOV R2, 0x20410 ;  /* 0x0002041000027802 */ /* 0x000fc40000000f00 */
[----:B------:R-:W-:Y:S05]  /*20400*/  CALL.REL.NOINC `($__internal_24_$__cuda_sm70_shflsync_idx_p) ;  /* 0x0000327000007944 */ /* 0x000fea0003c00000 */
[----:B------:R-:W-:Y:S01]  /*20410*/  MOV R4, R0 ;  /* 0x0000000000047202 */ /* 0x000fe20000000f00 */
[----:B------:R-:W-:Y:S05]  /*20420*/  BRA `(.L_x_1765) ;  /* 0xffff162000007947 */ /* 0x000fea000383ffff */
.L_x_1651:
[----:B------:R-:W-:Y:S01]  /*20430*/  IMAD.MOV.U32 R43, RZ, RZ, R6 ;  /* 0x000000ffff2b7224 */ /* 0x000fe200078e0006 */
[----:B------:R-:W-:Y:S01]  /*20440*/  MOV R0, RZ ;  /* 0x000000ff00007202 */ /* 0x000fe20000000f00 */
[----:B------:R-:W-:Y:S01]  /*20450*/  IMAD.MOV.U32 R3, RZ, RZ, 0x1c1f ;  /* 0x00001c1fff037424 */ /* 0x000fe200078e00ff */
[----:B------:R-:W-:-:S02]  /*20460*/  MOV R2, 0x20480 ;  /* 0x0002048000027802 */ /* 0x000fc40000000f00 */
[----:B-12---:R-:W-:Y:S05]  /*20470*/  CALL.REL.NOINC `($__internal_24_$__cuda_sm70_shflsync_idx_p) ;  /* 0x0000320000007944 */ /* 0x006fea0003c00000 */
[----:B------:R-:W-:Y:S05]  /*20480*/  BRA `(.L_x_1766) ;  /* 0xffff15e000007947 */ /* 0x000fea000383ffff */
.L_x_1654:
[----:B------:R-:W-:Y:S01]  /*20490*/  IMAD.MOV.U32 R43, RZ, RZ, R5 ;  /* 0x000000ffff2b7224 */ /* 0x000fe200078e0005 */
[----:B----4-:R-:W-:Y:S01]  /*204a0*/  MOV R0, 0x1 ;  /* 0x0000000100007802 */ /* 0x010fe20000000f00 */
[----:B--2---:R-:W-:Y:S01]  /*204b0*/  IMAD.MOV.U32 R3, RZ, RZ, 0x1c1f ;  /* 0x00001c1fff037424 */ /* 0x004fe200078e00ff */
[----:B------:R-:W-:-:S03]  /*204c0*/  MOV R2, 0x204e0 ;  /* 0x000204e000027802 */ /* 0x000fc60000000f00 */
[----:B-1-3--:R-:W-:Y:S05]  /*204d0*/  CALL.REL.NOINC `($__internal_24_$__cuda_sm70_shflsync_idx_p) ;  /* 0x000031a000007944 */ /* 0x00afea0003c00000 */
[----:B------:R-:W-:Y:S01]  /*204e0*/  IMAD.MOV.U32 R4, RZ, RZ, R0 ;  /* 0x000000ffff047224 */ /* 0x000fe200078e0000 */
[----:B------:R-:W-:Y:S01]  /*204f0*/  MOV R0, 0x1 ;  /* 0x0000000100007802 */ /* 0x000fe20000000f00 */
[----:B------:R-:W-:Y:S01]  /*20500*/  IMAD.MOV.U32 R43, RZ, RZ, R6 ;  /* 0x000000ffff2b7224 */ /* 0x000fe200078e0006 */
[----:B------:R-:W-:-:S02]  /*20510*/  MOV R3, 0x1c1f ;  /* 0x00001c1f00037802 */ /* 0x000fc40000000f00 */
[----:B------:R-:W-:Y:S02]  /*20520*/  MOV R2, 0x20540 ;  /* 0x0002054000027802 */ /* 0x000fe40000000f00 */
[----:B------:R-:W-:Y:S05]  /*20530*/  CALL.REL.NOINC `($__internal_24_$__cuda_sm70_shflsync_idx_p) ;  /* 0x0000314000007944 */ /* 0x000fea0003c00000 */
[----:B------:R-:W-:Y:S05]  /*20540*/  BRA `(.L_x_1767) ;  /* 0xffff16a000007947 */ /* 0x000fea000383ffff */
.L_x_1655:
[----:B------:R-:W-:Y:S01]  /*20550*/  IMAD.MOV.U32 R43, RZ, RZ, R4 ;  /* 0x000000ffff2b7224 */ /* 0x000fe200078e0004 */
[----:B------:R-:W-:Y:S01]  /*20560*/  MOV R0, RZ ;  /* 0x000000ff00007202 */ /* 0x000fe20000000f00 */
[----:B------:R-:W-:Y:S01]  /*20570*/  IMAD.MOV.U32 R3, RZ, RZ, 0x1c1f ;  /* 0x00001c1fff037424 */ /* 0x000fe200078e00ff */
[----:B------:R-:W-:Y:S02]  /*20580*/  MOV R2, 0x205a0 ;  /* 0x000205a000027802 */ /* 0x000fe40000000f00 */
[----:B------:R-:W-:Y:S05]  /*20590*/  CALL.REL.NOINC `($__internal_24_$__cuda_sm70_shflsync_idx_p) ;  /* 0x000030e000007944 */ /* 0x000fea0003c00000 */
[----:B------:R-:W-:Y:S05]  /*205a0*/  BRA `(.L_x_1768) ;  /* 0xffff187000007947 */ /* 0x000fea000383ffff */
.L_x_1656:
[----:B------:R-:W-:Y:S01]  /*205b0*/  IMAD.MOV.U32 R43, RZ, RZ, R4 ;  /* 0x000000ffff2b7224 */ /* 0x000fe200078e0004 */
[----:B------:R-:W-:Y:S01]  /*205c0*/  MOV R0, 0x1 ;  /* 0x0000000100007802 */ /* 0x000fe20000000f00 */
[----:B------:R-:W-:Y:S01]  /*205d0*/  IMAD.MOV.U32 R3, RZ, RZ, 0x1c1f ;  /* 0x00001c1fff037424 */ /* 0x000fe200078e00ff */
[----:B------:R-:W-:Y:S02]  /*205e0*/  MOV R2, 0x20600 ;  /* 0x0002060000027802 */ /* 0x000fe40000000f00 */
[----:B-1----:R-:W-:Y:S05]  /*205f0*/  CALL.REL.NOINC `($__internal_24_$__cuda_sm70_shflsync_idx_p) ;  /* 0x0000308000007944 */ /* 0x002fea0003c00000 */
[----:B------:R-:W-:Y:S01]  /*20600*/  IMAD.IADD R0, R5, 0x1, R0 ;  /* 0x0000000105007824 */ /* 0x000fe200078e0200 */
[----:B------:R-:W-:Y:S01]  /*20610*/  MOV R2, 0x207f0 ;  /* 0x000207f000027802 */ /* 0x000fe20000000f00 */
[----:B------:R-:W-:Y:S02]  /*20620*/  IMAD.MOV.U32 R43, RZ, RZ, R4 ;  /* 0x000000ffff2b7224 */ /* 0x000fe400078e0004 */
[----:B------:R-:W-:Y:S01]  /*20630*/  IMAD.MOV.U32 R3, RZ, RZ, 0x1c1f ;  /* 0x00001c1fff037424 */ /* 0x000fe200078e00ff */
        /* <DEDUP_REMOVED lines=19> */
[----:B------:R-:W-:Y:S01]  /*20770*/  ISETP.GT.AND P0, PT, R0, 0x29, PT ;  /* 0x000000290000780c */ /* 0x000fe20003f04270 */
[----:B------:R-:W-:Y:S01]  /*20780*/  IMAD.MOV.U32 R0, RZ, RZ, 0x2 ;  /* 0x00000002ff007424 */ /* 0x000fe200078e00ff */
[----:B------:R-:W-:Y:S02]  /*20790*/  FSEL R27, R61, -INF , P4 ;  /* 0xff8000003d1b7808 */ /* 0x000fe40002000000 */
[----:B------:R-:W-:Y:S02]  /*207a0*/  FSEL R81, R48, -INF , P3 ;  /* 0xff80000030517808 */ /* 0x000fe40001800000 */
[----:B------:R-:W-:Y:S02]  /*207b0*/  FSEL R80, R45, -INF , P2 ;  /* 0xff8000002d507808 */ /* 0x000fe40001000000 */
[----:B------:R-:W-:Y:S02]  /*207c0*/  FSEL R55, R37, -INF , P1 ;  /* 0xff80000025377808 */ /* 0x000fe40000800000 */
[----:B------:R-:W-:-:S02]  /*207d0*/  FSEL R54, R35, -INF , P0 ;  /* 0xff80000023367808 */ /* 0x000fc40000000000 */
[----:B------:R-:W-:Y:S05]  /*207e0*/  CALL.REL.NOINC `($__internal_24_$__cuda_sm70_shflsync_idx_p) ;  /* 0x00002e9000007944 */ /* 0x000fea0003c00000 */
[----:B------:R-:W-:Y:S01]  /*207f0*/  IMAD.IADD R0, R5, 0x1, R0 ;  /* 0x0000000105007824 */ /* 0x000fe200078e0200 */
[----:B------:R-:W-:Y:S01]  /*20800*/  MOV R2, 0x209e0 ;  /* 0x000209e000027802 */ /* 0x000fe20000000f00 */
[----:B------:R-:W-:-:S02]  /*20810*/  IMAD.MOV.U32 R43, RZ, RZ, R4 ;  /* 0x000000ffff2b7224 */ /* 0x000fc400078e0004 */
[----:B------:R-:W-:Y:S01]  /*20820*/  IMAD.MOV.U32 R3, RZ, RZ, 0x1c1f ;  /* 0x00001c1fff037424 */ /* 0x000fe200078e00ff */
[----:B------:R-:W-:-:S04]  /*20830*/  IMNMX R0, R6, R0, PT ;  /* 0x0000000006007217 */ /* 0x000fc80003800200 */
[C---:B------:R-:W-:Y:S02]  /*20840*/  ISETP.GT.AND P1, PT, R0.reuse, RZ, PT ;  /* 0x000000ff0000720c */ /* 0x040fe40003f24270 */
[C---:B------:R-:W-:Y:S02]  /*20850*/  ISETP.GT.AND P0, PT, R0.reuse, 0x1, PT ;  /* 0x000000010000780c */ /* 0x040fe40003f04270 */
        /* <DEDUP_REMOVED lines=25> */
[----:B------:R-:W-:-:S02]  /*209f0*/  FMNMX.FTZ R3, R12, R14, !PT ;  /* 0x0000000e0c037209 */ /* 0x000fc40007810000 */
[----:B------:R-:W-:Y:S02]  /*20a00*/  FMNMX.FTZ R2, R26, R28, !PT ;  /* 0x0000001c1a027209 */ /* 0x000fe40007810000 */
[----:B------:R-:W-:Y:S01]  /*20a10*/  IMNMX R6, R6, R0, PT ;  /* 0x0000000006067217 */ /* 0x000fe20003800200 */
[----:B------:R-:W-:Y:S01]  /*20a20*/  IMAD.MOV.U32 R0, RZ, RZ, 0x2 ;  /* 0x00000002ff007424 */ /* 0x000fe200078e00ff */
[----:B------:R-:W-:Y:S02]  /*20a30*/  FMNMX.FTZ R3, R16, R3, !PT ;  /* 0x0000000310037209 */ /* 0x000fe40007810000 */
[C---:B------:R-:W-:Y:S02]  /*20a40*/  ISETP.GT.AND P1, PT, R6.reuse, RZ, PT ;  /* 0x000000ff0600720c */ /* 0x040fe40003f24270 */
[----:B------:R-:W-:Y:S02]  /*20a50*/  ISETP.GT.AND P0, PT, R6, 0x1, PT ;  /* 0x000000010600780c */ /* 0x000fe40003f04270 */
[----:B------:R-:W-:-:S02]  /*20a60*/  FMNMX.FTZ R4, R11, R13, !PT ;  /* 0x0000000d0b047209 */ /* 0x000fc40007810000 */
[----:B------:R-:W-:Y:S02]  /*20a70*/  ISETP.GT.AND P3, PT, R6, 0x8, PT ;  /* 0x000000080600780c */ /* 0x000fe40003f64270 */
[----:B------:R-:W-:Y:S02]  /*20a80*/  FSEL R31, R106, -INF , P1 ;  /* 0xff8000006a1f7808 */ /* 0x000fe40000800000 */
        /* <DEDUP_REMOVED lines=8> */
[----:B------:R-:W-:Y:S02]  /*20b10*/  ISETP.GT.AND P2, PT, R6, 0x10, PT ;  /* 0x000000100600780c */ /* 0x000fe40003f44270 */
[----:B------:R-:W-:-:S02]  /*20b20*/  FSEL R37, R91, -INF , P4 ;  /* 0xff8000005b257808 */ /* 0x000fc40002000000 */
[----:B------:R-:W-:Y:S02]  /*20b30*/  FMNMX.FTZ R4, R17, R4, !PT ;  /* 0x0000000411047209 */ /* 0x000fe40007810000 */
[----:B------:R-:W-:Y:S02]  /*20b40*/  FMNMX.FTZ R2, R35, R3, !PT ;  /* 0x0000000323027209 */ /* 0x000fe40007810000 */
[----:B------:R-:W-:Y:S02]  /*20b50*/  ISETP.GT.AND P1, PT, R6, 0x11, PT ;  /* 0x000000110600780c */ /* 0x000fe40003f24270 */
[----:B------:R-:W-:Y:S02]  /*20b60*/  FSEL R39, R72, -INF , P2 ;  /* 0xff80000048277808 */ /* 0x000fe40001000000 */
[----:B------:R-:W-:Y:S02]  /*20b70*/  FMNMX.FTZ R106, R19, R4, !PT ;  /* 0x00000004136a7209 */ /* 0x000fe40007810000 */
[----:B------:R-:W-:-:S02]  /*20b80*/  FMNMX.FTZ R2, R37, R2, !PT ;  /* 0x0000000225027209 */ /* 0x000fc40007810000 */
[----:B------:R-:W-:Y:S02]  /*20b90*/  ISETP.GT.AND P0, PT, R6, 0x18, PT ;  /* 0x000000180600780c */ /* 0x000fe40003f04270 */
[----:B------:R-:W-:Y:S02]  /*20ba0*/  FSEL R40, R63, -INF , P1 ;  /* 0xff8000003f287808 */ /* 0x000fe40000800000 */
[----:B------:R-:W-:Y:S02]  /*20bb0*/  FMNMX.FTZ R106, R21, R106, !PT ;  /* 0x0000006a156a7209 */ /* 0x000fe40007810000 */
[----:B------:R-:W-:Y:S02]  /*20bc0*/  FMNMX.FTZ R2, R39, R2, !PT ;  /* 0x0000000227027209 */ /* 0x000fe40007810000 */
        /* <DEDUP_REMOVED lines=35> */
[----:B------:R-:W-:Y:S01]  /*20e00*/  FMNMX.FTZ R105, R55, R105, !PT ;  /* 0x0000006937697209 */ /* 0x000fe20007810000 */
[----:B------:R-:W-:Y:S01]  /*20e10*/  IMAD.MOV.U32 R4, RZ, RZ, R106 ;  /* 0x000000ffff047224 */ /* 0x000fe200078e006a */
[----:B------:R-:W-:Y:S02]  /*20e20*/  FMNMX.FTZ R104, R83, R104, !PT ;  /* 0x0000006853687209 */ /* 0x000fe40007810000 */
[----:B------:R-:W-:-:S02]  /*20e30*/  FMNMX.FTZ R9, R50, R2, !PT ;  /* 0x0000000232097209 */ /* 0x000fc40007810000 */
[----:B------:R-:W-:Y:S02]  /*20e40*/  FMNMX.FTZ R105, R54, R105, !PT ;  /* 0x0000006936697209 */ /* 0x000fe40007810000 */
[----:B------:R-:W-:Y:S02]  /*20e50*/  FMNMX.FTZ R104, R82, R104, !PT ;  /* 0x0000006852687209 */ /* 0x000fe40007810000 */
[----:B------:R-:W-:Y:S02]  /*20e60*/  MOV R2, 0x20e80 ;  /* 0x00020e8000027802 */ /* 0x000fe40000000f00 */
[----:B------:R-:W-:Y:S05]  /*20e70*/  CALL.REL.NOINC `($__internal_23_$__cuda_sm70_shflsync_bfly_p) ;  /* 0x000027a000007944 */ /* 0x000fea0003c00000 */
[----:B------:R-:W-:Y:S01]  /*20e80*/  FMNMX.FTZ R106, R106, R0, !PT ;  /* 0x000000006a6a7209 */ /* 0x000fe20007810000 */
[----:B------:R-:W-:Y:S01]  /*20e90*/  IMAD.MOV.U32 R0, RZ, RZ, 0x1 ;  /* 0x00000001ff007424 */ /* 0x000fe200078e00ff */
[----:B------:R-:W-:-:S03]  /*20ea0*/  MOV R2, 0x20ed0 ;  /* 0x00020ed000027802 */ /* 0x000fc60000000f00 */
[----:B------:R-:W-:Y:S02]  /*20eb0*/  IMAD.MOV.U32 R4, RZ, RZ, R106 ;  /* 0x000000ffff047224 */ /* 0x000fe400078e006a */
[----:B------:R-:W-:Y:S05]  /*20ec0*/  CALL.REL.NOINC `($__internal_23_$__cuda_sm70_shflsync_bfly_p) ;  /* 0x0000275000007944 */ /* 0x000fea0003c00000 */
[----:B------:R-:W-:Y:S01]  /*20ed0*/  FMNMX.FTZ R106, R106, R0, !PT ;  /* 0x000000006a6a7209 */ /* 0x000fe20007810000 */
[----:B------:R-:W-:Y:S01]  /*20ee0*/  IMAD.MOV.U32 R4, RZ, RZ, R105 ;  /* 0x000000ffff047224 */ /* 0x000fe200078e0069 */
[----:B------:R-:W-:Y:S01]  /*20ef0*/  MOV R2, 0x20f20 ;  /* 0x00020f2000027802 */ /* 0x000fe20000000f00 */
[----:B------:R-:W-:Y:S02]  /*20f00*/  IMAD.MOV.U32 R0, RZ, RZ, 0x2 ;  /* 0x00000002ff007424 */ /* 0x000fe400078e00ff */
        /* <DEDUP_REMOVED lines=26> */
[----:B------:R-:W-:Y:S01]  /*210b0*/  MOV R10, R0 ;  /* 0x00000000000a7202 */ /* 0x000fe20000000f00 */
[----:B------:R-:W-:Y:S05]  /*210c0*/  BRA `(.L_x_1769) ;  /* 0xffff17c000007947 */ /* 0x000fea000383ffff */
.L_x_1660:
[----:B------:R-:W-:Y:S01]  /*210d0*/  MOV R0, RZ ;  /* 0x000000ff00007202 */ /* 0x000fe20000000f00 */
[----:B------:R-:W-:Y:S01]  /*210e0*/  IMAD.MOV.U32 R43, RZ, RZ, R5 ;  /* 0x000000ffff2b7224 */ /* 0x000fe200078e0005 */
[----:B------:R-:W-:Y:S01]  /*210f0*/  MOV R2, 0x21120 ;  /* 0x0002112000027802 */ /* 0x000fe20000000f00 */
[----:B------:R-:W-:Y:S02]  /*21100*/  IMAD.MOV.U32 R3, RZ, RZ, 0x1c1f ;  /* 0x00001c1fff037424 */ /* 0x000fe400078e00ff */
[----:B------:R-:W-:Y:S05]  /*21110*/  CALL.REL.NOINC `($__internal_24_$__cuda_sm70_shflsync_idx_p) ;  /* 0x0000256000007944 */ /* 0x000fea0003c00000 */
[----:B------:R-:W-:Y:S01]  /*21120*/  MOV R4, R0 ;  /* 0x0000000000047202 */ /* 0x000fe20000000f00 */
[----:B------:R-:W-:-:S05]  /*21130*/  BRA `(.L_x_1770) ;  /* 0xffff2bb000007947 */ /* 0x000fca000383ffff */
.L_x_1661:
[----:B------:R-:W-:Y:S01]  /*21140*/  MOV R0, RZ ;  /* 0x000000ff00007202 */ /* 0x000fe20000000f00 */
[----:B------:R-:W-:Y:S01]  /*21150*/  IMAD.MOV.U32 R43, RZ, RZ, R10 ;  /* 0x000000ffff2b7224 */ /* 0x000fe200078e000a */
[----:B------:R-:W-:Y:S01]  /*21160*/  MOV R2, 0x21190 ;  /* 0x0002119000027802 */ /* 0x000fe20000000f00 */
[----:B------:R-:W-:Y:S02]  /*21170*/  IMAD.MOV.U32 R3, RZ, RZ, 0x1c1f ;  /* 0x00001c1fff037424 */ /* 0x000fe400078e00ff */
[----:B-12---:R-:W-:Y:S05]  /*21180*/  CALL.REL.NOINC `($__internal_24_$__cuda_sm70_shflsync_idx_p) ;  /* 0x000024f000007944 */ /* 0x006fea0003c00000 */
[----:B------:R-:W-:-:S05]  /*21190*/  BRA `(.L_x_1771) ;  /* 0xffff2b7000007947 */ /* 0x000fca000383ffff */
.L_x_1662:
[----:B------:R-:W-:Y:S01]  /*211a0*/  MOV R0, 0x1 ;  /* 0x0000000100007802 */ /* 0x000fe20000000f00 */
[----:B------:R-:W-:Y:S01]  /*211b0*/  IMAD.MOV.U32 R43, RZ, RZ, R5 ;  /* 0x000000ffff2b7224 */ /* 0x000fe200078e0005 */
[----:B----4-:R-:W-:Y:S01]  /*211c0*/  MOV R2, 0x211f0 ;  /* 0x000211f000027802 */ /* 0x010fe20000000f00 */
[----:B------:R-:W-:Y:S02]  /*211d0*/  IMAD.MOV.U32 R3, RZ, RZ, 0x1c1f ;  /* 0x00001c1fff037424 */ /* 0x000fe400078e00ff */
[----:B-1----:R-:W-:Y:S05]  /*211e0*/  CALL.REL.NOINC `($__internal_24_$__cuda_sm70_shflsync_idx_p) ;  /* 0x0000249000007944 */ /* 0x002fea0003c00000 */
[----:B------:R-:W-:Y:S01]  /*211f0*/  MOV R3, 0x1c1f ;  /* 0x00001c1f00037802 */ /* 0x000fe20000000f00 */
[----:B------:R-:W-:Y:S01]  /*21200*/  IMAD.MOV.U32 R4, RZ, RZ, R0 ;  /* 0x000000ffff047224 */ /* 0x000fe200078e0000 */
[----:B------:R-:W-:Y:S01]  /*21210*/  MOV R0, 0x1 ;  /* 0x0000000100007802 */ /* 0x000fe20000000f00 */
[----:B------:R-:W-:Y:S01]  /*21220*/  IMAD.MOV.U32 R43, RZ, RZ, R10 ;  /* 0x000000ffff2b7224 */ /* 0x000fe200078e000a */
[----:B------:R-:W-:Y:S02]  /*21230*/  MOV R2, 0x21250 ;  /* 0x0002125000027802 */ /* 0x000fe40000000f00 */
[----:B------:R-:W-:Y:S05]  /*21240*/  CALL.REL.NOINC `($__internal_24_$__cuda_sm70_shflsync_idx_p) ;  /* 0x0000243000007944 */ /* 0x000fea0003c00000 */
[----:B------:R-:W-:-:S05]  /*21250*/  BRA `(.L_x_1772) ;  /* 0xffff2c2000007947 */ /* 0x000fca000383ffff */
.L_x_1665:
[----:B------:R-:W-:Y:S01]  /*21260*/  MOV R0, RZ ;  /* 0x000000ff00007202 */ /* 0x000fe20000000f00 */
[----:B------:R-:W-:Y:S01]  /*21270*/  IMAD.MOV.U32 R43, RZ, RZ, R10 ;  /* 0x000000ffff2b7224 */ /* 0x000fe200078e000a */
[----:B------:R-:W-:Y:S01]  /*21280*/  MOV R2, 0x212b0 ;  /* 0x000212b000027802 */ /* 0x000fe20000000f00 */
[----:B------:R-:W-:Y:S02]  /*21290*/  IMAD.MOV.U32 R3, RZ, RZ, 0x1c1f ;  /* 0x00001c1fff037424 */ /* 0x000fe400078e00ff */
[----:B------:R-:W-:Y:S05]  /*212a0*/  CALL.REL.NOINC `($__internal_24_$__cuda_sm70_shflsync_idx_p) ;  /* 0x000023d000007944 */ /* 0x000fea0003c00000 */
[----:B------:R-:W-:Y:S01]  /*212b0*/  MOV R4, R0 ;  /* 0x0000000000047202 */ /* 0x000fe20000000f00 */
[----:B------:R-:W-:-:S05]  /*212c0*/  BRA `(.L_x_1773) ;  /* 0xffff3b5000007947 */ /* 0x000fca000383ffff */
.L_x_1666:
[----:B------:R-:W-:Y:S01]  /*212d0*/  MOV R0, RZ ;  /* 0x000000ff00007202 */ /* 0x000fe20000000f00 */
[----:B------:R-:W-:Y:S01]  /*212e0*/  IMAD.MOV.U32 R43, RZ, RZ, R11 ;  /* 0x000000ffff2b7224 */ /* 0x000fe200078e000b */
[----:B------:R-:W-:Y:S01]  /*212f0*/  MOV R2, 0x21320 ;  /* 0x0002132000027802 */ /* 0x000fe20000000f00 */
[----:B------:R-:W-:Y:S02]  /*21300*/  IMAD.MOV.U32 R3, RZ, RZ, 0x1c1f ;  /* 0x00001c1fff037424 */ /* 0x000fe400078e00ff */
[----:B-12---:R-:W-:Y:S05]  /*21310*/  CALL.REL.NOINC `($__internal_24_$__cuda_sm70_shflsync_idx_p) ;  /* 0x0000236000007944 */ /* 0x006fea0003c00000 */
[----:B------:R-:W-:-:S05]  /*21320*/  BRA `(.L_x_1774) ;  /* 0xffff3b1000007947 */ /* 0x000fca000383ffff */
.L_x_1667:
[----:B------:R-:W-:Y:S01]  /*21330*/  MOV R0, 0x1 ;  /* 0x0000000100007802 */ /* 0x000fe20000000f00 */
[----:B------:R-:W-:Y:S01]  /*21340*/  IMAD.MOV.U32 R43, RZ, RZ, R10 ;  /* 0x000000ffff2b7224 */ /* 0x000fe200078e000a */
[----:B---3--:R-:W-:Y:S01]  /*21350*/  MOV R2, 0x21380 ;  /* 0x0002138000027802 */ /* 0x008fe20000000f00 */
[----:B------:R-:W-:Y:S03]  /*21360*/  IMAD.MOV.U32 R3, RZ, RZ, 0x1c1f ;  /* 0x00001c1fff037424 */ /* 0x000fe600078e00ff */
        /* <DEDUP_REMOVED lines=8> */
.L_x_1668:
[----:B------:R-:W-:Y:S01]  /*213f0*/  MOV R0, RZ ;  /* 0x000000ff00007202 */ /* 0x000fe20000000f00 */
[----:B------:R-:W-:Y:S01]  /*21400*/  IMAD.MOV.U32 R43, RZ, RZ, R4 ;  /* 0x000000ffff2b7224 */ /* 0x000fe200078e0004 */
[----:B------:R-:W-:Y:S01]  /*21410*/  MOV R2, 0x21440 ;  /* 0x0002144000027802 */ /* 0x000fe20000000f00 */
[----:B------:R-:W-:Y:S02]  /*21420*/  IMAD.MOV.U32 R3, RZ, RZ, 0x1c1f ;  /* 0x00001c1fff037424 */ /* 0x000fe400078e00ff */
[----:B------:R-:W-:Y:S05]  /*21430*/  CALL.REL.NOINC `($__internal_24_$__cuda_sm70_shflsync_idx_p) ;  /* 0x0000224000007944 */ /* 0x000fea0003c00000 */
[----:B------:R-:W-:-:S05]  /*21440*/  BRA `(.L_x_1776) ;  /* 0xffff3d6000007947 */ /* 0x000fca000383ffff */
.L_x_1669:
[----:B------:R-:W-:Y:S01]  /*21450*/  MOV R0, 0x1 ;  /* 0x0000000100007802 */ /* 0x000fe20000000f00 */
[----:B------:R-:W-:Y:S01]  /*21460*/  IMAD.MOV.U32 R43, RZ, RZ, R4 ;  /* 0x000000ffff2b7224 */ /* 0x000fe200078e0004 */
[----:B------:R-:W-:Y:S01]  /*21470*/  MOV R2, 0x214a0 ;  /* 0x000214a000027802 */ /* 0x000fe20000000f00 */
[----:B------:R-:W-:Y:S02]  /*21480*/  IMAD.MOV.U32 R3, RZ, RZ, 0x1c1f ;  /* 0x00001c1fff037424 */ /* 0x000fe400078e00ff */
[----:B-1----:R-:W-:Y:S05]  /*21490*/  CALL.REL.NOINC `($__internal_24_$__cuda_sm70_shflsync_idx_p) ;  /* 0x000021e000007944 */ /* 0x002fea0003c00000 */
        /* <DEDUP_REMOVED lines=12> */
[C---:B------:R-:W-:Y:S02]  /*21560*/  ISETP.GT.AND P0, PT, R0.reuse, 0x18, PT ;  /* 0x000000180000780c */ /* 0x040fe40003f04270 */
        /* <DEDUP_REMOVED lines=9> */
[----:B------:R-:W-:Y:S01]  /*21600*/  ISETP.GT.AND P0, PT, R0, 0x29, PT ;  /* 0x000000290000780c */ /* 0x000fe20003f04270 */
[----:B------:R-:W-:Y:S01]  /*21610*/  IMAD.MOV.U32 R0, RZ, RZ, 0x2 ;  /* 0x00000002ff007424 */ /* 0x000fe200078e00ff */
[----:B------:R-:W-:Y:S02]  /*21620*/  FSEL R29, R29, -INF , P4 ;  /* 0xff8000001d1d7808 */ /* 0x000fe40002000000 */
[----:B------:R-:W-:Y:S02]  /*21630*/  FSEL R28, R28, -INF , P3 ;  /* 0xff8000001c1c7808 */ /* 0x000fe40001800000 */
[----:B------:R-:W-:Y:S02]  /*21640*/  FSEL R27, R27, -INF , P2 ;  /* 0xff8000001b1b7808 */ /* 0x000fe40001000000 */
[----:B------:R-:W-:Y:S02]  /*21650*/  FSEL R26, R23, -INF , P1 ;  /* 0xff800000171a7808 */ /* 0x000fe40000800000 */
[----:B------:R-:W-:Y:S02]  /*21660*/  FSEL R25, R22, -INF , P0 ;  /* 0xff80000016197808 */ /* 0x000fe40000000000 */
[----:B------:R-:W-:Y:S05]  /*21670*/  CALL.REL.NOINC `($__internal_24_$__cuda_sm70_shflsync_idx_p) ;  /* 0x0000200000007944 */ /* 0x000fea0003c00000 */
        /* <DEDUP_REMOVED lines=105> */
[----:B------:R-:W-:Y:S05]  /*21d10*/  CALL.REL.NOINC `($__internal_23_$__cuda_sm70_shflsync_bfly_p) ;  /* 0x0000190000007944 */ /* 0x000fea0003c00000 */
[----:B------:R-:W-:Y:S01]  /*21d20*/  FMNMX.FTZ R4, R4, R0, !PT ;  /* 0x0000000004047209 */ /* 0x000fe20007810000 */
[----:B------:R-:W-:Y:S01]  /*21d30*/  IMAD.MOV.U32 R0, RZ, RZ, 0x1 ;  /* 0x00000001ff007424 */ /* 0x000fe200078e00ff */
[----:B------:R-:W-:Y:S02]  /*21d40*/  MOV R2, 0x21d60 ;  /* 0x00021d6000027802 */ /* 0x000fe40000000f00 */
        /* <DEDUP_REMOVED lines=28> */
[----:B------:R-:W-:-:S05]  /*21f10*/  BRA `(.L_x_1777) ;  /* 0xffff3d0000007947 */ /* 0x000fca000383ffff */
.L_x_1672:
[----:B-1--4-:R-:W-:Y:S01]  /*21f20*/  MOV R0, RZ ;  /* 0x000000ff00007202 */ /* 0x012fe20000000f00 */
[----:B------:R-:W-:Y:S01]  /*21f30*/  IMAD.MOV.U32 R43, RZ, RZ, R4 ;  /* 0x000000ffff2b7224 */ /* 0x000fe200078e0004 */
[----:B------:R-:W-:Y:S01]  /*21f40*/  MOV R2, 0x21f70 ;  /* 0x00021f7000027802 */ /* 0x000fe20000000f00 */
[----:B------:R-:W-:Y:S02]  /*21f50*/  IMAD.MOV.U32 R3, RZ, RZ, 0x1c1f ;  /* 0x00001c1fff037424 */ /* 0x000fe400078e00ff */
[----:B------:R-:W-:Y:S05]  /*21f60*/  CALL.REL.NOINC `($__internal_24_$__cuda_sm70_shflsync_idx_p) ;  /* 0x0000171000007944 */ /* 0x000fea0003c00000 */
[----:B------:R-:W-:-:S05]  /*21f70*/  BRA `(.L_x_1778) ;  /* 0xffff576000007947 */ /* 0x000fca000383ffff */
.L_x_1675:
[----:B------:R-:W-:Y:S01]  /*21f80*/  MOV R0, 0x1 ;  /* 0x0000000100007802 */ /* 0x000fe20000000f00 */
[----:B------:R-:W-:Y:S01]  /*21f90*/  IMAD.MOV.U32 R43, RZ, RZ, R4 ;  /* 0x000000ffff2b7224 */ /* 0x000fe200078e0004 */
[----:B--2---:R-:W-:Y:S01]  /*21fa0*/  MOV R2, 0x21fd0 ;  /* 0x00021fd000027802 */ /* 0x004fe20000000f00 */
[----:B------:R-:W-:Y:S02]  /*21fb0*/  IMAD.MOV.U32 R3, RZ, RZ, 0x1c1f ;  /* 0x00001c1fff037424 */ /* 0x000fe400078e00ff */
[----:B------:R-:W-:Y:S05]  /*21fc0*/  CALL.REL.NOINC `($__internal_24_$__cuda_sm70_shflsync_idx_p) ;  /* 0x000016b000007944 */ /* 0x000fea0003c00000 */
[----:B------:R-:W-:Y:S01]  /*21fd0*/  MOV R3, 0x1c1f ;  /* 0x00001c1f00037802 */ /* 0x000fe20000000f00 */
[----:B------:R-:W-:Y:S01]  /*21fe0*/  IMAD.MOV.U32 R4, RZ, RZ, R0 ;  /* 0x000000ffff047224 */ /* 0x000fe200078e0000 */
[----:B------:R-:W-:Y:S01]  /*21ff0*/  MOV R0, 0x1 ;  /* 0x0000000100007802 */ /* 0x000fe20000000f00 */
[----:B------:R-:W-:Y:S01]  /*22000*/  IMAD.MOV.U32 R43, RZ, RZ, R6 ;  /* 0x000000ffff2b7224 */ /* 0x000fe200078e0006 */
[----:B------:R-:W-:Y:S02]  /*22010*/  MOV R2, 0x22030 ;  /* 0x0002203000027802 */ /* 0x000fe40000000f00 */
[----:B------:R-:W-:Y:S05]  /*22020*/  CALL.REL.NOINC `($__internal_24_$__cuda_sm70_shflsync_idx_p) ;  /* 0x0000165000007944 */ /* 0x000fea0003c00000 */
[----:B------:R-:W-:-:S05]  /*22030*/  BRA `(.L_x_1779) ;  /* 0xffff582000007947 */ /* 0x000fca000383ffff */
.L_x_1678:
[----:B------:R-:W-:Y:S01]  /*22040*/  MOV R0, RZ ;  /* 0x000000ff00007202 */ /* 0x000fe20000000f00 */
[----:B------:R-:W-:Y:S01]  /*22050*/  IMAD.MOV.U32 R43, RZ, RZ, R10 ;  /* 0x000000ffff2b7224 */ /* 0x000fe200078e000a */
[----:B------:R-:W-:Y:S01]  /*22060*/  MOV R2, 0x22090 ;  /* 0x0002209000027802 */ /* 0x000fe20000000f00 */
[----:B------:R-:W-:Y:S02]  /*22070*/  IMAD.MOV.U32 R3, RZ, RZ, 0x1c1f ;  /* 0x00001c1fff037424 */ /* 0x000fe400078e00ff */
[----:B------:R-:W-:Y:S05]  /*22080*/  CALL.REL.NOINC `($__internal_24_$__cuda_sm70_shflsync_idx_p) ;  /* 0x000015f000007944 */ /* 0x000fea0003c00000 */
[----:B------:R-:W-:Y:S01]  /*22090*/  MOV R4, R0 ;  /* 0x0000000000047202 */ /* 0x000fe20000000f00 */
[----:B------:R-:W-:-:S05]  /*220a0*/  BRA `(.L_x_1780) ;  /* 0xffff676000007947 */ /* 0x000fca000383ffff */
.L_x_1679:
[----:B------:R-:W-:Y:S01]  /*220b0*/  MOV R0, RZ ;  /* 0x000000ff00007202 */ /* 0x000fe20000000f00 */
[----:B------:R-:W-:Y:S01]  /*220c0*/  IMAD.MOV.U32 R43, RZ, RZ, R11 ;  /* 0x000000ffff2b7224 */ /* 0x000fe200078e000b */
[----:B------:R-:W-:Y:S01]  /*220d0*/  MOV R2, 0x22100 ;  /* 0x0002210000027802 */ /* 0x000fe20000000f00 */
[----:B------:R-:W-:Y:S02]  /*220e0*/  IMAD.MOV.U32 R3, RZ, RZ, 0x1c1f ;  /* 0x00001c1fff037424 */ /* 0x000fe400078e00ff */
[----:B-12---:R-:W-:Y:S05]  /*220f0*/  CALL.REL.NOINC `($__internal_24_$__cuda_sm70_shflsync_idx_p) ;  /* 0x0000158000007944 */ /* 0x006fea0003c00000 */
[----:B------:R-:W-:-:S05]  /*22100*/  BRA `(.L_x_1781) ;  /* 0xffff672000007947 */ /* 0x000fca000383ffff */
.L_x_1680:
[----:B------:R-:W-:Y:S01]  /*22110*/  MOV R0, 0x1 ;  /* 0x0000000100007802 */ /* 0x000fe20000000f00 */
[----:B------:R-:W-:Y:S01]  /*22120*/  IMAD.MOV.U32 R43, RZ, RZ, R10 ;  /* 0x000000ffff2b7224 */ /* 0x000fe200078e000a */
[----:B----4-:R-:W-:Y:S01]  /*22130*/  MOV R2, 0x22160 ;  /* 0x0002216000027802 */ /* 0x010fe20000000f00 */
[----:B------:R-:W-:Y:S03]  /*22140*/  IMAD.MOV.U32 R3, RZ, RZ, 0x1c1f ;  /* 0x00001c1fff037424 */ /* 0x000fe600078e00ff */
[----:B-1-3--:R-:W-:Y:S05]  /*22150*/  CALL.REL.NOINC `($__internal_24_$__cuda_sm70_shflsync_idx_p) ;  /* 0x0000152000007944 */ /* 0x00afea0003c00000 */
[----:B------:R-:W-:Y:S01]  /*22160*/  MOV R3, 0x1c1f ;  /* 0x00001c1f00037802 */ /* 0x000fe20000000f00 */
[----:B------:R-:W-:Y:S01]  /*22170*/  IMAD.MOV.U32 R4, RZ, RZ, R0 ;  /* 0x000000ffff047224 */ /* 0x000fe200078e0000 */
[----:B------:R-:W-:Y:S01]  /*22180*/  MOV R0, 0x1 ;  /* 0x0000000100007802 */ /* 0x000fe20000000f00 */
[----:B------:R-:W-:Y:S01]  /*22190*/  IMAD.MOV.U32 R43, RZ, RZ, R11 ;  /* 0x000000ffff2b7224 */ /* 0x000fe200078e000b */
[----:B------:R-:W-:Y:S02]  /*221a0*/  MOV R2, 0x221c0 ;  /* 0x000221c000027802 */ /* 0x000fe40000000f00 */
[----:B------:R-:W-:Y:S05]  /*221b0*/  CALL.REL.NOINC `($__internal_24_$__cuda_sm70_shflsync_idx_p) ;  /* 0x000014c000007944 */ /* 0x000fea0003c00000 */
[----:B------:R-:W-:-:S05]  /*221c0*/  BRA `(.L_x_1782) ;  /* 0xffff676000007947 */ /* 0x000fca000383ffff */
.L_x_1681:
[----:B------:R-:W-:Y:S02]  /*221d0*/  MOV R0, 0x2 ;  /* 0x0000000200007802 */ /* 0x000fe40000000f00 */
[----:B------:R-:W-:Y:S02]  /*221e0*/  MOV R2, 0x22200 ;  /* 0x0002220000027802 */ /* 0x000fe40000000f00 */
[----:B------:R-:W-:Y:S05]  /*221f0*/  CALL.REL.NOINC `($__internal_23_$__cuda_sm70_shflsync_bfly_p) ;  /* 0x0000142000007944 */ /* 0x000fea0003c00000 */
[----:B------:R-:W-:-:S05]  /*22200*/  BRA `(.L_x_1783) ;  /* 0xffff6b2000007947 */ /* 0x000fca000383ffff */
.L_x_1682:
[----:B------:R-:W-:Y:S02]  /*22210*/  MOV R0, 0x1 ;  /* 0x0000000100007802 */ /* 0x000fe40000000f00 */
        /* <DEDUP_REMOVED lines=30> */
.L_x_1684:
[----:B------:R-:W-:Y:S01]  /*22400*/  IMAD.MOV.U32 R4, RZ, RZ, R225 ;  /* 0x000000ffff047224 */ /* 0x000fe200078e00e1 */
[----:B------:R-:W-:-:S02]  /*22410*/  MOV R0, 0x2 ;  /* 0x0000000200007802 */ /* 0x000fc40000000f00 */
[----:B------:R-:W-:Y:S02]  /*22420*/  MOV R2, 0x22440 ;  /* 0x0002244000027802 */ /* 0x000fe40000000f00 */
[----:B------:R-:W-:Y:S05]  /*22430*/  CALL.REL.NOINC `($__internal_23_$__cuda_sm70_shflsync_bfly_p) ;  /* 0x000011e000007944 */ /* 0x000fea0003c00000 */
[----:B------:R-:W-:Y:S05]  /*22440*/  BRA `(.L_x_1785) ;  /* 0xffff81a000007947 */ /* 0x000fea000383ffff */
.L_x_1685:
[----:B------:R-:W-:Y:S02]  /*22450*/  MOV R0, 0x1 ;  /* 0x0000000100007802 */ /* 0x000fe40000000f00 */
[----:B------:R-:W-:Y:S02]  /*22460*/  MOV R2, 0x22480 ;  /* 0x0002248000027802 */ /* 0x000fe40000000f00 */
[----:B-1----:R-:W-:Y:S05]  /*22470*/  CALL.REL.NOINC `($__internal_23_$__cuda_sm70_shflsync_bfly_p) ;  /* 0x000011a000007944 */ /* 0x002fea0003c00000 */
[----:B------:R-:W-:Y:S01]  /*22480*/  FADD.FTZ R9, R4, R0 ;  /* 0x0000000004097221 */ /* 0x000fe20000010000 */
[----:B------:R-:W-:Y:S02]  /*22490*/  MOV R4, R236 ;  /* 0x000000ec00047202 */ /* 0x000fe40000000f00 */
[----:B------:R-:W-:Y:S02]  /*224a0*/  MOV R0, 0x2 ;  /* 0x0000000200007802 */ /* 0x000fe40000000f00 */
[----:B------:R-:W-:Y:S02]  /*224b0*/  MOV R2, 0x224d0 ;  /* 0x000224d000027802 */ /* 0x000fe40000000f00 */
[----:B------:R-:W-:Y:S05]  /*224c0*/  CALL.REL.NOINC `($__internal_23_$__cuda_sm70_shflsync_bfly_p) ;  /* 0x0000115000007944 */ /* 0x000fea0003c00000 */
[----:B------:R-:W-:Y:S01]  /*224d0*/  FADD.FTZ R8, R236, R0 ;  /* 0x00000000ec087221 */ /* 0x000fe20000010000 */
[----:B------:R-:W-:Y:S02]  /*224e0*/  MOV R0, 0x1 ;  /* 0x0000000100007802 */ /* 0x000fe40000000f00 */
[----:B------:R-:W-:-:S02]  /*224f0*/  MOV R2, 0x22520 ;  /* 0x0002252000027802 */ /* 0x000fc40000000f00 */
[----:B------:R-:W-:Y:S02]  /*22500*/  MOV R4, R8 ;  /* 0x0000000800047202 */ /* 0x000fe40000000f00 */
[----:B------:R-:W-:Y:S05]  /*22510*/  CALL.REL.NOINC `($__internal_23_$__cuda_sm70_shflsync_bfly_p) ;  /* 0x0000110000007944 */ /* 0x000fea0003c00000 */
[----:B------:R-:W-:Y:S01]  /*22520*/  FADD.FTZ R8, R8, R0 ;  /* 0x0000000008087221 */ /* 0x000fe20000010000 */
[----:B------:R-:W-:Y:S02]  /*22530*/  MOV R4, R237 ;  /* 0x000000ed00047202 */ /* 0x000fe40000000f00 */
[----:B------:R-:W-:Y:S02]  /*22540*/  MOV R0, 0x2 ;  /* 0x0000000200007802 */ /* 0x000fe40000000f00 */
[----:B------:R-:W-:Y:S02]  /*22550*/  MOV R2, 0x22570 ;  /* 0x0002257000027802 */ /* 0x000fe40000000f00 */
[----:B------:R-:W-:Y:S05]  /*22560*/  CALL.REL.NOINC `($__internal_23_$__cuda_sm70_shflsync_bfly_p) ;  /* 0x000010b000007944 */ /* 0x000fea0003c00000 */
[----:B------:R-:W-:Y:S01]  /*22570*/  FADD.FTZ R6, R237, R0 ;  /* 0x00000000ed067221 */ /* 0x000fe20000010000 */
[----:B------:R-:W-:Y:S02]  /*22580*/  MOV R0, 0x1 ;  /* 0x0000000100007802 */ /* 0x000fe40000000f00 */
[----:B------:R-:W-:Y:S02]  /*22590*/  MOV R2, 0x225c0 ;  /* 0x000225c000027802 */ /* 0x000fe40000000f00 */
[----:B------:R-:W-:-:S02]  /*225a0*/  MOV R4, R6 ;  /* 0x0000000600047202 */ /* 0x000fc40000000f00 */
[----:B------:R-:W-:Y:S05]  /*225b0*/  CALL.REL.NOINC `($__internal_23_$__cuda_sm70_shflsync_bfly_p) ;  /* 0x0000106000007944 */ /* 0x000fea0003c00000 */
[----:B------:R-:W-:Y:S01]  /*225c0*/  FADD.FTZ R6, R6, R0 ;  /* 0x0000000006067221 */ /* 0x000fe20000010000 */
[----:B------:R-:W-:-:S02]  /*225d0*/  MOV R4, R238 ;  /* 0x000000ee00047202 */ /* 0x000fc40000000f00 */
[----:B------:R-:W-:Y:S02]  /*225e0*/  MOV R0, 0x2 ;  /* 0x0000000200007802 */ /* 0x000fe40000000f00 */
[----:B------:R-:W-:Y:S02]  /*225f0*/  MOV R2, 0x22610 ;  /* 0x0002261000027802 */ /* 0x000fe40000000f00 */
[----:B------:R-:W-:Y:S05]  /*22600*/  CALL.REL.NOINC `($__internal_23_$__cuda_sm70_shflsync_bfly_p) ;  /* 0x0000101000007944 */ /* 0x000fea0003c00000 */
[----:B------:R-:W-:Y:S01]  /*22610*/  FADD.FTZ R10, R238, R0 ;  /* 0x00000000ee0a7221 */ /* 0x000fe20000010000 */
[----:B------:R-:W-:Y:S02]  /*22620*/  MOV R0, 0x1 ;  /* 0x0000000100007802 */ /* 0x000fe40000000f00 */
[----:B------:R-:W-:Y:S02]  /*22630*/  MOV R2, 0x22660 ;  /* 0x0002266000027802 */ /* 0x000fe40000000f00 */
[----:B------:R-:W-:Y:S02]  /*22640*/  MOV R4, R10 ;  /* 0x0000000a00047202 */ /* 0x000fe40000000f00 */
[----:B------:R-:W-:Y:S05]  /*22650*/  CALL.REL.NOINC `($__internal_23_$__cuda_sm70_shflsync_bfly_p) ;  /* 0x00000fc000007944 */ /* 0x000fea0003c00000 */
[----:B------:R-:W-:Y:S01]  /*22660*/  MOV R12, R0 ;  /* 0x00000000000c7202 */ /* 0x000fe20000000f00 */
[----:B------:R-:W-:Y:S05]  /*22670*/  BRA `(.L_x_1786) ;  /* 0xffff806000007947 */ /* 0x000fea000383ffff */
.L_x_1692:
[----:B-1234-:R-:W-:Y:S01]  /*22680*/  IMAD.MOV.U32 R43, RZ, RZ, R12 ;  /* 0x000000ffff2b7224 */ /* 0x01efe200078e000c */
[----:B------:R-:W-:Y:S01]  /*22690*/  MOV R0, RZ ;  /* 0x000000ff00007202 */ /* 0x000fe20000000f00 */
[----:B------:R-:W-:Y:S01]  /*226a0*/  IMAD.MOV.U32 R3, RZ, RZ, 0x1c1f ;  /* 0x00001c1fff037424 */ /* 0x000fe200078e00ff */
[----:B------:R-:W-:-:S02]  /*226b0*/  MOV R2, 0x226d0 ;  /* 0x000226d000027802 */ /* 0x000fc40000000f00 */
[----:B------:R-:W-:Y:S05]  /*226c0*/  CALL.REL.NOINC `($__internal_24_$__cuda_sm70_shflsync_idx_p) ;  /* 0x00000fb000007944 */ /* 0x000fea0003c00000 */
[----:B------:R-:W-:Y:S01]  /*226d0*/  MOV R5, R0 ;  /* 0x0000000000057202 */ /* 0x000fe20000000f00 */
[----:B------:R-:W-:Y:S05]  /*226e0*/  BRA `(.L_x_1787) ;  /* 0xffff9a9000007947 */ /* 0x000fea000383ffff */
.L_x_1693:
[----:B------:R-:W-:Y:S01]  /*226f0*/  IMAD.MOV.U32 R43, RZ, RZ, R13 ;  /* 0x000000ffff2b7224 */ /* 0x000fe200078e000d */
[----:B------:R-:W-:Y:S01]  /*22700*/  MOV R0, RZ ;  /* 0x000000ff00007202 */ /* 0x000fe20000000f00 */
[----:B------:R-:W-:Y:S01]  /*22710*/  IMAD.MOV.U32 R3, RZ, RZ, 0x1c1f ;  /* 0x00001c1fff037424 */ /* 0x000fe200078e00ff */
[----:B------:R-:W-:-:S02]  /*22720*/  MOV R2, 0x22740 ;  /* 0x0002274000027802 */ /* 0x000fc40000000f00 */
[----:B-12---:R-:W-:Y:S05]  /*22730*/  CALL.REL.NOINC `($__internal_24_$__cuda_sm70_shflsync_idx_p) ;  /* 0x00000f4000007944 */ /* 0x006fea0003c00000 */
[----:B------:R-:W-:Y:S05]  /*22740*/  BRA `(.L_x_1788) ;  /* 0xffff9a5000007947 */ /* 0x000fea000383ffff */
.L_x_1696:
[----:B------:R-:W-:Y:S01]  /*22750*/  IMAD.MOV.U32 R43, RZ, RZ, R12 ;  /* 0x000000ffff2b7224 */ /* 0x000fe200078e000c */
[----:B----4-:R-:W-:Y:S01]  /*22760*/  MOV R0, 0x1 ;  /* 0x0000000100007802 */ /* 0x010fe20000000f00 */
[----:B--2---:R-:W-:Y:S01]  /*22770*/  IMAD.MOV.U32 R3, RZ, RZ, 0x1c1f ;  /* 0x00001c1fff037424 */ /* 0x004fe200078e00ff */
[----:B------:R-:W-:-:S02]  /*22780*/  MOV R2, 0x227a0 ;  /* 0x000227a000027802 */ /* 0x000fc40000000f00 */
        /* <DEDUP_REMOVED lines=8> */
.L_x_1699:
[----:B------:R-:W-:Y:S01]  /*22810*/  IMAD.MOV.U32 R43, RZ, RZ, R12 ;  /* 0x000000ffff2b7224 */ /* 0x000fe200078e000c */
[----:B----4-:R-:W-:Y:S01]  /*22820*/  MOV R0, 0x2 ;  /* 0x0000000200007802 */ /* 0x010fe20000000f00 */
[----:B-1----:R-:W-:Y:S01]  /*22830*/  IMAD.MOV.U32 R3, RZ, RZ, 0x1c1f ;  /* 0x00001c1fff037424 */ /* 0x002fe200078e00ff */
[----:B------:R-:W-:Y:S02]  /*22840*/  MOV R2, 0x22860 ;  /* 0x0002286000027802 */ /* 0x000fe40000000f00 */
[----:B--23--:R-:W-:Y:S05]  /*22850*/  CALL.REL.NOINC `($__internal_24_$__cuda_sm70_shflsync_idx_p) ;  /* 0x00000e2000007944 */ /* 0x00cfea0003c00000 */
[----:B------:R-:W-:Y:S01]  /*22860*/  MOV R5, R0 ;  /* 0x0000000000057202 */ /* 0x000fe20000000f00 */
[----:B------:R-:W-:Y:S05]  /*22870*/  BRA `(.L_x_1790) ;  /* 0xffff9c0000007947 */ /* 0x000fea000383ffff */
.L_x_1700:
[----:B------:R-:W-:Y:S01]  /*22880*/  IMAD.MOV.U32 R43, RZ, RZ, R13 ;  /* 0x000000ffff2b7224 */ /* 0x000fe200078e000d */
[----:B----4-:R-:W-:Y:S01]  /*22890*/  MOV R0, 0x2 ;  /* 0x0000000200007802 */ /* 0x010fe20000000f00 */
[----:B------:R-:W-:Y:S01]  /*228a0*/  IMAD.MOV.U32 R3, RZ, RZ, 0x1c1f ;  /* 0x00001c1fff037424 */ /* 0x000fe200078e00ff */
[----:B------:R-:W-:Y:S02]  /*228b0*/  MOV R2, 0x228d0 ;  /* 0x000228d000027802 */ /* 0x000fe40000000f00 */
[----:B-123--:R-:W-:Y:S05]  /*228c0*/  CALL.REL.NOINC `($__internal_24_$__cuda_sm70_shflsync_idx_p) ;  /* 0x00000db000007944 */ /* 0x00efea0003c00000 */
[----:B------:R-:W-:Y:S05]  /*228d0*/  BRA `(.L_x_1791) ;  /* 0xffff9bc000007947 */ /* 0x000fea000383ffff */
.L_x_1703:
[----:B------:R-:W-:Y:S01]  /*228e0*/  IMAD.MOV.U32 R43, RZ, RZ, R12 ;  /* 0x000000ffff2b7224 */ /* 0x000fe200078e000c */
[----:B-1----:R-:W-:Y:S01]  /*228f0*/  MOV R0, 0x3 ;  /* 0x0000000300007802 */ /* 0x002fe20000000f00 */
[----:B------:R-:W-:Y:S01]  /*22900*/  IMAD.MOV.U32 R3, RZ, RZ, 0x1c1f ;  /* 0x00001c1fff037424 */ /* 0x000fe200078e00ff */
[----:B------:R-:W-:-:S02]  /*22910*/  MOV R2, 0x22930 ;  /* 0x0002293000027802 */ /* 0x000fc40000000f00 */
[----:B--234-:R-:W-:Y:S05]  /*22920*/  CALL.REL.NOINC `($__internal_24_$__cuda_sm70_shflsync_idx_p) ;  /* 0x00000d5000007944 */ /* 0x01cfea0003c00000 */
[----:B------:R-:W-:Y:S01]  /*22930*/  IMAD.MOV.U32 R5, RZ, RZ, R0 ;  /* 0x000000ffff057224 */ /* 0x000fe200078e0000 */
[----:B------:R-:W-:Y:S01]  /*22940*/  MOV R0, 0x3 ;  /* 0x0000000300007802 */ /* 0x000fe20000000f00 */
[----:B------:R-:W-:Y:S01]  /*22950*/  IMAD.MOV.U32 R43, RZ, RZ, R13 ;  /* 0x000000ffff2b7224 */ /* 0x000fe200078e000d */
[----:B------:R-:W-:-:S02]  /*22960*/  MOV R3, 0x1c1f ;  /* 0x00001c1f00037802 */ /* 0x000fc40000000f00 */
[----:B------:R-:W-:Y:S02]  /*22970*/  MOV R2, 0x22990 ;  /* 0x0002299000027802 */ /* 0x000fe40000000f00 */
[----:B------:R-:W-:Y:S05]  /*22980*/  CALL.REL.NOINC `($__internal_24_$__cuda_sm70_shflsync_idx_p) ;  /* 0x00000cf000007944 */ /* 0x000fea0003c00000 */
[----:B------:R-:W-:Y:S05]  /*22990*/  BRA `(.L_x_1792) ;  /* 0xffff9c8000007947 */ /* 0x000fea000383ffff */
.L_x_1705:
[----:B------:R-:W-:Y:S01]  /*229a0*/  IMAD.MOV.U32 R43, RZ, RZ, R6 ;  /* 0x000000ffff2b7224 */ /* 0x000fe200078e0006 */
[----:B------:R-:W-:Y:S01]  /*229b0*/  MOV R0, RZ ;  /* 0x000000ff00007202 */ /* 0x000fe20000000f00 */
[----:B------:R-:W-:Y:S01]  /*229c0*/  IMAD.MOV.U32 R3, RZ, RZ, 0x1c1f ;  /* 0x00001c1fff037424 */ /* 0x000fe200078e00ff */
[----:B------:R-:W-:Y:S02]  /*229d0*/  MOV R2, 0x229f0 ;  /* 0x000229f000027802 */ /* 0x000fe40000000f00 */
[----:B------:R-:W-:Y:S05]  /*229e0*/  CALL.REL.NOINC `($__internal_24_$__cuda_sm70_shflsync_idx_p) ;  /* 0x00000c9000007944 */ /* 0x000fea0003c00000 */
[----:B------:R-:W-:Y:S01]  /*229f0*/  MOV R4, R0 ;  /* 0x0000000000047202 */ /* 0x000fe20000000f00 */
[----:B------:R-:W-:Y:S05]  /*22a00*/  BRA `(.L_x_1793) ;  /* 0xffff9f8000007947 */ /* 0x000fea000383ffff */
.L_x_1706:
[----:B------:R-:W-:Y:S01]  /*22a10*/  IMAD.MOV.U32 R43, RZ, RZ, R5 ;  /* 0x000000ffff2b7224 */ /* 0x000fe200078e0005 */
[----:B------:R-:W-:Y:S01]  /*22a20*/  MOV R0, RZ ;  /* 0x000000ff00007202 */ /* 0x000fe20000000f00 */
[----:B------:R-:W-:Y:S01]  /*22a30*/  IMAD.MOV.U32 R3, RZ, RZ, 0x1c1f ;  /* 0x00001c1fff037424 */ /* 0x000fe200078e00ff */
[----:B------:R-:W-:Y:S02]  /*22a40*/  MOV R2, 0x22a60 ;  /* 0x00022a6000027802 */ /* 0x000fe40000000f00 */
[----:B-12---:R-:W-:Y:S05]  /*22a50*/  CALL.REL.NOINC `($__internal_24_$__cuda_sm70_shflsync_idx_p) ;  /* 0x00000c2000007944 */ /* 0x006fea0003c00000 */
[----:B------:R-:W-:Y:S05]  /*22a60*/  BRA `(.L_x_1794) ;  /* 0xffff9f4000007947 */ /* 0x000fea000383ffff */
.L_x_1709:
        /* <DEDUP_REMOVED lines=12> */
.L_x_1712:
[----:B------:R-:W-:Y:S01]  /*22b30*/  IMAD.MOV.U32 R43, RZ, RZ, R6 ;  /* 0x000000ffff2b7224 */ /* 0x000fe200078e0006 */
[----:B----4-:R-:W-:Y:S01]  /*22b40*/  MOV R0, 0x2 ;  /* 0x0000000200007802 */ /* 0x010fe20000000f00 */
[----:B------:R-:W-:Y:S01]  /*22b50*/  IMAD.MOV.U32 R3, RZ, RZ, 0x1c1f ;  /* 0x00001c1fff037424 */ /* 0x000fe200078e00ff */
[----:B------:R-:W-:Y:S02]  /*22b60*/  MOV R2, 0x22b80 ;  /* 0x00022b8000027802 */ /* 0x000fe40000000f00 */
[----:B-123--:R-:W-:Y:S05]  /*22b70*/  CALL.REL.NOINC `($__internal_24_$__cuda_sm70_shflsync_idx_p) ;  /* 0x00000b0000007944 */ /* 0x00efea0003c00000 */
[----:B------:R-:W-:Y:S01]  /*22b80*/  MOV R4, R0 ;  /* 0x0000000000047202 */ /* 0x000fe20000000f00 */
[----:B------:R-:W-:Y:S05]  /*22b90*/  BRA `(.L_x_1796) ;  /* 0xffffa7c000007947 */ /* 0x000fea000383ffff */
.L_x_1713:
[----:B------:R-:W-:Y:S01]  /*22ba0*/  IMAD.MOV.U32 R43, RZ, RZ, R5 ;  /* 0x000000ffff2b7224 */ /* 0x000fe200078e0005 */
[----:B----4-:R-:W-:Y:S01]  /*22bb0*/  MOV R0, 0x2 ;  /* 0x0000000200007802 */ /* 0x010fe20000000f00 */
[----:B------:R-:W-:Y:S01]  /*22bc0*/  IMAD.MOV.U32 R3, RZ, RZ, 0x1c1f ;  /* 0x00001c1fff037424 */ /* 0x000fe200078e00ff */
[----:B------:R-:W-:Y:S02]  /*22bd0*/  MOV R2, 0x22bf0 ;  /* 0x00022bf000027802 */ /* 0x000fe40000000f00 */
[----:B-123--:R-:W-:Y:S05]  /*22be0*/  CALL.REL.NOINC `($__internal_24_$__cuda_sm70_shflsync_idx_p) ;  /* 0x00000a9000007944 */ /* 0x00efea0003c00000 */
[----:B------:R-:W-:Y:S05]  /*22bf0*/  BRA `(.L_x_1797) ;  /* 0xffffa78000007947 */ /* 0x000fea000383ffff */
.L_x_1716:
[----:B------:R-:W-:Y:S01]  /*22c00*/  IMAD.MOV.U32 R43, RZ, RZ, R6 ;  /* 0x000000ffff2b7224 */ /* 0x000fe200078e0006 */
[----:B-1----:R-:W-:Y:S01]  /*22c10*/  MOV R0, 0x3 ;  /* 0x0000000300007802 */ /* 0x002fe20000000f00 */
[----:B--2---:R-:W-:Y:S01]  /*22c20*/  IMAD.MOV.U32 R3, RZ, RZ, 0x1c1f ;  /* 0x00001c1fff037424 */ /* 0x004fe200078e00ff */
[----:B------:R-:W-:-:S02]  /*22c30*/  MOV R2, 0x22c50 ;  /* 0x00022c5000027802 */ /* 0x000fc40000000f00 */
[----:B---34-:R-:W-:Y:S05]  /*22c40*/  CALL.REL.NOINC `($__internal_24_$__cuda_sm70_shflsync_idx_p) ;  /* 0x00000a3000007944 */ /* 0x018fea0003c00000 */
[----:B------:R-:W-:Y:S01]  /*22c50*/  IMAD.MOV.U32 R4, RZ, RZ, R0 ;  /* 0x000000ffff047224 */ /* 0x000fe200078e0000 */
[----:B------:R-:W-:Y:S01]  /*22c60*/  MOV R0, 0x3 ;  /* 0x0000000300007802 */ /* 0x000fe20000000f00 */
[----:B------:R-:W-:Y:S01]  /*22c70*/  IMAD.MOV.U32 R43, RZ, RZ, R5 ;  /* 0x000000ffff2b7224 */ /* 0x000fe200078e0005 */
[----:B------:R-:W-:-:S02]  /*22c80*/  MOV R3, 0x1c1f ;  /* 0x00001c1f00037802 */ /* 0x000fc40000000f00 */
[----:B------:R-:W-:Y:S02]  /*22c90*/  MOV R2, 0x22cb0 ;  /* 0x00022cb000027802 */ /* 0x000fe40000000f00 */
[----:B------:R-:W-:Y:S05]  /*22ca0*/  CALL.REL.NOINC `($__internal_24_$__cuda_sm70_shflsync_idx_p) ;  /* 0x000009d000007944 */ /* 0x000fea0003c00000 */
[----:B------:R-:W-:Y:S05]  /*22cb0*/  BRA `(.L_x_1798) ;  /* 0xffffabb000007947 */ /* 0x000fea000383ffff */
.L_x_1720:
[----:B------:R-:W-:Y:S01]  /*22cc0*/  IMAD.MOV.U32 R43, RZ, RZ, R5 ;  /* 0x000000ffff2b7224 */ /* 0x000fe200078e0005 */
[----:B------:R-:W-:Y:S01]  /*22cd0*/  MOV R0, RZ ;  /* 0x000000ff00007202 */ /* 0x000fe20000000f00 */
[----:B------:R-:W-:Y:S01]  /*22ce0*/  IMAD.MOV.U32 R3, RZ, RZ, 0x1c1f ;  /* 0x00001c1fff037424 */ /* 0x000fe200078e00ff */
[----:B------:R-:W-:Y:S02]  /*22cf0*/  MOV R2, 0x22d10 ;  /* 0x00022d1000027802 */ /* 0x000fe40000000f00 */
[----:B------:R-:W-:Y:S05]  /*22d00*/  CALL.REL.NOINC `($__internal_24_$__cuda_sm70_shflsync_idx_p) ;  /* 0x0000097000007944 */ /* 0x000fea0003c00000 */
[----:B------:R-:W-:Y:S01]  /*22d10*/  MOV R4, R0 ;  /* 0x0000000000047202 */ /* 0x000fe20000000f00 */
[----:B------:R-:W-:Y:S05]  /*22d20*/  BRA `(.L_x_1799) ;  /* 0xffffb7f000007947 */ /* 0x000fea000383ffff */
.L_x_1721:
[----:B------:R-:W-:Y:S01]  /*22d30*/  IMAD.MOV.U32 R43, RZ, RZ, R13 ;  /* 0x000000ffff2b7224 */ /* 0x000fe200078e000d */
[----:B------:R-:W-:Y:S01]  /*22d40*/  MOV R0, RZ ;  /* 0x000000ff00007202 */ /* 0x000fe20000000f00 */
[----:B------:R-:W-:Y:S01]  /*22d50*/  IMAD.MOV.U32 R3, RZ, RZ, 0x1c1f ;  /* 0x00001c1fff037424 */ /* 0x000fe200078e00ff */
[----:B------:R-:W-:Y:S02]  /*22d60*/  MOV R2, 0x22d80 ;  /* 0x00022d8000027802 */ /* 0x000fe40000000f00 */
[----:B-12---:R-:W-:Y:S05]  /*22d70*/  CALL.REL.NOINC `($__internal_24_$__cuda_sm70_shflsync_idx_p) ;  /* 0x0000090000007944 */ /* 0x006fea0003c00000 */
[----:B------:R-:W-:Y:S05]  /*22d80*/  BRA `(.L_x_1800) ;  /* 0xffffb7b000007947 */ /* 0x000fea000383ffff */
.L_x_1724:
        /* <DEDUP_REMOVED lines=12> */
.L_x_1727:
[----:B------:R-:W-:Y:S01]  /*22e50*/  IMAD.MOV.U32 R43, RZ, RZ, R5 ;  /* 0x000000ffff2b7224 */ /* 0x000fe200078e0005 */
[----:B----4-:R-:W-:Y:S01]  /*22e60*/  MOV R0, 0x2 ;  /* 0x0000000200007802 */ /* 0x010fe20000000f00 */
[----:B-1----:R-:W-:Y:S01]  /*22e70*/  IMAD.MOV.U32 R3, RZ, RZ, 0x1c1f ;  /* 0x00001c1fff037424 */ /* 0x002fe200078e00ff */
[----:B------:R-:W-:Y:S02]  /*22e80*/  MOV R2, 0x22ea0 ;  /* 0x00022ea000027802 */ /* 0x000fe40000000f00 */
[----:B--23--:R-:W-:Y:S05]  /*22e90*/  CALL.REL.NOINC `($__internal_24_$__cuda_sm70_shflsync_idx_p) ;  /* 0x000007e000007944 */ /* 0x00cfea0003c00000 */
[----:B------:R-:W-:Y:S01]  /*22ea0*/  MOV R4, R0 ;  /* 0x0000000000047202 */ /* 0x000fe20000000f00 */
[----:B------:R-:W-:Y:S05]  /*22eb0*/  BRA `(.L_x_1802) ;  /* 0xffffb97000007947 */ /* 0x000fea000383ffff */
.L_x_1728:
[----:B------:R-:W-:Y:S01]  /*22ec0*/  IMAD.MOV.U32 R43, RZ, RZ, R13 ;  /* 0x000000ffff2b7224 */ /* 0x000fe200078e000d */
[----:B----4-:R-:W-:Y:S01]  /*22ed0*/  MOV R0, 0x2 ;  /* 0x0000000200007802 */ /* 0x010fe20000000f00 */
[----:B------:R-:W-:Y:S01]  /*22ee0*/  IMAD.MOV.U32 R3, RZ, RZ, 0x1c1f ;  /* 0x00001c1fff037424 */ /* 0x000fe200078e00ff */
[----:B------:R-:W-:Y:S02]  /*22ef0*/  MOV R2, 0x22f10 ;  /* 0x00022f1000027802 */ /* 0x000fe40000000f00 */
[----:B-123--:R-:W-:Y:S05]  /*22f00*/  CALL.REL.NOINC `($__internal_24_$__cuda_sm70_shflsync_idx_p) ;  /* 0x0000077000007944 */ /* 0x00efea0003c00000 */
[----:B------:R-:W-:Y:S05]  /*22f10*/  BRA `(.L_x_1803) ;  /* 0xffffb93000007947 */ /* 0x000fea000383ffff */
.L_x_1731:
        /* <DEDUP_REMOVED lines=12> */
.L_x_1733:
[----:B------:R-:W-:Y:S01]  /*22fe0*/  IMAD.MOV.U32 R43, RZ, RZ, R42 ;  /* 0x000000ffff2b7224 */ /* 0x000fe200078e002a */
[----:B------:R-:W-:Y:S01]  /*22ff0*/  MOV R0, RZ ;  /* 0x000000ff00007202 */ /* 0x000fe20000000f00 */
[----:B------:R-:W-:Y:S01]  /*23000*/  IMAD.MOV.U32 R3, RZ, RZ, 0x1f ;  /* 0x0000001fff037424 */ /* 0x000fe200078e00ff */
[----:B------:R-:W-:Y:S02]  /*23010*/  MOV R2, 0x23030 ;  /* 0x0002303000027802 */ /* 0x000fe40000000f00 */
[----:B--234-:R-:W-:Y:S05]  /*23020*/  CALL.REL.NOINC `($__internal_24_$__cuda_sm70_shflsync_idx_p) ;  /* 0x0000065000007944 */ /* 0x01cfea0003c00000 */
[----:B------:R-:W-:Y:S01]  /*23030*/  MOV R10, R0 ;  /* 0x00000000000a7202 */ /* 0x000fe20000000f00 */
[----:B------:R-:W-:Y:S05]  /*23040*/  BRA `(.L_x_1805) ;  /* 0xffffbbb000007947 */ /* 0x000fea000383ffff */
.L_x_1734:
[----:B------:R-:W-:Y:S01]  /*23050*/  IMAD.MOV.U32 R43, RZ, RZ, R42 ;  /* 0x000000ffff2b7224 */ /* 0x000fe200078e002a */
[----:B------:R-:W-:Y:S01]  /*23060*/  MOV R0, 0x1 ;  /* 0x0000000100007802 */ /* 0x000fe20000000f00 */
[----:B------:R-:W-:Y:S01]  /*23070*/  IMAD.MOV.U32 R3, RZ, RZ, 0x1f ;  /* 0x0000001fff037424 */ /* 0x000fe200078e00ff */
[----:B------:R-:W-:Y:S02]  /*23080*/  MOV R2, 0x230a0 ;  /* 0x000230a000027802 */ /* 0x000fe40000000f00 */
[----:B-1234-:R-:W-:Y:S05]  /*23090*/  CALL.REL.NOINC `($__internal_24_$__cuda_sm70_shflsync_idx_p) ;  /* 0x000005e000007944 */ /* 0x01efea0003c00000 */
[----:B------:R-:W-:Y:S01]  /*230a0*/  MOV R9, R0 ;  /* 0x0000000000097202 */ /* 0x000fe20000000f00 */
[----:B------:R-:W-:Y:S05]  /*230b0*/  BRA `(.L_x_1806) ;  /* 0xffffbb6000007947 */ /* 0x000fea000383ffff */
.L_x_1735:
[----:B------:R-:W-:Y:S02]  /*230c0*/  MOV R3, 0x1 ;  /* 0x0000000100037802 */ /* 0x000fe40000000f00 */
[----:B------:R-:W-:-:S02]  /*230d0*/  MOV R2, 0x230f0 ;  /* 0x000230f000027802 */ /* 0x000fc40000000f00 */
[----:B-1----:R-:W-:Y:S05]  /*230e0*/  CALL.REL.NOINC `($__internal_25_$__cuda_sm70_shflsync_up_p) ;  /* 0x000005e000007944 */ /* 0x002fea0003c00000 */
[----:B------:R-:W-:Y:S05]  /*230f0*/  BRA `(.L_x_1807) ;  /* 0xffffbc5000007947 */ /* 0x000fea000383ffff */
.L_x_1736:
[----:B------:R-:W-:Y:S02]  /*23100*/  MOV R3, 0x2 ;  /* 0x0000000200037802 */ /* 0x000fe40000000f00 */
[----:B------:R-:W-:-:S02]  /*23110*/  MOV R2, 0x23130 ;  /* 0x0002313000027802 */ /* 0x000fc40000000f00 */
[----:B-1----:R-:W-:Y:S05]  /*23120*/  CALL.REL.NOINC `($__internal_25_$__cuda_sm70_shflsync_up_p) ;  /* 0x000005a000007944 */ /* 0x002fea0003c00000 */
        /* <DEDUP_REMOVED lines=23> */
.L_x_1740:
[----:B------:R-:W-:Y:S02]  /*232a0*/  MOV R3, 0x1 ;  /* 0x0000000100037802 */ /* 0x000fe40000000f00 */
[----:B------:R-:W-:-:S02]  /*232b0*/  MOV R2, 0x232d0 ;  /* 0x000232d000027802 */ /* 0x000fc40000000f00 */
[----:B-1----:R-:W-:Y:S05]  /*232c0*/  CALL.REL.NOINC `($__internal_25_$__cuda_sm70_shflsync_up_p) ;  /* 0x0000040000007944 */ /* 0x002fea0003c00000 */
[----:B------:R-:W-:Y:S01]  /*232d0*/  MOV R2, R4 ;  /* 0x0000000400027202 */ /* 0x000fe20000000f00 */
[----:B------:R-:W-:Y:S05]  /*232e0*/  BRA `(.L_x_1809) ;  /* 0xffffbcd000007947 */ /* 0x000fea000383ffff */
.L_x_1741:
        /* <DEDUP_REMOVED lines=26> */
.L_x_1743:
[----:B------:R-:W-:Y:S02]  /*23490*/  SEL R0, RZ, 0x1, P0 ;  /* 0x00000001ff007807 */ /* 0x000fe40000000000 */
[----:B------:R-:W-:-:S02]  /*234a0*/  MOV R2, 0x234c0 ;  /* 0x000234c000027802 */ /* 0x000fc40000000f00 */
[----:B-12---:R-:W-:Y:S05]  /*234b0*/  CALL.REL.NOINC `($__internal_26_$__cuda_sm70_votesync_ballot) ;  /* 0x0000027000007944 */ /* 0x006fea0003c00000 */
[----:B------:R-:W-:Y:S01]  /*234c0*/  MOV R12, R0 ;  /* 0x00000000000c7202 */ /* 0x000fe20000000f00 */
[----:B------:R-:W-:Y:S05]  /*234d0*/  BRA `(.L_x_1811) ;  /* 0xffffbc7000007947 */ /* 0x000fea000383ffff */
.L_x_1744:
[----:B------:R-:W-:Y:S01]  /*234e0*/  IMAD.MOV.U32 R43, RZ, RZ, R6 ;  /* 0x000000ffff2b7224 */ /* 0x000fe200078e0006 */
[----:B---3--:R-:W-:Y:S01]  /*234f0*/  MOV R0, R9 ;  /* 0x0000000900007202 */ /* 0x008fe20000000f00 */
[----:B------:R-:W-:Y:S01]  /*23500*/  IMAD.MOV.U32 R3, RZ, RZ, 0x1f ;  /* 0x0000001fff037424 */ /* 0x000fe200078e00ff */
[----:B------:R-:W-:-:S02]  /*23510*/  MOV R2, 0x23530 ;  /* 0x0002353000027802 */ /* 0x000fc40000000f00 */
[----:B-12---:R-:W-:Y:S05]  /*23520*/  CALL.REL.NOINC `($__internal_24_$__cuda_sm70_shflsync_idx_p) ;  /* 0x0000015000007944 */ /* 0x006fea0003c00000 */
[----:B------:R-:W-:Y:S01]  /*23530*/  IMAD.MOV.U32 R6, RZ, RZ, R0 ;  /* 0x000000ffff067224 */ /* 0x000fe200078e0000 */
[----:B------:R-:W-:Y:S01]  /*23540*/  MOV R0, R9 ;  /* 0x0000000900007202 */ /* 0x000fe20000000f00 */
[----:B------:R-:W-:Y:S01]  /*23550*/  IMAD.MOV.U32 R43, RZ, RZ, R8 ;  /* 0x000000ffff2b7224 */ /* 0x000fe200078e0008 */
[----:B------:R-:W-:-:S02]  /*23560*/  MOV R3, 0x1f ;  /* 0x0000001f00037802 */ /* 0x000fc40000000f00 */
[----:B------:R-:W-:Y:S02]  /*23570*/  MOV R2, 0x23590 ;  /* 0x0002359000027802 */ /* 0x000fe40000000f00 */
[----:B------:R-:W-:Y:S05]  /*23580*/  CALL.REL.NOINC `($__internal_24_$__cuda_sm70_shflsync_idx_p) ;  /* 0x000000f000007944 */ /* 0x000fea0003c00000 */
[----:B------:R-:W-:Y:S01]  /*23590*/  MOV R5, R0 ;  /* 0x0000000000057202 */ /* 0x000fe20000000f00 */
[----:B------:R-:W-:Y:S05]  /*235a0*/  BRA `(.L_x_1812) ;  /* 0xffffbc1000007947 */ /* 0x000fea000383ffff */
.L_x_1747:
[----:B------:R-:W-:Y:S01]  /*235b0*/  IMAD.MOV.U32 R43, RZ, RZ, R4 ;  /* 0x000000ffff2b7224 */ /* 0x000fe200078e0004 */
[----:B---3--:R-:W-:Y:S01]  /*235c0*/  MOV R0, R9 ;  /* 0x0000000900007202 */ /* 0x008fe20000000f00 */
[----:B------:R-:W-:Y:S01]  /*235d0*/  IMAD.MOV.U32 R3, RZ, RZ, 0x1f ;  /* 0x0000001fff037424 */ /* 0x000fe200078e00ff */
[----:B------:R-:W-:Y:S02]  /*235e0*/  MOV R2, 0x23600 ;  /* 0x0002360000027802 */ /* 0x000fe40000000f00 */
[----:B-12---:R-:W-:Y:S05]  /*235f0*/  CALL.REL.NOINC `($__internal_24_$__cuda_sm70_shflsync_idx_p) ;  /* 0x0000008000007944 */ /* 0x006fea0003c00000 */
[----:B------:R-:W-:Y:S01]  /*23600*/  MOV R13, R0 ;  /* 0x00000000000d7202 */ /* 0x000fe20000000f00 */
[----:B------:R-:W-:Y:S05]  /*23610*/  BRA `(.L_x_1746) ;  /* 0xffffbc0000007947 */ /* 0x000fea000383ffff */
        .weak           $__internal_23_$__cuda_sm70_shflsync_bfly_p
        .type           $__internal_23_$__cuda_sm70_shflsync_bfly_p,@function
        .size           $__internal_23_$__cuda_sm70_shflsync_bfly_p,($__internal_24_$__cuda_sm70_shflsync_idx_p - $__internal_23_$__cuda_sm70_shflsync_bfly_p)
$__internal_23_$__cuda_sm70_shflsync_bfly_p:
[----:B------:R-:W-:Y:S02]  /*23620*/  MOV R176, 0xffffffff ;  /* 0xffffffff00b07802 */ /* 0x000fe40000000f00 */
[----:B------:R-:W-:Y:S02]  /*23630*/  MOV R3, 0x1f ;  /* 0x0000001f00037802 */ /* 0x000fe40000000f00 */
[----:B------:R-:W-:Y:S04]  /*23640*/  WARPSYNC R176 ;  /* 0x000000b000007348 */ /* 0x000fe80003800000 */
[----:B------:R1:W2:Y:S02]  /*23650*/  SHFL.BFLY PT, R0, R4, R0, R3 ;  /* 0x0c00000004007389 */ /* 0x0002a400000e0003 */
[----:B-1----:R-:W-:-:S04]  /*23660*/  MOV R3, 0x0 ;  /* 0x0000000000037802 */ /* 0x002fc80000000f00 */
[----:B--2---:R-:W-:Y:S05]  /*23670*/  RET.REL.NODEC R2 `(_ZN7cutlass13device_kernelIN5flash19enable_sm80_to_sm89INS1_16FlashAttnFwdSm80INS1_25CollectiveMainloopFwdSm80ILi4ELi1ELb0EN4cute5tupleIJNS5_1CILi128EEENS7_ILi48EEENS7_ILi96EEEEEELi96ENS_10bfloat16_tEfNS_4arch4Sm80ELb1ELb0ELb1ELb1ELb1ELb1ELb1ELb1EEENS1_21CollectiveEpilogueFwdINS6_IJS8_SA_S9_EEENS6_IJNS7_ILi1EEESI_SI_EEESC_SE_Li128ELb1ELb1ELb1ELb0EEENS1_36VarlenDynamicPersistentTileSchedulerILi128ELi48ELi128ELi128ELb1ELb1ELb0ELb1ELb1ELb1EEEEEEEEEvNT_6ParamsE) ;  /* 0xfffdc98002007950 */ /* 0x004fea0003c3ffff */
        .weak           $__internal_24_$__cuda_sm70_shflsync_idx_p
        .type           $__internal_24_$__cuda_sm70_shflsync_idx_p,@function
        .size           $__internal_24_$__cuda_sm70_shflsync_idx_p,($__internal_25_$__cuda_sm70_shflsync_up_p - $__internal_24_$__cuda_sm70_shflsync_idx_p)
$__internal_24_$__cuda_sm70_shflsync_idx_p:
[----:B------:R-:W-:-:S04]  /*23680*/  MOV R222, 0xffffffff ;  /* 0xffffffff00de7802 */ /* 0x000fc80000000f00 */
[----:B------:R-:W-:Y:S04]  /*23690*/  WARPSYNC R222 ;  /* 0x000000de00007348 */ /* 0x000fe80003800000 */
[----:B------:R1:W2:Y:S02]  /*236a0*/  SHFL.IDX PT, R0, R43, R0, R3 ;  /* 0x000000002b007389 */ /* 0x0002a400000e0003 */
[----:B-1----:R-:W-:-:S04]  /*236b0*/  MOV R3, 0x0 ;  /* 0x0000000000037802 */ /* 0x002fc80000000f00 */
[----:B--2---:R-:W-:Y:S05]  /*236c0*/  RET.REL.NODEC R2 `(_ZN7cutlass13device_kernelIN5flash19enable_sm80_to_sm89INS1_16FlashAttnFwdSm80INS1_25CollectiveMainloopFwdSm80ILi4ELi1ELb0EN4cute5tupleIJNS5_1CILi128EEENS7_ILi48EEENS7_ILi96EEEEEELi96ENS_10bfloat16_tEfNS_4arch4Sm80ELb1ELb0ELb1ELb1ELb1ELb1ELb1ELb1EEENS1_21CollectiveEpilogueFwdINS6_IJS8_SA_S9_EEENS6_IJNS7_ILi1EEESI_SI_EEESC_SE_Li128ELb1ELb1ELb1ELb0EEENS1_36VarlenDynamicPersistentTileSchedulerILi128ELi48ELi128ELi128ELb1ELb1ELb0ELb1ELb1ELb1EEEEEEEEEvNT_6ParamsE) ;  /* 0xfffdc93002007950 */ /* 0x004fea0003c3ffff */
        .weak           $__internal_25_$__cuda_sm70_shflsync_up_p
        .type           $__internal_25_$__cuda_sm70_shflsync_up_p,@function
        .size           $__internal_25_$__cuda_sm70_shflsync_up_p,($__internal_26_$__cuda_sm70_votesync_ballot - $__internal_25_$__cuda_sm70_shflsync_up_p)
$__internal_25_$__cuda_sm70_shflsync_up_p:
[----:B------:R-:W-:Y:S02]  /*236d0*/  MOV R4, RZ ;  /* 0x000000ff00047202 */ /* 0x000fe40000000f00 */
[----:B------:R-:W-:-:S04]  /*236e0*/  MOV R11, 0xffffffff ;  /* 0xffffffff000b7802 */ /* 0x000fc80000000f00 */
[----:B------:R-:W-:Y:S04]  /*236f0*/  WARPSYNC R11 ;  /* 0x0000000b00007348 */ /* 0x000fe80003800000 */
[----:B------:R1:W2:Y:S02]  /*23700*/  SHFL.UP PT, R4, R0, R3, R4 ;  /* 0x0400000300047389 */ /* 0x0002a400000e0004 */
[----:B-1----:R-:W-:-:S04]  /*23710*/  MOV R3, 0x0 ;  /* 0x0000000000037802 */ /* 0x002fc80000000f00 */
[----:B--2---:R-:W-:Y:S05]  /*23720*/  RET.REL.NODEC R2 `(_ZN7cutlass13device_kernelIN5flash19enable_sm80_to_sm89INS1_16FlashAttnFwdSm80INS1_25CollectiveMainloopFwdSm80ILi4ELi1ELb0EN4cute5tupleIJNS5_1CILi128EEENS7_ILi48EEENS7_ILi96EEEEEELi96ENS_10bfloat16_tEfNS_4arch4Sm80ELb1ELb0ELb1ELb1ELb1ELb1ELb1ELb1EEENS1_21CollectiveEpilogueFwdINS6_IJS8_SA_S9_EEENS6_IJNS7_ILi1EEESI_SI_EEESC_SE_Li128ELb1ELb1ELb1ELb0EEENS1_36VarlenDynamicPersistentTileSchedulerILi128ELi48ELi128ELi128ELb1ELb1ELb0ELb1ELb1ELb1EEEEEEEEEvNT_6ParamsE) ;  /* 0xfffdc8d002007950 */ /* 0x004fea0003c3ffff */
        .weak           $__internal_26_$__cuda_sm70_votesync_ballot
        .type           $__internal_26_$__cuda_sm70_votesync_ballot,@function
        .size           $__internal_26_$__cuda_sm70_votesync_ballot,(.L_x_3659 - $__internal_26_$__cuda_sm70_votesync_ballot)
$__internal_26_$__cuda_sm70_votesync_ballot:
[----:B------:R-:W-:Y:S01]  /*23730*/  ISETP.NE.U32.AND P0, PT, R0, 0x1, PT ;  /* 0x000000010000780c */ /* 0x000fe20003f05070 */
[----:B------:R-:W-:-:S04]  /*23740*/  IMAD.MOV.U32 R3, RZ, RZ, -0x1 ;  /* 0xffffffffff037424 */ /* 0x000fc800078e00ff */
[----:B------:R-:W-:Y:S08]  /*23750*/  WARPSYNC R3 ;  /* 0x0000000300007348 */ /* 0x000ff00003800000 */
[----:B------:R-:W-:-:S04]  /*23760*/  VOTE.ANY R0, PT, !P0 ;  /* 0x0000000000007806 */ /* 0x000fc800040e0100 */
[----:B------:R-:W-:Y:S01]  /*23770*/  LOP3.LUT R0, R0, R3, RZ, 0xc0, !PT ;  /* 0x0000000300007212 */ /* 0x000fe200078ec0ff */
[----:B------:R-:W-:-:S04]  /*23780*/  IMAD.MOV.U32 R3, RZ, RZ, 0x0 ;  /* 0x00000000ff037424 */ /* 0x000fc800078e00ff */
[----:B------:R-:W-:Y:S05]  /*23790*/  RET.REL.NODEC R2 `(_ZN7cutlass13device_kernelIN5flash19enable_sm80_to_sm89INS1_16FlashAttnFwdSm80INS1_25CollectiveMainloopFwdSm80ILi4ELi1ELb0EN4cute5tupleIJNS5_1CILi128EEENS7_ILi48EEENS7_ILi96EEEEEELi96ENS_10bfloat16_tEfNS_4arch4Sm80ELb1ELb0ELb1ELb1ELb1ELb1ELb1ELb1EEENS1_21CollectiveEpilogueFwdINS6_IJS8_SA_S9_EEENS6_IJNS7_ILi1EEESI_SI_EEESC_SE_Li128ELb1ELb1ELb1ELb0EEENS1_36VarlenDynamicPersistentTileSchedulerILi128ELi48ELi128ELi128ELb1ELb1ELb0ELb1ELb1ELb1EEEEEEEEEvNT_6ParamsE) ;  /* 0xfffdc86002007950 */ /* 0x000fea0003c3ffff */
.L_x_1813:
        /* <DEDUP_REMOVED lines=14> */
.L_x_3659:


//--------------------- .text._ZN7cutlass13device_kernelIN5flash19enable_sm80_to_sm89INS1_16FlashAttnFwdSm80INS1_25CollectiveMainloopFwdSm80ILi4ELi1ELb0EN4cute5tupleIJNS5_1CILi128EEENS7_ILi64EEENS7_ILi96EEEEEELi96ENS_10bfloat16_tEfNS_4arch4Sm80ELb0ELb0ELb0ELb0ELb1ELb0ELb1ELb1EEENS1_21CollectiveEpilogueFwdINS6_IJS8_SA_S9_EEENS6_IJNS7_ILi1EEESI_SI_EEESC_SE_Li128ELb0ELb1ELb1ELb0EEENS1_19SingleTileSchedulerILb0ELb1ELb1ELi128EEEEEEEEEvNT_6ParamsE --------------------------
	.section	.text._ZN7cutlass13device_kernelIN5flash19enable_sm80_to_sm89INS1_16FlashAttnFwdSm80INS1_25CollectiveMainloopFwdSm80ILi4ELi1ELb0EN4cute5tupleIJNS5_1CILi128EEENS7_ILi64EEENS7_ILi96EEEEEELi96ENS_10bfloat16_tEfNS_4arch4Sm80ELb0ELb0ELb0ELb0ELb1ELb0ELb1ELb1EEENS1_21CollectiveEpilogueFwdINS6_IJS8_SA_S9_EEENS6_IJNS7_ILi1EEESI_SI_EEESC_SE_Li128ELb0ELb1ELb1ELb0EEENS1_19SingleTileSchedulerILb0ELb1ELb1ELi128EEEEEEEEEvNT_6ParamsE,"ax",@progbits
	.sectioninfo	@"SHI_REGISTERS=255"
	.align	128
.text._ZN7cutlass13device_kernelIN5flash19enable_sm80_to_sm89INS1_16FlashAttnFwdSm80INS1_25CollectiveMainloopFwdSm80ILi4ELi1ELb0EN4cute5tupleIJNS5_1CILi128EEENS7_ILi64EEENS7_ILi96EEEEEELi96ENS_10bfloat16_tEfNS_4arch4Sm80ELb0ELb0ELb0ELb0ELb1ELb0ELb1ELb1EEENS1_21CollectiveEpilogueFwdINS6_IJS8_SA_S9_EEENS6_IJNS7_ILi1EEESI_SI_EEESC_SE_Li128ELb0ELb1ELb1ELb0EEENS1_19SingleTileSchedulerILb0ELb1ELb1ELi128EEEEEEEEEvNT_6ParamsE:
        .type           _ZN7cutlass13device_kernelIN5flash19enable_sm80_to_sm89INS1_16FlashAttnFwdSm80INS1_25CollectiveMainloopFwdSm80ILi4ELi1ELb0EN4cute5tupleIJNS5_1CILi128EEENS7_ILi64EEENS7_ILi96EEEEEELi96ENS_10bfloat16_tEfNS_4arch4Sm80ELb0ELb0ELb0ELb0ELb1ELb0ELb1ELb1EEENS1_21CollectiveEpilogueFwdINS6_IJS8_SA_S9_EEENS6_IJNS7_ILi1EEESI_SI_EEESC_SE_Li128ELb0ELb1ELb1ELb0EEENS1_19SingleTileSchedulerILb0ELb1ELb1ELi128EEEEEEEEEvNT_6ParamsE,@function
        .size           _ZN7cutlass13device_kernelIN5flash19enable_sm80_to_sm89INS1_16FlashAttnFwdSm80INS1_25CollectiveMainloopFwdSm80ILi4ELi1ELb0EN4cute5tupleIJNS5_1CILi128EEENS7_ILi64EEENS7_ILi96EEEEEELi96ENS_10bfloat16_tEfNS_4arch4Sm80ELb0ELb0ELb0ELb0ELb1ELb0ELb1ELb1EEENS1_21CollectiveEpilogueFwdINS6_IJS8_SA_S9_EEENS6_IJNS7_ILi1EEESI_SI_EEESC_SE_Li128ELb0ELb1ELb1ELb0EEENS1_19SingleTileSchedulerILb0ELb1ELb1ELi128EEEEEEEEEvNT_6ParamsE,(.L_x_3664 - _ZN7cutlass13device_kernelIN5flash19enable_sm80_to_sm89INS1_16FlashAttnFwdSm80INS1_25CollectiveMainloopFwdSm80ILi4ELi1ELb0EN4cute5tupleIJNS5_1CILi128EEENS7_ILi64EEENS7_ILi96EEEEEELi96ENS_10bfloat16_tEfNS_4arch4Sm80ELb0ELb0ELb0ELb0ELb1ELb0ELb1ELb1EEENS1_21CollectiveEpilogueFwdINS6_IJS8_SA_S9_EEENS6_IJNS7_ILi1EEESI_SI_EEESC_SE_Li128ELb0ELb1ELb1ELb0EEENS1_19SingleTileSchedulerILb0ELb1ELb1ELi128EEEEEEEEEvNT_6ParamsE)
        .other          _ZN7cutlass13device_kernelIN5flash19enable_sm80_to_sm89INS1_16FlashAttnFwdSm80INS1_25CollectiveMainloopFwdSm80ILi4ELi1ELb0EN4cute5tupleIJNS5_1CILi128EEENS7_ILi64EEENS7_ILi96EEEEEELi96ENS_10bfloat16_tEfNS_4arch4Sm80ELb0ELb0ELb0ELb0ELb1ELb0ELb1ELb1EEENS1_21CollectiveEpilogueFwdINS6_IJS8_SA_S9_EEENS6_IJNS7_ILi1EEESI_SI_EEESC_SE_Li128ELb0ELb1ELb1ELb0EEENS1_19SingleTileSchedulerILb0ELb1ELb1ELi128EEEEEEEEEvNT_6ParamsE,@"STO_CUDA_ENTRY STV_DEFAULT"
_ZN7cutlass13device_kernelIN5flash19enable_sm80_to_sm89INS1_16FlashAttnFwdSm80INS1_25CollectiveMainloopFwdSm80ILi4ELi1ELb0EN4cute5tupleIJNS5_1CILi128EEENS7_ILi64EEENS7_ILi96EEEEEELi96ENS_10bfloat16_tEfNS_4arch4Sm80ELb0ELb0ELb0ELb0ELb1ELb0ELb1ELb1EEENS1_21CollectiveEpilogueFwdINS6_IJS8_SA_S9_EEENS6_IJNS7_ILi1EEESI_SI_EEESC_SE_Li128ELb0ELb1ELb1ELb0EEENS1_19SingleTileSchedulerILb0ELb1ELb1ELi128EEEEEEEEEvNT_6ParamsE:
        /* <DEDUP_REMOVED lines=9> */
[----:B--23--:R-:W-:Y:S01]  /*0090*/  IMAD.MOV.U32 R0, RZ, RZ, c[0x0][0x550] ;  /* 0x00015400ff007624 */ /* 0x00cfe200078e00ff */
[----:B------:R-:W-:-:S04]  /*00a0*/  MOV R251, R2 ;  /* 0x0000000200fb7202 */ /* 0x000fc80000000f00 */
[----:B------:R-:W-:-:S13]  /*00b0*/  ISETP.NE.AND P0, PT, R0, 0x1, PT ;  /* 0x000000010000780c */ /* 0x000fda0003f05270 */
[----:B------:R-:W-:Y:S05]  /*00c0*/  @!P0 BRA `(.L_x_1815) ;  /* 0x0000008000008947 */ /* 0x000fea0003800000 */
[----:B------:R-:W-:-:S05]  /*00d0*/  IMAD.HI.U32 R0, R2, c[0x0][0x554], RZ ;  /* 0x0001550002007a27 */ /* 0x000fca00078e00ff */
[----:B------:R-:W-:Y:S01]  /*00e0*/  SHF.R.U32.HI R251, RZ, c[0x0][0x558], R0 ;  /* 0x00015600fffb7a19 */ /* 0x000fe20000011600 */
[----:B------:R-:W-:Y:S05]  /*00f0*/  BRA `(.L_x_1815) ;  /* 0x0000005000007947 */ /* 0x000fea0003800000 */
.L_x_1814:
[----:B--23--:R-:W-:Y:S01]  /*0100*/  IMAD.MOV.U32 R0, RZ, RZ, c[0x0][0x550] ;  /* 0x00015400ff007624 */ /* 0x00cfe200078e00ff */
[----:B------:R-:W-:-:S04]  /*0110*/  MOV R251, R2 ;  /* 0x0000000200fb7202 */ /* 0x000fc80000000f00 */
[----:B------:R-:W-:-:S13]  /*0120*/  ISETP.NE.AND P0, PT, R0, 0x1, PT ;  /* 0x000000010000780c */ /* 0x000fda0003f05270 */
[----:B------:R-:W-:-:S05]  /*0130*/  @P0 IMAD.HI.U32 R0, R2, c[0x0][0x554], RZ ;  /* 0x0001550002000a27 */ /* 0x000fca00078e00ff */
[----:B------:R-:W-:Y:S02]  /*0140*/  @P0 SHF.R.U32.HI R251, RZ, c[0x0][0x558], R0 ;  /* 0x00015600fffb0a19 */ /* 0x000fe40000011600 */
.L_x_1815:
[----:B------:R-:W-:Y:S02]  /*0150*/  ISETP.GE.AND P0, PT, R25, RZ, PT ;  /* 0x000000ff1900720c */ /* 0x000fe40003f06270 */
[----:B------:R-:W-:-:S05]  /*0160*/  IADD3 R0, -R251, RZ, RZ ;  /* 0x000000fffb007210 */ /* 0x000fca0007ffe1ff */
[----:B------:R-:W-:-:S06]  /*0170*/  IMAD R11, R0, c[0x0][0x550], R2 ;  /* 0x00015400000b7a24 */ /* 0x000fcc00078e0202 */
[----:B------:R-:W-:Y:S05]  /*0180*/  @!P0 EXIT ;  /* 0x000000000000894d */ /* 0x000fea0003800000 */
[----:B------:R-:W-:Y:S01]  /*0190*/  ISETP.NE.U32.AND P0, PT, RZ, c[0x0][0x370], PT ;  /* 0x0000dc00ff007a0c */ /* 0x000fe20003f05070 */
[----:B------:R-:W-:Y:S01]  /*01a0*/  IMAD.MOV.U32 R252, RZ, RZ, RZ ;  /* 0x000000fffffc7224 */ /* 0x000fe200078e00ff */
[----:B------:R-:W-:Y:S02]  /*01b0*/  ULDC.64 UR6, c[0x0][0x118] ;  /* 0x0000460000067ab9 */ /* 0x000fe40000000a00 */
[----:B------:R-:W-:Y:S01]  /*01c0*/  ISETP.NE.AND.EX P0, PT, RZ, c[0x0][0x374], PT, P0 ;  /* 0x0000dd00ff007a0c */ /* 0x000fe20003f05300 */
[----:B------:R-:W-:-:S04]  /*01d0*/  IMAD.MOV.U32 R0, RZ, RZ, c[0x0][0x2ac] ;  /* 0x0000ab00ff007624 */ /* 0x000fc800078e00ff */
[----:B------:R-:W-:-:S08]  /*01e0*/  IMAD R138, R0, c[0x0][0x1d0], RZ ;  /* 0x00007400008a7a24 */ /* 0x000fd000078e02ff */
[----:B------:R-:W-:-:S04]  /*01f0*/  @P0 IMAD.MOV.U32 R2, RZ, RZ, 0x4 ;  /* 0x00000004ff020424 */ /* 0x000fc800078e00ff */
[----:B------:R-:W-:-:S05]  /*0200*/  @P0 IMAD.WIDE R2, R25, R2, c[0x0][0x370] ;  /* 0x0000dc0019020625 */ /* 0x000fca00078e0202 */
[----:B------:R1:W5:Y:S01]  /*0210*/  @P0 LDG.E R252, [R2.64] ;  /* 0x0000000602fc0981 */ /* 0x000362000c1e1900 */
[C---:B------:R-:W-:Y:S02]  /*0220*/  ISETP.GE.AND P0, PT, R138.reuse, 0x1, PT ;  /* 0x000000018a00780c */ /* 0x040fe40003f06270 */
[----:B-1----:R-:W-:-:S04]  /*0230*/  IADD3 R2, R138, 0x3f, RZ ;  /* 0x0000003f8a027810 */ /* 0x002fc80007ffe0ff */
[----:B------:R-:W-:-:S04]  /*0240*/  SHF.R.S32.HI R0, RZ, 0x1f, R2 ;  /* 0x0000001fff007819 */ /* 0x000fc80000011402 */
[----:B------:R-:W-:Y:S01]  /*0250*/  LEA.HI R2, R0, R2, RZ, 0x6 ;  /* 0x0000000200027211 */ /* 0x000fe200078f30ff */
[----:B------:R-:W-:-:S03]  /*0260*/  IMAD.MOV.U32 R0, RZ, RZ, RZ ;  /* 0x000000ffff007224 */ /* 0x000fc600078e00ff */
[----:B------:R-:W-:Y:S01]  /*0270*/  SHF.R.S32.HI R10, RZ, 0x6, R2 ;  /* 0x00000006ff0a7819 */ /* 0x000fe20000011402 */
        /* <DEDUP_REMOVED lines=8> */
[----:B------:R-:W1:Y:S08]  /*0300*/  I2F.RP R2, R4 ;  /* 0x0000000400027306 */ /* 0x000e700000209400 */
[----:B-1----:R-:W1:Y:S02]  /*0310*/  MUFU.RCP R2, R2 ;  /* 0x0000000200027308 */ /* 0x002e640000001000 */
[----:B-1----:R-:W-:-:S06]  /*0320*/  IADD3 R2, R2, 0xffffffe, RZ ;  /* 0x0ffffffe02027810 */ /* 0x002fcc0007ffe0ff */
[----:B------:R-:W1:Y:S02]  /*0330*/  F2I.FTZ.U32.TRUNC.NTZ R3, R2 ;  /* 0x0000000200037305 */ /* 0x000e64000021f000 */
[----:B-1----:R-:W-:Y:S02]  /*0340*/  IMAD.MOV R0, RZ, RZ, -R3 ;  /* 0x000000ffff007224 */ /* 0x002fe400078e0a03 */
        /* <DEDUP_REMOVED lines=20> */
.L_x_1816:
        /* <DEDUP_REMOVED lines=59> */
[----:B------:R-:W-:-:S04]  /*0840*/  @P2 IMAD.MOV.U32 R2, RZ, RZ, 0x4 ;  /* 0x00000004ff022424 */ /* 0x000fc800078e00ff */
[----:B------:R-:W-:-:S05]  /*0850*/  @P2 IMAD.WIDE R2, R25, R2, c[0x0][0x340] ;  /* 0x0000d00019022625 */ /* 0x000fca00078e0202 */
[----:B------:R1:W5:Y:S01]  /*0860*/  @P2 LDG.E R14, [R2.64] ;  /* 0x00000006020e2981 */ /* 0x000362000c1e1900 */
[----:B------:R-:W-:Y:S01]  /*0870*/  SHF.R.S32.HI R9, RZ, 0x1f, R172 ;  /* 0x0000001fff097819 */ /* 0x000fe200000114ac */
[----:B------:R-:W-:Y:S01]  /*0880*/  IMAD.MOV.U32 R0, RZ, RZ, c[0x0][0x2c4] ;  /* 0x0000b100ff007624 */ /* 0x000fe200078e00ff */
[----:B------:R-:W-:Y:S01]  /*0890*/  SHF.R.S32.HI R6, RZ, 0x1f, R25 ;  /* 0x0000001fff067819 */ /* 0x000fe20000011419 */
[----:B------:R-:W2:Y:S01]  /*08a0*/  S2R R15, SR_CTAID.X ;  /* 0x00000000000f7919 */ /* 0x000ea20000002500 */
        /* <DEDUP_REMOVED lines=15> */
[----:B-1----:R-:W-:-:S04]  /*09a0*/  LEA.HI R3, R9, R172, RZ, 0x2 ;  /* 0x000000ac09037211 */ /* 0x002fc800078f10ff */
[----:B------:R-:W-:Y:S02]  /*09b0*/  LOP3.LUT R2, R3, 0xfffffffc, RZ, 0xc0, !PT ;  /* 0xfffffffc03027812 */ /* 0x000fe400078ec0ff */
[----:B------:R-:W-:-:S03]  /*09c0*/  SHF.R.S32.HI R13, RZ, 0x2, R3 ;  /* 0x00000002ff0d7819 */ /* 0x000fc60000011403 */
[----:B------:R-:W-:Y:S02]  /*09d0*/  IMAD.IADD R8, R172, 0x1, -R2 ;  /* 0x00000001ac087824 */ /* 0x000fe400078e0a02 */
[----:B------:R-:W-:-:S04]  /*09e0*/  IMAD.WIDE.U32 R2, R251, c[0x0][0x1b8], RZ ;  /* 0x00006e00fb027a25 */ /* 0x000fc800078e00ff */
[----:B------:R-:W-:Y:S02]  /*09f0*/  IMAD R245, R8, 0x20, R13 ;  /* 0x0000002008f57824 */ /* 0x000fe400078e020d */
[----:B------:R-:W-:Y:S02]  /*0a00*/  IMAD.IADD R3, R3, 0x1, R0 ;  /* 0x0000000103037824 */ /* 0x000fe400078e0200 */
[----:B--2---:R-:W-:Y:S02]  /*0a10*/  IMAD R4, R15, 0x80, R245 ;  /* 0x000000800f047824 */ /* 0x004fe400078e02f5 */
        /* <DEDUP_REMOVED lines=38> */
[----:B------:R1:W2:Y:S01]  /*0c80*/  SHFL.IDX PT, R3, R11, RZ, 0x1c1f ;  /* 0x001c1fff0b037589 */ /* 0x0002a200000e0000 */
[----:B------:R-:W-:-:S02]  /*0c90*/  ISETP.GE.AND P0, PT, R15, UR4, PT ;  /* 0x000000040f007c0c */ /* 0x000fc4000bf06270 */
[----:B------:R-:W-:Y:S01]  /*0ca0*/  LOP3.LUT R4, R0, 0xfffffffc, RZ, 0xc0, !PT ;  /* 0xfffffffc00047812 */ /* 0x000fe200078ec0ff */
[----:B------:R1:W3:Y:S01]  /*0cb0*/  SHFL.IDX PT, R2, R12, RZ, 0x1c1f ;  /* 0x001c1fff0c027589 */ /* 0x0002e200000e0000 */
        /* <DEDUP_REMOVED lines=10> */
[----:B-123--:R-:W-:Y:S01]  /*0d60*/  SHF.R.S32.HI R5, RZ, 0x1f, R18 ;  /* 0x0000001fff057819 */ /* 0x00efe20000011412 */
        /* <DEDUP_REMOVED lines=13> */
.L_x_1819:
[----:B-123--:R-:W-:Y:S05]  /*0e40*/  BSYNC B0 ;  /* 0x0000000000007941 */ /* 0x00efea0003800000 */
.L_x_1818:
[----:B------:R-:W-:Y:S01]  /*0e50*/  IADD3 R0, R15, 0x20, RZ ;  /* 0x000000200f007810 */ /* 0x000fe20007ffe0ff */
[----:B------:R1:W2:Y:S01]  /*0e60*/  SHFL.IDX PT, R3, R11, 0x1, 0x1c1f ;  /* 0x003c1f000b037f89 */ /* 0x0002a200000e0000 */
[----:B------:R-:W-:Y:S02]  /*0e70*/  BSSY B0, `(.L_x_1820) ;  /* 0x0000012000007945 */ /* 0x000fe40003800000 */
[----:B------:R-:W-:Y:S01]  /*0e80*/  ISETP.GE.AND P0, PT, R0, UR4, PT ;  /* 0x0000000400007c0c */ /* 0x000fe2000bf06270 */
[----:B------:R1:W3:-:S12]  /*0e90*/  SHFL.IDX PT, R2, R12, 0x1, 0x1c1f ;  /* 0x003c1f000c027f89 */ /* 0x0002d800000e0000 */
[----:B------:R-:W-:Y:S05]  /*0ea0*/  @P0 BRA `(.L_x_1821) ;  /* 0x000000e000000947 */ /* 0x000fea0003800000 */
[----:B------:R-:W-:Y:S01]  /*0eb0*/  SHF.R.S32.HI R5, RZ, 0x1f, R18 ;  /* 0x0000001fff057819 */ /* 0x000fe20000011412 */
[----:B--23--:R-:W-:Y:S01]  /*0ec0*/  IMAD.WIDE R8, R56, 0x2, R2 ;  /* 0x0000000238087825 */ /* 0x00cfe200078e0202 */
        /* <DEDUP_REMOVED lines=12> */
.L_x_1821:
[----:B------:R-:W-:Y:S05]  /*0f90*/  BSYNC B0 ;  /* 0x0000000000007941 */ /* 0x000fea0003800000 */
.L_x_1820:
[----:B--2---:R-:W-:Y:S01]  /*0fa0*/  IADD3 R0, R15, 0x40, RZ ;  /* 0x000000400f007810 */ /* 0x004fe20007ffe0ff */
[----:B------:R2:W4:Y:S01]  /*0fb0*/  SHFL.IDX PT, R3, R11, 0x2, 0x1c1f ;  /* 0x005c1f000b037f89 */ /* 0x00052200000e0000 */
[----:B------:R-:W-:Y:S02]  /*0fc0*/  BSSY B0, `(.L_x_1822) ;  /* 0x0000012000007945 */ /* 0x000fe40003800000 */
[----:B------:R-:W-:Y:S01]  /*0fd0*/  ISETP.GE.AND P0, PT, R0, UR4, PT ;  /* 0x0000000400007c0c */ /* 0x000fe2000bf06270 */
[----:B---3--:R2:W3:-:S12]  /*0fe0*/  SHFL.IDX PT, R2, R12, 0x2, 0x1c1f ;  /* 0x005c1f000c027f89 */ /* 0x0084d800000e0000 */
        /* <DEDUP_REMOVED lines=15> */
.L_x_1823:
[----:B------:R-:W-:Y:S05]  /*10e0*/  BSYNC B0 ;  /* 0x0000000000007941 */ /* 0x000fea0003800000 */
.L_x_1822:
[----:B---3--:R-:W-:Y:S01]  /*10f0*/  IMAD.MOV.U32 R0, RZ, RZ, c[0x0][0x2b8] ;  /* 0x0000ae00ff007624 */ /* 0x008fe200078e00ff */
[----:B------:R-:W-:Y:S01]  /*1100*/  IADD3 R152, R200, -0x1, RZ ;  /* 0xffffffffc8987810 */ /* 0x000fe20007ffe0ff */
[----:B------:R-:W-:Y:S01]  /*1110*/  SHFL.IDX PT, R2, R12, 0x3, 0x1c1f ;  /* 0x007c1f000c027f89 */ /* 0x000fe200000e0000 */
[----:B-----5:R-:W-:Y:S01]  /*1120*/  SHF.R.S32.HI R5, RZ, 0x1f, R14 ;  /* 0x0000001fff057819 */ /* 0x020fe2000001140e */
[----:B------:R-:W-:Y:S01]  /*1130*/  IMAD.WIDE.U32 R162, R14, c[0x0][0x2b0], RZ ;  /* 0x0000ac000ea27a25 */ /* 0x000fe200078e00ff */
[----:B------:R-:W-:Y:S01]  /*1140*/  ISETP.NE.AND P0, PT, R0, 0x1, PT ;  /* 0x000000010000780c */ /* 0x000fe20003f05270 */
[----:B----4-:R-:W3:Y:S01]  /*1150*/  SHFL.IDX PT, R3, R11, 0x3, 0x1c1f ;  /* 0x007c1f000b037f89 */ /* 0x010ee200000e0000 */
[----:B------:R-:W-:Y:S01]  /*1160*/  IADD3 R7, R15, 0x60, RZ ;  /* 0x000000600f077810 */ /* 0x000fe20007ffe0ff */
[----:B------:R-:W-:Y:S01]  /*1170*/  IMAD R0, R152, 0x40, R245 ;  /* 0x0000004098007824 */ /* 0x000fe200078e02f5 */
[----:B------:R-:W-:Y:S01]  /*1180*/  SHF.R.S32.HI R9, RZ, 0x1f, R55 ;  /* 0x0000001fff097819 */ /* 0x000fe20000011437 */
[----:B------:R-:W-:Y:S01]  /*1190*/  IMAD R5, R5, c[0x0][0x2b0], RZ ;  /* 0x0000ac0005057a24 */ /* 0x000fe200078e02ff */
[----:B------:R-:W-:Y:S01]  /*11a0*/  ISETP.GE.AND P2, PT, R7, UR4, PT ;  /* 0x0000000407007c0c */ /* 0x000fe2000bf46270 */
[C---:B------:R-:W-:Y:S01]  /*11b0*/  IMAD.IADD R10, R0.reuse, 0x1, R252 ;  /* 0x00000001000a7824 */ /* 0x040fe200078e02fc */
[----:B------:R-:W-:Y:S01]  /*11c0*/  ISETP.GE.AND P6, PT, R0, R138, PT ;  /* 0x0000008a0000720c */ /* 0x000fe20003fc6270 */
[----:B------:R-:W-:Y:S01]  /*11d0*/  IMAD R8, R14, c[0x0][0x2b4], R5 ;  /* 0x0000ad000e087a24 */ /* 0x000fe200078e0205 */
[----:B------:R-:W-:Y:S01]  /*11e0*/  LEA.HI R9, R9, R55, RZ, 0x3 ;  /* 0x0000003709097211 */ /* 0x000fe200078f18ff */
[----:B------:R-:W-:Y:S01]  /*11f0*/  IMAD.MOV.U32 R0, RZ, RZ, R10 ;  /* 0x000000ffff007224 */ /* 0x000fe200078e000a */
[----:B------:R-:W-:Y:S01]  /*1200*/  ISETP.GT.OR P6, PT, R245, 0x3f, P6 ;  /* 0x0000003ff500780c */ /* 0x000fe200037c4670 */
[----:B------:R-:W-:Y:S01]  /*1210*/  @P0 IMAD.HI.U32 R6, R10, c[0x0][0x2bc], RZ ;  /* 0x0000af000a060a27 */ /* 0x000fe200078e00ff */
[----:B------:R-:W-:Y:S01]  /*1220*/  LOP3.LUT R186, R9, 0xfffffff8, RZ, 0xc0, !PT ;  /* 0xfffffff809ba7812 */ /* 0x000fe200078ec0ff */
[----:B------:R-:W-:Y:S02]  /*1230*/  STL.64 [R1+0x8], R162 ;  /* 0x000008a201007387 */ /* 0x000fe40000100a00 */
[----:B------:R-:W-:Y:S01]  /*1240*/  IMAD.SHL.U32 R221, R221, 0x2, RZ ;  /* 0x00000002dddd7824 */ /* 0x000fe200078e00ff */
[----:B------:R-:W-:Y:S01]  /*1250*/  @P0 SHF.R.U32.HI R0, RZ, c[0x0][0x2c0], R6 ;  /* 0x0000b000ff000a19 */ /* 0x000fe20000011606 */
[----:B------:R-:W-:Y:S01]  /*1260*/  IMAD.IADD R160, R163, 0x1, R8 ;  /* 0x00000001a3a07824 */ /* 0x000fe200078e0208 */
[----:B------:R-:W-:Y:S01]  /*1270*/  SHF.R.S32.HI R6, RZ, 0x1f, R18 ;  /* 0x0000001fff067819 */ /* 0x000fe20000011412 */
[----:B------:R-:W-:-:S03]  /*1280*/  IMAD.MOV.U32 R222, RZ, RZ, RZ ;  /* 0x000000ffffde7224 */ /* 0x000fc600078e00ff */
[----:B------:R-:W-:Y:S01]  /*1290*/  LEA.HI R5, R6, R18, RZ, 0x3 ;  /* 0x0000001206057211 */ /* 0x000fe200078f18ff */
[----:B---3--:R-:W-:-:S04]  /*12a0*/  @!P2 IMAD.WIDE R6, R56, 0x2, R2 ;  /* 0x000000023806a825 */ /* 0x008fc800078e0202 */
[----:B------:R-:W-:Y:S01]  /*12b0*/  IMAD.WIDE.U32 R158, R251, c[0x0][0x1e8], RZ ;  /* 0x00007a00fb9e7a25 */ /* 0x000fe200078e00ff */
[----:B------:R-:W-:Y:S01]  /*12c0*/  LOP3.LUT R185, R5, 0xfffffff8, RZ, 0xc0, !PT ;  /* 0xfffffff805b97812 */ /* 0x000fe200078ec0ff */
[----:B------:R-:W-:Y:S01]  /*12d0*/  @!PT LDS RZ, [RZ] ;  /* 0x00000000fffff984 */ /* 0x000fe20000000800 */
[----:B------:R3:W-:Y:S01]  /*12e0*/  @!P2 LDGSTS.E.BYPASS.LTC128B.128 [R221+0x7900], [R6.64], !P5 ;  /* 0x0790000006ddafae */ /* 0x0007e2000e901d46 */
[----:B------:R-:W-:-:S03]  /*12f0*/  @!P6 IADD3 R5, P1, R0, R162, RZ ;  /* 0x000000a20005e210 */ /* 0x000fc60007f3e0ff */
[----:B------:R-:W-:-:S04]  /*1300*/  @!P2 IMAD.WIDE R8, R185, 0x2, R2 ;  /* 0x00000002b908a825 */ /* 0x000fc800078e0202 */
[----:B------:R-:W-:Y:S01]  /*1310*/  IMAD R138, R152, -0x40, R138 ;  /* 0xffffffc0988a7824 */ /* 0x000fe200078e028a */
[----:B------:R4:W-:Y:S01]  /*1320*/  @!P2 LDGSTS.E.BYPASS.LTC128B.128 [R221+0x9900], [R8.64], !P4 ;  /* 0x0990000008ddafae */ /* 0x0009e2000e101d46 */
[----:B------:R-:W-:Y:S01]  /*1330*/  @!P2 IMAD.WIDE R2, R186, 0x2, R2 ;  /* 0x00000002ba02a825 */ /* 0x000fe200078e0202 */
[----:B------:R-:W-:-:S03]  /*1340*/  SHF.R.S32.HI R14, RZ, 0x4, R19 ;  /* 0x00000004ff0e7819 */ /* 0x000fc60000011413 */
[----:B------:R-:W-:Y:S01]  /*1350*/  IMAD.WIDE.U32 R26, R251, c[0x0][0x210], RZ ;  /* 0x00008400fb1a7a25 */ /* 0x000fe200078e00ff */
[----:B------:R1:W-:Y:S04]  /*1360*/  @!P2 LDGSTS.E.BYPASS.LTC128B.128 [R221+0xb900], [R2.64], !P3 ;  /* 0x0b90000002ddafae */ /* 0x0003e8000d901d46 */
[----:B------:R-:W0:Y:S01]  /*1370*/  LDGDEPBAR ;  /* 0x00000000000079af */ /* 0x000e220000000000 */
[----:B-12---:R-:W-:Y:S02]  /*1380*/  LOP3.LUT R12, R24, 0xfffffff8, RZ, 0xc0, !PT ;  /* 0xfffffff8180c7812 */ /* 0x006fe400078ec0ff */
[----:B------:R-:W-:Y:S01]  /*1390*/  SHF.R.S32.HI R11, RZ, 0x1f, R16 ;  /* 0x0000001fff0b7819 */ /* 0x000fe20000011410 */
[----:B------:R-:W-:Y:S01]  /*13a0*/  STL [R1+0x1c], R160 ;  /* 0x00001ca001007387 */ /* 0x000fe20000100800 */
[----:B---3--:R-:W-:-:S02]  /*13b0*/  @!P6 LEA.HI.X.SX32 R7, R0, R160, 0x1, P1 ;  /* 0x000000a00007e211 */ /* 0x008fc400008f0eff */
[----:B------:R-:W-:-:S04]  /*13c0*/  @!P6 LEA R6, P1, R5, c[0x0][0x2a0], 0x2 ;  /* 0x0000a8000506ea11 */ /* 0x000fc800078210ff */
[----:B------:R-:W-:Y:S01]  /*13d0*/  @!P6 LEA.HI.X R7, R5, c[0x0][0x2a4], R7, 0x2, P1 ;  /* 0x0000a9000507ea11 */ /* 0x000fe200008f1407 */
[----:B------:R-:W-:Y:S06]  /*13e0*/  BAR.SYNC.DEFER_BLOCKING 0x0 ;  /* 0x0000000000007b1d */ /* 0x000fec0000010000 */
[----:B------:R-:W2:Y:S01]  /*13f0*/  @!P6 LDG.E R222, [R6.64] ;  /* 0x0000000606dee981 */ /* 0x000ea2000c1e1900 */
[----:B------:R-:W-:Y:S01]  /*1400*/  IMAD.MOV R0, RZ, RZ, -R0 ;  /* 0x000000ffff007224 */ /* 0x000fe200078e0a00 */
[----:B----4-:R-:W-:Y:S01]  /*1410*/  SHF.R.S32.HI R9, RZ, 0x1f, R251 ;  /* 0x0000001fff097819 */ /* 0x010fe200000114fb */
[----:B------:R-:W-:Y:S01]  /*1420*/  IMAD.IADD R54, R138, 0x1, -R13 ;  /* 0x000000018a367824 */ /* 0x000fe200078e0a0d */
[----:B------:R-:W-:Y:S01]  /*1430*/  ISETP.GE.AND P3, PT, R56, c[0x0][0x1d4], PT ;  /* 0x0000750038007a0c */ /* 0x000fe20003f66270 */
[----:B------:R-:W-:Y:S01]  /*1440*/  IMAD R223, R0, c[0x0][0x2b8], R10 ;  /* 0x0000ae0000df7a24 */ /* 0x000fe200078e020a */
[----:B------:R-:W-:Y:S01]  /*1450*/  ISETP.GE.AND P2, PT, R18, c[0x0][0x1d4], PT ;  /* 0x0000750012007a0c */ /* 0x000fe20003f46270 */
[----:B------:R-:W-:Y:S01]  /*1460*/  IMAD.IADD R12, R172, 0x1, -R12 ;  /* 0x00000001ac0c7824 */ /* 0x000fe200078e0a0c */
[----:B------:R-:W-:Y:S01]  /*1470*/  ISETP.GE.AND P5, PT, R54, 0x1, PT ;  /* 0x000000013600780c */ /* 0x000fe20003fa6270 */
[----:B------:R-:W-:Y:S01]  /*1480*/  IMAD.WIDE.U32 R2, R223, c[0x0][0x1e0], RZ ;  /* 0x00007800df027a25 */ /* 0x000fe200078e00ff */
[----:B------:R-:W-:Y:S01]  /*1490*/  SHF.R.S32.HI R5, RZ, 0x1f, R223 ;  /* 0x0000001fff057819 */ /* 0x000fe200000114df */
[----:B------:R-:W-:Y:S01]  /*14a0*/  STL.64 [R1], R158 ;  /* 0x0000009e01007387 */ /* 0x000fe20000100a00 */
[----:B------:R-:W-:-:S02]  /*14b0*/  LEA.HI R13, R12, R12, RZ, 0x1 ;  /* 0x0000000c0c0d7211 */ /* 0x000fc400078f08ff */
[----:B------:R-:W-:Y:S01]  /*14c0*/  ISETP.GT.AND P6, PT, R54, 0x20, PT ;  /* 0x000000203600780c */ /* 0x000fe20003fc4270 */
[C---:B------:R-:W-:Y:S01]  /*14d0*/  IMAD R0, R5.reuse, c[0x0][0x1e0], RZ ;  /* 0x0000780005007a24 */ /* 0x040fe200078e02ff */
[----:B------:R-:W-:Y:S01]  /*14e0*/  SHF.R.S32.HI R156, RZ, 0x1f, R56 ;  /* 0x0000001fff9c7819 */ /* 0x000fe20000011438 */
[----:B------:R-:W-:Y:S01]  /*14f0*/  IMAD R5, R5, c[0x0][0x208], RZ ;  /* 0x0000820005057a24 */ /* 0x000fe200078e02ff */
[----:B------:R-:W-:Y:S01]  /*1500*/  SHF.R.S32.HI R155, RZ, 0x1f, R185 ;  /* 0x0000001fff9b7819 */ /* 0x000fe200000114b9 */
[C---:B------:R-:W-:Y:S01]  /*1510*/  IMAD R0, R223.reuse, c[0x0][0x1e4], R0 ;  /* 0x00007900df007a24 */ /* 0x040fe200078e0200 */
[----:B------:R-:W-:Y:S01]  /*1520*/  SHF.R.S32.HI R154, RZ, 0x1f, R186 ;  /* 0x0000001fff9a7819 */ /* 0x000fe200000114ba */
[----:B------:R-:W-:Y:S02]  /*1530*/  IMAD R5, R223, c[0x0][0x20c], R5 ;  /* 0x00008300df057a24 */ /* 0x000fe400078e0205 */
[----:B------:R-:W-:Y:S02]  /*1540*/  IMAD.IADD R3, R3, 0x1, R0 ;  /* 0x0000000103037824 */ /* 0x000fe400078e0200 */
[----:B------:R-:W-:-:S04]  /*1550*/  IMAD R0, R9, c[0x0][0x1e8], RZ ;  /* 0x00007a0009007a24 */ /* 0x000fc800078e02ff */
[----:B------:R-:W-:-:S04]  /*1560*/  IMAD R0, R251, c[0x0][0x1ec], R0 ;  /* 0x00007b00fb007a24 */ /* 0x000fc800078e0200 */
[----:B------:R-:W-:-:S05]  /*1570*/  IMAD.IADD R157, R159, 0x1, R0 ;  /* 0x000000019f9d7824 */ /* 0x000fca00078e0200 */
[----:B------:R-:W-:Y:S04]  /*1580*/  STL [R1+0x18], R157 ;  /* 0x0000189d01007387 */ /* 0x000fe80000100800 */
[----:B------:R-:W-:Y:S01]  /*1590*/  STL.64 [R1+0x10], R26 ;  /* 0x0000101a01007387 */ /* 0x000fe20000100a00 */
[----:B--2---:R-:W-:Y:S01]  /*15a0*/  SHF.R.S32.HI R10, RZ, 0x1f, R222 ;  /* 0x0000001fff0a7819 */ /* 0x004fe200000114de */
[----:B------:R-:W-:-:S04]  /*15b0*/  IMAD.WIDE.U32 R6, R222, c[0x0][0x1f0], R2 ;  /* 0x00007c00de067a25 */ /* 0x000fc800078e0002 */
[----:B------:R-:W-:Y:S01]  /*15c0*/  IMAD R8, R10, c[0x0][0x1f0], RZ ;  /* 0x00007c000a087a24 */ /* 0x000fe200078e02ff */
[----:B------:R-:W-:Y:S01]  /*15d0*/  IADD3 R0, P1, R158, R6, RZ ;  /* 0x000000069e007210 */ /* 0x000fe20007f3e0ff */
[----:B------:R-:W-:-:S04]  /*15e0*/  IMAD.WIDE.U32 R2, R223, c[0x0][0x208], RZ ;  /* 0x00008200df027a25 */ /* 0x000fc800078e00ff */
[C---:B------:R-:W-:Y:S02]  /*15f0*/  IMAD R8, R222.reuse, c[0x0][0x1f4], R8 ;  /* 0x00007d00de087a24 */ /* 0x040fe400078e0208 */
[----:B------:R-:W-:Y:S01]  /*1600*/  IMAD.IADD R3, R3, 0x1, R5 ;  /* 0x0000000103037824 */ /* 0x000fe200078e0205 */
[----:B------:R-:W-:Y:S02]  /*1610*/  LOP3.LUT R5, R17, 0x7fffffe, RZ, 0xc0, !PT ;  /* 0x07fffffe11057812 */ /* 0x000fe400078ec0ff */
[----:B------:R-:W-:Y:S01]  /*1620*/  IADD3.X R6, R157, R7, R8, P1, !PT ;  /* 0x000000079d067210 */ /* 0x000fe20000ffe408 */
[----:B------:R-:W-:Y:S01]  /*1630*/  IMAD.WIDE.U32 R2, R222, c[0x0][0x218], R2 ;  /* 0x00008600de027a25 */ /* 0x000fe200078e0002 */
[----:B------:R-:W-:Y:S02]  /*1640*/  LEA R15, P1, R0, c[0x0][0x1c8], 0x1 ;  /* 0x00007200000f7a11 */ /* 0x000fe400078208ff */
[----:B------:R-:W-:Y:S01]  /*1650*/  LEA.HI R8, R19, R14, RZ, 0x1 ;  /* 0x0000000e13087211 */ /* 0x000fe200078f08ff */
[----:B------:R-:W-:Y:S01]  /*1660*/  IMAD.IADD R137, R16, 0x1, -R5 ;  /* 0x0000000110897824 */ /* 0x000fe200078e0a05 */
[----:B------:R-:W-:Y:S01]  /*1670*/  LEA.HI.X R20, R0, c[0x0][0x1cc], R6, 0x1, P1 ;  /* 0x0000730000147a11 */ /* 0x000fe200008f0c06 */
[----:B------:R-:W-:Y:S01]  /*1680*/  IMAD R0, R9, c[0x0][0x210], RZ ;  /* 0x0000840009007a24 */ /* 0x000fe200078e02ff */
[----:B------:R-:W-:Y:S01]  /*1690*/  SHFL.IDX PT, R6, R15, RZ, 0x1c1f ;  /* 0x001c1fff0f067589 */ /* 0x000fe200000e0000 */
[----:B------:R-:W-:-:S02]  /*16a0*/  LOP3.LUT R8, R8, 0xfffffffe, RZ, 0xc0, !PT ;  /* 0xfffffffe08087812 */ /* 0x000fc400078ec0ff */
[----:B------:R-:W-:Y:S01]  /*16b0*/  IMAD R5, R251, c[0x0][0x214], R0 ;  /* 0x00008500fb057a24 */ /* 0x000fe200078e0200 */
[----:B------:R-:W1:Y:S01]  /*16c0*/  SHFL.IDX PT, R7, R20, RZ, 0x1c1f ;  /* 0x001c1fff14077589 */ /* 0x000e6200000e0000 */
[----:B------:R-:W-:Y:S01]  /*16d0*/  IMAD R0, R10, c[0x0][0x218], RZ ;  /* 0x000086000a007a24 */ /* 0x000fe200078e02ff */
[----:B------:R-:W-:Y:S01]  /*16e0*/  LEA.HI R19, R11, R16, RZ, 0x3 ;  /* 0x000000100b137211 */ /* 0x000fe200078f18ff */
[----:B------:R-:W-:Y:S01]  /*16f0*/  IMAD.IADD R25, R27, 0x1, R5 ;  /* 0x000000011b197824 */ /* 0x000fe200078e0205 */
[----:B------:R-:W-:Y:S01]  /*1700*/  IADD3 R5, P1, R26, R2, RZ ;  /* 0x000000021a057210 */ /* 0x000fe20007f3e0ff */
[----:B------:R-:W-:Y:S01]  /*1710*/  IMAD R0, R222, c[0x0][0x21c], R0 ;  /* 0x00008700de007a24 */ /* 0x000fe200078e0200 */
[----:B------:R-:W-:Y:S01]  /*1720*/  LOP3.LUT R11, R13, 0x7fffffe, RZ, 0xc0, !PT ;  /* 0x07fffffe0d0b7812 */ /* 0x000fe200078ec0ff */
[----:B------:R-:W-:Y:S01]  /*1730*/  IMAD.IADD R14, R14, 0x1, -R8 ;  /* 0x000000010e0e7824 */ /* 0x000fe200078e0a08 */
[----:B------:R-:W-:Y:S02]  /*1740*/  STL [R1+0x20], R25 ;  /* 0x0000201901007387 */ /* 0x000fe40000100800 */
[----:B------:R-:W-:Y:S01]  /*1750*/  IADD3.X R10, R25, R3, R0, P1, !PT ;  /* 0x00000003190a7210 */ /* 0x000fe20000ffe400 */
[----:B------:R-:W-:Y:S01]  /*1760*/  IMAD.IADD R17, R12, 0x1, -R11 ;  /* 0x000000010c117824 */ /* 0x000fe200078e0a0b */
[----:B------:R-:W-:-:S03]  /*1770*/  LEA R0, P1, R5, c[0x0][0x1f8], 0x1 ;  /* 0x00007e0005007a11 */ /* 0x000fc600078208ff */
[----:B------:R-:W-:Y:S01]  /*1780*/  IMAD R17, R14, 0x8, R17 ;  /* 0x000000080e117824 */ /* 0x000fe200078e0211 */
[----:B------:R-:W-:Y:S01]  /*1790*/  LEA.HI.X R11, R5, c[0x0][0x1fc], R10, 0x1, P1 ;  /* 0x00007f00050b7a11 */ /* 0x000fe200008f0c0a */
[----:B------:R-:W2:Y:S01]  /*17a0*/  SHFL.IDX PT, R16, R0, RZ, 0x1c1f ;  /* 0x001c1fff00107589 */ /* 0x000ea200000e0000 */
[----:B------:R-:W-:Y:S01]  /*17b0*/  IMAD.SHL.U32 R5, R21, 0x40, RZ ;  /* 0x0000004015057824 */ /* 0x000fe200078e00ff */
[----:B------:R-:W-:Y:S02]  /*17c0*/  ISETP.GE.AND P1, PT, R55, c[0x0][0x1d4], PT ;  /* 0x0000750037007a0c */ /* 0x000fe40003f26270 */
[----:B------:R3:W-:Y:S02]  /*17d0*/  SHFL.IDX PT, R10, R0, 0x1, 0x1c1f ;  /* 0x003c1f00000a7f89 */ /* 0x0007e400000e0000 */
[----:B------:R-:W-:Y:S01]  /*17e0*/  LOP3.LUT R5, R5, 0xc0, RZ, 0xc0, !PT ;  /* 0x000000c005057812 */ /* 0x000fe200078ec0ff */
[--C-:B-1----:R-:W-:Y:S01]  /*17f0*/  @P5 IMAD.WIDE R8, R56, 0x2, R6.reuse ;  /* 0x0000000238085825 */ /* 0x102fe200078e0206 */
[----:B------:R-:W-:Y:S03]  /*1800*/  SHFL.IDX PT, R12, R11, RZ, 0x1c1f ;  /* 0x001c1fff0b0c7589 */ /* 0x000fe600000e0000 */
[--C-:B------:R-:W-:Y:S01]  /*1810*/  @P5 IMAD.WIDE R2, R185, 0x2, R6.reuse ;  /* 0x00000002b9025825 */ /* 0x100fe200078e0206 */
[----:B------:R1:W-:Y:S03]  /*1820*/  @P5 LDGSTS.E.BYPASS.LTC128B.128 [R221+0x3100], [R8.64], !P3 ;  /* 0x0310000008dd5fae */ /* 0x0003e6000d901d46 */
[----:B------:R-:W-:Y:S01]  /*1830*/  @P5 IMAD.WIDE R6, R186, 0x2, R6 ;  /* 0x00000002ba065825 */ /* 0x000fe200078e0206 */
[----:B------:R4:W-:Y:S04]  /*1840*/  @P5 LDGSTS.E.BYPASS.LTC128B.128 [R221+0x4100], [R2.64], !P2 ;  /* 0x0410000002dd5fae */ /* 0x0009e8000d101d46 */
[----:B------:R2:W-:Y:S04]  /*1850*/  @P5 LDGSTS.E.BYPASS.LTC128B.128 [R221+0x5100], [R6.64], !P1 ;  /* 0x0510000006dd5fae */ /* 0x0005e8000c901d46 */
[----:B------:R-:W-:Y:S01]  /*1860*/  SHFL.IDX PT, R11, R11, 0x1, 0x1c1f ;  /* 0x003c1f000b0b7f89 */ /* 0x000fe200000e0000 */
[----:B---3--:R-:W-:-:S04]  /*1870*/  SHF.R.S32.HI R0, RZ, 0x1, R13 ;  /* 0x00000001ff007819 */ /* 0x008fc8000001140d */
[C---:B------:R-:W-:Y:S01]  /*1880*/  LOP3.LUT P4, RZ, R0.reuse, 0x2, RZ, 0xc0, !PT ;  /* 0x0000000200ff7812 */ /* 0x040fe2000788c0ff */
[----:B------:R-:W-:-:S05]  /*1890*/  IMAD.SHL.U32 R0, R0, 0x40, RZ ;  /* 0x0000004000007824 */ /* 0x000fca00078e00ff */
[----:B------:R-:W-:Y:S01]  /*18a0*/  LOP3.LUT R0, R0, 0xc0, RZ, 0xc0, !PT ;  /* 0x000000c000007812 */ /* 0x000fe200078ec0ff */
[----:B-1----:R-:W-:Y:S02]  /*18b0*/  IMAD.SHL.U32 R8, R14, 0x8, RZ ;  /* 0x000000080e087824 */ /* 0x002fe400078e00ff */
[----:B------:R-:W-:Y:S01]  /*18c0*/  IMAD.SHL.U32 R9, R22, 0x8, RZ ;  /* 0x0000000816097824 */ /* 0x000fe200078e00ff */
[----:B----4-:R1:W-:Y:S02]  /*18d0*/  SHFL.IDX PT, R2, R15, 0x1, 0x1c1f ;  /* 0x003c1f000f027f89 */ /* 0x0103e400000e0000 */
[----:B------:R-:W-:Y:S02]  /*18e0*/  LOP3.LUT R8, R5, 0x8, R8, 0xf8, !PT ;  /* 0x0000000805087812 */ /* 0x000fe400078ef808 */
[----:B------:R-:W-:Y:S01]  /*18f0*/  SHF.R.U32.HI R5, RZ, 0x3, R5 ;  /* 0x00000003ff057819 */ /* 0x000fe20000011605 */
[----:B------:R-:W3:Y:S03]  /*1900*/  SHFL.IDX PT, R3, R20, 0x1, 0x1c1f ;  /* 0x003c1f0014037f89 */ /* 0x000ee600000e0000 */
[----:B------:R-:W-:-:S02]  /*1910*/  LOP3.LUT R136, R8, R5, RZ, 0x3c, !PT ;  /* 0x0000000508887212 */ /* 0x000fc400078e3cff */
[----:B------:R-:W-:Y:S02]  /*1920*/  LOP3.LUT R5, R0, 0x8, R9, 0xf8, !PT ;  /* 0x0000000800057812 */ /* 0x000fe400078ef809 */
[----:B------:R-:W-:-:S04]  /*1930*/  SHF.R.U32.HI R0, RZ, 0x3, R0 ;  /* 0x00000003ff007819 */ /* 0x000fc80000011600 */
[----:B------:R-:W-:Y:S01]  /*1940*/  LOP3.LUT R5, R5, R0, RZ, 0x3c, !PT ;  /* 0x0000000005057212 */ /* 0x000fe200078e3cff */
[----:B------:R-:W-:-:S05]  /*1950*/  IMAD.SHL.U32 R0, R19, 0x20, RZ ;  /* 0x0000002013007824 */ /* 0x000fca00078e00ff */
[----:B------:R-:W-:Y:S01]  /*1960*/  LOP3.LUT R57, R0, 0xffffff00, RZ, 0xc0, !PT ;  /* 0xffffff0000397812 */ /* 0x000fe200078ec0ff */
[----:B-1----:R-:W-:-:S04]  /*1970*/  IMAD.WIDE R14, R56, 0x2, RZ ;  /* 0x00000002380e7825 */ /* 0x002fc800078e02ff */
[----:B------:R-:W-:Y:S01]  /*1980*/  IMAD R0, R23, 0x200, R57 ;  /* 0x0000020017007824 */ /* 0x000fe200078e0239 */
[----:B--2---:R-:W-:Y:S01]  /*1990*/  IADD3 R60, P5, R16, R14, RZ ;  /* 0x0000000e103c7210 */ /* 0x004fe20007fbe0ff */
[----:B---3--:R-:W-:-:S04]  /*19a0*/  @P6 IMAD.WIDE R6, R56, 0x2, R2 ;  /* 0x0000000238066825 */ /* 0x008fc800078e0202 */
[--C-:B------:R-:W-:Y:S01]  /*19b0*/  @P6 IMAD.WIDE R8, R185, 0x2, R2.reuse ;  /* 0x00000002b9086825 */ /* 0x100fe200078e0202 */
[----:B------:R1:W-:Y:S03]  /*19c0*/  @P6 LDGSTS.E.BYPASS.LTC128B.128 [R221+0x3900], [R6.64], !P3 ;  /* 0x0390000006dd6fae */ /* 0x0003e6000d901d46 */
[----:B------:R-:W-:Y:S01]  /*19d0*/  @P6 IMAD.WIDE R2, R186, 0x2, R2 ;  /* 0x00000002ba026825 */ /* 0x000fe200078e0202 */
[----:B------:R2:W-:Y:S03]  /*19e0*/  @P6 LDGSTS.E.BYPASS.LTC128B.128 [R221+0x4900], [R8.64], !P2 ;  /* 0x0490000008dd6fae */ /* 0x0005e6000d101d46 */
[----:B------:R-:W-:Y:S01]  /*19f0*/  IMAD.X R61, R12, 0x1, R15, P5 ;  /* 0x000000010c3d7824 */ /* 0x000fe200028e060f */
[----:B------:R3:W-:Y:S01]  /*1a00*/  @P6 LDGSTS.E.BYPASS.LTC128B.128 [R221+0x5900], [R2.64], !P1 ;  /* 0x0590000002dd6fae */ /* 0x0007e2000c901d46 */
[----:B------:R-:W-:Y:S01]  /*1a10*/  IADD3 R58, P5, R14, R10, RZ ;  /* 0x0000000a0e3a7210 */ /* 0x000fe20007fbe0ff */
[----:B------:R-:W-:-:S02]  /*1a20*/  IMAD R0, R137, 0x20, R0 ;  /* 0x0000002089007824 */ /* 0x000fc400078e0200 */
[----:B------:R-:W0:Y:S02]  /*1a30*/  LDGDEPBAR ;  /* 0x00000000000079af */ /* 0x000e240000000000 */
[----:B------:R-:W-:Y:S02]  /*1a40*/  IMAD.X R59, R15, 0x1, R11, P5 ;  /* 0x000000010f3b7824 */ /* 0x000fe400028e060b */
[----:B------:R-:W-:-:S04]  /*1a50*/  IMAD.IADD R0, R136, 0x1, R0 ;  /* 0x0000000188007824 */ /* 0x000fc800078e0200 */
[----:B------:R-:W-:-:S04]  /*1a60*/  IMAD.SHL.U32 R219, R0, 0x2, RZ ;  /* 0x0000000200db7824 */ /* 0x000fc800078e00ff */
[----:B------:R-:W-:Y:S02]  /*1a70*/  IMAD R220, R4, 0x2, R219 ;  /* 0x0000000204dc7824 */ /* 0x000fe400078e02db */
[----:B-1----:R-:W-:-:S04]  /*1a80*/  IMAD.WIDE R6, R185, 0x2, RZ ;  /* 0x00000002b9067825 */ /* 0x002fc800078e02ff */
[----:B--2---:R-:W-:Y:S01]  /*1a90*/  IMAD.WIDE R8, R186, 0x2, RZ ;  /* 0x00000002ba087825 */ /* 0x004fe200078e02ff */
[----:B------:R-:W-:Y:S02]  /*1aa0*/  IADD3 R52, P6, R16, R6, RZ ;  /* 0x0000000610347210 */ /* 0x000fe40007fde0ff */
[----:B------:R-:W-:Y:S01]  /*1ab0*/  IADD3 R50, P5, R6, R10, RZ ;  /* 0x0000000a06327210 */ /* 0x000fe20007fbe0ff */
[----:B---3--:R-:W-:Y:S01]  /*1ac0*/  IMAD.U32 R3, R17, 0x20, R5 ;  /* 0x0000002011037824 */ /* 0x008fe200078e0005 */
[----:B------:R-:W-:-:S04]  /*1ad0*/  DEPBAR.LE SB0, 0x1 ;  /* 0x000080400000791a */ /* 0x000fc80000000000 */
[----:B------:R-:W-:-:S04]  /*1ae0*/  DEPBAR.LE SB0, 0x0 ;  /* 0x000080000000791a */ /* 0x000fc80000000000 */
[----:B------:R-:W-:Y:S01]  /*1af0*/  BAR.SYNC.DEFER_BLOCKING 0x0 ;  /* 0x0000000000007b1d */ /* 0x000fe20000010000 */
[----:B------:R-:W-:Y:S01]  /*1b00*/  IMAD.X R53, R12, 0x1, R7, P6 ;  /* 0x000000010c357824 */ /* 0x000fe200030e0607 */
[----:B------:R-:W-:Y:S01]  /*1b10*/  IADD3 R48, P6, R16, R8, RZ ;  /* 0x0000000810307210 */ /* 0x000fe20007fde0ff */
[----:B------:R-:W-:Y:S01]  /*1b20*/  IMAD.X R51, R7, 0x1, R11, P5 ;  /* 0x0000000107337824 */ /* 0x000fe200028e060b */
[----:B------:R-:W-:Y:S01]  /*1b30*/  IADD3 R6, P5, R8, R10, RZ ;  /* 0x0000000a08067210 */ /* 0x000fe20007fbe0ff */
[----:B------:R-:W-:Y:S02]  /*1b40*/  IMAD.SHL.U32 R139, R3, 0x2, RZ ;  /* 0x00000002038b7824 */ /* 0x000fe400078e00ff */
[----:B------:R-:W-:Y:S01]  /*1b50*/  IMAD.X R49, R12, 0x1, R9, P6 ;  /* 0x000000010c317824 */ /* 0x000fe200030e0609 */
[----:B------:R-:W-:Y:S01]  /*1b60*/  ISETP.GE.AND P6, PT, R18, c[0x0][0x1d4], PT ;  /* 0x0000750012007a0c */ /* 0x000fe20003fc6270 */
[----:B------:R-:W-:Y:S02]  /*1b70*/  IMAD.MOV.U32 R2, RZ, RZ, 0x10 ;  /* 0x00000010ff027424 */ /* 0x000fe400078e00ff */
[----:B------:R-:W-:Y:S01]  /*1b80*/  IMAD.X R7, R9, 0x1, R11, P5 ;  /* 0x0000000109077824 */ /* 0x000fe200028e060b */
[----:B------:R-:W-:-:S02]  /*1b90*/  ISETP.GE.AND P5, PT, R56, c[0x0][0x1d4], PT ;  /* 0x0000750038007a0c */ /* 0x000fc40003fa6270 */
[----:B------:R-:W-:Y:S02]  /*1ba0*/  SEL R2, R2, 0xfffffff0, !P4 ;  /* 0xfffffff002027807 */ /* 0x000fe40006000000 */
[----:B------:R-:W-:Y:S02]  /*1bb0*/  ISETP.LT.OR P4, PT, R54, 0x1, P5 ;  /* 0x000000013600780c */ /* 0x000fe40002f81670 */
[----:B------:R-:W-:Y:S01]  /*1bc0*/  ISETP.GE.AND P5, PT, R55, c[0x0][0x1d4], PT ;  /* 0x0000750037007a0c */ /* 0x000fe20003fa6270 */
[----:B------:R-:W-:Y:S01]  /*1bd0*/  IMAD R0, R2, 0x2, R139 ;  /* 0x0000000202007824 */ /* 0x000fe200078e028b */
[----:B------:R-:W-:Y:S04]  /*1be0*/  LDSM.16.M88.4 R16, [R219+0x7100] ;  /* 0x00710000db10783b */ /* 0x000fe80000000200 */
[----:B------:R-:W1:Y:S04]  /*1bf0*/  LDSM.16.M88.4 R36, [R139+0x3100] ;  /* 0x003100008b24783b */ /* 0x000e680000000200 */
[----:B------:R-:W2:Y:S04]  /*1c00*/  LDSM.16.M88.4 R20, [R219+0x6100] ;  /* 0x00610000db14783b */ /* 0x000ea80000000200 */
[----:B------:R-:W3:Y:S04]  /*1c10*/  LDSM.16.M88.4 R32, [R139+0x3500] ;  /* 0x003500008b20783b */ /* 0x000ee80000000200 */
[----:B------:R-:W4:Y:S04]  /*1c20*/  LDSM.16.M88.4 R28, [R139+0x3900] ;  /* 0x003900008b1c783b */ /* 0x000f280000000200 */
[----:B------:R-:W2:Y:S04]  /*1c30*/  LDSM.16.M88.4 R24, [R139+0x3d00] ;  /* 0x003d00008b18783b */ /* 0x000ea80000000200 */
[----:B------:R-:W-:Y:S04]  /*1c40*/  LDSM.16.M88.4 R44, [R0+0x3100] ;  /* 0x00310000002c783b */ /* 0x000fe80000000200 */
[----:B------:R-:W-:Y:S04]  /*1c50*/  LDSM.16.M88.4 R40, [R0+0x3500] ;  /* 0x003500000028783b */ /* 0x000fe80000000200 */
[----:B------:R-:W-:Y:S04]  /*1c60*/  LDSM.16.M88.4 R64, [R0+0x3900] ;  /* 0x003900000040783b */ /* 0x000fe80000000200 */
[----:B------:R3:W-:Y:S04]  /*1c70*/  LDSM.16.M88.4 R68, [R0+0x3d00] ;  /* 0x003d00000044783b */ /* 0x0007e80000000200 */
[----:B------:R-:W-:Y:S04]  /*1c80*/  LDSM.16.M88.4 R12, [R220+0x6100] ;  /* 0x00610000dc0c783b */ /* 0x000fe80000000200 */
[----:B------:R-:W4:Y:S01]  /*1c90*/  LDSM.16.M88.4 R8, [R220+0x7100] ;  /* 0x00710000dc08783b */ /* 0x000f220000000200 */
[----:B-1----:R-:W-:Y:S03]  /*1ca0*/  HMMA.16816.F32.BF16 R80, R16, R36, RZ ;  /* 0x000000241050723c */ /* 0x002fe600000418ff */
[----:B------:R-:W-:Y:S01]  /*1cb0*/  @!PT LDS RZ, [RZ] ;  /* 0x00000000fffff984 */ /* 0x000fe20000000800 */
[----:B------:R-:W-:Y:S01]  /*1cc0*/  @!PT LDS RZ, [RZ] ;  /* 0x00000000fffff984 */ /* 0x000fe20000000800 */
[----:B------:R-:W-:Y:S01]  /*1cd0*/  @!PT LDS RZ, [RZ] ;  /* 0x00000000fffff984 */ /* 0x000fe20000000800 */
[----:B------:R1:W-:Y:S01]  /*1ce0*/  LDGSTS.E.BYPASS.LTC128B.128 [R221+0x100], [R60.64], !P4 ;  /* 0x001000003cdd7fae */ /* 0x0003e2000e101d46 */
[----:B------:R-:W-:-:S02]  /*1cf0*/  ISETP.LT.OR P4, PT, R54, 0x1, P6 ;  /* 0x000000013600780c */ /* 0x000fc40003781670 */
[----:B------:R-:W-:Y:S02]  /*1d00*/  ISETP.LT.OR P6, PT, R54, 0x21, P6 ;  /* 0x000000213600780c */ /* 0x000fe400037c1670 */
[----:B------:R-:W-:Y:S01]  /*1d10*/  HMMA.16816.F32.BF16 R104, R16, R38, RZ ;  /* 0x000000261068723c */ /* 0x000fe200000418ff */
[----:B---3--:R-:W-:-:S07]  /*1d20*/  IADD3 R0, R139, 0x3100, RZ ;  /* 0x000031008b007810 */ /* 0x008fce0007ffe0ff */
[----:B--2---:R-:W-:Y:S01]  /*1d30*/  HMMA.16816.F32.BF16 R92, R20, R36, RZ ;  /* 0x00000024145c723c */ /* 0x004fe200000418ff */
[----:B------:R2:W-:Y:S01]  /*1d40*/  LDGSTS.E.BYPASS.LTC128B.128 [R221+0x1100], [R52.64], !P4 ;  /* 0x0110000034dd7fae */ /* 0x0005e2000e101d46 */
[----:B------:R-:W-:Y:S01]  /*1d50*/  ISETP.LT.OR P4, PT, R54, 0x1, P5 ;  /* 0x000000013600780c */ /* 0x000fe20002f81670 */
[----:B------:R-:W-:Y:S01]  /*1d60*/  IMAD R218, R2, 0x2, R0 ;  /* 0x0000000202da7824 */ /* 0x000fe200078e0200 */
[----:B------:R-:W-:Y:S01]  /*1d70*/  ISETP.LT.OR P5, PT, R54, 0x21, P5 ;  /* 0x000000213600780c */ /* 0x000fe20002fa1670 */
[----:B------:R-:W-:-:S03]  /*1d80*/  IMAD R0, R137, 0x20, R57 ;  /* 0x0000002089007824 */ /* 0x000fc600078e0239 */
[----:B------:R-:W-:Y:S01]  /*1d90*/  HMMA.16816.F32.BF16 R88, R20, R38, RZ ;  /* 0x000000261458723c */ /* 0x000fe200000418ff */
[----:B------:R-:W-:-:S06]  /*1da0*/  IMAD.IADD R0, R136, 0x1, R0 ;  /* 0x0000000188007824 */ /* 0x000fcc00078e0200 */
[----:B------:R3:W-:Y:S01]  /*1db0*/  LDGSTS.E.BYPASS.LTC128B.128 [R221+0x2100], [R48.64], !P4 ;  /* 0x0210000030dd7fae */ /* 0x0007e2000e101d46 */
[----:B------:R-:W-:Y:S01]  /*1dc0*/  HMMA.16816.F32.BF16 R76, R16, R32, RZ ;  /* 0x00000020104c723c */ /* 0x000fe200000418ff */
[----:B------:R-:W-:-:S04]  /*1dd0*/  ISETP.GE.AND P4, PT, R56, c[0x0][0x1d4], PT ;  /* 0x0000750038007a0c */ /* 0x000fc80003f86270 */
[----:B------:R-:W-:-:S03]  /*1de0*/  ISETP.LT.OR P4, PT, R54, 0x21, P4 ;  /* 0x000000213600780c */ /* 0x000fc60002781670 */
[----:B------:R-:W-:Y:S08]  /*1df0*/  HMMA.16816.F32.BF16 R112, R16, R34, RZ ;  /* 0x000000221070723c */ /* 0x000ff000000418ff */
[----:B------:R-:W-:Y:S02]  /*1e00*/  HMMA.16816.F32.BF16 R36, R20, R32, RZ ;  /* 0x000000201424723c */ /* 0x000fe400000418ff */
[----:B------:R3:W-:Y:S01]  /*1e10*/  LDGSTS.E.BYPASS.LTC128B.128 [R221+0x900], [R58.64], !P4 ;  /* 0x009000003add7fae */ /* 0x0007e2000e101d46 */
[----:B------:R-:W-:-:S03]  /*1e20*/  ISETP.GT.AND P4, PT, R152, R250, PT ;  /* 0x000000fa9800720c */ /* 0x000fc60003f84270 */
[----:B------:R3:W-:Y:S01]  /*1e30*/  LDGSTS.E.BYPASS.LTC128B.128 [R221+0x1900], [R50.64], !P6 ;  /* 0x0190000032dd7fae */ /* 0x0007e2000f101d46 */
[----:B------:R-:W-:Y:S01]  /*1e40*/  ISETP.GT.AND P6, PT, R245, 0x3f, PT ;  /* 0x0000003ff500780c */ /* 0x000fe20003fc4270 */
[----:B------:R-:W-:Y:S02]  /*1e50*/  HMMA.16816.F32.BF16 R84, R20, R34, RZ ;  /* 0x000000221454723c */ /* 0x000fe400000418ff */
[----:B------:R3:W-:Y:S04]  /*1e60*/  LDGSTS.E.BYPASS.LTC128B.128 [R221+0x2900], [R6.64], !P5 ;  /* 0x0290000006dd7fae */ /* 0x0007e8000e901d46 */
[----:B--2---:R-:W-:Y:S02]  /*1e70*/  LDSM.16.M88.4 R52, [R139+0x4500] ;  /* 0x004500008b34783b */ /* 0x004fe40000000200 */
[C---:B----4-:R-:W-:Y:S02]  /*1e80*/  HMMA.16816.F32.BF16 R72, R16.reuse, R28, RZ ;  /* 0x0000001c1048723c */ /* 0x050fe400000418ff */
[----:B------:R-:W0:Y:S06]  /*1e90*/  LDGDEPBAR ;  /* 0x00000000000079af */ /* 0x000e2c0000000000 */
[C---:B-1----:R-:W-:Y:S08]  /*1ea0*/  HMMA.16816.F32.BF16 R60, R16.reuse, R24, RZ ;  /* 0x00000018103c723c */ /* 0x042ff000000418ff */
[C---:B------:R-:W-:Y:S01]  /*1eb0*/  HMMA.16816.F32.BF16 R108, R16.reuse, R30, RZ ;  /* 0x0000001e106c723c */ /* 0x040fe200000418ff */
[----:B---3--:R-:W-:Y:S07]  /*1ec0*/  LDSM.16.M88.4 R48, [R218+0x1800] ;  /* 0x00180000da30783b */ /* 0x008fee0000000200 */
[----:B------:R-:W-:Y:S01]  /*1ed0*/  HMMA.16816.F32.BF16 R96, R16, R26, RZ ;  /* 0x0000001a1060723c */ /* 0x000fe200000418ff */
[----:B------:R-:W-:Y:S07]  /*1ee0*/  LDSM.16.M88.4 R16, [R219+0x9100] ;  /* 0x00910000db10783b */ /* 0x000fee0000000200 */
[C---:B------:R-:W-:Y:S08]  /*1ef0*/  HMMA.16816.F32.BF16 R32, R20.reuse, R28, RZ ;  /* 0x0000001c1420723c */ /* 0x040ff000000418ff */
[C---:B------:R-:W-:Y:S08]  /*1f00*/  HMMA.16816.F32.BF16 R100, R20.reuse, R30, RZ ;  /* 0x0000001e1464723c */ /* 0x040ff000000418ff */
[C---:B------:R-:W-:Y:S08]  /*1f10*/  HMMA.16816.F32.BF16 R28, R20.reuse, R24, RZ ;  /* 0x00000018141c723c */ /* 0x040ff000000418ff */
[----:B------:R-:W-:Y:S01]  /*1f20*/  HMMA.16816.F32.BF16 R24, R20, R26, RZ ;  /* 0x0000001a1418723c */ /* 0x000fe200000418ff */
[----:B------:R-:W-:Y:S07]  /*1f30*/  LDSM.16.M88.4 R20, [R139+0x4d00] ;  /* 0x004d00008b14783b */ /* 0x000fee0000000200 */
[C---:B------:R-:W-:Y:S01]  /*1f40*/  HMMA.16816.F32.BF16 R144, R8.reuse, R68, R60 ;  /* 0x000000440890723c */ /* 0x040fe2000004183c */
[----:B------:R-:W1:Y:S07]  /*1f50*/  LDSM.16.M88.4 R60, [R139+0x4100] ;  /* 0x004100008b3c783b */ /* 0x000e6e0000000200 */
[C---:B------:R-:W-:Y:S08]  /*1f60*/  HMMA.16816.F32.BF16 R120, R8.reuse, R70, R96 ;  /* 0x000000460878723c */ /* 0x040ff00000041860 */
[C---:B------:R-:W-:Y:S08]  /*1f70*/  HMMA.16816.F32.BF16 R80, R8.reuse, R44, R80 ;  /* 0x0000002c0850723c */ /* 0x040ff00000041850 */
[C---:B------:R-:W-:Y:S08]  /*1f80*/  HMMA.16816.F32.BF16 R116, R8.reuse, R40, R76 ;  /* 0x000000280874723c */ /* 0x040ff0000004184c */
[C---:B------:R-:W-:Y:S08]  /*1f90*/  HMMA.16816.F32.BF16 R148, R8.reuse, R64, R72 ;  /* 0x000000400894723c */ /* 0x040ff00000041848 */
[C---:B------:R-:W-:Y:S08]  /*1fa0*/  HMMA.16816.F32.BF16 R104, R8.reuse, R46, R104 ;  /* 0x0000002e0868723c */ /* 0x040ff00000041868 */
[----:B------:R-:W-:Y:S08]  /*1fb0*/  HMMA.16816.F32.BF16 R112, R8, R42, R112 ;  /* 0x0000002a0870723c */ /* 0x000ff00000041870 */
[C---:B------:R-:W-:Y:S08]  /*1fc0*/  HMMA.16816.F32.BF16 R96, R12.reuse, R44, R92 ;  /* 0x0000002c0c60723c */ /* 0x040ff0000004185c */
[C---:B------:R-:W-:Y:S01]  /*1fd0*/  HMMA.16816.F32.BF16 R124, R12.reuse, R40, R36 ;  /* 0x000000280c7c723c */ /* 0x040fe20000041824 */
[----:B------:R-:W2:Y:S07]  /*1fe0*/  LDSM.16.M88.4 R36, [R139+0x4900] ;  /* 0x004900008b24783b */ /* 0x000eae0000000200 */
[C---:B------:R-:W-:Y:S01]  /*1ff0*/  HMMA.16816.F32.BF16 R128, R12.reuse, R64, R32 ;  /* 0x000000400c80723c */ /* 0x040fe20000041820 */
[----:B------:R-:W-:Y:S07]  /*2000*/  LDSM.16.M88.4 R32, [R218+0x1000] ;  /* 0x00100000da20783b */ /* 0x000fee0000000200 */
[C---:B------:R-:W-:Y:S01]  /*2010*/  HMMA.16816.F32.BF16 R132, R12.reuse, R68, R28 ;  /* 0x000000440c84723c */ /* 0x040fe2000004181c */
[----:B------:R-:W-:Y:S07]  /*2020*/  LDSM.16.M88.4 R28, [R218+0x1400] ;  /* 0x00140000da1c783b */ /* 0x000fee0000000200 */
[C---:B------:R-:W-:Y:S08]  /*2030*/  HMMA.16816.F32.BF16 R44, R12.reuse, R46, R88 ;  /* 0x0000002e0c2c723c */ /* 0x040ff00000041858 */
[C---:B------:R-:W-:Y:S08]  /*2040*/  HMMA.16816.F32.BF16 R40, R12.reuse, R42, R84 ;  /* 0x0000002a0c28723c */ /* 0x040ff00000041854 */
[C---:B------:R-:W-:Y:S08]  /*2050*/  HMMA.16816.F32.BF16 R72, R12.reuse, R66, R100 ;  /* 0x000000420c48723c */ /* 0x040ff00000041864 */
[----:B------:R-:W-:Y:S01]  /*2060*/  HMMA.16816.F32.BF16 R76, R12, R70, R24 ;  /* 0x000000460c4c723c */ /* 0x000fe20000041818 */
[----:B------:R-:W3:Y:S04]  /*2070*/  LDSM.16.M88.4 R12, [R219+0x8100] ;  /* 0x00810000db0c783b */ /* 0x000ee80000000200 */
[----:B------:R-:W4:Y:S03]  /*2080*/  LDSM.16.M88.4 R24, [R220+0x8100] ;  /* 0x00810000dc18783b */ /* 0x000f260000000200 */
[----:B------:R-:W-:Y:S01]  /*2090*/  HMMA.16816.F32.BF16 R140, R8, R66, R108 ;  /* 0x00000042088c723c */ /* 0x000fe2000004186c */
[----:B------:R-:W3:Y:S04]  /*20a0*/  LDSM.16.M88.4 R8, [R220+0x9100] ;  /* 0x00910000dc08783b */ /* 0x000ee80000000200 */
[----:B------:R-:W3:Y:S03]  /*20b0*/  LDSM.16.M88.4 R64, [R218+0x1c00] ;  /* 0x001c0000da40783b */ /* 0x000ee60000000200 */
[C---:B-1----:R-:W-:Y:S08]  /*20c0*/  HMMA.16816.F32.BF16 R92, R16.reuse, R60, R80 ;  /* 0x0000003c105c723c */ /* 0x042ff00000041850 */
[C---:B------:R-:W-:Y:S08]  /*20d0*/  HMMA.16816.F32.BF16 R88, R16.reuse, R62, R104 ;  /* 0x0000003e1058723c */ /* 0x040ff00000041868 */
[C---:B------:R-:W-:Y:S08]  /*20e0*/  HMMA.16816.F32.BF16 R80, R16.reuse, R54, R112 ;  /* 0x000000361050723c */ /* 0x040ff00000041870 */
[C---:B------:R-:W-:Y:S08]  /*20f0*/  HMMA.16816.F32.BF16 R84, R16.reuse, R52, R116 ;  /* 0x000000341054723c */ /* 0x040ff00000041874 */
[C---:B--2---:R-:W-:Y:S08]  /*2100*/  HMMA.16816.F32.BF16 R104, R16.reuse, R36, R148 ;  /* 0x000000241068723c */ /* 0x044ff00000041894 */
[C---:B------:R-:W-:Y:S08]  /*2110*/  HMMA.16816.F32.BF16 R108, R16.reuse, R20, R144 ;  /* 0x00000014106c723c */ /* 0x040ff00000041890 */
[C---:B------:R-:W-:Y:S08]  /*2120*/  HMMA.16816.F32.BF16 R112, R16.reuse, R38, R140 ;  /* 0x000000261070723c */ /* 0x040ff0000004188c */
[----:B------:R-:W-:Y:S08]  /*2130*/  HMMA.16816.F32.BF16 R100, R16, R22, R120 ;  /* 0x000000161064723c */ /* 0x000ff00000041878 */
[C---:B---3--:R-:W-:Y:S08]  /*2140*/  HMMA.16816.F32.BF16 R96, R12.reuse, R60, R96 ;  /* 0x0000003c0c60723c */ /* 0x048ff00000041860 */
[C---:B------:R-:W-:Y:S08]  /*2150*/  HMMA.16816.F32.BF16 R60, R12.reuse, R62, R44 ;  /* 0x0000003e0c3c723c */ /* 0x040ff0000004182c */
[C---:B------:R-:W-:Y:S08]  /*2160*/  HMMA.16816.F32.BF16 R16, R12.reuse, R36, R128 ;  /* 0x000000240c10723c */ /* 0x040ff00000041880 */
[C---:B------:R-:W-:Y:S08]  /*2170*/  HMMA.16816.F32.BF16 R44, R12.reuse, R52, R124 ;  /* 0x000000340c2c723c */ /* 0x040ff0000004187c */
[C---:B------:R-:W-:Y:S01]  /*2180*/  HMMA.16816.F32.BF16 R40, R12.reuse, R54, R40 ;  /* 0x000000360c28723c */ /* 0x040fe20000041828 */
[----:B------:R-:W-:Y:S07]  /*2190*/  LDSM.16.M88.4 R52, [R139+0x5100] ;  /* 0x005100008b34783b */ /* 0x000fee0000000200 */
[C---:B------:R-:W-:Y:S01]  /*21a0*/  HMMA.16816.F32.BF16 R68, R12.reuse, R38, R72 ;  /* 0x000000260c44723c */ /* 0x040fe20000041848 */
[----:B------:R-:W-:Y:S07]  /*21b0*/  LDSM.16.M88.4 R36, [R139+0x5d00] ;  /* 0x005d00008b24783b */ /* 0x000fee0000000200 */
[C---:B------:R-:W-:Y:S08]  /*21c0*/  HMMA.16816.F32.BF16 R72, R12.reuse, R20, R132 ;  /* 0x000000140c48723c */ /* 0x040ff00000041884 */
[----:B------:R-:W-:Y:S01]  /*21d0*/  HMMA.16816.F32.BF16 R76, R12, R22, R76 ;  /* 0x000000160c4c723c */ /* 0x000fe2000004184c */
[----:B------:R-:W1:Y:S04]  /*21e0*/  LDSM.16.M88.4 R20, [R219+0xb100] ;  /* 0x00b10000db14783b */ /* 0x000e680000000200 */
[----:B------:R-:W-:Y:S03]  /*21f0*/  LDSM.16.M88.4 R12, [R220+0xa100] ;  /* 0x00a10000dc0c783b */ /* 0x000fe60000000200 */
[C---:B----4-:R-:W-:Y:S08]  /*2200*/  HMMA.16816.F32.BF16 R124, R24.reuse, R34, R60 ;  /* 0x00000022187c723c */ /* 0x050ff0000004183c */
[C---:B------:R-:W-:Y:S01]  /*2210*/  HMMA.16816.F32.BF16 R116, R24.reuse, R48, R16 ;  /* 0x000000301874723c */ /* 0x040fe20000041810 */
[----:B------:R-:W2:Y:S07]  /*2220*/  LDSM.16.M88.4 R16, [R219+0xa100] ;  /* 0x00a10000db10783b */ /* 0x000eae0000000200 */
[C---:B------:R-:W-:Y:S01]  /*2230*/  HMMA.16816.F32.BF16 R60, R24.reuse, R28, R44 ;  /* 0x0000001c183c723c */ /* 0x040fe2000004182c */
[----:B------:R-:W3:Y:S07]  /*2240*/  LDSM.16.M88.4 R44, [R139+0x5500] ;  /* 0x005500008b2c783b */ /* 0x000eee0000000200 */
[----:B------:R-:W-:Y:S01]  /*2250*/  HMMA.16816.F32.BF16 R120, R24, R30, R40 ;  /* 0x0000001e1878723c */ /* 0x000fe20000041828 */
[----:B------:R-:W4:Y:S07]  /*2260*/  LDSM.16.M88.4 R40, [R139+0x5900] ;  /* 0x005900008b28783b */ /* 0x000f2e0000000200 */
[C---:B------:R-:W-:Y:S08]  /*2270*/  HMMA.16816.F32.BF16 R92, R8.reuse, R32, R92 ;  /* 0x00000020085c723c */ /* 0x040ff0000004185c */
[----:B------:R-:W-:Y:S08]  /*2280*/  HMMA.16816.F32.BF16 R148, R8, R34, R88 ;  /* 0x000000220894723c */ /* 0x000ff00000041858 */
[----:B------:R-:W-:Y:S01]  /*2290*/  HMMA.16816.F32.BF16 R128, R24, R32, R96 ;  /* 0x000000201880723c */ /* 0x000fe20000041860 */
[----:B------:R-:W-:Y:S07]  /*22a0*/  LDSM.16.M88.4 R32, [R218+0x2400] ;  /* 0x00240000da20783b */ /* 0x000fee0000000200 */
[C---:B------:R-:W-:Y:S08]  /*22b0*/  HMMA.16816.F32.BF16 R144, R8.reuse, R28, R84 ;  /* 0x0000001c0890723c */ /* 0x040ff00000041854 */
[C---:B------:R-:W-:Y:S01]  /*22c0*/  HMMA.16816.F32.BF16 R140, R8.reuse, R30, R80 ;  /* 0x0000001e088c723c */ /* 0x040fe20000041850 */
[----:B------:R-:W-:Y:S07]  /*22d0*/  LDSM.16.M88.4 R28, [R218+0x2800] ;  /* 0x00280000da1c783b */ /* 0x000fee0000000200 */
[C---:B------:R-:W-:Y:S08]  /*22e0*/  HMMA.16816.F32.BF16 R88, R8.reuse, R48, R104 ;  /* 0x000000300858723c */ /* 0x040ff00000041868 */
[C---:B------:R-:W-:Y:S08]  /*22f0*/  HMMA.16816.F32.BF16 R84, R8.reuse, R50, R112 ;  /* 0x000000320854723c */ /* 0x040ff00000041870 */
[C---:B------:R-:W-:Y:S08]  /*2300*/  HMMA.16816.F32.BF16 R80, R8.reuse, R64, R108 ;  /* 0x000000400850723c */ /* 0x040ff0000004186c */
[----:B------:R-:W-:Y:S01]  /*2310*/  HMMA.16816.F32.BF16 R132, R8, R66, R100 ;  /* 0x000000420884723c */ /* 0x000fe20000041864 */
[----:B------:R-:W-:Y:S07]  /*2320*/  LDSM.16.M88.4 R8, [R220+0xb100] ;  /* 0x00b10000dc08783b */ /* 0x000fee0000000200 */
[C---:B------:R-:W-:Y:S01]  /*2330*/  HMMA.16816.F32.BF16 R112, R24.reuse, R50, R68 ;  /* 0x000000321870723c */ /* 0x040fe20000041844 */
[----:B------:R-:W3:Y:S07]  /*2340*/  LDSM.16.M88.4 R48, [R218+0x2000] ;  /* 0x00200000da30783b */ /* 0x000eee0000000200 */
[C---:B------:R-:W-:Y:S08]  /*2350*/  HMMA.16816.F32.BF16 R108, R24.reuse, R64, R72 ;  /* 0x00000040186c723c */ /* 0x040ff00000041848 */
[----:B------:R-:W-:Y:S01]  /*2360*/  HMMA.16816.F32.BF16 R76, R24, R66, R76 ;  /* 0x00000042184c723c */ /* 0x000fe2000004184c */
[----:B------:R-:W4:Y:S01]  /*2370*/  LDSM.16.M88.4 R24, [R218+0x2c00] ;  /* 0x002c0000da18783b */ /* 0x000f220000000200 */
[----:B------:R-:W-:-:S06]  /*2380*/  DEPBAR.LE SB0, 0x0 ;  /* 0x000080000000791a */ /* 0x000fcc0000000000 */
[C---:B-1----:R-:W-:Y:S08]  /*2390*/  HMMA.16816.F32.BF16 R104, R20.reuse, R52, R92 ;  /* 0x000000341468723c */ /* 0x042ff0000004185c */
[----:B------:R-:W-:Y:S08]  /*23a0*/  HMMA.16816.F32.BF16 R100, R20, R54, R148 ;  /* 0x000000361464723c */ /* 0x000ff00000041894 */
[C---:B--2---:R-:W-:Y:S08]  /*23b0*/  HMMA.16816.F32.BF16 R68, R16.reuse, R52, R128 ;  /* 0x000000341044723c */ /* 0x044ff00000041880 */
[----:B------:R-:W-:Y:S08]  /*23c0*/  HMMA.16816.F32.BF16 R64, R16, R54, R124 ;  /* 0x000000361040723c */ /* 0x000ff0000004187c */
[C---:B---3--:R-:W-:Y:S08]  /*23d0*/  HMMA.16816.F32.BF16 R96, R20.reuse, R44, R144 ;  /* 0x0000002c1460723c */ /* 0x048ff00000041890 */
[----:B------:R-:W-:Y:S08]  /*23e0*/  HMMA.16816.F32.BF16 R92, R20, R46, R140 ;  /* 0x0000002e145c723c */ /* 0x000ff0000004188c */
[C---:B------:R-:W-:Y:S08]  /*23f0*/  HMMA.16816.F32.BF16 R60, R16.reuse, R44, R60 ;  /* 0x0000002c103c723c */ /* 0x040ff0000004183c */
[----:B------:R-:W-:Y:S08]  /*2400*/  HMMA.16816.F32.BF16 R52, R16, R46, R120 ;  /* 0x0000002e1034723c */ /* 0x000ff00000041878 */
[C---:B----4-:R-:W-:Y:S08]  /*2410*/  HMMA.16816.F32.BF16 R88, R20.reuse, R40, R88 ;  /* 0x000000281458723c */ /* 0x050ff00000041858 */
[C---:B------:R-:W-:Y:S08]  /*2420*/  HMMA.16816.F32.BF16 R84, R20.reuse, R42, R84 ;  /* 0x0000002a1454723c */ /* 0x040ff00000041854 */
[C---:B------:R-:W-:Y:S08]  /*2430*/  HMMA.16816.F32.BF16 R80, R20.reuse, R36, R80 ;  /* 0x000000241450723c */ /* 0x040ff00000041850 */
[----:B------:R-:W-:Y:S08]  /*2440*/  HMMA.16816.F32.BF16 R72, R20, R38, R132 ;  /* 0x000000261448723c */ /* 0x000ff00000041884 */
[C---:B------:R-:W-:Y:S08]  /*2450*/  HMMA.16816.F32.BF16 R44, R16.reuse, R40, R116 ;  /* 0x00000028102c723c */ /* 0x040ff00000041874 */
[C---:B------:R-:W-:Y:S08]  /*2460*/  HMMA.16816.F32.BF16 R40, R16.reuse, R42, R112 ;  /* 0x0000002a1028723c */ /* 0x040ff00000041870 */
[C---:B------:R-:W-:Y:S08]  /*2470*/  HMMA.16816.F32.BF16 R20, R16.reuse, R36, R108 ;  /* 0x000000241014723c */ /* 0x040ff0000004186c */
[----:B------:R-:W-:Y:S08]  /*2480*/  HMMA.16816.F32.BF16 R16, R16, R38, R76 ;  /* 0x000000261010723c */ /* 0x000ff0000004184c */
[C---:B------:R-:W-:Y:S08]  /*2490*/  HMMA.16816.F32.BF16 R104, R8.reuse, R48, R104 ;  /* 0x000000300868723c */ /* 0x040ff00000041868 */
[----:B------:R-:W-:Y:S08]  /*24a0*/  HMMA.16816.F32.BF16 R100, R8, R50, R100 ;  /* 0x000000320864723c */ /* 0x000ff00000041864 */
[C---:B------:R-:W-:Y:S08]  /*24b0*/  HMMA.16816.F32.BF16 R68, R12.reuse, R48, R68 ;  /* 0x000000300c44723c */ /* 0x040ff00000041844 */
[----:B------:R-:W-:Y:S08]  /*24c0*/  HMMA.16816.F32.BF16 R48, R12, R50, R64 ;  /* 0x000000320c30723c */ /* 0x000ff00000041840 */
[----:B------:R-:W-:Y:S08]  /*24d0*/  HMMA.16816.F32.BF16 R76, R8, R26, R72 ;  /* 0x0000001a084c723c */ /* 0x000ff00000041848 */
[----:B------:R-:W-:Y:S08]  /*24e0*/  HMMA.16816.F32.BF16 R64, R12, R34, R52 ;  /* 0x000000220c40723c */ /* 0x000ff00000041834 */
[----:B------:R-:W-:Y:S08]  /*24f0*/  HMMA.16816.F32.BF16 R80, R8, R24, R80 ;  /* 0x000000180850723c */ /* 0x000ff00000041850 */
[C---:B------:R-:W-:Y:S08]  /*2500*/  HMMA.16816.F32.BF16 R72, R12.reuse, R32, R60 ;  /* 0x000000200c48723c */ /* 0x040ff0000004183c */
[----:B------:R-:W-:Y:S08]  /*2510*/  HMMA.16816.F32.BF16 R52, R12, R24, R20 ;  /* 0x000000180c34723c */ /* 0x000ff00000041814 */
[C---:B------:R-:W-:Y:S08]  /*2520*/  HMMA.16816.F32.BF16 R96, R8.reuse, R32, R96 ;  /* 0x000000200860723c */ /* 0x040ff00000041860 */
[C---:B------:R-:W-:Y:S08]  /*2530*/  HMMA.16816.F32.BF16 R92, R8.reuse, R34, R92 ;  /* 0x00000022085c723c */ /* 0x040ff0000004185c */
[C---:B------:R-:W-:Y:S08]  /*2540*/  HMMA.16816.F32.BF16 R88, R8.reuse, R28, R88 ;  /* 0x0000001c0858723c */ /* 0x040ff00000041858 */
[----:B------:R-:W-:Y:S08]  /*2550*/  HMMA.16816.F32.BF16 R84, R8, R30, R84 ;  /* 0x0000001e0854723c */ /* 0x000ff00000041854 */
[C---:B------:R-:W-:Y:S08]  /*2560*/  HMMA.16816.F32.BF16 R60, R12.reuse, R28, R44 ;  /* 0x0000001c0c3c723c */ /* 0x040ff0000004182c */
[C---:B------:R-:W-:Y:S08]  /*2570*/  HMMA.16816.F32.BF16 R40, R12.reuse, R30, R40 ;  /* 0x0000001e0c28723c */ /* 0x040ff00000041828 */
[----:B------:R-:W-:Y:S01]  /*2580*/  HMMA.16816.F32.BF16 R24, R12, R26, R16 ;  /* 0x0000001a0c18723c */ /* 0x000fe20000041810 */
[----:B------:R-:W-:Y:S06]  /*2590*/  BAR.SYNC.DEFER_BLOCKING 0x0 ;  /* 0x0000000000007b1d */ /* 0x000fec0000010000 */
[----:B------:R-:W-:Y:S05]  /*25a0*/  @!P4 BRA `(.L_x_1824) ;  /* 0x000004200000c947 */ /* 0x000fea0003800000 */
[----:B------:R-:W-:Y:S02]  /*25b0*/  IMAD R3, R152, 0x40, R252 ;  /* 0x0000004098037824 */ /* 0x000fe400078e02fc */
        /* <DEDUP_REMOVED lines=15> */
[----:B------:R-:W-:Y:S01]  /*26b0*/  IADD3 R8, -R20, 0x10, RZ ;  /* 0x0000001014087810 */ /* 0x000fe20007ffe1ff */
[----:B------:R-:W-:Y:S01]  /*26c0*/  IMAD.SHL.U32 R18, R186, 0x2, RZ ;  /* 0x00000002ba127824 */ /* 0x000fe200078e00ff */
[----:B------:R-:W-:Y:S02]  /*26d0*/  SEL R19, RZ, 0x10, P1 ;  /* 0x00000010ff137807 */ /* 0x000fe40000800000 */
[----:B------:R-:W-:-:S02]  /*26e0*/  SHF.R.S32.HI R2, RZ, 0x1f, R223 ;  /* 0x0000001fff027819 */ /* 0x000fc400000114df */
[----:B------:R-:W-:-:S03]  /*26f0*/  SHF.L.U64.HI R9, R56, 0x1, R156 ;  /* 0x0000000138097819 */ /* 0x000fc6000001029c */
[----:B------:R-:W-:Y:S02]  /*2700*/  IMAD R5, R2, c[0x0][0x1e0], RZ ;  /* 0x0000780002057a24 */ /* 0x000fe400078e02ff */
[----:B------:R-:W-:-:S04]  /*2710*/  IMAD.WIDE.U32 R2, R223, c[0x0][0x1e0], RZ ;  /* 0x00007800df027a25 */ /* 0x000fc800078e00ff */
[----:B------:R-:W-:-:S04]  /*2720*/  IMAD R5, R223, c[0x0][0x1e4], R5 ;  /* 0x00007900df057a24 */ /* 0x000fc800078e0205 */
[----:B------:R-:W-:Y:S01]  /*2730*/  IMAD.IADD R3, R3, 0x1, R5 ;  /* 0x0000000103037824 */ /* 0x000fe200078e0205 */
[----:B-1----:R-:W-:Y:S02]  /*2740*/  SHF.L.U64.HI R7, R185, 0x1, R155 ;  /* 0x00000001b9077819 */ /* 0x002fe4000001029b */
        /* <DEDUP_REMOVED lines=11> */
[----:B------:R4:W5:Y:S01]  /*2800*/  SHFL.IDX PT, R17, R6, RZ, 0x1c1f ;  /* 0x001c1fff06117589 */ /* 0x00096200000e0000 */
[----:B-1----:R-:W-:-:S02]  /*2810*/  LOP3.LUT R5, R8, 0xf, RZ, 0xc0, !PT ;  /* 0x0000000f08057812 */ /* 0x002fc400078ec0ff */
[----:B------:R-:W-:Y:S02]  /*2820*/  IADD3 R8, -R21, 0x10, RZ ;  /* 0x0000001015087810 */ /* 0x000fe40007ffe1ff */
[-C--:B--2---:R-:W-:Y:S02]  /*2830*/  IADD3 R14, P5, P4, R5, R2.reuse, R22 ;  /* 0x00000002050e7210 */ /* 0x084fe40007cbe016 */
[----:B------:R-:W-:Y:S01]  /*2840*/  LOP3.LUT R5, R8, 0xf, RZ, 0xc0, !PT ;  /* 0x0000000f08057812 */ /* 0x000fe200078ec0ff */
[----:B----4-:R-:W-:Y:S01]  /*2850*/  IMAD.SHL.U32 R6, R185, 0x2, RZ ;  /* 0x00000002b9067824 */ /* 0x010fe200078e00ff */
[----:B------:R-:W-:Y:S02]  /*2860*/  IADD3 R8, -R19, 0x10, RZ ;  /* 0x0000001013087810 */ /* 0x000fe40007ffe1ff */
[----:B---3--:R-:W-:Y:S02]  /*2870*/  IADD3.X R15, RZ, R3, R9, P5, P4 ;  /* 0x00000003ff0f7210 */ /* 0x008fe40002fe8409 */
[----:B------:R-:W-:-:S02]  /*2880*/  IADD3 R12, P5, P4, R5, R2, R6 ;  /* 0x00000002050c7210 */ /* 0x000fc40007cbe006 */
[----:B------:R-:W-:Y:S02]  /*2890*/  LOP3.LUT R5, R8, 0xf, RZ, 0xc0, !PT ;  /* 0x0000000f08057812 */ /* 0x000fe400078ec0ff */
[----:B------:R-:W-:Y:S02]  /*28a0*/  IADD3.X R13, RZ, R3, R7, P5, P4 ;  /* 0x00000003ff0d7210 */ /* 0x000fe40002fe8407 */
[----:B------:R-:W-:Y:S02]  /*28b0*/  IADD3 R10, P5, P4, R5, R2, R18 ;  /* 0x00000002050a7210 */ /* 0x000fe40007cbe012 */
[----:B------:R-:W-:-:S04]  /*28c0*/  SHF.L.U64.HI R5, R186, 0x1, R154 ;  /* 0x00000001ba057819 */ /* 0x000fc8000001029a */
[----:B------:R-:W-:Y:S02]  /*28d0*/  IADD3.X R11, RZ, R3, R5, P5, P4 ;  /* 0x00000003ff0b7210 */ /* 0x000fe40002fe8405 */
[C---:B------:R-:W-:Y:S02]  /*28e0*/  IADD3 R8, P5, R16.reuse, R22, RZ ;  /* 0x0000001610087210 */ /* 0x040fe40007fbe0ff */
[----:B------:R-:W-:-:S03]  /*28f0*/  IADD3 R6, P4, R16, R6, RZ ;  /* 0x0000000610067210 */ /* 0x000fc60007f9e0ff */
[C---:B-----5:R-:W-:Y:S01]  /*2900*/  IMAD.X R9, R17.reuse, 0x1, R9, P5 ;  /* 0x0000000111097824 */ /* 0x060fe200028e0609 */
        /* <DEDUP_REMOVED lines=12> */
.L_x_1824:
[----:B-1----:R-:W-:Y:S01]  /*29d0*/  LOP3.LUT R2, R153, 0xffffffe0, RZ, 0xc0, !PT ;  /* 0xffffffe099027812 */ /* 0x002fe200078ec0ff */
[----:B------:R-:W-:Y:S01]  /*29e0*/  IMAD.SHL.U32 R216, R0, 0x2, RZ ;  /* 0x0000000200d87824 */ /* 0x000fe200078e00ff */
[----:B------:R-:W0:Y:S03]  /*29f0*/  LDGDEPBAR ;  /* 0x00000000000079af */ /* 0x000e260000000000 */
[----:B------:R-:W-:Y:S01]  /*2a00*/  IMAD.IADD R2, R172, 0x1, -R2 ;  /* 0x00000001ac027824 */ /* 0x000fe200078e0a02 */
[----:B------:R-:W-:Y:S01]  /*2a10*/  LDSM.16.MT88.4 R20, [R216+0x1100] ;  /* 0x00110000d814783b */ /* 0x000fe20000004200 */
        /* <DEDUP_REMOVED lines=12> */
[----:B------:R-:W-:Y:S02]  /*2ae0*/  FSEL R11, R105, -INF , P4 ;  /* 0xff800000690b7808 */ /* 0x000fe40002000000 */
[C---:B------:R-:W-:Y:S02]  /*2af0*/  ISETP.GT.AND P5, PT, R2.reuse, 0x8, PT ;  /* 0x000000080200780c */ /* 0x040fe40003fa4270 */
        /* <DEDUP_REMOVED lines=9> */
[----:B------:R-:W-:-:S02]  /*2b90*/  FSEL R14, R101, -INF , P4 ;  /* 0xff800000650e7808 */ /* 0x000fc40002000000 */
[C---:B------:R-:W-:Y:S02]  /*2ba0*/  ISETP.GT.AND P5, PT, R2.reuse, 0x10, PT ;  /* 0x000000100200780c */ /* 0x040fe40003fa4270 */
        /* <DEDUP_REMOVED lines=23> */
[----:B------:R-:W-:Y:S02]  /*2d20*/  ISETP.GT.AND P5, PT, R2, 0x20, PT ;  /* 0x000000200200780c */ /* 0x000fe40003fa4270 */
        /* <DEDUP_REMOVED lines=12> */
[----:B------:R-:W-:Y:S02]  /*2df0*/  FSEL R138, R89, -INF , P4 ;  /* 0xff800000598a7808 */ /* 0x000fe40002000000 */
[----:B------:R-:W-:Y:S02]  /*2e00*/  ISETP.GT.AND P5, PT, R2, 0x28, PT ;  /* 0x000000280200780c */ /* 0x000fe40003fa4270 */
        /* <DEDUP_REMOVED lines=12> */
[----:B------:R-:W-:Y:S02]  /*2ed0*/  FSEL R133, R85, -INF , P4 ;  /* 0xff80000055857808 */ /* 0x000fe40002000000 */
[----:B------:R-:W-:Y:S02]  /*2ee0*/  ISETP.GT.AND P5, PT, R2, 0x30, PT ;  /* 0x000000300200780c */ /* 0x000fe40003fa4270 */
[----:B------:R-:W-:-:S02]  /*2ef0*/  FMNMX.FTZ R3, R132, R3, !PT ;  /* 0x0000000384037209 */ /* 0x000fc40007810000 */
[----:B------:R-:W-:Y:S02]  /*2f00*/  FMNMX.FTZ R5, R57, R5, !PT ;  /* 0x0000000539057209 */ /* 0x000fe40007810000 */
[----:B------:R-:W-:Y:S02]  /*2f10*/  FSEL R167, R87, -INF , P4 ;  /* 0xff80000057a77808 */ /* 0x000fe40002000000 */
[----:B------:R-:W-:Y:S02]  /*2f20*/  FSEL R183, R43, -INF , P4 ;  /* 0xff8000002bb77808 */ /* 0x000fe40002000000 */
[----:B------:R-:W-:Y:S02]  /*2f30*/  FSEL R179, R41, -INF , P4 ;  /* 0xff80000029b37808 */ /* 0x000fe40002000000 */
[----:B------:R-:W-:Y:S01]  /*2f40*/  ISETP.GT.AND P4, PT, R2, 0x31, PT ;  /* 0x000000310200780c */ /* 0x000fe20003f84270 */
[----:B------:R-:W-:Y:S01]  /*2f50*/  LDSM.16.MT88.4 R40, [R217+0x2100] ;  /* 0x00210000d928783b */ /* 0x000fe20000004200 */
[----:B------:R-:W-:-:S02]  /*2f60*/  FSEL R213, R80, -INF , P5 ;  /* 0xff80000050d57808 */ /* 0x000fc40002800000 */
[----:B------:R-:W-:Y:S02]  /*2f70*/  FMNMX.FTZ R3, R133, R3, !PT ;  /* 0x0000000385037209 */ /* 0x000fe40007810000 */
        /* <DEDUP_REMOVED lines=57> */
[----:B------:R-:W-:-:S02]  /*3310*/  FMNMX.FTZ R2, R182, R3, !PT ;  /* 0x00000003b6027209 */ /* 0x000fc40007810000 */
[----:B-1----:R-:W-:Y:S01]  /*3320*/  FMNMX.FTZ R135, R7, R5, !PT ;  /* 0x0000000507877209 */ /* 0x002fe20007810000 */
[----:B------:R-:W-:Y:S01]  /*3330*/  SHFL.BFLY PT, R9, R8, 0x1, 0x1f ;  /* 0x0c201f0008097f89 */ /* 0x000fe200000e0000 */
[----:B------:R-:W-:Y:S02]  /*3340*/  FMNMX.FTZ R2, R180, R2, !PT ;  /* 0x00000002b4027209 */ /* 0x000fe40007810000 */
[----:B------:R-:W-:Y:S01]  /*3350*/  FSEL R237, R26, -INF , P4 ;  /* 0xff8000001aed7808 */ /* 0x000fe20002000000 */
[----:B------:R-:W1:Y:S01]  /*3360*/  SHFL.BFLY PT, R3, R6, 0x2, 0x1f ;  /* 0x0c401f0006037f89 */ /* 0x000e6200000e0000 */
[----:B------:R-:W-:Y:S01]  /*3370*/  FMNMX.FTZ R2, R183, R2, !PT ;  /* 0x00000002b7027209 */ /* 0x000fe20007810000 */
[C---:B------:R-:W-:Y:S01]  /*3380*/  FMUL.FTZ R12, R135.reuse, c[0x0][0x2d0] ;  /* 0x0000b400870c7a20 */ /* 0x040fe20000410000 */
[----:B------:R-:W-:Y:S02]  /*3390*/  FSETP.NEU.FTZ.AND P4, PT, R135, -INF , PT ;  /* 0xff8000008700780b */ /* 0x000fe40003f9d000 */
[----:B------:R-:W-:-:S02]  /*33a0*/  FMNMX.FTZ R2, R151, R2, !PT ;  /* 0x0000000297027209 */ /* 0x000fc40007810000 */
[----:B------:R-:W-:Y:S02]  /*33b0*/  FSEL R12, R12, RZ, P4 ;  /* 0x000000ff0c0c7208 */ /* 0x000fe40002000000 */
[----:B------:R-:W-:Y:S02]  /*33c0*/  FMNMX.FTZ R5, R203, R2, !PT ;  /* 0x00000002cb057209 */ /* 0x000fe40007810000 */
[----:B------:R-:W-:Y:S01]  /*33d0*/  FSEL R238, R27, -INF , P5 ;  /* 0xff8000001bee7808 */ /* 0x000fe20002800000 */
[----:B------:R-:W-:Y:S01]  /*33e0*/  FFMA.FTZ R2, R10, c[0x0][0x2d0], -R12 ;  /* 0x0000b4000a027a23 */ /* 0x000fe2000001080c */
[----:B------:R-:W-:Y:S01]  /*33f0*/  FMNMX.FTZ R5, R237, R5, !PT ;  /* 0x00000005ed057209 */ /* 0x000fe20007810000 */
[----:B------:R-:W-:Y:S02]  /*3400*/  LDSM.16.MT88.4 R24, [R216+0x100] ;  /* 0x00010000d818783b */ /* 0x000fe40000004200 */
[----:B------:R2:W-:Y:S01]  /*3410*/  MUFU.EX2 R148, R2 ;  /* 0x0000000200947308 */ /* 0x0005e20000000800 */
[----:B------:R-:W-:-:S02]  /*3420*/  FMNMX.FTZ R5, R238, R5, !PT ;  /* 0x00000005ee057209 */ /* 0x000fc40007810000 */
[----:B-1----:R-:W-:Y:S01]  /*3430*/  FMNMX.FTZ R7, R6, R3, !PT ;  /* 0x0000000306077209 */ /* 0x002fe20007810000 */
[--C-:B------:R-:W-:Y:S02]  /*3440*/  FFMA.FTZ R3, R11, c[0x0][0x2d0], -R12.reuse ;  /* 0x0000b4000b037a23 */ /* 0x100fe4000001080c */
[----:B------:R-:W-:Y:S02]  /*3450*/  FFMA.FTZ R6, R13, c[0x0][0x2d0], -R12 ;  /* 0x0000b4000d067a23 */ /* 0x000fe4000001080c */
[----:B------:R1:W3:Y:S01]  /*3460*/  MUFU.EX2 R18, R3 ;  /* 0x0000000300127308 */ /* 0x0002e20000000800 */
[----:B--2---:R-:W-:Y:S02]  /*3470*/  FMNMX.FTZ R2, R9, R8, !PT ;  /* 0x0000000809027209 */ /* 0x004fe40007810000 */
[----:B------:R-:W2:Y:S02]  /*3480*/  SHFL.BFLY PT, R8, R5, 0x2, 0x1f ;  /* 0x0c401f0005087f89 */ /* 0x000ea400000e0000 */
[----:B------:R-:W-:-:S03]  /*3490*/  FSETP.NEU.FTZ.AND P4, PT, R2, -INF , PT ;  /* 0xff8000000200780b */ /* 0x000fc60003f9d000 */
[----:B------:R4:W-:Y:S01]  /*34a0*/  MUFU.EX2 R190, R6 ;  /* 0x0000000600be7308 */ /* 0x0009e20000000800 */
[----:B------:R-:W5:Y:S01]  /*34b0*/  SHFL.BFLY PT, R9, R7, 0x1, 0x1f ;  /* 0x0c201f0007097f89 */ /* 0x000f6200000e0000 */
[----:B-1----:R-:W-:-:S05]  /*34c0*/  FMUL.FTZ R3, R2, c[0x0][0x2d0] ;  /* 0x0000b40002037a20 */ /* 0x002fca0000410000 */
[----:B------:R-:W-:Y:S01]  /*34d0*/  FSEL R3, R3, RZ, P4 ;  /* 0x000000ff03037208 */ /* 0x000fe20002000000 */
[----:B----4-:R-:W-:-:S04]  /*34e0*/  FFMA.FTZ R6, R14, c[0x0][0x2d0], -R12 ;  /* 0x0000b4000e067a23 */ /* 0x010fc8000001080c */
[--C-:B------:R-:W-:Y:S01]  /*34f0*/  FFMA.FTZ R0, R16, c[0x0][0x2d0], -R3.reuse ;  /* 0x0000b40010007a23 */ /* 0x100fe20000010803 */
[----:B------:R1:W-:Y:S01]  /*3500*/  MUFU.EX2 R197, R6 ;  /* 0x0000000600c57308 */ /* 0x0003e20000000800 */
[----:B--2---:R-:W-:Y:S01]  /*3510*/  FMNMX.FTZ R5, R5, R8, !PT ;  /* 0x0000000805057209 */ /* 0x004fe20007810000 */
[----:B------:R-:W-:Y:S02]  /*3520*/  FFMA.FTZ R4, R28, c[0x0][0x2d0], -R3 ;  /* 0x0000b4001c047a23 */ /* 0x000fe40000010803 */
[----:B------:R-:W-:Y:S01]  /*3530*/  LDSM.16.MT88.4 R28, [R217+0x1100] ;  /* 0x00110000d91c783b */ /* 0x000fe20000004200 */
[----:B-----5:R-:W-:-:S03]  /*3540*/  FMNMX.FTZ R137, R7, R9, !PT ;  /* 0x0000000907897209 */ /* 0x020fc60007810000 */
[----:B------:R2:W-:Y:S01]  /*3550*/  MUFU.EX2 R14, R0 ;  /* 0x00000000000e7308 */ /* 0x0005e20000000800 */
[----:B------:R-:W-:Y:S01]  /*3560*/  FSETP.NEU.FTZ.AND P4, PT, R137, -INF , PT ;  /* 0xff8000008900780b */ /* 0x000fe20003f9d000 */
[----:B-1----:R-:W-:-:S06]  /*3570*/  FFMA.FTZ R6, R15, c[0x0][0x2d0], -R3 ;  /* 0x0000b4000f067a23 */ /* 0x002fcc0000010803 */
        /* <DEDUP_REMOVED lines=55> */
[----:B------:R-:W2:Y:S07]  /*38f0*/  LDSM.16.MT88.4 R24, [R216+0x500] ;  /* 0x00050000d818783b */ /* 0x000eae0000004200 */
[----:B------:R-:W-:Y:S01]  /*3900*/  HMMA.16816.F32.BF16 R64, R8, R16, RZ ;  /* 0x000000100840723c */ /* 0x000fe200000418ff */
[----:B-1----:R-:W-:-:S04]  /*3910*/  FFMA.FTZ R4, R48, c[0x0][0x2d0], -R12 ;  /* 0x0000b40030047a23 */ /* 0x002fc8000001080c */
[----:B------:R1:W-:Y:S03]  /*3920*/  MUFU.EX2 R199, R4 ;  /* 0x0000000400c77308 */ /* 0x0003e60000000800 */
[C---:B------:R-:W-:Y:S01]  /*3930*/  HMMA.16816.F32.BF16 R140, R8.reuse, R18, RZ ;  /* 0x00000012088c723c */ /* 0x040fe200000418ff */
[----:B------:R-:W-:Y:S07]  /*3940*/  LDSM.16.MT88.4 R16, [R216+0x1500] ;  /* 0x00150000d810783b */ /* 0x000fee0000004200 */
[----:B------:R-:W-:Y:S01]  /*3950*/  HMMA.16816.F32.BF16 R60, R8, R20, RZ ;  /* 0x00000014083c723c */ /* 0x000fe200000418ff */
[----:B-1----:R-:W-:-:S07]  /*3960*/  FFMA.FTZ R4, R49, c[0x0][0x2d0], -R12 ;  /* 0x0000b40031047a23 */ /* 0x002fce000001080c */
[C---:B------:R-:W-:Y:S01]  /*3970*/  HMMA.16816.F32.BF16 R128, R8.reuse, R22, RZ ;  /* 0x000000160880723c */ /* 0x040fe200000418ff */
[----:B------:R-:W1:Y:S01]  /*3980*/  LDSM.16.MT88.4 R20, [R217+0x500] ;  /* 0x00050000d914783b */ /* 0x000e620000004200 */
[----:B------:R3:W-:Y:S06]  /*3990*/  MUFU.EX2 R201, R4 ;  /* 0x0000000400c97308 */ /* 0x0007ec0000000800 */
[C---:B------:R-:W-:Y:S08]  /*39a0*/  HMMA.16816.F32.BF16 R52, R8.reuse, R28, RZ ;  /* 0x0000001c0834723c */ /* 0x040ff000000418ff */
[----:B------:R-:W-:Y:S01]  /*39b0*/  HMMA.16816.F32.BF16 R152, R8, R30, RZ ;  /* 0x0000001e0898723c */ /* 0x000fe200000418ff */
[----:B------:R-:W4:Y:S01]  /*39c0*/  LDSM.16.MT88.4 R28, [R217+0x1500] ;  /* 0x00150000d91c783b */ /* 0x000f220000004200 */
[----:B---3--:R-:W-:-:S04]  /*39d0*/  FFMA.FTZ R4, R50, c[0x0][0x2d0], -R12 ;  /* 0x0000b40032047a23 */ /* 0x008fc8000001080c */
[----:B------:R3:W5:Y:S02]  /*39e0*/  MUFU.EX2 R202, R4 ;  /* 0x0000000400ca7308 */ /* 0x0007640000000800 */
[C---:B------:R-:W-:Y:S08]  /*39f0*/  HMMA.16816.F32.BF16 R156, R8.reuse, R34, RZ ;  /* 0x00000022089c723c */ /* 0x040ff000000418ff */
[----:B------:R-:W-:Y:S01]  /*3a00*/  HMMA.16816.F32.BF16 R44, R8, R40, RZ ;  /* 0x00000028082c723c */ /* 0x000fe200000418ff */
[----:B---3--:R-:W-:-:S07]  /*3a10*/  FFMA.FTZ R4, R51, c[0x0][0x2d0], -R3 ;  /* 0x0000b40033047a23 */ /* 0x008fce0000010803 */
[C---:B------:R-:W-:Y:S01]  /*3a20*/  HMMA.16816.F32.BF16 R160, R8.reuse, R42, RZ ;  /* 0x0000002a08a0723c */ /* 0x040fe200000418ff */
[----:B-----5:R-:W-:Y:S01]  /*3a30*/  F2FP.BF16.PACK_AB R6, R202, R201 ;  /* 0x000000c9ca06723e */ /* 0x020fe200000010ff */
[----:B------:R3:W-:Y:S06]  /*3a40*/  MUFU.EX2 R241, R4 ;  /* 0x0000000400f17308 */ /* 0x0007ec0000000800 */
[----:B------:R-:W-:Y:S01]  /*3a50*/  HMMA.16816.F32.BF16 R48, R8, R32, RZ ;  /* 0x000000200830723c */ /* 0x000fe200000418ff */
[----:B------:R-:W5:Y:S06]  /*3a60*/  LDSM.16.MT88.4 R32, [R216+0x2500] ;  /* 0x00250000d820783b */ /* 0x000f6c0000004200 */
[----:B------:R-:W-:-:S02]  /*3a70*/  FFMA.FTZ R8, R123, c[0x0][0x2d0], -R0 ;  /* 0x0000b4007b087a23 */ /* 0x000fc40000010800 */
[----:B---3--:R-:W-:Y:S02]  /*3a80*/  FFMA.FTZ R4, R57, c[0x0][0x2d0], -R3 ;  /* 0x0000b40039047a23 */ /* 0x008fe40000010803 */
[----:B------:R3:W-:Y:S01]  /*3a90*/  MUFU.EX2 R234, R8 ;  /* 0x0000000800ea7308 */ /* 0x0007e20000000800 */
[----:B------:R-:W-:-:S07]  /*3aa0*/  IMAD.MOV.U32 R57, RZ, RZ, R151 ;  /* 0x000000ffff397224 */ /* 0x000fce00078e0097 */
[----:B------:R1:W1:Y:S01]  /*3ab0*/  MUFU.EX2 R244, R4 ;  /* 0x0000000400f47308 */ /* 0x0002620000000800 */
[----:B---3--:R-:W-:-:S07]  /*3ac0*/  FFMA.FTZ R8, R122, c[0x0][0x2d0], -R0 ;  /* 0x0000b4007a087a23 */ /* 0x008fce0000010800 */
[----:B------:R3:W-:Y:S01]  /*3ad0*/  MUFU.EX2 R233, R8 ;  /* 0x0000000800e97308 */ /* 0x0007e20000000800 */
[----:B-1----:R-:W-:Y:S01]  /*3ae0*/  FFMA.FTZ R4, R58, c[0x0][0x2d0], -R3 ;  /* 0x0000b4003a047a23 */ /* 0x002fe20000010803 */
[----:B------:R-:W-:Y:S01]  /*3af0*/  F2FP.BF16.PACK_AB R5, R244, R241 ;  /* 0x000000f1f405723e */ /* 0x000fe200000010ff */
[----:B------:R-:W-:-:S05]  /*3b00*/  IMAD.MOV.U32 R58, RZ, RZ, R150 ;  /* 0x000000ffff3a7224 */ /* 0x000fca00078e0096 */
[----:B------:R1:W-:Y:S01]  /*3b10*/  MUFU.EX2 R243, R4 ;  /* 0x0000000400f37308 */ /* 0x0003e20000000800 */
[----:B---3--:R-:W-:Y:S02]  /*3b20*/  FFMA.FTZ R8, R127, c[0x0][0x2d0], -R13 ;  /* 0x0000b4007f087a23 */ /* 0x008fe4000001080d */
[----:B------:R-:W-:-:S05]  /*3b30*/  IMAD.MOV.U32 R127, RZ, RZ, R14 ;  /* 0x000000ffff7f7224 */ /* 0x000fca00078e000e */
[----:B------:R3:W-:Y:S01]  /*3b40*/  MUFU.EX2 R227, R8 ;  /* 0x0000000800e37308 */ /* 0x0007e20000000800 */
[--C-:B------:R-:W-:Y:S02]  /*3b50*/  FFMA.FTZ R14, R166, c[0x0][0x2d0], -R3.reuse ;  /* 0x0000b400a60e7a23 */ /* 0x100fe40000010803 */
[----:B-1----:R-:W-:Y:S02]  /*3b60*/  FFMA.FTZ R4, R59, c[0x0][0x2d0], -R3 ;  /* 0x0000b4003b047a23 */ /* 0x002fe40000010803 */
[----:B------:R-:W-:-:S03]  /*3b70*/  IMAD.MOV.U32 R59, RZ, RZ, R149 ;  /* 0x000000ffff3b7224 */ /* 0x000fc600078e0095 */
[----:B------:R1:W1:Y:S01]  /*3b80*/  MUFU.EX2 R242, R4 ;  /* 0x0000000400f27308 */ /* 0x0002620000000800 */
[----:B---3--:R-:W-:-:S07]  /*3b90*/  FFMA.FTZ R8, R126, c[0x0][0x2d0], -R13 ;  /* 0x0000b4007e087a23 */ /* 0x008fce000001080d */
[----:B------:R3:W-:Y:S01]  /*3ba0*/  MUFU.EX2 R187, R14 ;  /* 0x0000000e00bb7308 */ /* 0x0007e20000000800 */
[----:B------:R-:W-:Y:S02]  /*3bb0*/  IMAD.MOV.U32 R126, RZ, RZ, R148 ;  /* 0x000000ffff7e7224 */ /* 0x000fe400078e0094 */
[----:B-1----:R-:W-:-:S05]  /*3bc0*/  FFMA.FTZ R4, R120, c[0x0][0x2d0], -R0 ;  /* 0x0000b40078047a23 */ /* 0x002fca0000010800 */
[----:B------:R1:W-:Y:S01]  /*3bd0*/  MUFU.EX2 R228, R8 ;  /* 0x0000000800e47308 */ /* 0x0003e20000000800 */
[----:B------:R-:W-:-:S07]  /*3be0*/  F2FP.BF16.PACK_AB R7, R242, R243 ;  /* 0x000000f3f207723e */ /* 0x000fce00000010ff */
[----:B------:R2:W-:Y:S01]  /*3bf0*/  MUFU.EX2 R236, R4 ;  /* 0x0000000400ec7308 */ /* 0x0005e20000000800 */
[----:B---3--:R-:W-:Y:S02]  /*3c00*/  FFMA.FTZ R14, R167, c[0x0][0x2d0], -R3 ;  /* 0x0000b400a70e7a23 */ /* 0x008fe40000010803 */
[----:B-1----:R-:W-:-:S05]  /*3c10*/  FFMA.FTZ R8, R125, c[0x0][0x2d0], -R13 ;  /* 0x0000b4007d087a23 */ /* 0x002fca000001080d */
[----:B------:R1:W-:Y:S01]  /*3c20*/  MUFU.EX2 R192, R14 ;  /* 0x0000000e00c07308 */ /* 0x0003e20000000800 */
[----:B--2---:R-:W-:-:S07]  /*3c30*/  FFMA.FTZ R4, R121, c[0x0][0x2d0], -R0 ;  /* 0x0000b40079047a23 */ /* 0x004fce0000010800 */
[----:B------:R2:W-:Y:S08]  /*3c40*/  MUFU.EX2 R226, R8 ;  /* 0x0000000800e27308 */ /* 0x0005f00000000800 */
[----:B------:R3:W3:Y:S01]  /*3c50*/  MUFU.EX2 R235, R4 ;  /* 0x0000000400eb7308 */ /* 0x0006e20000000800 */
[----:B-1----:R-:W-:Y:S02]  /*3c60*/  FFMA.FTZ R14, R176, c[0x0][0x2d0], -R0 ;  /* 0x0000b400b00e7a23 */ /* 0x002fe40000010800 */
[----:B--2---:R-:W-:-:S05]  /*3c70*/  FFMA.FTZ R8, R124, c[0x0][0x2d0], -R13 ;  /* 0x0000b4007c087a23 */ /* 0x004fca000001080d */
[----:B------:R1:W2:Y:S01]  /*3c80*/  MUFU.EX2 R225, R8 ;  /* 0x0000000800e17308 */ /* 0x0002a20000000800 */
[----:B---3--:R-:W-:-:S07]  /*3c90*/  F2FP.BF16.PACK_AB R4, R199, R248 ;  /* 0x000000f8c704723e */ /* 0x008fce00000010ff */
[----:B------:R-:W-:Y:S01]  /*3ca0*/  HMMA.16816.F32.BF16 R172, R4, R24, R116 ;  /* 0x0000001804ac723c */ /* 0x000fe20000041874 */
[----:B-1----:R-:W-:-:S07]  /*3cb0*/  FFMA.FTZ R8, R134, c[0x0][0x2d0], -R12 ;  /* 0x0000b40086087a23 */ /* 0x002fce000001080c */
[C---:B------:R-:W-:Y:S01]  /*3cc0*/  HMMA.16816.F32.BF16 R168, R4.reuse, R20, R112 ;  /* 0x0000001404a8723c */ /* 0x040fe20000041870 */
[----:B------:R1:W-:Y:S07]  /*3cd0*/  MUFU.EX2 R210, R8 ;  /* 0x0000000800d27308 */ /* 0x0003ee0000000800 */
[C---:B------:R-:W-:Y:S08]  /*3ce0*/  HMMA.16816.F32.BF16 R120, R4.reuse, R16, R108 ;  /* 0x000000100478723c */ /* 0x040ff0000004186c */
[----:B----4-:R-:W-:Y:S01]  /*3cf0*/  HMMA.16816.F32.BF16 R116, R4, R28, R104 ;  /* 0x0000001c0474723c */ /* 0x010fe20000041868 */
[----:B-1----:R-:W-:-:S02]  /*3d00*/  FFMA.FTZ R8, R138, c[0x0][0x2d0], -R12 ;  /* 0x0000b4008a087a23 */ /* 0x002fc4000001080c */
[----:B------:R1:W-:Y:S05]  /*3d10*/  MUFU.EX2 R138, R14 ;  /* 0x0000000e008a7308 */ /* 0x0003ea0000000800 */
[C---:B-----5:R-:W-:Y:S03]  /*3d20*/  HMMA.16816.F32.BF16 R112, R4.reuse, R32, R100 ;  /* 0x000000200470723c */ /* 0x060fe60000041864 */
[----:B------:R3:W4:Y:S05]  /*3d30*/  MUFU.EX2 R209, R8 ;  /* 0x0000000800d17308 */ /* 0x00072a0000000800 */
[----:B------:R-:W-:Y:S01]  /*3d40*/  HMMA.16816.F32.BF16 R108, R4, R36, R96 ;  /* 0x00000024046c723c */ /* 0x000fe20000041860 */
[----:B-1----:R-:W-:-:S07]  /*3d50*/  FFMA.FTZ R14, R177, c[0x0][0x2d0], -R0 ;  /* 0x0000b400b10e7a23 */ /* 0x002fce0000010800 */
[----:B------:R-:W-:Y:S01]  /*3d60*/  HMMA.16816.F32.BF16 R148, R4, R26, R92 ;  /* 0x0000001a0494723c */ /* 0x000fe2000004185c */
[----:B---3--:R-:W-:-:S04]  /*3d70*/  FFMA.FTZ R8, R132, c[0x0][0x2d0], -R12 ;  /* 0x0000b40084087a23 */ /* 0x008fc8000001080c */
[----:B------:R1:W-:Y:S03]  /*3d80*/  MUFU.EX2 R208, R8 ;  /* 0x0000000800d07308 */ /* 0x0003e60000000800 */
[C---:B------:R-:W-:Y:S08]  /*3d90*/  HMMA.16816.F32.BF16 R104, R4.reuse, R22, R88 ;  /* 0x000000160468723c */ /* 0x040ff00000041858 */
[----:B------:R-:W-:Y:S01]  /*3da0*/  HMMA.16816.F32.BF16 R100, R4, R18, R84 ;  /* 0x000000120464723c */ /* 0x000fe20000041854 */
[----:B-1----:R-:W-:-:S07]  /*3db0*/  FFMA.FTZ R8, R133, c[0x0][0x2d0], -R12 ;  /* 0x0000b40085087a23 */ /* 0x002fce000001080c */
[----:B------:R-:W-:Y:S01]  /*3dc0*/  HMMA.16816.F32.BF16 R96, R4, R30, R80 ;  /* 0x0000001e0460723c */ /* 0x000fe20000041850 */
[----:B------:R1:W-:Y:S01]  /*3dd0*/  MUFU.EX2 R133, R14 ;  /* 0x0000000e00857308 */ /* 0x0003e20000000800 */
[----:B------:R-:W-:-:S06]  /*3de0*/  IMAD.MOV.U32 R87, RZ, RZ, R196 ;  /* 0x000000ffff577224 */ /* 0x000fcc00078e00c4 */
[C---:B------:R-:W-:Y:S01]  /*3df0*/  HMMA.16816.F32.BF16 R92, R4.reuse, R34, R76 ;  /* 0x00000022045c723c */ /* 0x040fe2000004184c */
[----:B------:R3:W-:Y:S07]  /*3e00*/  MUFU.EX2 R195, R8 ;  /* 0x0000000800c37308 */ /* 0x0007ee0000000800 */
[----:B------:R-:W-:Y:S01]  /*3e10*/  HMMA.16816.F32.BF16 R88, R4, R38, R68 ;  /* 0x000000260458723c */ /* 0x000fe20000041844 */
[----:B-1----:R-:W-:-:S04]  /*3e20*/  FFMA.FTZ R14, R178, c[0x0][0x2d0], -R0 ;  /* 0x0000b400b20e7a23 */ /* 0x002fc80000010800 */
[----:B------:R1:W-:Y:S02]  /*3e30*/  MUFU.EX2 R134, R14 ;  /* 0x0000000e00867308 */ /* 0x0003e40000000800 */
[----:B------:R-:W-:Y:S02]  /*3e40*/  F2FP.BF16.PACK_AB R4, R235, R236 ;  /* 0x000000eceb04723e */ /* 0x000fe400000010ff */
[----:B------:R-:W-:Y:S01]  /*3e50*/  F2FP.BF16.PACK_AB R5, R228, R227 ;  /* 0x000000e3e405723e */ /* 0x000fe200000010ff */
[----:B---3--:R-:W-:Y:S01]  /*3e60*/  FFMA.FTZ R8, R164, c[0x0][0x2d0], -R3 ;  /* 0x0000b400a4087a23 */ /* 0x008fe20000010803 */
[----:B------:R-:W-:Y:S02]  /*3e70*/  F2FP.BF16.PACK_AB R6, R233, R234 ;  /* 0x000000eae906723e */ /* 0x000fe400000010ff */
[----:B--2---:R-:W-:Y:S01]  /*3e80*/  F2FP.BF16.PACK_AB R7, R225, R226 ;  /* 0x000000e2e107723e */ /* 0x004fe200000010ff */
[----:B------:R2:W-:Y:S06]  /*3e90*/  MUFU.EX2 R194, R8 ;  /* 0x0000000800c27308 */ /* 0x0005ec0000000800 */
[----:B------:R-:W-:Y:S01]  /*3ea0*/  HMMA.16816.F32.BF16 R80, R4, R24, R72 ;  /* 0x000000180450723c */ /* 0x000fe20000041848 */
[----:B-1----:R-:W-:-:S07]  /*3eb0*/  FFMA.FTZ R14, R179, c[0x0][0x2d0], -R0 ;  /* 0x0000b400b30e7a23 */ /* 0x002fce0000010800 */
[----:B------:R-:W-:Y:S01]  /*3ec0*/  HMMA.16816.F32.BF16 R204, R4, R36, R44 ;  /* 0x0000002404cc723c */ /* 0x000fe2000004182c */
[----:B--2---:R-:W-:-:S04]  /*3ed0*/  FFMA.FTZ R8, R165, c[0x0][0x2d0], -R3 ;  /* 0x0000b400a5087a23 */ /* 0x004fc80000010803 */
[----:B------:R1:W2:Y:S03]  /*3ee0*/  MUFU.EX2 R193, R8 ;  /* 0x0000000800c17308 */ /* 0x0002a60000000800 */
[C---:B------:R-:W-:Y:S08]  /*3ef0*/  HMMA.16816.F32.BF16 R72, R4.reuse, R16, R60 ;  /* 0x000000100448723c */ /* 0x040ff0000004183c */
[C---:B------:R-:W-:Y:S01]  /*3f00*/  HMMA.16816.F32.BF16 R44, R4.reuse, R18, R128 ;  /* 0x00000012042c723c */ /* 0x040fe20000041880 */
[----:B------:R-:W3:Y:S04]  /*3f10*/  LDSM.16.MT88.4 R16, [R216+0x900] ;  /* 0x00090000d810783b */ /* 0x000ee80000004200 */
[----:B-1----:R-:W1:Y:S02]  /*3f20*/  LDSM.16.MT88.4 R8, [R217+0x900] ;  /* 0x00090000d908783b */ /* 0x002e640000004200 */
[----:B------:R-:W-:Y:S01]  /*3f30*/  IMAD.MOV.U32 R131, RZ, RZ, R57 ;  /* 0x000000ffff837224 */ /* 0x000fe200078e0039 */
[----:B------:R-:W-:Y:S01]  /*3f40*/  HMMA.16816.F32.BF16 R76, R4, R20, R64 ;  /* 0x00000014044c723c */ /* 0x000fe20000041840 */
[----:B------:R-:W-:-:S02]  /*3f50*/  IMAD.MOV.U32 R130, RZ, RZ, R203 ;  /* 0x000000ffff827224 */ /* 0x000fc400078e00cb */
[----:B------:R-:W-:Y:S02]  /*3f60*/  IMAD.MOV.U32 R129, RZ, RZ, R202 ;  /* 0x000000ffff817224 */ /* 0x000fe400078e00ca */
[----:B------:R-:W-:-:S03]  /*3f70*/  IMAD.MOV.U32 R128, RZ, RZ, R201 ;  /* 0x000000ffff807224 */ /* 0x000fc600078e00c9 */
[C---:B------:R-:W-:Y:S08]  /*3f80*/  HMMA.16816.F32.BF16 R68, R4.reuse, R28, R52 ;  /* 0x0000001c0444723c */ /* 0x040ff00000041834 */
[C---:B------:R-:W-:Y:S08]  /*3f90*/  HMMA.16816.F32.BF16 R64, R4.reuse, R32, R48 ;  /* 0x000000200440723c */ /* 0x040ff00000041830 */
[C---:B------:R-:W-:Y:S01]  /*3fa0*/  HMMA.16816.F32.BF16 R60, R4.reuse, R26, R144 ;  /* 0x0000001a043c723c */ /* 0x040fe20000041890 */
[----:B------:R-:W-:Y:S07]  /*3fb0*/  LDSM.16.MT88.4 R24, [R217+0x1900] ;  /* 0x00190000d918783b */ /* 0x000fee0000004200 */
[C---:B------:R-:W-:Y:S01]  /*3fc0*/  HMMA.16816.F32.BF16 R48, R4.reuse, R22, R140 ;  /* 0x000000160430723c */ /* 0x040fe2000004188c */
[----:B------:R-:W5:Y:S07]  /*3fd0*/  LDSM.16.MT88.4 R20, [R216+0x1900] ;  /* 0x00190000d814783b */ /* 0x000f6e0000004200 */
[C---:B------:R-:W-:Y:S01]  /*3fe0*/  HMMA.16816.F32.BF16 R40, R4.reuse, R30, R152 ;  /* 0x0000001e0428723c */ /* 0x040fe20000041898 */
[----:B------:R-:W1:Y:S06]  /*3ff0*/  LDSM.16.MT88.4 R28, [R216+0x2900] ;  /* 0x00290000d81c783b */ /* 0x000e6c0000004200 */
[----:B------:R-:W-:Y:S01]  /*4000*/  IMAD.MOV.U32 R155, RZ, RZ, R200 ;  /* 0x000000ffff9b7224 */ /* 0x000fe200078e00c8 */
[----:B------:R-:W-:Y:S01]  /*4010*/  HMMA.16816.F32.BF16 R52, R4, R34, R156 ;  /* 0x000000220434723c */ /* 0x000fe2000004189c */
[----:B------:R-:W5:Y:S01]  /*4020*/  LDSM.16.MT88.4 R32, [R217+0x2900] ;  /* 0x00290000d920783b */ /* 0x000f620000004200 */
[----:B------:R-:W-:-:S02]  /*4030*/  IMAD.MOV.U32 R154, RZ, RZ, R199 ;  /* 0x000000ffff9a7224 */ /* 0x000fc400078e00c7 */
[----:B------:R-:W-:Y:S02]  /*4040*/  IMAD.MOV.U32 R153, RZ, RZ, R198 ;  /* 0x000000ffff997224 */ /* 0x000fe400078e00c6 */
[----:B------:R-:W-:Y:S02]  /*4050*/  IMAD.MOV.U32 R152, RZ, RZ, R197 ;  /* 0x000000ffff987224 */ /* 0x000fe400078e00c5 */
[----:B------:R-:W-:Y:S01]  /*4060*/  HMMA.16816.F32.BF16 R36, R4, R38, R160 ;  /* 0x000000260424723c */ /* 0x000fe200000418a0 */
[----:B------:R-:W-:Y:S02]  /*4070*/  IMAD.MOV.U32 R157, RZ, RZ, R59 ;  /* 0x000000ffff9d7224 */ /* 0x000fe400078e003b */
[----:B------:R-:W-:Y:S02]  /*4080*/  IMAD.MOV.U32 R156, RZ, RZ, R58 ;  /* 0x000000ffff9c7224 */ /* 0x000fe400078e003a */
[----:B------:R-:W-:Y:S02]  /*4090*/  IMAD.MOV.U32 R159, RZ, RZ, R126 ;  /* 0x000000ffff9f7224 */ /* 0x000fe400078e007e */
[----:B----4-:R-:W-:Y:S01]  /*40a0*/  F2FP.BF16.PACK_AB R4, R209, R210 ;  /* 0x000000d2d104723e */ /* 0x010fe200000010ff */
[----:B------:R-:W-:Y:S01]  /*40b0*/  IMAD.MOV.U32 R158, RZ, RZ, R127 ;  /* 0x000000ffff9e7224 */ /* 0x000fe200078e007f */
[----:B--2---:R-:W-:-:S02]  /*40c0*/  F2FP.BF16.PACK_AB R5, R193, R194 ;  /* 0x000000c2c105723e */ /* 0x004fc400000010ff */
[----:B------:R-:W-:Y:S02]  /*40d0*/  F2FP.BF16.PACK_AB R6, R195, R208 ;  /* 0x000000d0c306723e */ /* 0x000fe400000010ff */
[----:B------:R-:W-:-:S07]  /*40e0*/  F2FP.BF16.PACK_AB R7, R192, R187 ;  /* 0x000000bbc007723e */ /* 0x000fce00000010ff */
[C---:B---3--:R-:W-:Y:S07]  /*40f0*/  HMMA.16816.F32.BF16 R140, R4.reuse, R16, R172 ;  /* 0x00000010048c723c */ /* 0x048fee00000418ac */
[----:B------:R-:W-:Y:S01]  /*4100*/  IMAD.MOV.U32 R175, RZ, RZ, R184 ;  /* 0x000000ffffaf7224 */ /* 0x000fe200078e00b8 */
[C---:B-1----:R-:W-:Y:S01]  /*4110*/  HMMA.16816.F32.BF16 R168, R4.reuse, R8, R168 ;  /* 0x0000000804a8723c */ /* 0x042fe200000418a8 */
[----:B------:R1:W-:Y:S07]  /*4120*/  MUFU.EX2 R184, R14 ;  /* 0x0000000e00b87308 */ /* 0x0003ee0000000800 */
[C---:B-----5:R-:W-:Y:S08]  /*4130*/  HMMA.16816.F32.BF16 R124, R4.reuse, R20, R120 ;  /* 0x00000014047c723c */ /* 0x060ff00000041878 */
[C---:B------:R-:W-:Y:S01]  /*4140*/  HMMA.16816.F32.BF16 R196, R4.reuse, R24, R116 ;  /* 0x0000001804c4723c */ /* 0x040fe20000041874 */
[--C-:B-1----:R-:W-:Y:S01]  /*4150*/  FFMA.FTZ R14, R181, c[0x0][0x2d0], -R13.reuse ;  /* 0x0000b400b50e7a23 */ /* 0x102fe2000001080d */
[----:B------:R-:W-:Y:S03]  /*4160*/  LDSM.16.MT88.4 R116, [R216+0x2d00] ;  /* 0x002d0000d874783b */ /* 0x000fe60000004200 */
[----:B------:R1:W-:Y:S03]  /*4170*/  MUFU.EX2 R132, R14 ;  /* 0x0000000e00847308 */ /* 0x0003e60000000800 */
[C---:B------:R-:W-:Y:S08]  /*4180*/  HMMA.16816.F32.BF16 R112, R4.reuse, R28, R112 ;  /* 0x0000001c0470723c */ /* 0x040ff00000041870 */
[----:B------:R-:W-:Y:S01]  /*4190*/  HMMA.16816.F32.BF16 R200, R4, R32, R108 ;  /* 0x0000002004c8723c */ /* 0x000fe2000004186c */
[----:B-1----:R-:W-:-:S07]  /*41a0*/  FFMA.FTZ R14, R182, c[0x0][0x2d0], -R13 ;  /* 0x0000b400b60e7a23 */ /* 0x002fce000001080d */
[C---:B------:R-:W-:Y:S01]  /*41b0*/  HMMA.16816.F32.BF16 R148, R4.reuse, R18, R148 ;  /* 0x000000120494723c */ /* 0x040fe20000041894 */
[----:B------:R1:W2:Y:S07]  /*41c0*/  MUFU.EX2 R59, R14 ;  /* 0x0000000e003b7308 */ /* 0x0002ae0000000800 */
[C---:B------:R-:W-:Y:S08]  /*41d0*/  HMMA.16816.F32.BF16 R100, R4.reuse, R22, R100 ;  /* 0x000000160464723c */ /* 0x040ff00000041864 */
[----:B------:R-:W-:Y:S01]  /*41e0*/  HMMA.16816.F32.BF16 R160, R4, R26, R96 ;  /* 0x0000001a04a0723c */ /* 0x000fe20000041860 */
[----:B-1----:R-:W-:-:S04]  /*41f0*/  FFMA.FTZ R14, R180, c[0x0][0x2d0], -R13 ;  /* 0x0000b400b40e7a23 */ /* 0x002fc8000001080d */
[----:B------:R1:W-:Y:S03]  /*4200*/  MUFU.EX2 R58, R14 ;  /* 0x0000000e003a7308 */ /* 0x0003e60000000800 */
[C---:B------:R-:W-:Y:S01]  /*4210*/  HMMA.16816.F32.BF16 R164, R4.reuse, R30, R92 ;  /* 0x0000001e04a4723c */ /* 0x040fe2000004185c */
[----:B------:R-:W-:Y:S07]  /*4220*/  LDSM.16.MT88.4 R92, [R216+0x1d00] ;  /* 0x001d0000d85c783b */ /* 0x000fee0000004200 */
[----:B------:R-:W-:Y:S01]  /*4230*/  HMMA.16816.F32.BF16 R144, R4, R34, R88 ;  /* 0x000000220490723c */ /* 0x000fe20000041858 */
[----:B-1----:R-:W-:-:S06]  /*4240*/  FFMA.FTZ R14, R183, c[0x0][0x2d0], -R13 ;  /* 0x0000b400b70e7a23 */ /* 0x002fcc000001080d */
[----:B------:R-:W-:Y:S01]  /*4250*/  IMAD.MOV.U32 R91, RZ, RZ, R191 ;  /* 0x000000ffff5b7224 */ /* 0x000fe200078e00bf */
[----:B------:R1:W3:Y:S01]  /*4260*/  MUFU.EX2 R57, R14 ;  /* 0x0000000e00397308 */ /* 0x0002e20000000800 */
[----:B------:R-:W-:Y:S02]  /*4270*/  IMAD.MOV.U32 R90, RZ, RZ, R190 ;  /* 0x000000ffff5a7224 */ /* 0x000fe400078e00be */
[----:B------:R-:W-:Y:S02]  /*4280*/  IMAD.MOV.U32 R89, RZ, RZ, R189 ;  /* 0x000000ffff597224 */ /* 0x000fe400078e00bd */
[----:B------:R-:W-:Y:S02]  /*4290*/  IMAD.MOV.U32 R88, RZ, RZ, R188 ;  /* 0x000000ffff587224 */ /* 0x000fe400078e00bc */
[----:B-1----:R-:W-:Y:S02]  /*42a0*/  IMAD.MOV.U32 R14, RZ, RZ, R87 ;  /* 0x000000ffff0e7224 */ /* 0x002fe400078e0057 */
[----:B------:R-:W-:Y:S01]  /*42b0*/  HMMA.16816.F32.BF16 R84, R4, R10, R104 ;  /* 0x0000000a0454723c */ /* 0x000fe20000041868 */
[----:B------:R-:W-:Y:S06]  /*42c0*/  LDSM.16.MT88.4 R104, [R217+0x1d00] ;  /* 0x001d0000d968783b */ /* 0x000fec0000004200 */
[----:B------:R-:W-:-:S02]  /*42d0*/  F2FP.BF16.PACK_AB R4, R133, R138 ;  /* 0x0000008a8504723e */ /* 0x000fc400000010ff */
[----:B--2---:R-:W-:Y:S02]  /*42e0*/  F2FP.BF16.PACK_AB R5, R59, R132 ;  /* 0x000000843b05723e */ /* 0x004fe400000010ff */
[----:B------:R-:W-:Y:S02]  /*42f0*/  F2FP.BF16.PACK_AB R6, R184, R134 ;  /* 0x00000086b806723e */ /* 0x000fe400000010ff */
[----:B---3--:R-:W-:-:S07]  /*4300*/  F2FP.BF16.PACK_AB R7, R57, R58 ;  /* 0x0000003a3907723e */ /* 0x008fce00000010ff */
[C---:B------:R-:W-:Y:S07]  /*4310*/  HMMA.16816.F32.BF16 R176, R4.reuse, R8, R76 ;  /* 0x0000000804b0723c */ /* 0x040fee000004184c */
[----:B------:R-:W-:Y:S01]  /*4320*/  FFMA.FTZ R8, R213, c[0x0][0x2d0], -R12 ;  /* 0x0000b400d5087a23 */ /* 0x000fe2000001080c */
[----:B------:R-:W-:Y:S01]  /*4330*/  HMMA.16816.F32.BF16 R180, R4, R18, R60 ;  /* 0x0000001204b4723c */ /* 0x000fe2000004183c */
[----:B------:R-:W-:Y:S02]  /*4340*/  IMAD.MOV.U32 R79, RZ, RZ, R175 ;  /* 0x000000ffff4f7224 */ /* 0x000fe400078e00af */
[----:B------:R-:W-:-:S02]  /*4350*/  IMAD.MOV.U32 R78, RZ, RZ, R152 ;  /* 0x000000ffff4e7224 */ /* 0x000fc400078e0098 */
[----:B------:R-:W-:Y:S02]  /*4360*/  IMAD.MOV.U32 R77, RZ, RZ, R153 ;  /* 0x000000ffff4d7224 */ /* 0x000fe400078e0099 */
[----:B------:R-:W-:Y:S01]  /*4370*/  IMAD.MOV.U32 R76, RZ, RZ, R154 ;  /* 0x000000ffff4c7224 */ /* 0x000fe200078e009a */
[C---:B------:R-:W-:Y:S01]  /*4380*/  HMMA.16816.F32.BF16 R172, R4.reuse, R10, R48 ;  /* 0x0000000a04ac723c */ /* 0x040fe20000041830 */
[----:B------:R1:W-:Y:S01]  /*4390*/  MUFU.EX2 R49, R8 ;  /* 0x0000000800317308 */ /* 0x0003e20000000800 */
[----:B------:R-:W-:Y:S02]  /*43a0*/  IMAD.MOV.U32 R9, RZ, RZ, R155 ;  /* 0x000000ffff097224 */ /* 0x000fe400078e009b */
[----:B------:R-:W-:Y:S03]  /*43b0*/  LDSM.16.MT88.4 R152, [R216+0xd00] ;  /* 0x000d0000d898783b */ /* 0x000fe60000004200 */
[----:B------:R-:W-:Y:S01]  /*43c0*/  IMAD.MOV.U32 R10, RZ, RZ, R131 ;  /* 0x000000ffff0a7224 */ /* 0x000fe200078e0083 */
[----:B------:R-:W-:Y:S01]  /*43d0*/  HMMA.16816.F32.BF16 R60, R4, R22, R44 ;  /* 0x00000016043c723c */ /* 0x000fe2000004182c */
[----:B------:R-:W-:-:S02]  /*43e0*/  IMAD.MOV.U32 R11, RZ, RZ, R130 ;  /* 0x000000ffff0b7224 */ /* 0x000fc400078e0082 */
[----:B------:R-:W-:Y:S02]  /*43f0*/  IMAD.MOV.U32 R51, RZ, RZ, R128 ;  /* 0x000000ffff337224 */ /* 0x000fe400078e0080 */
[----:B------:R-:W-:Y:S02]  /*4400*/  IMAD.MOV.U32 R50, RZ, RZ, R129 ;  /* 0x000000ffff327224 */ /* 0x000fe400078e0081 */
[----:B------:R-:W-:Y:S01]  /*4410*/  IMAD.MOV.U32 R213, RZ, RZ, R51 ;  /* 0x000000ffffd57224 */ /* 0x000fe200078e0033 */
[----:B------:R-:W-:Y:S01]  /*4420*/  HMMA.16816.F32.BF16 R96, R4, R24, R68 ;  /* 0x000000180460723c */ /* 0x000fe20000041844 */
[----:B-1----:R-:W-:Y:S02]  /*4430*/  FFMA.FTZ R8, R214, c[0x0][0x2d0], -R12 ;  /* 0x0000b400d6087a23 */ /* 0x002fe4000001080c */
[----:B------:R-:W-:Y:S02]  /*4440*/  IMAD.MOV.U32 R51, RZ, RZ, R9 ;  /* 0x000000ffff337224 */ /* 0x000fe400078e0009 */
[----:B------:R1:W2:Y:S01]  /*4450*/  MUFU.EX2 R48, R8 ;  /* 0x0000000800307308 */ /* 0x0002a20000000800 */
[----:B------:R-:W-:-:S02]  /*4460*/  IMAD.MOV.U32 R9, RZ, RZ, R156 ;  /* 0x000000ffff097224 */ /* 0x000fc400078e009c */
[C---:B------:R-:W-:Y:S01]  /*4470*/  HMMA.16816.F32.BF16 R108, R4.reuse, R20, R72 ;  /* 0x00000014046c723c */ /* 0x040fe20000041848 */
[----:B------:R-:W-:Y:S02]  /*4480*/  IMAD.MOV.U32 R25, RZ, RZ, R89 ;  /* 0x000000ffff197224 */ /* 0x000fe400078e0059 */
[----:B------:R-:W-:Y:S02]  /*4490*/  IMAD.MOV.U32 R46, RZ, RZ, R78 ;  /* 0x000000ffff2e7224 */ /* 0x000fe400078e004e */
[----:B------:R-:W-:Y:S02]  /*44a0*/  IMAD.MOV.U32 R45, RZ, RZ, R79 ;  /* 0x000000ffff2d7224 */ /* 0x000fe400078e004f */
[----:B------:R-:W-:Y:S01]  /*44b0*/  IMAD.MOV.U32 R47, RZ, RZ, R77 ;  /* 0x000000ffff2f7224 */ /* 0x000fe200078e004d */
[----:B------:R-:W-:Y:S01]  /*44c0*/  HMMA.16816.F32.BF16 R188, R4, R16, R80 ;  /* 0x0000001004bc723c */ /* 0x000fe20000041850 */
[----:B------:R-:W3:Y:S01]  /*44d0*/  LDSM.16.MT88.4 R80, [R217+0xd00] ;  /* 0x000d0000d950783b */ /* 0x000ee20000004200 */
[----:B------:R-:W-:-:S02]  /*44e0*/  IMAD.MOV.U32 R214, RZ, RZ, R76 ;  /* 0x000000ffffd67224 */ /* 0x000fc400078e004c */
[----:B-1----:R-:W-:Y:S01]  /*44f0*/  FFMA.FTZ R8, R211, c[0x0][0x2d0], -R12 ;  /* 0x0000b400d3087a23 */ /* 0x002fe2000001080c */
[----:B--2---:R-:W-:Y:S01]  /*4500*/  F2FP.BF16.PACK_AB R128, R48, R49 ;  /* 0x000000313080723e */ /* 0x004fe200000010ff */
[----:B------:R-:W-:Y:S02]  /*4510*/  IMAD.MOV.U32 R211, RZ, RZ, R88 ;  /* 0x000000ffffd37224 */ /* 0x000fe400078e0058 */
[C---:B------:R-:W-:Y:S01]  /*4520*/  HMMA.16816.F32.BF16 R40, R4.reuse, R26, R40 ;  /* 0x0000001a0428723c */ /* 0x040fe20000041828 */
[----:B------:R1:W-:Y:S06]  /*4530*/  MUFU.EX2 R44, R8 ;  /* 0x00000008002c7308 */ /* 0x0003ec0000000800 */
[----:B------:R-:W-:Y:S01]  /*4540*/  IMAD.MOV.U32 R26, RZ, RZ, R159 ;  /* 0x000000ffff1a7224 */ /* 0x000fe200078e009f */
[----:B------:R-:W-:Y:S01]  /*4550*/  HMMA.16816.F32.BF16 R64, R4, R28, R64 ;  /* 0x0000001c0440723c */ /* 0x000fe20000041840 */
[----:B------:R-:W-:-:S06]  /*4560*/  IMAD.MOV.U32 R27, RZ, RZ, R158 ;  /* 0x000000ffff1b7224 */ /* 0x000fcc00078e009e */
[----:B------:R-:W-:Y:S01]  /*4570*/  IMAD.MOV.U32 R29, RZ, RZ, R157 ;  /* 0x000000ffff1d7224 */ /* 0x000fe200078e009d */
[C---:B------:R-:W-:Y:S01]  /*4580*/  HMMA.16816.F32.BF16 R52, R4.reuse, R30, R52 ;  /* 0x0000001e0434723c */ /* 0x040fe20000041834 */
[----:B-1----:R-:W-:Y:S02]  /*4590*/  FFMA.FTZ R8, R212, c[0x0][0x2d0], -R12 ;  /* 0x0000b400d4087a23 */ /* 0x002fe4000001080c */
[----:B------:R-:W-:Y:S02]  /*45a0*/  IMAD.MOV.U32 R212, RZ, RZ, R14 ;  /* 0x000000ffffd47224 */ /* 0x000fe400078e000e */
[----:B------:R1:W2:Y:S03]  /*45b0*/  MUFU.EX2 R24, R8 ;  /* 0x0000000800187308 */ /* 0x0002a60000000800 */
[C---:B------:R-:W-:Y:S08]  /*45c0*/  HMMA.16816.F32.BF16 R120, R4.reuse, R32, R204 ;  /* 0x000000200478723c */ /* 0x040ff000000418cc */
[----:B------:R-:W-:Y:S01]  /*45d0*/  HMMA.16816.F32.BF16 R36, R4, R34, R36 ;  /* 0x000000220424723c */ /* 0x000fe20000041824 */
[----:B------:R-:W4:Y:S01]  /*45e0*/  LDSM.16.MT88.4 R4, [R217+0x2d00] ;  /* 0x002d0000d904783b */ /* 0x000f220000004200 */
[----:B-1----:R-:W-:Y:S01]  /*45f0*/  FFMA.FTZ R8, R229, c[0x0][0x2d0], -R3 ;  /* 0x0000b400e5087a23 */ /* 0x002fe20000010803 */
[----:B--2---:R-:W-:Y:S01]  /*4600*/  F2FP.BF16.PACK_AB R130, R24, R44 ;  /* 0x0000002c1882723e */ /* 0x004fe200000010ff */
[----:B------:R-:W-:-:S02]  /*4610*/  IMAD.MOV.U32 R229, RZ, RZ, R15 ;  /* 0x000000ffffe57224 */ /* 0x000fc400078e000f */
[----:B------:R1:W-:Y:S02]  /*4620*/  MUFU.EX2 R23, R8 ;  /* 0x0000000800177308 */ /* 0x0003e40000000800 */
[----:B-1----:R-:W-:-:S06]  /*4630*/  FFMA.FTZ R8, R231, c[0x0][0x2d0], -R3 ;  /* 0x0000b400e7087a23 */ /* 0x002fcc0000010803 */
[----:B------:R1:W2:Y:S02]  /*4640*/  MUFU.EX2 R22, R8 ;  /* 0x0000000800167308 */ /* 0x0002a40000000800 */
[--C-:B-1----:R-:W-:Y:S01]  /*4650*/  FFMA.FTZ R8, R215, c[0x0][0x2d0], -R3.reuse ;  /* 0x0000b400d7087a23 */ /* 0x102fe20000010803 */
[----:B--2---:R-:W-:Y:S01]  /*4660*/  F2FP.BF16.PACK_AB R129, R22, R23 ;  /* 0x000000171681723e */ /* 0x004fe200000010ff */
[----:B------:R-:W-:Y:S01]  /*4670*/  FFMA.FTZ R3, R224, c[0x0][0x2d0], -R3 ;  /* 0x0000b400e0037a23 */ /* 0x000fe20000010803 */
[----:B------:R-:W-:-:S03]  /*4680*/  IADD3 R224, R51, -0x2, RZ ;  /* 0xfffffffe33e07810 */ /* 0x000fc60007ffe0ff */
[----:B------:R1:W-:Y:S01]  /*4690*/  MUFU.EX2 R20, R8 ;  /* 0x0000000800147308 */ /* 0x0003e20000000800 */
[----:B------:R-:W-:-:S07]  /*46a0*/  ISETP.GE.AND P4, PT, R224, R250, PT ;  /* 0x000000fae000720c */ /* 0x000fce0003f86270 */
[----:B------:R2:W5:Y:S01]  /*46b0*/  MUFU.EX2 R21, R3 ;  /* 0x0000000300157308 */ /* 0x0005620000000800 */
[----:B-1----:R-:W-:Y:S02]  /*46c0*/  FADD.FTZ R8, R26, R229 ;  /* 0x000000e51a087221 */ /* 0x002fe40000010000 */
[----:B--2---:R-:W-:Y:S01]  /*46d0*/  FFMA.FTZ R3, R240, c[0x0][0x2d0], -R0 ;  /* 0x0000b400f0037a23 */ /* 0x004fe20000010800 */
[----:B-----5:R-:W-:-:S04]  /*46e0*/  F2FP.BF16.PACK_AB R131, R21, R20 ;  /* 0x000000141583723e */ /* 0x020fc800000010ff */
[----:B------:R1:W-:Y:S03]  /*46f0*/  MUFU.EX2 R19, R3 ;  /* 0x0000000300137308 */ /* 0x0003e60000000800 */
[C---:B---3--:R-:W-:Y:S08]  /*4700*/  HMMA.16816.F32.BF16 R72, R128.reuse, R80, R168 ;  /* 0x000000508048723c */ /* 0x048ff000000418a8 */
[----:B------:R-:W-:Y:S01]  /*4710*/  HMMA.16816.F32.BF16 R156, R128, R94, R100 ;  /* 0x0000005e809c723c */ /* 0x000fe20000041864 */
[----:B-1----:R-:W-:-:S04]  /*4720*/  FFMA.FTZ R3, R239, c[0x0][0x2d0], -R0 ;  /* 0x0000b400ef037a23 */ /* 0x002fc80000010800 */
[----:B------:R1:W2:Y:S03]  /*4730*/  MUFU.EX2 R18, R3 ;  /* 0x0000000300127308 */ /* 0x0002a60000000800 */
[C---:B------:R-:W-:Y:S08]  /*4740*/  HMMA.16816.F32.BF16 R140, R128.reuse, R152, R140 ;  /* 0x00000098808c723c */ /* 0x040ff0000004188c */
        /* <DEDUP_REMOVED lines=9> */
[----:B-1----:R-:W-:-:S07]  /*47e0*/  FADD.FTZ R3, R212, R27 ;  /* 0x0000001bd4037221 */ /* 0x002fce0000010000 */
[C---:B------:R-:W-:Y:S01]  /*47f0*/  HMMA.16816.F32.BF16 R112, R128.reuse, R116, R112 ;  /* 0x000000748070723c */ /* 0x040fe20000041870 */
[--C-:B--2---:R-:W-:Y:S01]  /*4800*/  FFMA.FTZ R0, R10, c[0x0][0x2d0], -R13.reuse ;  /* 0x0000b4000a007a23 */ /* 0x104fe2000001080d */
[----:B---3--:R-:W-:Y:S01]  /*4810*/  F2FP.BF16.PACK_AB R170, R16, R17 ;  /* 0x0000001110aa723e */ /* 0x008fe200000010ff */
[----:B------:R-:W-:Y:S02]  /*4820*/  IMAD.MOV.U32 R10, RZ, RZ, R90 ;  /* 0x000000ffff0a7224 */ /* 0x000fe400078e005a */
[----:B------:R1:W-:Y:S02]  /*4830*/  MUFU.EX2 R12, R0 ;  /* 0x00000000000c7308 */ /* 0x0003e40000000800 */
[----:B------:R-:W-:Y:S01]  /*4840*/  FADD.FTZ R10, R10, R8 ;  /* 0x000000080a0a7221 */ /* 0x000fe20000010000 */
[----:B------:R-:W-:Y:S01]  /*4850*/  HMMA.16816.F32.BF16 R164, R128, R118, R164 ;  /* 0x0000007680a4723c */ /* 0x000fe200000418a4 */
[----:B-1----:R-:W-:Y:S02]  /*4860*/  FFMA.FTZ R0, R11, c[0x0][0x2d0], -R13 ;  /* 0x0000b4000b007a23 */ /* 0x002fe4000001080d */
[----:B------:R-:W-:-:S02]  /*4870*/  IMAD.MOV.U32 R11, RZ, RZ, R91 ;  /* 0x000000ffff0b7224 */ /* 0x000fc400078e005b */
[----:B------:R1:W2:Y:S03]  /*4880*/  MUFU.EX2 R14, R0 ;  /* 0x00000000000e7308 */ /* 0x0002a60000000800 */
[C---:B------:R-:W-:Y:S08]  /*4890*/  HMMA.16816.F32.BF16 R88, R128.reuse, R92, R124 ;  /* 0x0000005c8058723c */ /* 0x040ff0000004187c */
[----:B----4-:R-:W-:Y:S01]  /*48a0*/  HMMA.16816.F32.BF16 R124, R128, R4, R200 ;  /* 0x00000004807c723c */ /* 0x010fe200000418c8 */
[----:B-1----:R-:W-:Y:S01]  /*48b0*/  FFMA.FTZ R0, R237, c[0x0][0x2d0], -R13 ;  /* 0x0000b400ed007a23 */ /* 0x002fe2000001080d */
[----:B--2---:R-:W-:-:S06]  /*48c0*/  F2FP.BF16.PACK_AB R169, R14, R12 ;  /* 0x0000000c0ea9723e */ /* 0x004fcc00000010ff */
[----:B------:R-:W-:Y:S01]  /*48d0*/  HMMA.16816.F32.BF16 R128, R128, R6, R144 ;  /* 0x000000068080723c */ /* 0x000fe20000041890 */
[----:B------:R1:W-:Y:S02]  /*48e0*/  MUFU.EX2 R15, R0 ;  /* 0x00000000000f7308 */ /* 0x0003e40000000800 */
[----:B-1----:R-:W-:-:S06]  /*48f0*/  FFMA.FTZ R0, R238, c[0x0][0x2d0], -R13 ;  /* 0x0000b400ee007a23 */ /* 0x002fcc000001080d */
[----:B------:R1:W2:Y:S02]  /*4900*/  MUFU.EX2 R13, R0 ;  /* 0x00000000000d7308 */ /* 0x0002a40000000800 */
[----:B-1----:R-:W-:Y:S01]  /*4910*/  FADD.FTZ R0, R9, R29 ;  /* 0x0000001d09007221 */ /* 0x002fe20000010000 */
[----:B--2---:R-:W-:Y:S01]  /*4920*/  F2FP.BF16.PACK_AB R171, R13, R15 ;  /* 0x0000000f0dab723e */ /* 0x004fe200000010ff */
        /* <DEDUP_REMOVED lines=36> */
[----:B------:R-:W-:-:S04]  /*4b70*/  FADD.FTZ R5, R208, R5 ;  /* 0x00000005d0057221 */ /* 0x000fc80000010000 */
[----:B------:R-:W-:Y:S01]  /*4b80*/  FADD.FTZ R5, R195, R5 ;  /* 0x00000005c3057221 */ /* 0x000fe20000010000 */
        /* <DEDUP_REMOVED lines=29> */
[----:B------:R-:W-:Y:S01]  /*4d60*/  FADD.FTZ R249, R21, R249 ;  /* 0x000000f915f97221 */ /* 0x000fe20000010000 */
[----:B------:R-:W-:Y:S05]  /*4d70*/  @!P4 BRA `(.L_x_1825) ;  /* 0x000031700000c947 */ /* 0x000fea0003800000 */
[----:B------:R-:W-:Y:S01]  /*4d80*/  SHF.R.S32.HI R51, RZ, 0x1f, R185 ;  /* 0x0000001fff337819 */ /* 0x000fe200000114b9 */
[C---:B------:R-:W-:Y:S01]  /*4d90*/  IMAD.SHL.U32 R229, R56.reuse, 0x2, RZ ;  /* 0x0000000238e57824 */ /* 0x040fe200078e00ff */
[----:B------:R-:W-:Y:S01]  /*4da0*/  SHF.R.S32.HI R50, RZ, 0x1f, R56 ;  /* 0x0000001fff327819 */ /* 0x000fe20000011438 */
[C---:B------:R-:W-:Y:S01]  /*4db0*/  IMAD.SHL.U32 R227, R185.reuse, 0x2, RZ ;  /* 0x00000002b9e37824 */ /* 0x040fe200078e00ff */
[----:B------:R-:W-:Y:S01]  /*4dc0*/  SHF.L.U64.HI R228, R185, 0x1, R51 ;  /* 0x00000001b9e47819 */ /* 0x000fe20000010233 */
[----:B------:R-:W-:Y:S01]  /*4dd0*/  IMAD.MOV.U32 R3, RZ, RZ, R136 ;  /* 0x000000ffff037224 */ /* 0x000fe200078e0088 */
[----:B------:R-:W-:Y:S01]  /*4de0*/  SHF.R.S32.HI R51, RZ, 0x1f, R186 ;  /* 0x0000001fff337819 */ /* 0x000fe200000114ba */
[----:B------:R-:W-:Y:S01]  /*4df0*/  IMAD.MOV.U32 R138, RZ, RZ, R2 ;  /* 0x000000ffff8a7224 */ /* 0x000fe200078e0002 */
[----:B------:R-:W-:Y:S01]  /*4e00*/  SHF.L.U64.HI R230, R56, 0x1, R50 ;  /* 0x0000000138e67819 */ /* 0x000fe20000010232 */
[----:B------:R-:W-:Y:S01]  /*4e10*/  IMAD.MOV.U32 R132, RZ, RZ, R135 ;  /* 0x000000ffff847224 */ /* 0x000fe200078e0087 */
[----:B------:R-:W-:-:S02]  /*4e20*/  MOV R0, R137 ;  /* 0x0000008900007202 */ /* 0x000fc40000000f00 */
[C---:B------:R-:W-:Y:S02]  /*4e30*/  SHF.L.U64.HI R226, R186.reuse, 0x1, R51 ;  /* 0x00000001bae27819 */ /* 0x040fe40000010233 */
[----:B------:R-:W-:Y:S01]  /*4e40*/  SHF.L.U32 R225, R186, 0x1, RZ ;  /* 0x00000001bae17819 */ /* 0x000fe200000006ff */
[----:B------:R-:W-:Y:S05]  /*4e50*/  BRA `(.L_x_1826) ;  /* 0x0000035000007947 */ /* 0x000fea0003800000 */
.L_x_1828:
[----:B------:R-:W2:Y:S01]  /*4e60*/  LDL.64 R236, [R1+0x8] ;  /* 0x0000080001ec7983 */ /* 0x000ea20000100a00 */
[----:B------:R-:W-:Y:S02]  /*4e70*/  IMAD.MOV.U32 R222, RZ, RZ, RZ ;  /* 0x000000ffffde7224 */ /* 0x000fe400078e00ff */
[----:B------:R-:W-:Y:S01]  /*4e80*/  IMAD R133, R224, 0x40, R252 ;  /* 0x00000040e0857824 */ /* 0x000fe200078e02fc */
[----:B------:R-:W3:Y:S04]  /*4e90*/  LDL R234, [R1+0x1c] ;  /* 0x00001c0001ea7983 */ /* 0x000ee80000100800 */
[----:B------:R-:W4:Y:S01]  /*4ea0*/  LDL.64 R232, [R1] ;  /* 0x0000000001e87983 */ /* 0x000f220000100a00 */
[----:B------:R-:W-:Y:S03]  /*4eb0*/  IADD3 R133, R133, -0x40, R245 ;  /* 0xffffffc085857810 */ /* 0x000fe60007ffe0f5 */
[----:B------:R-:W5:Y:S02]  /*4ec0*/  LDL R231, [R1+0x18] ;  /* 0x0000180001e77983 */ /* 0x000f640000100800 */
[----:B------:R-:W-:Y:S04]  /*4ed0*/  @P0 IMAD.HI.U32 R134, R133, c[0x0][0x2bc], RZ ;  /* 0x0000af0085860a27 */ /* 0x000fe800078e00ff */
[--C-:B------:R-:W-:Y:S01]  /*4ee0*/  IMAD.MOV.U32 R2, RZ, RZ, R133.reuse ;  /* 0x000000ffff027224 */ /* 0x100fe200078e0085 */
[----:B------:R-:W-:Y:S04]  /*4ef0*/  @P0 SHF.R.U32.HI R2, RZ, c[0x0][0x2c0], R134 ;  /* 0x0000b000ff020a19 */ /* 0x000fe80000011686 */
[C---:B--2---:R-:W-:Y:S04]  /*4f00*/  @!P6 IADD3 R135, P4, R2.reuse, R236, RZ ;  /* 0x000000ec0287e210 */ /* 0x044fe80007f9e0ff */
[----:B---3--:R-:W-:Y:S01]  /*4f10*/  @!P6 LEA.HI.X.SX32 R136, R2, R234, 0x1, P4 ;  /* 0x000000ea0288e211 */ /* 0x008fe200020f0eff */
        /* <DEDUP_REMOVED lines=11> */
[----:B------:R-:W-:Y:S04]  /*4fd0*/  IMAD.WIDE.U32 R134, R222, c[0x0][0x1f0], R134 ;  /* 0x00007c00de867a25 */ /* 0x000fe800078e0086 */
[----:B------:R-:W-:Y:S01]  /*4fe0*/  IMAD R2, R2, c[0x0][0x1f0], RZ ;  /* 0x00007c0002027a24 */ /* 0x000fe200078e02ff */
[----:B----4-:R-:W-:Y:S03]  /*4ff0*/  IADD3 R133, P4, R232, R134, RZ ;  /* 0x00000086e8857210 */ /* 0x010fe60007f9e0ff */
[----:B------:R-:W-:Y:S05]  /*5000*/  IMAD R2, R222, c[0x0][0x1f4], R2 ;  /* 0x00007d00de027a24 */ /* 0x000fea00078e0202 */
[----:B-----5:R-:W-:Y:S02]  /*5010*/  IADD3.X R134, R231, R135, R2, P4, !PT ;  /* 0x00000087e7867210 */ /* 0x020fe400027fe402 */
        /* <DEDUP_REMOVED lines=11> */
[C---:B---3--:R-:W-:Y:S01]  /*50d0*/  IADD3 R172, P4, R2.reuse, R229, RZ ;  /* 0x000000e502ac7210 */ /* 0x048fe20007f9e0ff */
[----:B------:R1:W-:Y:S02]  /*50e0*/  LDGSTS.E.BYPASS.LTC128B.128 [R221+0x3100], [R136.64], !P3 ;  /* 0x0310000088dd7fae */ /* 0x0003e4000d901d46 */
[----:B------:R-:W-:Y:S02]  /*50f0*/  IMAD.X R175, R135, 0x1, R226, P5 ;  /* 0x0000000187af7824 */ /* 0x000fe400028e06e2 */
[----:B------:R2:W-:Y:S01]  /*5100*/  LDGSTS.E.BYPASS.LTC128B.128 [R221+0x4100], [R176.64], !P2 ;  /* 0x04100000b0dd7fae */ /* 0x0005e2000d101d46 */
[C---:B----4-:R-:W-:Y:S01]  /*5110*/  IMAD.X R173, R133.reuse, 0x1, R230, P4 ;  /* 0x0000000185ad7824 */ /* 0x050fe200020e06e6 */
[C---:B------:R-:W-:Y:S02]  /*5120*/  IADD3 R134, P4, R2.reuse, R225, RZ ;  /* 0x000000e102867210 */ /* 0x040fe40007f9e0ff */
[----:B------:R2:W-:Y:S03]  /*5130*/  LDGSTS.E.BYPASS.LTC128B.128 [R221+0x5100], [R174.64], !P1 ;  /* 0x05100000aedd7fae */ /* 0x0005e6000c901d46 */
[C---:B------:R-:W-:Y:S01]  /*5140*/  IMAD.X R135, R133.reuse, 0x1, R226, P4 ;  /* 0x0000000185877824 */ /* 0x040fe200020e06e2 */
[----:B------:R2:W-:Y:S01]  /*5150*/  LDGSTS.E.BYPASS.LTC128B.128 [R221+0x3900], [R172.64], !P3 ;  /* 0x03900000acdd7fae */ /* 0x0005e2000d901d46 */
[----:B-1----:R-:W-:Y:S04]  /*5160*/  IADD3 R136, P5, R2, R227, RZ ;  /* 0x000000e302887210 */ /* 0x002fe80007fbe0ff */
[----:B------:R-:W-:Y:S05]  /*5170*/  IADD3.X R137, R133, R228, RZ, P5, !PT ;  /* 0x000000e485897210 */ /* 0x000fea0002ffe4ff */
[----:B------:R2:W-:Y:S04]  /*5180*/  LDGSTS.E.BYPASS.LTC128B.128 [R221+0x4900], [R136.64], !P2 ;  /* 0x0490000088dd7fae */ /* 0x0005e8000d101d46 */
[----:B------:R2:W-:Y:S01]  /*5190*/  LDGSTS.E.BYPASS.LTC128B.128 [R221+0x5900], [R134.64], !P1 ;  /* 0x0590000086dd7fae */ /* 0x0005e2000c901d46 */
[----:B------:R-:W-:-:S05]  /*51a0*/  BRA `(.L_x_1827) ;  /* 0x00000b3000007947 */ /* 0x000fca0003800000 */
.L_x_1826:
[----:B------:R-:W2:Y:S01]  /*51b0*/  LDL.64 R40, [R1+0x10] ;  /* 0x0000100001287983 */ /* 0x000ea20000100a00 */
[----:B------:R-:W-:Y:S04]  /*51c0*/  DEPBAR.LE SB0, 0x0 ;  /* 0x000080000000791a */ /* 0x000fe80000000000 */
[C---:B------:R-:W-:Y:S01]  /*51d0*/  IMAD.WIDE.U32 R28, R223.reuse, c[0x0][0x208], RZ ;  /* 0x00008200df1c7a25 */ /* 0x040fe200078e00ff */
[----:B------:R-:W3:Y:S01]  /*51e0*/  LDL R39, [R1+0x20] ;  /* 0x0000200001277983 */ /* 0x000ee20000100800 */
[----:B------:R-:W-:Y:S05]  /*51f0*/  SHF.R.S32.HI R2, RZ, 0x1f, R223 ;  /* 0x0000001fff027819 */ /* 0x000fea00000114df */
[----:B------:R-:W-:Y:S01]  /*5200*/  BAR.SYNC.DEFER_BLOCKING 0x0 ;  /* 0x0000000000007b1d */ /* 0x000fe20000010000 */
[----:B------:R-:W-:Y:S04]  /*5210*/  IMAD R2, R2, c[0x0][0x208], RZ ;  /* 0x0000820002027a24 */ /* 0x000fe800078e02ff */
[----:B------:R-:W-:Y:S04]  /*5220*/  IMAD R2, R223, c[0x0][0x20c], R2 ;  /* 0x00008300df027a24 */ /* 0x000fe800078e0202 */
[----:B------:R-:W-:Y:S01]  /*5230*/  IMAD.IADD R29, R29, 0x1, R2 ;  /* 0x000000011d1d7824 */ /* 0x000fe200078e0202 */
[----:B------:R-:W-:Y:S03]  /*5240*/  SHF.R.S32.HI R2, RZ, 0x1f, R222 ;  /* 0x0000001fff027819 */ /* 0x000fe600000114de */
[----:B------:R-:W-:Y:S04]  /*5250*/  IMAD.WIDE.U32 R36, R222, c[0x0][0x218], R28 ;  /* 0x00008600de247a25 */ /* 0x000fe800078e001c */
[----:B------:R-:W-:Y:S04]  /*5260*/  IMAD R2, R2, c[0x0][0x218], RZ ;  /* 0x0000860002027a24 */ /* 0x000fe800078e02ff */
[----:B------:R-:W-:Y:S01]  /*5270*/  IMAD R38, R222, c[0x0][0x21c], R2 ;  /* 0x00008700de267a24 */ /* 0x000fe200078e0202 */
[----:B------:R-:W-:Y:S06]  /*5280*/  LDSM.16.M88.4 R64, [R219+0x6100] ;  /* 0x00610000db40783b */ /* 0x000fec0000000200 */
[----:B------:R-:W1:Y:S06]  /*5290*/  LDSM.16.M88.4 R16, [R139+0x3100] ;  /* 0x003100008b10783b */ /* 0x000e6c0000000200 */
[----:B------:R-:W4:Y:S06]  /*52a0*/  LDSM.16.M88.4 R60, [R219+0x7100] ;  /* 0x00710000db3c783b */ /* 0x000f2c0000000200 */
[----:B------:R-:W5:Y:S06]  /*52b0*/  LDSM.16.M88.4 R32, [R139+0x3500] ;  /* 0x003500008b20783b */ /* 0x000f6c0000000200 */
[----:B------:R-:W2:Y:S06]  /*52c0*/  LDSM.16.M88.4 R48, [R139+0x3900] ;  /* 0x003900008b30783b */ /* 0x000eac0000000200 */
[----:B------:R-:W-:Y:S06]  /*52d0*/  LDSM.16.M88.4 R172, [R139+0x3d00] ;  /* 0x003d00008bac783b */ /* 0x000fec0000000200 */
[----:B------:R-:W-:Y:S06]  /*52e0*/  LDSM.16.M88.4 R176, [R220+0x6100] ;  /* 0x00610000dcb0783b */ /* 0x000fec0000000200 */
[----:B------:R-:W-:Y:S01]  /*52f0*/  LDSM.16.M88.4 R180, [R218] ;  /* 0x00000000dab4783b */ /* 0x000fe20000000200 */
[-C--:B-1----:R-:W-:Y:S05]  /*5300*/  HMMA.16816.F32.BF16 R4, R64, R16.reuse, RZ ;  /* 0x000000104004723c */ /* 0x082fea00000418ff */
[----:B------:R-:W-:Y:S03]  /*5310*/  LDSM.16.M88.4 R184, [R220+0x7100] ;  /* 0x00710000dcb8783b */ /* 0x000fe60000000200 */
[C---:B----4-:R-:W-:Y:S03]  /*5320*/  HMMA.16816.F32.BF16 R8, R60.reuse, R16, RZ ;  /* 0x000000103c08723c */ /* 0x050fe600000418ff */
[----:B------:R-:W-:Y:S06]  /*5330*/  LDSM.16.M88.4 R188, [R218+0x800] ;  /* 0x00080000dabc783b */ /* 0x000fec0000000200 */
[----:B------:R-:W-:Y:S01]  /*5340*/  LDSM.16.M88.4 R192, [R218+0xc00] ;  /* 0x000c0000dac0783b */ /* 0x000fe20000000200 */
[-C--:B------:R-:W-:Y:S08]  /*5350*/  HMMA.16816.F32.BF16 R12, R60, R18.reuse, RZ ;  /* 0x000000123c0c723c */ /* 0x080ff000000418ff */
[C---:B------:R-:W-:Y:S08]  /*5360*/  HMMA.16816.F32.BF16 R16, R64.reuse, R18, RZ ;  /* 0x000000124010723c */ /* 0x040ff000000418ff */
[-C--:B-----5:R-:W-:Y:S08]  /*5370*/  HMMA.16816.F32.BF16 R20, R64, R32.reuse, RZ ;  /* 0x000000204014723c */ /* 0x0a0ff000000418ff */
[C---:B------:R-:W-:Y:S08]  /*5380*/  HMMA.16816.F32.BF16 R24, R60.reuse, R32, RZ ;  /* 0x000000203c18723c */ /* 0x040ff000000418ff */
[-C--:B------:R-:W-:Y:S08]  /*5390*/  HMMA.16816.F32.BF16 R28, R60, R34.reuse, RZ ;  /* 0x000000223c1c723c */ /* 0x080ff000000418ff */
[C---:B------:R-:W-:Y:S04]  /*53a0*/  HMMA.16816.F32.BF16 R32, R64.reuse, R34, RZ ;  /* 0x000000224020723c */ /* 0x040fe800000418ff */
[----:B--2---:R-:W-:Y:S04]  /*53b0*/  IADD3 R2, P4, R40, R36, RZ ;  /* 0x0000002428027210 */ /* 0x004fe80007f9e0ff */
[----:B---3--:R-:W-:Y:S02]  /*53c0*/  IADD3.X R40, R39, R37, R38, P4, !PT ;  /* 0x0000002527287210 */ /* 0x008fe400027fe426 */
[-C--:B------:R-:W-:Y:S02]  /*53d0*/  HMMA.16816.F32.BF16 R36, R64, R48.reuse, RZ ;  /* 0x000000304024723c */ /* 0x080fe400000418ff */
[C---:B------:R-:W-:Y:S04]  /*53e0*/  LEA R133, P4, R2.reuse, c[0x0][0x1f8], 0x1 ;  /* 0x00007e0002857a11 */ /* 0x040fe800078808ff */
[----:B------:R-:W-:Y:S01]  /*53f0*/  LEA.HI.X R2, R2, c[0x0][0x1fc], R40, 0x1, P4 ;  /* 0x00007f0002027a11 */ /* 0x000fe200020f0c28 */
[----:B------:R-:W1:Y:S01]  /*5400*/  SHFL.IDX PT, R135, R133, RZ, 0x1c1f ;  /* 0x001c1fff85877589 */ /* 0x000e6200000e0000 */
[C---:B------:R-:W-:Y:S05]  /*5410*/  HMMA.16816.F32.BF16 R40, R60.reuse, R48, RZ ;  /* 0x000000303c28723c */ /* 0x040fea00000418ff */
[----:B------:R-:W2:Y:S03]  /*5420*/  SHFL.IDX PT, R134, R2, RZ, 0x1c1f ;  /* 0x001c1fff02867589 */ /* 0x000ea600000e0000 */
[-C--:B------:R-:W-:Y:S03]  /*5430*/  HMMA.16816.F32.BF16 R44, R60, R50.reuse, RZ ;  /* 0x000000323c2c723c */ /* 0x080fe600000418ff */
[----:B------:R-:W3:Y:S05]  /*5440*/  SHFL.IDX PT, R133, R133, 0x1, 0x1c1f ;  /* 0x003c1f0085857f89 */ /* 0x000eea00000e0000 */
[C---:B------:R-:W-:Y:S01]  /*5450*/  HMMA.16816.F32.BF16 R48, R64.reuse, R50, RZ ;  /* 0x000000324030723c */ /* 0x040fe200000418ff */
[----:B------:R-:W-:Y:S03]  /*5460*/  SHFL.IDX PT, R2, R2, 0x1, 0x1c1f ;  /* 0x003c1f0002027f89 */ /* 0x000fe600000e0000 */
[C---:B-1----:R-:W-:Y:S04]  /*5470*/  IADD3 R196, P5, R135.reuse, R229, RZ ;  /* 0x000000e587c47210 */ /* 0x042fe80007fbe0ff */
[-C--:B------:R-:W-:Y:S01]  /*5480*/  HMMA.16816.F32.BF16 R52, R64, R172.reuse, RZ ;  /* 0x000000ac4034723c */ /* 0x080fe200000418ff */
[C---:B------:R-:W-:Y:S03]  /*5490*/  IADD3 R136, P4, R135.reuse, R227, RZ ;  /* 0x000000e387887210 */ /* 0x040fe60007f9e0ff */
[C---:B--2---:R-:W-:Y:S02]  /*54a0*/  IMAD.X R197, R134.reuse, 0x1, R230, P5 ;  /* 0x0000000186c57824 */ /* 0x044fe400028e06e6 */
[C---:B------:R-:W-:Y:S02]  /*54b0*/  IMAD.X R137, R134.reuse, 0x1, R228, P4 ;  /* 0x0000000186897824 */ /* 0x040fe400020e06e4 */
[C---:B------:R-:W-:Y:S08]  /*54c0*/  HMMA.16816.F32.BF16 R56, R60.reuse, R172, RZ ;  /* 0x000000ac3c38723c */ /* 0x040ff000000418ff */
[-C--:B------:R-:W-:Y:S08]  /*54d0*/  HMMA.16816.F32.BF16 R60, R60, R174.reuse, RZ ;  /* 0x000000ae3c3c723c */ /* 0x080ff000000418ff */
[----:B------:R-:W-:Y:S01]  /*54e0*/  HMMA.16816.F32.BF16 R64, R64, R174, RZ ;  /* 0x000000ae4040723c */ /* 0x000fe200000418ff */
[----:B------:R-:W1:Y:S06]  /*54f0*/  LDSM.16.M88.4 R172, [R218+0x400] ;  /* 0x00040000daac783b */ /* 0x000e6c0000000200 */
[----:B------:R-:W-:Y:S01]  /*5500*/  @!PT LDS RZ, [RZ] ;  /* 0x00000000fffff984 */ /* 0x000fe20000000800 */
[----:B------:R-:W-:Y:S01]  /*5510*/  @!PT LDS RZ, [RZ] ;  /* 0x00000000fffff984 */ /* 0x000fe20000000800 */
[----:B------:R-:W-:Y:S01]  /*5520*/  @!PT LDS RZ, [RZ] ;  /* 0x00000000fffff984 */ /* 0x000fe20000000800 */
[----:B------:R2:W-:Y:S01]  /*5530*/  LDGSTS.E.BYPASS.LTC128B.128 [R221+0x100], [R196.64], !P3 ;  /* 0x00100000c4dd7fae */ /* 0x0005e2000d901d46 */
[-C--:B------:R-:W-:Y:S05]  /*5540*/  HMMA.16816.F32.BF16 R4, R176, R180.reuse, R4 ;  /* 0x000000b4b004723c */ /* 0x080fea0000041804 */
[----:B------:R3:W-:Y:S03]  /*5550*/  LDGSTS.E.BYPASS.LTC128B.128 [R221+0x1100], [R136.64], !P2 ;  /* 0x0110000088dd7fae */ /* 0x0007e6000d101d46 */
[C---:B------:R-:W-:Y:S08]  /*5560*/  HMMA.16816.F32.BF16 R8, R184.reuse, R180, R8 ;  /* 0x000000b4b808723c */ /* 0x040ff00000041808 */
[-C--:B------:R-:W-:Y:S08]  /*5570*/  HMMA.16816.F32.BF16 R12, R184, R182.reuse, R12 ;  /* 0x000000b6b80c723c */ /* 0x080ff0000004180c */
[C---:B------:R-:W-:Y:S04]  /*5580*/  HMMA.16816.F32.BF16 R16, R176.reuse, R182, R16 ;  /* 0x000000b6b010723c */ /* 0x040fe80000041810 */
[----:B--2---:R-:W-:Y:S02]  /*5590*/  IADD3 R196, P5, R135, R225, RZ ;  /* 0x000000e187c47210 */ /* 0x004fe40007fbe0ff */
[C---:B---3--:R-:W-:Y:S02]  /*55a0*/  IADD3 R136, P4, R133.reuse, R229, RZ ;  /* 0x000000e585887210 */ /* 0x048fe40007f9e0ff */
[-C--:B-1----:R-:W-:Y:S04]  /*55b0*/  HMMA.16816.F32.BF16 R20, R176, R172.reuse, R20 ;  /* 0x000000acb014723c */ /* 0x082fe80000041814 */
[----:B------:R-:W-:Y:S01]  /*55c0*/  IMAD.X R197, R134, 0x1, R226, P5 ;  /* 0x0000000186c57824 */ /* 0x000fe200028e06e2 */
[C---:B------:R-:W-:Y:S01]  /*55d0*/  IADD3 R198, P5, R133.reuse, R227, RZ ;  /* 0x000000e385c67210 */ /* 0x040fe20007fbe0ff */
[C---:B------:R-:W-:Y:S01]  /*55e0*/  IMAD.X R137, R2.reuse, 0x1, R230, P4 ;  /* 0x0000000102897824 */ /* 0x040fe200020e06e6 */
[----:B------:R-:W-:Y:S01]  /*55f0*/  IADD3 R134, P4, R133, R225, RZ ;  /* 0x000000e185867210 */ /* 0x000fe20007f9e0ff */
[C---:B------:R-:W-:Y:S01]  /*5600*/  HMMA.16816.F32.BF16 R24, R184.reuse, R172, R24 ;  /* 0x000000acb818723c */ /* 0x040fe20000041818 */
[----:B------:R1:W-:Y:S03]  /*5610*/  LDGSTS.E.BYPASS.LTC128B.128 [R221+0x2100], [R196.64], !P1 ;  /* 0x02100000c4dd7fae */ /* 0x0003e6000c901d46 */
[C---:B------:R-:W-:Y:S02]  /*5620*/  IMAD.X R199, R2.reuse, 0x1, R228, P5 ;  /* 0x0000000102c77824 */ /* 0x040fe400028e06e4 */
[----:B------:R-:W-:Y:S01]  /*5630*/  IMAD.X R135, R2, 0x1, R226, P4 ;  /* 0x0000000102877824 */ /* 0x000fe200020e06e2 */
[----:B------:R2:W-:Y:S01]  /*5640*/  LDGSTS.E.BYPASS.LTC128B.128 [R221+0x900], [R136.64], !P3 ;  /* 0x0090000088dd7fae */ /* 0x0005e2000d901d46 */
[-C--:B------:R-:W-:Y:S03]  /*5650*/  HMMA.16816.F32.BF16 R28, R184, R174.reuse, R28 ;  /* 0x000000aeb81c723c */ /* 0x080fe6000004181c */
[----:B------:R-:W-:Y:S02]  /*5660*/  ISETP.GT.AND P4, PT, R224, R250, PT ;  /* 0x000000fae000720c */ /* 0x000fe40003f84270 */
[----:B------:R1:W-:Y:S03]  /*5670*/  LDGSTS.E.BYPASS.LTC128B.128 [R221+0x1900], [R198.64], !P2 ;  /* 0x01900000c6dd7fae */ /* 0x0003e6000d101d46 */
[C---:B------:R-:W-:Y:S03]  /*5680*/  HMMA.16816.F32.BF16 R32, R176.reuse, R174, R32 ;  /* 0x000000aeb020723c */ /* 0x040fe60000041820 */
[----:B------:R2:W-:Y:S05]  /*5690*/  LDGSTS.E.BYPASS.LTC128B.128 [R221+0x2900], [R134.64], !P1 ;  /* 0x0290000086dd7fae */ /* 0x0005ea000c901d46 */
[-C--:B------:R-:W-:Y:S01]  /*56a0*/  HMMA.16816.F32.BF16 R36, R176, R188.reuse, R36 ;  /* 0x000000bcb024723c */ /* 0x080fe20000041824 */
[----:B------:R-:W-:Y:S06]  /*56b0*/  LDSM.16.M88.4 R200, [R139+0x4100] ;  /* 0x004100008bc8783b */ /* 0x000fec0000000200 */
[----:B------:R-:W0:Y:S01]  /*56c0*/  LDGDEPBAR ;  /* 0x00000000000079af */ /* 0x000e220000000000 */
[C---:B------:R-:W-:Y:S05]  /*56d0*/  HMMA.16816.F32.BF16 R40, R184.reuse, R188, R40 ;  /* 0x000000bcb828723c */ /* 0x040fea0000041828 */
[----:B------:R-:W-:Y:S03]  /*56e0*/  LDSM.16.M88.4 R204, [R219+0x9100] ;  /* 0x00910000dbcc783b */ /* 0x000fe60000000200 */
[-C--:B------:R-:W-:Y:S03]  /*56f0*/  HMMA.16816.F32.BF16 R44, R184, R190.reuse, R44 ;  /* 0x000000beb82c723c */ /* 0x080fe6000004182c */
[----:B-1----:R-:W1:Y:S05]  /*5700*/  LDSM.16.M88.4 R196, [R219+0x8100] ;  /* 0x00810000dbc4783b */ /* 0x002e6a0000000200 */
[C---:B------:R-:W-:Y:S01]  /*5710*/  HMMA.16816.F32.BF16 R48, R176.reuse, R190, R48 ;  /* 0x000000beb030723c */ /* 0x040fe20000041830 */
[----:B------:R-:W3:Y:S06]  /*5720*/  LDSM.16.M88.4 R180, [R139+0x4500] ;  /* 0x004500008bb4783b */ /* 0x000eec0000000200 */
[----:B------:R-:W4:Y:S01]  /*5730*/  LDSM.16.M88.4 R172, [R139+0x4900] ;  /* 0x004900008bac783b */ /* 0x000f220000000200 */
[-C--:B------:R-:W-:Y:S05]  /*5740*/  HMMA.16816.F32.BF16 R52, R176, R192.reuse, R52 ;  /* 0x000000c0b034723c */ /* 0x080fea0000041834 */
[----:B------:R-:W-:Y:S03]  /*5750*/  LDSM.16.M88.4 R188, [R218+0x1000] ;  /* 0x00100000dabc783b */ /* 0x000fe60000000200 */
[C---:B------:R-:W-:Y:S03]  /*5760*/  HMMA.16816.F32.BF16 R56, R184.reuse, R192, R56 ;  /* 0x000000c0b838723c */ /* 0x040fe60000041838 */
[----:B------:R-:W-:Y:S05]  /*5770*/  LDSM.16.M88.4 R208, [R218+0x1800] ;  /* 0x00180000dad0783b */ /* 0x000fea0000000200 */
[-C--:B------:R-:W-:Y:S01]  /*5780*/  HMMA.16816.F32.BF16 R60, R184, R194.reuse, R60 ;  /* 0x000000c2b83c723c */ /* 0x080fe2000004183c */
[----:B------:R-:W5:Y:S06]  /*5790*/  LDSM.16.M88.4 R184, [R139+0x4d00] ;  /* 0x004d00008bb8783b */ /* 0x000f6c0000000200 */
[----:B------:R-:W-:Y:S01]  /*57a0*/  LDSM.16.M88.4 R212, [R218+0x1c00] ;  /* 0x001c0000dad4783b */ /* 0x000fe20000000200 */
[----:B------:R-:W-:Y:S05]  /*57b0*/  HMMA.16816.F32.BF16 R64, R176, R194, R64 ;  /* 0x000000c2b040723c */ /* 0x000fea0000041840 */
[----:B------:R-:W2:Y:S03]  /*57c0*/  LDSM.16.M88.4 R176, [R220+0x8100] ;  /* 0x00810000dcb0783b */ /* 0x000ea60000000200 */
[-C--:B-1----:R-:W-:Y:S03]  /*57d0*/  HMMA.16816.F32.BF16 R4, R196, R200.reuse, R4 ;  /* 0x000000c8c404723c */ /* 0x082fe60000041804 */
[----:B------:R-:W1:Y:S05]  /*57e0*/  LDSM.16.M88.4 R192, [R220+0x9100] ;  /* 0x00910000dcc0783b */ /* 0x000e6a0000000200 */
[C---:B------:R-:W-:Y:S08]  /*57f0*/  HMMA.16816.F32.BF16 R8, R204.reuse, R200, R8 ;  /* 0x000000c8cc08723c */ /* 0x040ff00000041808 */
[-C--:B------:R-:W-:Y:S08]  /*5800*/  HMMA.16816.F32.BF16 R12, R204, R202.reuse, R12 ;  /* 0x000000cacc0c723c */ /* 0x080ff0000004180c */
[C---:B------:R-:W-:Y:S01]  /*5810*/  HMMA.16816.F32.BF16 R16, R196.reuse, R202, R16 ;  /* 0x000000cac410723c */ /* 0x040fe20000041810 */
[----:B------:R-:W1:Y:S07]  /*5820*/  LDSM.16.M88.4 R200, [R218+0x1400] ;  /* 0x00140000dac8783b */ /* 0x000e6e0000000200 */
[-C--:B---3--:R-:W-:Y:S08]  /*5830*/  HMMA.16816.F32.BF16 R20, R196, R180.reuse, R20 ;  /* 0x000000b4c414723c */ /* 0x088ff00000041814 */
[C---:B------:R-:W-:Y:S08]  /*5840*/  HMMA.16816.F32.BF16 R24, R204.reuse, R180, R24 ;  /* 0x000000b4cc18723c */ /* 0x040ff00000041818 */
        /* <DEDUP_REMOVED lines=8> */
[-C--:B-----5:R-:W-:Y:S08]  /*58d0*/  HMMA.16816.F32.BF16 R52, R196, R184.reuse, R52 ;  /* 0x000000b8c434723c */ /* 0x0a0ff00000041834 */
[C---:B------:R-:W-:Y:S08]  /*58e0*/  HMMA.16816.F32.BF16 R56, R204.reuse, R184, R56 ;  /* 0x000000b8cc38723c */ /* 0x040ff00000041838 */
[-C--:B------:R-:W-:Y:S01]  /*58f0*/  HMMA.16816.F32.BF16 R60, R204, R186.reuse, R60 ;  /* 0x000000bacc3c723c */ /* 0x080fe2000004183c */
[----:B------:R-:W-:Y:S07]  /*5900*/  LDSM.16.M88.4 R204, [R220+0xb100] ;  /* 0x00b10000dccc783b */ /* 0x000fee0000000200 */
[----:B------:R-:W-:Y:S01]  /*5910*/  HMMA.16816.F32.BF16 R64, R196, R186, R64 ;  /* 0x000000bac440723c */ /* 0x000fe20000041840 */
[----:B------:R-:W4:Y:S06]  /*5920*/  LDSM.16.M88.4 R184, [R219+0xb100] ;  /* 0x00b10000dbb8783b */ /* 0x000f2c0000000200 */
[----:B------:R-:W-:Y:S01]  /*5930*/  LDSM.16.M88.4 R196, [R139+0x5d00] ;  /* 0x005d00008bc4783b */ /* 0x000fe20000000200 */
[-C--:B--2---:R-:W-:Y:S08]  /*5940*/  HMMA.16816.F32.BF16 R4, R176, R188.reuse, R4 ;  /* 0x000000bcb004723c */ /* 0x084ff00000041804 */
[C---:B-1----:R-:W-:Y:S08]  /*5950*/  HMMA.16816.F32.BF16 R8, R192.reuse, R188, R8 ;  /* 0x000000bcc008723c */ /* 0x042ff00000041808 */
        /* <DEDUP_REMOVED lines=18> */
[----:B------:R-:W5:Y:S06]  /*5a80*/  LDSM.16.M88.4 R176, [R220+0xa100] ;  /* 0x00a10000dcb0783b */ /* 0x000f6c0000000200 */
[----:B------:R-:W2:Y:S01]  /*5a90*/  LDSM.16.M88.4 R212, [R218+0x2800] ;  /* 0x00280000dad4783b */ /* 0x000ea20000000200 */
[-C--:B---3--:R-:W-:Y:S08]  /*5aa0*/  HMMA.16816.F32.BF16 R4, R172, R180.reuse, R4 ;  /* 0x000000b4ac04723c */ /* 0x088ff00000041804 */
[C---:B----4-:R-:W-:Y:S08]  /*5ab0*/  HMMA.16816.F32.BF16 R8, R184.reuse, R180, R8 ;  /* 0x000000b4b808723c */ /* 0x050ff00000041808 */
[-C--:B------:R-:W-:Y:S08]  /*5ac0*/  HMMA.16816.F32.BF16 R12, R184, R182.reuse, R12 ;  /* 0x000000b6b80c723c */ /* 0x080ff0000004180c */
[C---:B------:R-:W-:Y:S01]  /*5ad0*/  HMMA.16816.F32.BF16 R16, R172.reuse, R182, R16 ;  /* 0x000000b6ac10723c */ /* 0x040fe20000041810 */
[----:B------:R-:W3:Y:S01]  /*5ae0*/  LDSM.16.M88.4 R180, [R218+0x2c00] ;  /* 0x002c0000dab4783b */ /* 0x000ee20000000200 */
[----:B------:R-:W-:Y:S05]  /*5af0*/  DEPBAR.LE SB0, 0x0 ;  /* 0x000080000000791a */ /* 0x000fea0000000000 */
[----:B------:R-:W-:Y:S01]  /*5b00*/  BAR.SYNC.DEFER_BLOCKING 0x0 ;  /* 0x0000000000007b1d */ /* 0x000fe20000010000 */
        /* <DEDUP_REMOVED lines=12> */
[-C--:B-----5:R-:W-:Y:S08]  /*5bd0*/  HMMA.16816.F32.BF16 R4, R176, R200.reuse, R4 ;  /* 0x000000c8b004723c */ /* 0x0a0ff00000041804 */
        /* <DEDUP_REMOVED lines=16> */
.L_x_1827:
[----:B------:R-:W-:Y:S01]  /*5ce0*/  FMNMX.FTZ R2, R4, R0, !PT ;  /* 0x0000000004027209 */ /* 0x000fe20007810000 */
[----:B--2---:R-:W-:Y:S01]  /*5cf0*/  LDSM.16.MT88.4 R176, [R217+0x100] ;  /* 0x00010000d9b0783b */ /* 0x004fe20000004200 */
        /* <DEDUP_REMOVED lines=36> */
[----:B------:R-:W1:Y:S01]  /*5f40*/  SHFL.BFLY PT, R137, R2, 0x2, 0x1f ;  /* 0x0c401f0002897f89 */ /* 0x000e6200000e0000 */
[----:B------:R-:W-:Y:S02]  /*5f50*/  FMNMX.FTZ R134, R66, R134, !PT ;  /* 0x0000008642867209 */ /* 0x000fe40007810000 */
[----:B------:R-:W-:Y:S02]  /*5f60*/  FMNMX.FTZ R133, R28, R133, !PT ;  /* 0x000000851c857209 */ /* 0x000fe40007810000 */
[----:B------:R-:W-:Y:S02]  /*5f70*/  FMNMX.FTZ R134, R67, R134, !PT ;  /* 0x0000008643867209 */ /* 0x000fe40007810000 */
        /* <DEDUP_REMOVED lines=17> */
[----:B--2---:R-:W-:Y:S01]  /*6090*/  FMNMX.FTZ R134, R134, R136, !PT ;  /* 0x0000008886867209 */ /* 0x004fe20007810000 */
[----:B------:R-:W1:Y:S01]  /*60a0*/  SHFL.BFLY PT, R137, R2, 0x1, 0x1f ;  /* 0x0c201f0002897f89 */ /* 0x000e6200000e0000 */
[----:B------:R-:W-:Y:S02]  /*60b0*/  FMNMX.FTZ R133, R61, R133, !PT ;  /* 0x000000853d857209 */ /* 0x000fe40007810000 */
[----:B------:R-:W-:Y:S02]  /*60c0*/  FMNMX.FTZ R135, R31, R135, !PT ;  /* 0x000000871f877209 */ /* 0x000fe40007810000 */
[----:B------:R-:W-:Y:S02]  /*60d0*/  ISETP.GT.AND P4, PT, R224, R250, PT ;  /* 0x000000fae000720c */ /* 0x000fe40003f84270 */
[----:B------:R-:W-:Y:S01]  /*60e0*/  FMNMX.FTZ R135, R42, R135, !PT ;  /* 0x000000872a877209 */ /* 0x000fe20007810000 */
[----:B------:R-:W2:Y:S03]  /*60f0*/  SHFL.BFLY PT, R136, R134, 0x1, 0x1f ;  /* 0x0c201f0086887f89 */ /* 0x000ea600000e0000 */
[----:B------:R-:W-:Y:S04]  /*6100*/  FMNMX.FTZ R135, R43, R135, !PT ;  /* 0x000000872b877209 */ /* 0x000fe80007810000 */
[----:B------:R-:W-:Y:S01]  /*6110*/  FMNMX.FTZ R135, R46, R135, !PT ;  /* 0x000000872e877209 */ /* 0x000fe20007810000 */
[----:B------:R-:W3:Y:S01]  /*6120*/  SHFL.BFLY PT, R172, R133, 0x2, 0x1f ;  /* 0x0c401f0085ac7f89 */ /* 0x000ee200000e0000 */
        /* <DEDUP_REMOVED lines=8> */
[--C-:B------:R-:W-:Y:S02]  /*61b0*/  FFMA.FTZ R16, R16, c[0x0][0x2d0], -R180.reuse ;  /* 0x0000b40010107a23 */ /* 0x100fe400000108b4 */
[----:B------:R1:W2:Y:S01]  /*61c0*/  MUFU.EX2 R134, R2 ;  /* 0x0000000200867308 */ /* 0x0002a20000000800 */
[----:B------:R-:W-:Y:S01]  /*61d0*/  FMNMX.FTZ R0, R62, R0, !PT ;  /* 0x000000003e007209 */ /* 0x000fe20007810000 */
[----:B------:R-:W-:Y:S01]  /*61e0*/  FMUL.FTZ R181, R136, c[0x0][0x2d0] ;  /* 0x0000b40088b57a20 */ /* 0x000fe20000410000 */
[----:B---3--:R-:W-:Y:S01]  /*61f0*/  FMNMX.FTZ R133, R133, R172, !PT ;  /* 0x000000ac85857209 */ /* 0x008fe20007810000 */
[--C-:B------:R-:W-:Y:S01]  /*6200*/  FFMA.FTZ R17, R17, c[0x0][0x2d0], -R180.reuse ;  /* 0x0000b40011117a23 */ /* 0x100fe200000108b4 */
[----:B------:R-:W-:Y:S01]  /*6210*/  FMNMX.FTZ R0, R63, R0, !PT ;  /* 0x000000003f007209 */ /* 0x000fe20007810000 */
[--C-:B------:R-:W-:Y:S02]  /*6220*/  FFMA.FTZ R18, R18, c[0x0][0x2d0], -R181.reuse ;  /* 0x0000b40012127a23 */ /* 0x100fe400000108b5 */
[----:B------:R-:W3:Y:S01]  /*6230*/  SHFL.BFLY PT, R172, R133, 0x1, 0x1f ;  /* 0x0c201f0085ac7f89 */ /* 0x000ee200000e0000 */
[--C-:B------:R-:W-:Y:S01]  /*6240*/  FFMA.FTZ R19, R19, c[0x0][0x2d0], -R181.reuse ;  /* 0x0000b40013137a23 */ /* 0x100fe200000108b5 */
[----:B------:R2:W-:Y:S01]  /*6250*/  MUFU.EX2 R242, R16 ;  /* 0x0000001000f27308 */ /* 0x0005e20000000800 */
[--C-:B------:R-:W-:Y:S02]  /*6260*/  FFMA.FTZ R4, R4, c[0x0][0x2d0], -R180.reuse ;  /* 0x0000b40004047a23 */ /* 0x100fe400000108b4 */
[--C-:B------:R-:W-:Y:S02]  /*6270*/  FFMA.FTZ R5, R5, c[0x0][0x2d0], -R180.reuse ;  /* 0x0000b40005057a23 */ /* 0x100fe400000108b4 */
[--C-:B------:R-:W-:Y:S02]  /*6280*/  FFMA.FTZ R6, R6, c[0x0][0x2d0], -R181.reuse ;  /* 0x0000b40006067a23 */ /* 0x100fe400000108b5 */
[--C-:B------:R-:W-:Y:S02]  /*6290*/  FFMA.FTZ R7, R7, c[0x0][0x2d0], -R181.reuse ;  /* 0x0000b40007077a23 */ /* 0x100fe400000108b5 */
[--C-:B------:R-:W-:Y:S01]  /*62a0*/  FFMA.FTZ R36, R36, c[0x0][0x2d0], -R180.reuse ;  /* 0x0000b40024247a23 */ /* 0x100fe200000108b4 */
[----:B------:R4:W-:Y:S01]  /*62b0*/  MUFU.EX2 R244, R17 ;  /* 0x0000001100f47308 */ /* 0x0009e20000000800 */
[--C-:B------:R-:W-:Y:S02]  /*62c0*/  FFMA.FTZ R37, R37, c[0x0][0x2d0], -R180.reuse ;  /* 0x0000b40025257a23 */ /* 0x100fe400000108b4 */
[----:B------:R-:W-:Y:S02]  /*62d0*/  FFMA.FTZ R38, R38, c[0x0][0x2d0], -R181 ;  /* 0x0000b40026267a23 */ /* 0x000fe400000108b5 */
[----:B-1----:R-:W-:Y:S02]  /*62e0*/  FADD.FTZ R2, -R136, R3 ;  /* 0x0000000388027221 */ /* 0x002fe40000010100 */
[----:B------:R-:W1:Y:S01]  /*62f0*/  SHFL.BFLY PT, R3, R0, 0x2, 0x1f ;  /* 0x0c401f0000037f89 */ /* 0x000e6200000e0000 */
[--C-:B------:R-:W-:Y:S02]  /*6300*/  FFMA.FTZ R39, R39, c[0x0][0x2d0], -R181.reuse ;  /* 0x0000b40027277a23 */ /* 0x100fe400000108b5 */
[----:B------:R-:W-:Y:S01]  /*6310*/  FMUL.FTZ R2, R2, c[0x0][0x2d0] ;  /* 0x0000b40002027a20 */ /* 0x000fe20000410000 */
[----:B------:R-:W-:Y:S01]  /*6320*/  MUFU.EX2 R240, R18 ;  /* 0x0000001200f07308 */ /* 0x000fe20000000800 */
[----:B---3--:R-:W-:Y:S01]  /*6330*/  FMNMX.FTZ R135, R133, R172, !PT ;  /* 0x000000ac85877209 */ /* 0x008fe20007810000 */
[--C-:B------:R-:W-:Y:S02]  /*6340*/  FFMA.FTZ R48, R48, c[0x0][0x2d0], -R180.reuse ;  /* 0x0000b40030307a23 */ /* 0x100fe400000108b4 */
[----:B------:R-:W-:Y:S01]  /*6350*/  LDSM.16.MT88.4 R172, [R216+0x100] ;  /* 0x00010000d8ac783b */ /* 0x000fe20000004200 */
[----:B--2---:R-:W-:Y:S02]  /*6360*/  FMUL.FTZ R16, R134, R152 ;  /* 0x0000009886107220 */ /* 0x004fe40000410000 */
[----:B------:R-:W-:Y:S02]  /*6370*/  FMUL.FTZ R182, R135, c[0x0][0x2d0] ;  /* 0x0000b40087b67a20 */ /* 0x000fe40000410000 */
[----:B------:R-:W-:Y:S01]  /*6380*/  FFMA.FTZ R49, R49, c[0x0][0x2d0], -R180 ;  /* 0x0000b40031317a23 */ /* 0x000fe200000108b4 */
[----:B------:R2:W3:Y:S01]  /*6390*/  MUFU.EX2 R133, R2 ;  /* 0x0000000200857308 */ /* 0x0004e20000000800 */
[--C-:B------:R-:W-:Y:S02]  /*63a0*/  FFMA.FTZ R12, R12, c[0x0][0x2d0], -R182.reuse ;  /* 0x0000b4000c0c7a23 */ /* 0x100fe400000108b6 */
[--C-:B------:R-:W-:Y:S02]  /*63b0*/  FFMA.FTZ R13, R13, c[0x0][0x2d0], -R182.reuse ;  /* 0x0000b4000d0d7a23 */ /* 0x100fe400000108b6 */
[--C-:B------:R-:W-:Y:S02]  /*63c0*/  FFMA.FTZ R8, R8, c[0x0][0x2d0], -R182.reuse ;  /* 0x0000b40008087a23 */ /* 0x100fe400000108b6 */
[--C-:B------:R-:W-:Y:S02]  /*63d0*/  FFMA.FTZ R9, R9, c[0x0][0x2d0], -R182.reuse ;  /* 0x0000b40009097a23 */ /* 0x100fe400000108b6 */
[----:B----4-:R-:W-:Y:S01]  /*63e0*/  FMUL.FTZ R17, R134, R153 ;  /* 0x0000009986117220 */ /* 0x010fe20000410000 */
[----:B-1----:R-:W-:Y:S01]  /*63f0*/  FMNMX.FTZ R0, R0, R3, !PT ;  /* 0x0000000300007209 */ /* 0x002fe20007810000 */
[----:B------:R1:W-:Y:S01]  /*6400*/  MUFU.EX2 R239, R19 ;  /* 0x0000001300ef7308 */ /* 0x0003e20000000800 */
[--C-:B------:R-:W-:Y:S02]  /*6410*/  FFMA.FTZ R50, R50, c[0x0][0x2d0], -R181.reuse ;  /* 0x0000b40032327a23 */ /* 0x100fe400000108b5 */
[--C-:B------:R-:W-:Y:S02]  /*6420*/  FFMA.FTZ R51, R51, c[0x0][0x2d0], -R181.reuse ;  /* 0x0000b40033337a23 */ /* 0x100fe400000108b5 */
[--C-:B------:R-:W-:Y:S02]  /*6430*/  FFMA.FTZ R40, R40, c[0x0][0x2d0], -R182.reuse ;  /* 0x0000b40028287a23 */ /* 0x100fe400000108b6 */
[----:B------:R-:W-:Y:S02]  /*6440*/  FFMA.FTZ R41, R41, c[0x0][0x2d0], -R182 ;  /* 0x0000b40029297a23 */ /* 0x000fe400000108b6 */
[--C-:B------:R-:W-:Y:S01]  /*6450*/  FFMA.FTZ R52, R52, c[0x0][0x2d0], -R180.reuse ;  /* 0x0000b40034347a23 */ /* 0x100fe200000108b4 */
[----:B------:R4:W-:Y:S01]  /*6460*/  MUFU.EX2 R241, R4 ;  /* 0x0000000400f17308 */ /* 0x0009e20000000800 */
[----:B------:R-:W-:Y:S02]  /*6470*/  FFMA.FTZ R53, R53, c[0x0][0x2d0], -R180 ;  /* 0x0000b40035357a23 */ /* 0x000fe400000108b4 */
[----:B--2---:R-:W-:Y:S02]  /*6480*/  FADD.FTZ R2, -R135, R132 ;  /* 0x0000008487027221 */ /* 0x004fe40000010100 */
[----:B---3--:R-:W-:Y:S02]  /*6490*/  FMUL.FTZ R18, R133, R154 ;  /* 0x0000009a85127220 */ /* 0x008fe40000410000 */
[----:B------:R-:W-:Y:S02]  /*64a0*/  FMUL.FTZ R2, R2, c[0x0][0x2d0] ;  /* 0x0000b40002027a20 */ /* 0x000fe40000410000 */
[--C-:B------:R-:W-:Y:S01]  /*64b0*/  FFMA.FTZ R54, R54, c[0x0][0x2d0], -R181.reuse ;  /* 0x0000b40036367a23 */ /* 0x100fe200000108b5 */
[----:B------:R-:W2:Y:S01]  /*64c0*/  MUFU.EX2 R243, R5 ;  /* 0x0000000500f37308 */ /* 0x000ea20000000800 */
[--C-:B------:R-:W-:Y:S02]  /*64d0*/  FFMA.FTZ R55, R55, c[0x0][0x2d0], -R181.reuse ;  /* 0x0000b40037377a23 */ /* 0x100fe400000108b5 */
[--C-:B------:R-:W-:Y:S02]  /*64e0*/  FFMA.FTZ R56, R56, c[0x0][0x2d0], -R182.reuse ;  /* 0x0000b40038387a23 */ /* 0x100fe400000108b6 */
[----:B-1----:R-:W-:Y:S02]  /*64f0*/  FMUL.FTZ R19, R133, R155 ;  /* 0x0000009b85137220 */ /* 0x002fe40000410000 */
[----:B------:R-:W-:Y:S01]  /*6500*/  LDSM.16.MT88.4 R152, [R217+0x1100] ;  /* 0x00110000d998783b */ /* 0x000fe20000004200 */
[----:B------:R-:W-:Y:S02]  /*6510*/  FFMA.FTZ R57, R57, c[0x0][0x2d0], -R182 ;  /* 0x0000b40039397a23 */ /* 0x000fe400000108b6 */
[----:B------:R1:W3:Y:S01]  /*6520*/  MUFU.EX2 R132, R2 ;  /* 0x0000000200847308 */ /* 0x0002e20000000800 */
[--C-:B------:R-:W-:Y:S02]  /*6530*/  FFMA.FTZ R20, R20, c[0x0][0x2d0], -R180.reuse ;  /* 0x0000b40014147a23 */ /* 0x100fe400000108b4 */
[----:B------:R-:W-:Y:S02]  /*6540*/  FFMA.FTZ R21, R21, c[0x0][0x2d0], -R180 ;  /* 0x0000b40015157a23 */ /* 0x000fe400000108b4 */
[----:B----4-:R-:W-:Y:S02]  /*6550*/  FMUL.FTZ R4, R134, R144 ;  /* 0x0000009086047220 */ /* 0x010fe40000410000 */
[----:B------:R-:W-:Y:S02]  /*6560*/  FFMA.FTZ R22, R22, c[0x0][0x2d0], -R181 ;  /* 0x0000b40016167a23 */ /* 0x000fe400000108b5 */
        /* <DEDUP_REMOVED lines=8> */
[----:B------:R-:W2:Y:S01]  /*65f0*/  MUFU.EX2 R238, R7 ;  /* 0x0000000700ee7308 */ /* 0x000ea20000000800 */
[----:B------:R-:W-:Y:S02]  /*6600*/  FMUL.FTZ R93, R134, R93 ;  /* 0x0000005d865d7220 */ /* 0x000fe40000410000 */
[C---:B------:R-:W-:Y:S01]  /*6610*/  FMUL.FTZ R94, R133.reuse, R94 ;  /* 0x0000005e855e7220 */ /* 0x040fe20000410000 */
[----:B-1----:R-:W1:Y:S01]  /*6620*/  SHFL.BFLY PT, R2, R0, 0x1, 0x1f ;  /* 0x0c201f0000027f89 */ /* 0x002e6200000e0000 */
[C---:B---3--:R-:W-:Y:S02]  /*6630*/  FMUL.FTZ R88, R132.reuse, R88 ;  /* 0x0000005884587220 */ /* 0x048fe40000410000 */
[----:B------:R-:W-:Y:S02]  /*6640*/  FMUL.FTZ R89, R132, R89 ;  /* 0x0000005984597220 */ /* 0x000fe40000410000 */
[C---:B------:R-:W-:Y:S01]  /*6650*/  FMUL.FTZ R95, R133.reuse, R95 ;  /* 0x0000005f855f7220 */ /* 0x040fe20000410000 */
[----:B------:R3:W-:Y:S01]  /*6660*/  MUFU.EX2 R235, R12 ;  /* 0x0000000c00eb7308 */ /* 0x0007e20000000800 */
[C---:B------:R-:W-:Y:S02]  /*6670*/  FMUL.FTZ R96, R134.reuse, R96 ;  /* 0x0000006086607220 */ /* 0x040fe40000410000 */
[----:B------:R-:W-:Y:S02]  /*6680*/  FMUL.FTZ R97, R134, R97 ;  /* 0x0000006186617220 */ /* 0x000fe40000410000 */
[C---:B----4-:R-:W-:Y:S01]  /*6690*/  FMUL.FTZ R6, R133.reuse, R146 ;  /* 0x0000009285067220 */ /* 0x050fe20000410000 */
[----:B------:R-:W-:Y:S01]  /*66a0*/  F2FP.BF16.PACK_AB R146, R244, R242 ;  /* 0x000000f2f492723e */ /* 0x000fe200000010ff */
[C---:B------:R-:W-:Y:S02]  /*66b0*/  FMUL.FTZ R98, R133.reuse, R98 ;  /* 0x0000006285627220 */ /* 0x040fe40000410000 */
[C---:B------:R-:W-:Y:S01]  /*66c0*/  FMUL.FTZ R99, R133.reuse, R99 ;  /* 0x0000006385637220 */ /* 0x040fe20000410000 */
[----:B------:R-:W-:Y:S01]  /*66d0*/  MUFU.EX2 R236, R13 ;  /* 0x0000000d00ec7308 */ /* 0x000fe20000000800 */
[C---:B------:R-:W-:Y:S02]  /*66e0*/  FMUL.FTZ R100, R132.reuse, R100 ;  /* 0x0000006484647220 */ /* 0x040fe40000410000 */
[----:B------:R-:W-:Y:S01]  /*66f0*/  FMUL.FTZ R101, R132, R101 ;  /* 0x0000006584657220 */ /* 0x000fe20000410000 */
[----:B--2---:R-:W-:Y:S01]  /*6700*/  F2FP.BF16.PACK_AB R145, R238, R237 ;  /* 0x000000edee91723e */ /* 0x004fe200000010ff */
[----:B------:R-:W-:Y:S01]  /*6710*/  FMUL.FTZ R7, R133, R147 ;  /* 0x0000009385077220 */ /* 0x000fe20000410000 */
[----:B------:R-:W-:Y:S01]  /*6720*/  F2FP.BF16.PACK_AB R147, R239, R240 ;  /* 0x000000f0ef93723e */ /* 0x000fe200000010ff */
[----:B------:R-:W-:Y:S01]  /*6730*/  FMUL.FTZ R104, R134, R104 ;  /* 0x0000006886687220 */ /* 0x000fe20000410000 */
[----:B-1----:R-:W-:Y:S01]  /*6740*/  FMNMX.FTZ R2, R2, R0, !PT ;  /* 0x0000000002027209 */ /* 0x002fe20007810000 */
[----:B------:R-:W-:Y:S01]  /*6750*/  FMUL.FTZ R105, R134, R105 ;  /* 0x0000006986697220 */ /* 0x000fe20000410000 */
[----:B------:R1:W-:Y:S01]  /*6760*/  MUFU.EX2 R233, R8 ;  /* 0x0000000800e97308 */ /* 0x0003e20000000800 */
[----:B------:R-:W-:Y:S02]  /*6770*/  FMUL.FTZ R106, R133, R106 ;  /* 0x0000006a856a7220 */ /* 0x000fe40000410000 */
[-C--:B------:R-:W-:Y:S05]  /*6780*/  HMMA.16816.F32.BF16 R4, R144, R172.reuse, R4 ;  /* 0x000000ac9004723c */ /* 0x080fea0000041804 */
[C---:B------:R-:W-:Y:S02]  /*6790*/  FADD.FTZ R0, -R2.reuse, R138 ;  /* 0x0000008a02007221 */ /* 0x040fe40000010100 */
[----:B------:R-:W-:Y:S01]  /*67a0*/  FMUL.FTZ R3, R2, c[0x0][0x2d0] ;  /* 0x0000b40002037a20 */ /* 0x000fe20000410000 */
[----:B------:R-:W2:Y:S01]  /*67b0*/  MUFU.EX2 R234, R9 ;  /* 0x0000000900ea7308 */ /* 0x000ea20000000800 */
[----:B------:R-:W-:Y:S03]  /*67c0*/  FMUL.FTZ R0, R0, c[0x0][0x2d0] ;  /* 0x0000b40000007a20 */ /* 0x000fe60000410000 */
[--C-:B------:R-:W-:Y:S02]  /*67d0*/  FFMA.FTZ R14, R14, c[0x0][0x2d0], -R3.reuse ;  /* 0x0000b4000e0e7a23 */ /* 0x100fe40000010803 */
[--C-:B------:R-:W-:Y:S02]  /*67e0*/  FFMA.FTZ R15, R15, c[0x0][0x2d0], -R3.reuse ;  /* 0x0000b4000f0f7a23 */ /* 0x100fe40000010803 */
[--C-:B------:R-:W-:Y:S02]  /*67f0*/  FFMA.FTZ R10, R10, c[0x0][0x2d0], -R3.reuse ;  /* 0x0000b4000a0a7a23 */ /* 0x100fe40000010803 */
[--C-:B------:R-:W-:Y:S01]  /*6800*/  FFMA.FTZ R11, R11, c[0x0][0x2d0], -R3.reuse ;  /* 0x0000b4000b0b7a23 */ /* 0x100fe20000010803 */
[----:B------:R-:W4:Y:S01]  /*6810*/  MUFU.EX2 R0, R0 ;  /* 0x0000000000007308 */ /* 0x000f220000000800 */
[C---:B---3--:R-:W-:Y:S02]  /*6820*/  FMUL.FTZ R12, R132.reuse, R148 ;  /* 0x00000094840c7220 */ /* 0x048fe40000410000 */
[C---:B-1----:R-:W-:Y:S02]  /*6830*/  FMUL.FTZ R8, R132.reuse, R140 ;  /* 0x0000008c84087220 */ /* 0x042fe40000410000 */
[----:B------:R-:W-:Y:S02]  /*6840*/  FMUL.FTZ R13, R132, R149 ;  /* 0x00000095840d7220 */ /* 0x000fe40000410000 */
[--C-:B------:R-:W-:Y:S02]  /*6850*/  FFMA.FTZ R42, R42, c[0x0][0x2d0], -R3.reuse ;  /* 0x0000b4002a2a7a23 */ /* 0x100fe40000010803 */
[--C-:B------:R-:W-:Y:S01]  /*6860*/  FFMA.FTZ R43, R43, c[0x0][0x2d0], -R3.reuse ;  /* 0x0000b4002b2b7a23 */ /* 0x100fe20000010803 */
[----:B------:R1:W-:Y:S01]  /*6870*/  MUFU.EX2 R186, R14 ;  /* 0x0000000e00ba7308 */ /* 0x0003e20000000800 */
[--C-:B------:R-:W-:Y:S01]  /*6880*/  FFMA.FTZ R58, R58, c[0x0][0x2d0], -R3.reuse ;  /* 0x0000b4003a3a7a23 */ /* 0x100fe20000010803 */
[----:B--2---:R-:W-:Y:S01]  /*6890*/  F2FP.BF16.PACK_AB R140, R234, R233 ;  /* 0x000000e9ea8c723e */ /* 0x004fe200000010ff */
[----:B------:R-:W-:Y:S02]  /*68a0*/  FMUL.FTZ R9, R132, R141 ;  /* 0x0000008d84097220 */ /* 0x000fe40000410000 */
[----:B------:R-:W-:Y:S02]  /*68b0*/  FFMA.FTZ R59, R59, c[0x0][0x2d0], -R3 ;  /* 0x0000b4003b3b7a23 */ /* 0x000fe40000010803 */
[----:B------:R-:W-:Y:S03]  /*68c0*/  FFMA.FTZ R138, R23, c[0x0][0x2d0], -R181 ;  /* 0x0000b400178a7a23 */ /* 0x000fe600000108b5 */
[----:B------:R2:W-:Y:S01]  /*68d0*/  MUFU.EX2 R187, R15 ;  /* 0x0000000f00bb7308 */ /* 0x0005e20000000800 */
[C---:B------:R-:W-:Y:S02]  /*68e0*/  FMUL.FTZ R107, R133.reuse, R107 ;  /* 0x0000006b856b7220 */ /* 0x040fe40000410000 */
[----:B------:R-:W-:Y:S02]  /*68f0*/  FMUL.FTZ R108, R134, R108 ;  /* 0x0000006c866c7220 */ /* 0x000fe40000410000 */
[C---:B----4-:R-:W-:Y:S02]  /*6900*/  FMUL.FTZ R23, R0.reuse, R159 ;  /* 0x0000009f00177220 */ /* 0x050fe40000410000 */
[C---:B------:R-:W-:Y:S02]  /*6910*/  FMUL.FTZ R90, R0.reuse, R90 ;  /* 0x0000005a005a7220 */ /* 0x040fe40000410000 */
[C---:B------:R-:W-:Y:S01]  /*6920*/  FMUL.FTZ R91, R0.reuse, R91 ;  /* 0x0000005b005b7220 */ /* 0x040fe20000410000 */
[----:B------:R3:W-:Y:S01]  /*6930*/  MUFU.EX2 R184, R10 ;  /* 0x0000000a00b87308 */ /* 0x0007e20000000800 */
[C---:B------:R-:W-:Y:S02]  /*6940*/  FMUL.FTZ R102, R0.reuse, R102 ;  /* 0x0000006600667220 */ /* 0x040fe40000410000 */
[C---:B------:R-:W-:Y:S02]  /*6950*/  FMUL.FTZ R103, R0.reuse, R103 ;  /* 0x0000006700677220 */ /* 0x040fe40000410000 */
[----:B-1----:R-:W-:Y:S02]  /*6960*/  FMUL.FTZ R14, R0, R150 ;  /* 0x00000096000e7220 */ /* 0x002fe40000410000 */
[----:B------:R-:W-:Y:S02]  /*6970*/  FMUL.FTZ R109, R134, R109 ;  /* 0x0000006d866d7220 */ /* 0x000fe40000410000 */
[C---:B------:R-:W-:Y:S01]  /*6980*/  FMUL.FTZ R110, R133.reuse, R110 ;  /* 0x0000006e856e7220 */ /* 0x040fe20000410000 */
[----:B------:R-:W1:Y:S01]  /*6990*/  MUFU.EX2 R185, R11 ;  /* 0x0000000b00b97308 */ /* 0x000e620000000800 */
[C---:B------:R-:W-:Y:S02]  /*69a0*/  FMUL.FTZ R111, R133.reuse, R111 ;  /* 0x0000006f856f7220 */ /* 0x040fe40000410000 */
[----:B------:R-:W-:Y:S02]  /*69b0*/  FMUL.FTZ R112, R132, R112 ;  /* 0x0000007084707220 */ /* 0x000fe40000410000 */
[----:B--2---:R-:W-:Y:S02]  /*69c0*/  FMUL.FTZ R15, R0, R151 ;  /* 0x00000097000f7220 */ /* 0x004fe40000410000 */
[----:B------:R-:W2:Y:S01]  /*69d0*/  LDSM.16.MT88.4 R148, [R216+0x1100] ;  /* 0x00110000d894783b */ /* 0x000ea20000004200 */
[----:B------:R-:W-:Y:S02]  /*69e0*/  FMUL.FTZ R113, R132, R113 ;  /* 0x0000007184717220 */ /* 0x000fe40000410000 */
[----:B------:R-:W-:Y:S01]  /*69f0*/  MUFU.EX2 R204, R36 ;  /* 0x0000002400cc7308 */ /* 0x000fe20000000800 */
[C---:B------:R-:W-:Y:S02]  /*6a00*/  FMUL.FTZ R114, R0.reuse, R114 ;  /* 0x0000007200727220 */ /* 0x040fe40000410000 */
[C---:B------:R-:W-:Y:S02]  /*6a10*/  FMUL.FTZ R115, R0.reuse, R115 ;  /* 0x0000007300737220 */ /* 0x040fe40000410000 */
[----:B---3--:R-:W-:Y:S01]  /*6a20*/  FMUL.FTZ R10, R0, R142 ;  /* 0x0000008e000a7220 */ /* 0x008fe20000410000 */
[----:B------:R-:W-:Y:S01]  /*6a30*/  F2FP.BF16.PACK_AB R142, R236, R235 ;  /* 0x000000ebec8e723e */ /* 0x000fe200000010ff */
[C---:B------:R-:W-:Y:S02]  /*6a40*/  FMUL.FTZ R116, R134.reuse, R116 ;  /* 0x0000007486747220 */ /* 0x040fe40000410000 */
[----:B------:R-:W-:Y:S01]  /*6a50*/  FMUL.FTZ R117, R134, R117 ;  /* 0x0000007586757220 */ /* 0x000fe20000410000 */
[----:B------:R-:W-:Y:S01]  /*6a60*/  MUFU.EX2 R205, R37 ;  /* 0x0000002500cd7308 */ /* 0x000fe20000000800 */
[C---:B------:R-:W-:Y:S02]  /*6a70*/  FMUL.FTZ R118, R133.reuse, R118 ;  /* 0x0000007685767220 */ /* 0x040fe40000410000 */
[----:B------:R-:W-:Y:S01]  /*6a80*/  FMUL.FTZ R119, R133, R119 ;  /* 0x0000007785777220 */ /* 0x000fe20000410000 */
[----:B-1----:R-:W-:Y:S01]  /*6a90*/  F2FP.BF16.PACK_AB R141, R185, R184 ;  /* 0x000000b8b98d723e */ /* 0x002fe200000010ff */
[----:B------:R-:W-:Y:S01]  /*6aa0*/  FMUL.FTZ R11, R0, R143 ;  /* 0x0000008f000b7220 */ /* 0x000fe20000410000 */
[----:B------:R-:W-:Y:S01]  /*6ab0*/  F2FP.BF16.PACK_AB R143, R187, R186 ;  /* 0x000000babb8f723e */ /* 0x000fe200000010ff */
[C---:B------:R-:W-:Y:S02]  /*6ac0*/  FMUL.FTZ R120, R134.reuse, R120 ;  /* 0x0000007886787220 */ /* 0x040fe40000410000 */
[----:B------:R-:W-:Y:S01]  /*6ad0*/  FMUL.FTZ R121, R134, R121 ;  /* 0x0000007986797220 */ /* 0x000fe20000410000 */
[----:B------:R-:W-:Y:S01]  /*6ae0*/  MUFU.EX2 R202, R38 ;  /* 0x0000002600ca7308 */ /* 0x000fe20000000800 */
[C---:B------:R-:W-:Y:S02]  /*6af0*/  FMUL.FTZ R122, R133.reuse, R122 ;  /* 0x0000007a857a7220 */ /* 0x040fe40000410000 */
[C---:B------:R-:W-:Y:S04]  /*6b00*/  HMMA.16816.F32.BF16 R8, R140.reuse, R172, R8 ;  /* 0x000000ac8c08723c */ /* 0x040fe80000041808 */
[C---:B------:R-:W-:Y:S02]  /*6b10*/  FMUL.FTZ R123, R133.reuse, R123 ;  /* 0x0000007b857b7220 */ /* 0x040fe40000410000 */
[C---:B------:R-:W-:Y:S01]  /*6b20*/  FMUL.FTZ R124, R132.reuse, R124 ;  /* 0x0000007c847c7220 */ /* 0x040fe20000410000 */
[----:B------:R1:W-:Y:S01]  /*6b30*/  MUFU.EX2 R203, R39 ;  /* 0x0000002700cb7308 */ /* 0x0003e20000000800 */
[-C--:B------:R-:W-:Y:S04]  /*6b40*/  HMMA.16816.F32.BF16 R12, R140, R174.reuse, R12 ;  /* 0x000000ae8c0c723c */ /* 0x080fe8000004180c */
[----:B------:R-:W-:Y:S02]  /*6b50*/  FMUL.FTZ R125, R132, R125 ;  /* 0x0000007d847d7220 */ /* 0x000fe40000410000 */
[----:B------:R-:W-:Y:S02]  /*6b60*/  FMUL.FTZ R126, R0, R126 ;  /* 0x0000007e007e7220 */ /* 0x000fe40000410000 */
[C---:B------:R-:W-:Y:S01]  /*6b70*/  HMMA.16816.F32.BF16 R16, R144.reuse, R174, R16 ;  /* 0x000000ae9010723c */ /* 0x040fe20000041810 */
[----:B------:R-:W-:Y:S03]  /*6b80*/  MUFU.EX2 R200, R48 ;  /* 0x0000003000c87308 */ /* 0x000fe60000000800 */
[C---:B------:R-:W-:Y:S02]  /*6b90*/  FMUL.FTZ R68, R134.reuse, R68 ;  /* 0x0000004486447220 */ /* 0x040fe40000410000 */
[----:B------:R-:W-:Y:S02]  /*6ba0*/  FMUL.FTZ R69, R134, R69 ;  /* 0x0000004586457220 */ /* 0x000fe40000410000 */
[C---:B------:R-:W-:Y:S03]  /*6bb0*/  FMUL.FTZ R70, R133.reuse, R70 ;  /* 0x0000004685467220 */ /* 0x040fe60000410000 */
[----:B------:R-:W-:Y:S01]  /*6bc0*/  MUFU.EX2 R201, R49 ;  /* 0x0000003100c97308 */ /* 0x000fe20000000800 */
[----:B------:R-:W-:Y:S02]  /*6bd0*/  FMUL.FTZ R71, R133, R71 ;  /* 0x0000004785477220 */ /* 0x000fe40000410000 */
[----:B------:R-:W-:Y:S01]  /*6be0*/  FMUL.FTZ R127, R0, R127 ;  /* 0x0000007f007f7220 */ /* 0x000fe20000410000 */
[----:B-1----:R-:W-:Y:S01]  /*6bf0*/  LDSM.16.MT88.4 R36, [R216+0x2500] ;  /* 0x00250000d824783b */ /* 0x002fe20000004200 */
[C---:B------:R-:W-:Y:S02]  /*6c00*/  FMUL.FTZ R128, R132.reuse, R128 ;  /* 0x0000008084807220 */ /* 0x040fe40000410000 */
[C---:B------:R-:W-:Y:S01]  /*6c10*/  FMUL.FTZ R129, R132.reuse, R129 ;  /* 0x0000008184817220 */ /* 0x040fe20000410000 */
[-C--:B------:R-:W-:Y:S02]  /*6c20*/  HMMA.16816.F32.BF16 R68, R144, R176.reuse, R68 ;  /* 0x000000b09044723c */ /* 0x080fe40000041844 */
[----:B------:R1:W-:Y:S01]  /*6c30*/  MUFU.EX2 R232, R20 ;  /* 0x0000001400e87308 */ /* 0x0003e20000000800 */
[C---:B------:R-:W-:Y:S02]  /*6c40*/  FMUL.FTZ R72, R132.reuse, R72 ;  /* 0x0000004884487220 */ /* 0x040fe40000410000 */
[----:B------:R-:W-:Y:S02]  /*6c50*/  FMUL.FTZ R73, R132, R73 ;  /* 0x0000004984497220 */ /* 0x000fe40000410000 */
[C---:B------:R-:W-:Y:S02]  /*6c60*/  FMUL.FTZ R74, R0.reuse, R74 ;  /* 0x0000004a004a7220 */ /* 0x040fe40000410000 */
[C---:B------:R-:W-:Y:S03]  /*6c70*/  FMUL.FTZ R75, R0.reuse, R75 ;  /* 0x0000004b004b7220 */ /* 0x040fe60000410000 */
[----:B------:R-:W-:Y:S01]  /*6c80*/  MUFU.EX2 R199, R50 ;  /* 0x0000003200c77308 */ /* 0x000fe20000000800 */
[C---:B------:R-:W-:Y:S02]  /*6c90*/  FMUL.FTZ R130, R0.reuse, R130 ;  /* 0x0000008200827220 */ /* 0x040fe40000410000 */
[----:B------:R-:W-:Y:S01]  /*6ca0*/  FMUL.FTZ R131, R0, R131 ;  /* 0x0000008300837220 */ /* 0x000fe20000410000 */
[C---:B------:R-:W-:Y:S04]  /*6cb0*/  HMMA.16816.F32.BF16 R72, R140.reuse, R176, R72 ;  /* 0x000000b08c48723c */ /* 0x040fe80000041848 */
[C---:B------:R-:W-:Y:S02]  /*6cc0*/  FMUL.FTZ R76, R132.reuse, R76 ;  /* 0x0000004c844c7220 */ /* 0x040fe40000410000 */
[----:B------:R-:W-:Y:S01]  /*6cd0*/  FMUL.FTZ R77, R132, R77 ;  /* 0x0000004d844d7220 */ /* 0x000fe20000410000 */
[----:B------:R3:W-:Y:S01]  /*6ce0*/  MUFU.EX2 R231, R21 ;  /* 0x0000001500e77308 */ /* 0x0007e20000000800 */
[C---:B------:R-:W-:Y:S04]  /*6cf0*/  FMUL.FTZ R78, R0.reuse, R78 ;  /* 0x0000004e004e7220 */ /* 0x040fe80000410000 */
[----:B------:R-:W-:Y:S02]  /*6d00*/  FMUL.FTZ R79, R0, R79 ;  /* 0x0000004f004f7220 */ /* 0x000fe40000410000 */
[----:B-1----:R-:W-:Y:S02]  /*6d10*/  FMUL.FTZ R20, R132, R156 ;  /* 0x0000009c84147220 */ /* 0x002fe40000410000 */
[--C-:B------:R-:W-:Y:S01]  /*6d20*/  FFMA.FTZ R44, R44, c[0x0][0x2d0], -R182.reuse ;  /* 0x0000b4002c2c7a23 */ /* 0x100fe200000108b6 */
[----:B------:R1:W-:Y:S01]  /*6d30*/  MUFU.EX2 R198, R51 ;  /* 0x0000003300c67308 */ /* 0x0003e20000000800 */
[----:B------:R-:W-:Y:S01]  /*6d40*/  FFMA.FTZ R45, R45, c[0x0][0x2d0], -R182 ;  /* 0x0000b4002d2d7a23 */ /* 0x000fe200000108b6 */
[-C--:B------:R-:W-:Y:S03]  /*6d50*/  HMMA.16816.F32.BF16 R76, R140, R178.reuse, R76 ;  /* 0x000000b28c4c723c */ /* 0x080fe6000004184c */
[C---:B------:R-:W-:Y:S02]  /*6d60*/  FMUL.FTZ R80, R134.reuse, R80 ;  /* 0x0000005086507220 */ /* 0x040fe40000410000 */
[----:B------:R-:W-:Y:S02]  /*6d70*/  FMUL.FTZ R81, R134, R81 ;  /* 0x0000005186517220 */ /* 0x000fe40000410000 */
[C---:B------:R-:W-:Y:S01]  /*6d80*/  FMUL.FTZ R82, R133.reuse, R82 ;  /* 0x0000005285527220 */ /* 0x040fe20000410000 */
[----:B------:R4:W-:Y:S01]  /*6d90*/  MUFU.EX2 R215, R22 ;  /* 0x0000001600d77308 */ /* 0x0009e20000000800 */
[----:B------:R-:W-:Y:S03]  /*6da0*/  FMUL.FTZ R83, R133, R83 ;  /* 0x0000005385537220 */ /* 0x000fe60000410000 */
[----:B---3--:R-:W-:Y:S02]  /*6db0*/  FMUL.FTZ R21, R132, R157 ;  /* 0x0000009d84157220 */ /* 0x008fe40000410000 */
[--C-:B------:R-:W-:Y:S02]  /*6dc0*/  FFMA.FTZ R46, R46, c[0x0][0x2d0], -R3.reuse ;  /* 0x0000b4002e2e7a23 */ /* 0x100fe40000010803 */
[C---:B------:R-:W-:Y:S02]  /*6dd0*/  HMMA.16816.F32.BF16 R80, R144.reuse, R178, R80 ;  /* 0x000000b29050723c */ /* 0x040fe40000041850 */
[----:B------:R-:W-:Y:S02]  /*6de0*/  MUFU.EX2 R197, R40 ;  /* 0x0000002800c57308 */ /* 0x000fe40000000800 */
[----:B------:R-:W-:Y:S01]  /*6df0*/  FFMA.FTZ R47, R47, c[0x0][0x2d0], -R3 ;  /* 0x0000b4002f2f7a23 */ /* 0x000fe20000010803 */
[----:B-1----:R-:W-:Y:S01]  /*6e00*/  LDSM.16.MT88.4 R48, [R217+0x2500] ;  /* 0x00250000d930783b */ /* 0x002fe20000004200 */
[--C-:B------:R-:W-:Y:S02]  /*6e10*/  FFMA.FTZ R64, R64, c[0x0][0x2d0], -R180.reuse ;  /* 0x0000b40040407a23 */ /* 0x100fe400000108b4 */
[-C--:B--2---:R-:W-:Y:S04]  /*6e20*/  HMMA.16816.F32.BF16 R84, R144, R148.reuse, R84 ;  /* 0x000000949054723c */ /* 0x084fe80000041854 */
[----:B------:R-:W-:Y:S01]  /*6e30*/  MUFU.EX2 R196, R41 ;  /* 0x0000002900c47308 */ /* 0x000fe20000000800 */
[--C-:B------:R-:W-:Y:S02]  /*6e40*/  FFMA.FTZ R65, R65, c[0x0][0x2d0], -R180.reuse ;  /* 0x0000b40041417a23 */ /* 0x100fe400000108b4 */
[--C-:B------:R-:W-:Y:S01]  /*6e50*/  FFMA.FTZ R67, R67, c[0x0][0x2d0], -R181.reuse ;  /* 0x0000b40043437a23 */ /* 0x100fe200000108b5 */
[C---:B------:R-:W-:Y:S04]  /*6e60*/  HMMA.16816.F32.BF16 R88, R140.reuse, R148, R88 ;  /* 0x000000948c58723c */ /* 0x040fe80000041858 */
[----:B----4-:R-:W-:Y:S02]  /*6e70*/  FMUL.FTZ R22, R0, R158 ;  /* 0x0000009e00167220 */ /* 0x010fe40000410000 */
[--C-:B------:R-:W-:Y:S01]  /*6e80*/  FFMA.FTZ R32, R32, c[0x0][0x2d0], -R180.reuse ;  /* 0x0000b40020207a23 */ /* 0x100fe200000108b4 */
[----:B------:R-:W-:Y:S01]  /*6e90*/  LDSM.16.MT88.4 R156, [R217+0x500] ;  /* 0x00050000d99c783b */ /* 0x000fe20000004200 */
[----:B------:R-:W-:Y:S01]  /*6ea0*/  FFMA.FTZ R33, R33, c[0x0][0x2d0], -R180 ;  /* 0x0000b40021217a23 */ /* 0x000fe200000108b4 */
[----:B------:R-:W-:Y:S02]  /*6eb0*/  MUFU.EX2 R174, R42 ;  /* 0x0000002a00ae7308 */ /* 0x000fe40000000800 */
[-C--:B------:R-:W-:Y:S03]  /*6ec0*/  HMMA.16816.F32.BF16 R20, R140, R150.reuse, R20 ;  /* 0x000000968c14723c */ /* 0x080fe60000041814 */
[----:B------:R-:W-:Y:S02]  /*6ed0*/  FFMA.FTZ R34, R34, c[0x0][0x2d0], -R181 ;  /* 0x0000b40022227a23 */ /* 0x000fe400000108b5 */
[--C-:B------:R-:W-:Y:S02]  /*6ee0*/  FFMA.FTZ R24, R24, c[0x0][0x2d0], -R182.reuse ;  /* 0x0000b40018187a23 */ /* 0x100fe400000108b6 */
[--C-:B------:R-:W-:Y:S01]  /*6ef0*/  FFMA.FTZ R25, R25, c[0x0][0x2d0], -R182.reuse ;  /* 0x0000b40019197a23 */ /* 0x100fe200000108b6 */
[C---:B------:R-:W-:Y:S01]  /*6f00*/  HMMA.16816.F32.BF16 R92, R144.reuse, R150, R92 ;  /* 0x00000096905c723c */ /* 0x040fe2000004185c */
[----:B------:R1:W-:Y:S01]  /*6f10*/  MUFU.EX2 R214, R138 ;  /* 0x0000008a00d67308 */ /* 0x0003e20000000800 */
[----:B------:R-:W2:Y:S02]  /*6f20*/  LDSM.16.MT88.4 R148, [R216+0x2100] ;  /* 0x00210000d894783b */ /* 0x000ea40000004200 */
[--C-:B------:R-:W-:Y:S02]  /*6f30*/  FFMA.FTZ R26, R26, c[0x0][0x2d0], -R3.reuse ;  /* 0x0000b4001a1a7a23 */ /* 0x100fe40000010803 */
[--C-:B------:R-:W-:Y:S02]  /*6f40*/  FFMA.FTZ R28, R28, c[0x0][0x2d0], -R182.reuse ;  /* 0x0000b4001c1c7a23 */ /* 0x100fe400000108b6 */
[-C--:B------:R-:W-:Y:S03]  /*6f50*/  HMMA.16816.F32.BF16 R96, R144, R152.reuse, R96 ;  /* 0x000000989060723c */ /* 0x080fe60000041860 */
[----:B------:R3:W-:Y:S01]  /*6f60*/  MUFU.EX2 R213, R32 ;  /* 0x0000002000d57308 */ /* 0x0007e20000000800 */
[--C-:B------:R-:W-:Y:S02]  /*6f70*/  FFMA.FTZ R29, R29, c[0x0][0x2d0], -R182.reuse ;  /* 0x0000b4001d1d7a23 */ /* 0x100fe400000108b6 */
[--C-:B------:R-:W-:Y:S02]  /*6f80*/  FFMA.FTZ R30, R30, c[0x0][0x2d0], -R3.reuse ;  /* 0x0000b4001e1e7a23 */ /* 0x100fe40000010803 */
[C---:B------:R-:W-:Y:S04]  /*6f90*/  HMMA.16816.F32.BF16 R100, R140.reuse, R152, R100 ;  /* 0x000000988c64723c */ /* 0x040fe80000041864 */
[----:B------:R-:W-:Y:S01]  /*6fa0*/  FFMA.FTZ R31, R31, c[0x0][0x2d0], -R3 ;  /* 0x0000b4001f1f7a23 */ /* 0x000fe20000010803 */
[----:B------:R4:W-:Y:S01]  /*6fb0*/  MUFU.EX2 R212, R33 ;  /* 0x0000002100d47308 */ /* 0x0009e20000000800 */
[--C-:B------:R-:W-:Y:S02]  /*6fc0*/  FFMA.FTZ R66, R66, c[0x0][0x2d0], -R181.reuse ;  /* 0x0000b40042427a23 */ /* 0x100fe400000108b5 */
[--C-:B------:R-:W-:Y:S04]  /*6fd0*/  FFMA.FTZ R60, R60, c[0x0][0x2d0], -R182.reuse ;  /* 0x0000b4003c3c7a23 */ /* 0x100fe800000108b6 */
[----:B-1----:R-:W-:Y:S02]  /*6fe0*/  FFMA.FTZ R138, R35, c[0x0][0x2d0], -R181 ;  /* 0x0000b400238a7a23 */ /* 0x002fe400000108b5 */
[----:B------:R-:W-:Y:S01]  /*6ff0*/  FMUL.FTZ R35, R0, R163 ;  /* 0x000000a300237220 */ /* 0x000fe20000410000 */
[----:B------:R1:W-:Y:S01]  /*7000*/  MUFU.EX2 R211, R34 ;  /* 0x0000002200d37308 */ /* 0x0003e20000000800 */
[----:B------:R-:W-:Y:S02]  /*7010*/  FFMA.FTZ R61, R61, c[0x0][0x2d0], -R182 ;  /* 0x0000b4003d3d7a23 */ /* 0x000fe400000108b6 */
[----:B------:R-:W-:Y:S02]  /*7020*/  FFMA.FTZ R62, R62, c[0x0][0x2d0], -R3 ;  /* 0x0000b4003e3e7a23 */ /* 0x000fe40000010803 */
[C---:B---3--:R-:W-:Y:S05]  /*7030*/  FMUL.FTZ R32, R132.reuse, R160 ;  /* 0x000000a084207220 */ /* 0x048fea0000410000 */
[----:B------:R3:W-:Y:S01]  /*7040*/  MUFU.EX2 R209, R24 ;  /* 0x0000001800d17308 */ /* 0x0007e20000000800 */
[----:B----4-:R-:W-:Y:S09]  /*7050*/  FMUL.FTZ R33, R132, R161 ;  /* 0x000000a184217220 */ /* 0x010ff20000410000 */
[----:B------:R4:W-:Y:S01]  /*7060*/  MUFU.EX2 R208, R25 ;  /* 0x0000001900d07308 */ /* 0x0009e20000000800 */
[----:B-1----:R-:W-:Y:S09]  /*7070*/  FMUL.FTZ R34, R0, R162 ;  /* 0x000000a200227220 */ /* 0x002ff20000410000 */
[----:B------:R1:W-:Y:S01]  /*7080*/  MUFU.EX2 R173, R43 ;  /* 0x0000002b00ad7308 */ /* 0x0003e20000000800 */
[-C--:B------:R-:W-:Y:S03]  /*7090*/  HMMA.16816.F32.BF16 R32, R140, R154.reuse, R32 ;  /* 0x0000009a8c20723c */ /* 0x080fe60000041820 */
[C---:B---3--:R-:W-:Y:S05]  /*70a0*/  FMUL.FTZ R24, R132.reuse, R164 ;  /* 0x000000a484187220 */ /* 0x048fea0000410000 */
[C---:B------:R-:W-:Y:S01]  /*70b0*/  HMMA.16816.F32.BF16 R104, R144.reuse, R154, R104 ;  /* 0x0000009a9068723c */ /* 0x040fe20000041868 */
[----:B------:R3:W-:Y:S01]  /*70c0*/  MUFU.EX2 R178, R26 ;  /* 0x0000001a00b27308 */ /* 0x0007e20000000800 */
[----:B------:R-:W5:Y:S02]  /*70d0*/  LDSM.16.MT88.4 R152, [R217+0x2100] ;  /* 0x00210000d998783b */ /* 0x000f640000004200 */
[C---:B----4-:R-:W-:Y:S02]  /*70e0*/  FMUL.FTZ R25, R132.reuse, R165 ;  /* 0x000000a584197220 */ /* 0x050fe40000410000 */
[----:B------:R-:W-:Y:S02]  /*70f0*/  FFMA.FTZ R132, R132, R248, R233 ;  /* 0x000000f884847223 */ /* 0x000fe400000100e9 */
[-C--:B--2---:R-:W-:Y:S03]  /*7100*/  HMMA.16816.F32.BF16 R108, R144, R148.reuse, R108 ;  /* 0x00000094906c723c */ /* 0x084fe6000004186c */
[----:B------:R2:W-:Y:S01]  /*7110*/  MUFU.EX2 R210, R138 ;  /* 0x0000008a00d27308 */ /* 0x0005e20000000800 */
[----:B-1----:R-:W-:Y:S04]  /*7120*/  LDSM.16.MT88.4 R40, [R216+0x900] ;  /* 0x00090000d828783b */ /* 0x002fe80000004200 */
[C---:B------:R-:W-:Y:S05]  /*7130*/  HMMA.16816.F32.BF16 R112, R140.reuse, R148, R112 ;  /* 0x000000948c70723c */ /* 0x040fea0000041870 */
[----:B------:R1:W-:Y:S01]  /*7140*/  MUFU.EX2 R207, R28 ;  /* 0x0000001c00cf7308 */ /* 0x0003e20000000800 */
[C---:B---3--:R-:W-:Y:S09]  /*7150*/  FMUL.FTZ R26, R0.reuse, R166 ;  /* 0x000000a6001a7220 */ /* 0x048ff20000410000 */
[----:B------:R3:W-:Y:S01]  /*7160*/  MUFU.EX2 R206, R29 ;  /* 0x0000001d00ce7308 */ /* 0x0007e20000000800 */
[--C-:B--2---:R-:W-:Y:S02]  /*7170*/  FFMA.FTZ R138, R27, c[0x0][0x2d0], -R3.reuse ;  /* 0x0000b4001b8a7a23 */ /* 0x104fe40000010803 */
[----:B------:R-:W-:Y:S02]  /*7180*/  FMUL.FTZ R27, R0, R167 ;  /* 0x000000a7001b7220 */ /* 0x000fe40000410000 */
[----:B------:R-:W-:Y:S05]  /*7190*/  FFMA.FTZ R3, R63, c[0x0][0x2d0], -R3 ;  /* 0x0000b4003f037a23 */ /* 0x000fea0000010803 */
[----:B------:R-:W-:Y:S01]  /*71a0*/  MUFU.EX2 R193, R52 ;  /* 0x0000003400c17308 */ /* 0x000fe20000000800 */
[-C--:B------:R-:W-:Y:S03]  /*71b0*/  HMMA.16816.F32.BF16 R24, R140, R150.reuse, R24 ;  /* 0x000000968c18723c */ /* 0x080fe60000041818 */
[C---:B-1----:R-:W-:Y:S06]  /*71c0*/  FMUL.FTZ R28, R134.reuse, R168 ;  /* 0x000000a8861c7220 */ /* 0x042fec0000410000 */
[----:B------:R-:W1:Y:S01]  /*71d0*/  MUFU.EX2 R192, R53 ;  /* 0x0000003500c07308 */ /* 0x000e620000000800 */
[C---:B------:R-:W-:Y:S01]  /*71e0*/  HMMA.16816.F32.BF16 R116, R144.reuse, R150, R116 ;  /* 0x000000969074723c */ /* 0x040fe20000041874 */
[----:B------:R-:W2:Y:S03]  /*71f0*/  LDSM.16.MT88.4 R148, [R216+0x500] ;  /* 0x00050000d894783b */ /* 0x000ea60000004200 */
[C---:B---3--:R-:W-:Y:S02]  /*7200*/  FMUL.FTZ R29, R134.reuse, R169 ;  /* 0x000000a9861d7220 */ /* 0x048fe40000410000 */
[----:B------:R-:W-:Y:S02]  /*7210*/  FFMA.FTZ R134, R134, R246, R241 ;  /* 0x000000f686867223 */ /* 0x000fe400000100f1 */
[-C--:B-----5:R-:W-:Y:S01]  /*7220*/  HMMA.16816.F32.BF16 R120, R144, R152.reuse, R120 ;  /* 0x000000989078723c */ /* 0x0a0fe20000041878 */
[----:B------:R3:W-:Y:S07]  /*7230*/  MUFU.EX2 R176, R30 ;  /* 0x0000001e00b07308 */ /* 0x0007ee0000000800 */
[C---:B------:R-:W-:Y:S03]  /*7240*/  HMMA.16816.F32.BF16 R124, R140.reuse, R152, R124 ;  /* 0x000000988c7c723c */ /* 0x040fe6000004187c */
[----:B------:R4:W-:Y:S01]  /*7250*/  MUFU.EX2 R175, R31 ;  /* 0x0000001f00af7308 */ /* 0x0009e20000000800 */
[----:B-1----:R-:W-:Y:S04]  /*7260*/  F2FP.BF16.PACK_AB R168, R192, R193 ;  /* 0x000000c1c0a8723e */ /* 0x002fe800000010ff */
[-C--:B------:R-:W-:Y:S05]  /*7270*/  HMMA.16816.F32.BF16 R128, R140, R154.reuse, R128 ;  /* 0x0000009a8c80723c */ /* 0x080fea0000041880 */
[----:B------:R-:W1:Y:S02]  /*7280*/  MUFU.EX2 R177, R138 ;  /* 0x0000008a00b17308 */ /* 0x000e640000000800 */
[----:B------:R-:W-:Y:S01]  /*7290*/  F2FP.BF16.PACK_AB R140, R231, R232 ;  /* 0x000000e8e78c723e */ /* 0x000fe200000010ff */
[C---:B---3--:R-:W-:Y:S01]  /*72a0*/  FMUL.FTZ R30, R133.reuse, R170 ;  /* 0x000000aa851e7220 */ /* 0x048fe20000410000 */
[----:B------:R-:W-:Y:S03]  /*72b0*/  F2FP.BF16.PACK_AB R141, R214, R215 ;  /* 0x000000d7d68d723e */ /* 0x000fe600000010ff */
[----:B------:R-:W-:Y:S03]  /*72c0*/  F2FP.BF16.PACK_AB R142, R212, R213 ;  /* 0x000000d5d48e723e */ /* 0x000fe600000010ff */
[----:B------:R-:W-:Y:S01]  /*72d0*/  MUFU.EX2 R191, R54 ;  /* 0x0000003600bf7308 */ /* 0x000fe20000000800 */
[----:B------:R-:W-:Y:S01]  /*72e0*/  F2FP.BF16.PACK_AB R143, R210, R211 ;  /* 0x000000d3d28f723e */ /* 0x000fe200000010ff */
[C---:B----4-:R-:W-:Y:S02]  /*72f0*/  FMUL.FTZ R31, R133.reuse, R171 ;  /* 0x000000ab851f7220 */ /* 0x050fe40000410000 */
[----:B------:R-:W-:Y:S06]  /*7300*/  FFMA.FTZ R133, R133, R247, R237 ;  /* 0x000000f785857223 */ /* 0x000fec00000100ed */
[----:B------:R3:W4:Y:S01]  /*7310*/  MUFU.EX2 R190, R55 ;  /* 0x0000003700be7308 */ /* 0x0007220000000800 */
[----:B------:R-:W-:Y:S01]  /*7320*/  HMMA.16816.F32.BF16 R28, R144, R154, R28 ;  /* 0x0000009a901c723c */ /* 0x000fe2000004181c */
[----:B------:R-:W5:Y:S06]  /*7330*/  LDSM.16.MT88.4 R152, [R216+0x1500] ;  /* 0x00150000d898783b */ /* 0x000f6c0000004200 */
[----:B------:R-:W-:Y:S01]  /*7340*/  F2FP.BF16.PACK_AB R144, R208, R209 ;  /* 0x000000d1d090723e */ /* 0x000fe200000010ff */
[-C--:B--2---:R-:W-:Y:S01]  /*7350*/  HMMA.16816.F32.BF16 R4, R140, R148.reuse, R4 ;  /* 0x000000948c04723c */ /* 0x084fe20000041804 */
[----:B------:R-:W-:Y:S04]  /*7360*/  MUFU.EX2 R179, R56 ;  /* 0x0000003800b37308 */ /* 0x000fe80000000800 */
[----:B-1----:R-:W-:Y:S02]  /*7370*/  F2FP.BF16.PACK_AB R145, R177, R178 ;  /* 0x000000b2b191723e */ /* 0x002fe400000010ff */
[----:B------:R-:W-:Y:S02]  /*7380*/  F2FP.BF16.PACK_AB R146, R206, R207 ;  /* 0x000000cfce92723e */ /* 0x000fe400000010ff */
[----:B------:R-:W-:Y:S02]  /*7390*/  F2FP.BF16.PACK_AB R147, R175, R176 ;  /* 0x000000b0af93723e */ /* 0x000fe400000010ff */
[----:B------:R1:W-:Y:S01]  /*73a0*/  MUFU.EX2 R195, R44 ;  /* 0x0000002c00c37308 */ /* 0x0003e20000000800 */
[----:B---3--:R-:W-:Y:S04]  /*73b0*/  LDSM.16.MT88.4 R52, [R216+0x2900] ;  /* 0x00290000d834783b */ /* 0x008fe80000004200 */
[C---:B------:R-:W-:Y:S04]  /*73c0*/  HMMA.16816.F32.BF16 R8, R144.reuse, R148, R8 ;  /* 0x000000949008723c */ /* 0x040fe80000041808 */
[----:B----4-:R-:W-:Y:S01]  /*73d0*/  F2FP.BF16.PACK_AB R169, R190, R191 ;  /* 0x000000bfbea9723e */ /* 0x010fe200000010ff */
[----:B------:R2:W3:Y:S03]  /*73e0*/  MUFU.EX2 R194, R45 ;  /* 0x0000002d00c27308 */ /* 0x0004e60000000800 */
[-C--:B------:R-:W-:Y:S07]  /*73f0*/  HMMA.16816.F32.BF16 R12, R144, R150.reuse, R12 ;  /* 0x00000096900c723c */ /* 0x080fee000004180c */
[----:B------:R3:W-:Y:S01]  /*7400*/  MUFU.EX2 R172, R46 ;  /* 0x0000002e00ac7308 */ /* 0x0007e20000000800 */
[C---:B------:R-:W-:Y:S01]  /*7410*/  HMMA.16816.F32.BF16 R16, R140.reuse, R150, R16 ;  /* 0x000000968c10723c */ /* 0x040fe20000041810 */
[----:B------:R-:W4:Y:S03]  /*7420*/  LDSM.16.MT88.4 R148, [R217+0x1500] ;  /* 0x00150000d994783b */ /* 0x000f260000004200 */
[----:B-1----:R-:W-:Y:S04]  /*7430*/  F2FP.BF16.PACK_AB R44, R196, R197 ;  /* 0x000000c5c42c723e */ /* 0x002fe800000010ff */
[-C--:B------:R-:W-:Y:S01]  /*7440*/  HMMA.16816.F32.BF16 R68, R140, R156.reuse, R68 ;  /* 0x0000009c8c44723c */ /* 0x080fe20000041844 */
[----:B------:R-:W1:Y:S03]  /*7450*/  MUFU.EX2 R138, R47 ;  /* 0x0000002f008a7308 */ /* 0x000e660000000800 */
[----:B--2---:R-:W-:Y:S04]  /*7460*/  F2FP.BF16.PACK_AB R45, R173, R174 ;  /* 0x000000aead2d723e */ /* 0x004fe800000010ff */
[C---:B------:R-:W-:Y:S03]  /*7470*/  HMMA.16816.F32.BF16 R72, R144.reuse, R156, R72 ;  /* 0x0000009c9048723c */ /* 0x040fe60000041848 */
[----:B------:R-:W-:Y:S01]  /*7480*/  MUFU.EX2 R189, R64 ;  /* 0x0000004000bd7308 */ /* 0x000fe20000000800 */
[----:B---3--:R-:W-:Y:S04]  /*7490*/  F2FP.BF16.PACK_AB R46, R194, R195 ;  /* 0x000000c3c22e723e */ /* 0x008fe800000010ff */
[-C--:B------:R-:W-:Y:S05]  /*74a0*/  HMMA.16816.F32.BF16 R76, R144, R158.reuse, R76 ;  /* 0x0000009e904c723c */ /* 0x080fea000004184c */
[----:B------:R-:W-:Y:S03]  /*74b0*/  MUFU.EX2 R64, R59 ;  /* 0x0000003b00407308 */ /* 0x000fe60000000800 */
[C---:B------:R-:W-:Y:S04]  /*74c0*/  HMMA.16816.F32.BF16 R80, R140.reuse, R158, R80 ;  /* 0x0000009e8c50723c */ /* 0x040fe80000041850 */
[----:B-1----:R-:W-:Y:S03]  /*74d0*/  F2FP.BF16.PACK_AB R47, R138, R172 ;  /* 0x000000ac8a2f723e */ /* 0x002fe600000010ff */
[----:B------:R-:W1:Y:S01]  /*74e0*/  MUFU.EX2 R188, R65 ;  /* 0x0000004100bc7308 */ /* 0x000e620000000800 */
[-C--:B-----5:R-:W-:Y:S08]  /*74f0*/  HMMA.16816.F32.BF16 R84, R140, R152.reuse, R84 ;  /* 0x000000988c54723c */ /* 0x0a0ff00000041854 */
[C---:B------:R-:W-:Y:S01]  /*7500*/  HMMA.16816.F32.BF16 R88, R144.reuse, R152, R88 ;  /* 0x000000989058723c */ /* 0x040fe20000041858 */
[----:B------:R-:W-:Y:S07]  /*7510*/  MUFU.EX2 R65, R58 ;  /* 0x0000003a00417308 */ /* 0x000fee0000000800 */
[-C--:B------:R-:W-:Y:S03]  /*7520*/  HMMA.16816.F32.BF16 R20, R144, R154.reuse, R20 ;  /* 0x0000009a9014723c */ /* 0x080fe60000041814 */
[----:B------:R-:W-:Y:S01]  /*7530*/  MUFU.EX2 R180, R67 ;  /* 0x0000004300b47308 */ /* 0x000fe20000000800 */
[----:B-1----:R-:W-:Y:S04]  /*7540*/  F2FP.BF16.PACK_AB R170, R188, R189 ;  /* 0x000000bdbcaa723e */ /* 0x002fe800000010ff */
[C---:B------:R-:W-:Y:S01]  /*7550*/  HMMA.16816.F32.BF16 R92, R140.reuse, R154, R92 ;  /* 0x0000009a8c5c723c */ /* 0x040fe2000004185c */
[----:B------:R-:W-:Y:S04]  /*7560*/  LDSM.16.MT88.4 R152, [R216+0xd00] ;  /* 0x000d0000d898783b */ /* 0x000fe80000004200 */
[----:B------:R1:W-:Y:S03]  /*7570*/  MUFU.EX2 R67, R57 ;  /* 0x0000003900437308 */ /* 0x0003e60000000800 */
[-C--:B----4-:R-:W-:Y:S07]  /*7580*/  HMMA.16816.F32.BF16 R96, R140, R148.reuse, R96 ;  /* 0x000000948c60723c */ /* 0x090fee0000041860 */
[----:B------:R-:W2:Y:S01]  /*7590*/  MUFU.EX2 R183, R66 ;  /* 0x0000004200b77308 */ /* 0x000ea20000000800 */
[C---:B------:R-:W-:Y:S08]  /*75a0*/  HMMA.16816.F32.BF16 R100, R144.reuse, R148, R100 ;  /* 0x000000949064723c */ /* 0x040ff00000041864 */
[-C--:B------:R-:W-:Y:S01]  /*75b0*/  HMMA.16816.F32.BF16 R32, R144, R150.reuse, R32 ;  /* 0x000000969020723c */ /* 0x080fe20000041820 */
[----:B------:R-:W-:Y:S01]  /*75c0*/  MUFU.EX2 R66, R60 ;  /* 0x0000003c00427308 */ /* 0x000fe20000000800 */
[----:B-1----:R-:W-:Y:S06]  /*75d0*/  LDSM.16.MT88.4 R56, [R217+0x1d00] ;  /* 0x001d0000d938783b */ /* 0x002fec0000004200 */
[C---:B------:R-:W-:Y:S03]  /*75e0*/  HMMA.16816.F32.BF16 R104, R140.reuse, R150, R104 ;  /* 0x000000968c68723c */ /* 0x040fe60000041868 */
[----:B------:R-:W1:Y:S01]  /*75f0*/  MUFU.EX2 R61, R61 ;  /* 0x0000003d003d7308 */ /* 0x000e620000000800 */
[----:B--2---:R-:W-:Y:S04]  /*7600*/  F2FP.BF16.PACK_AB R171, R180, R183 ;  /* 0x000000b7b4ab723e */ /* 0x004fe800000010ff */
[-C--:B------:R-:W-:Y:S05]  /*7610*/  HMMA.16816.F32.BF16 R108, R140, R36.reuse, R108 ;  /* 0x000000248c6c723c */ /* 0x080fea000004186c */
[----:B------:R-:W-:Y:S03]  /*7620*/  MUFU.EX2 R62, R62 ;  /* 0x0000003e003e7308 */ /* 0x000fe60000000800 */
[C---:B------:R-:W-:Y:S07]  /*7630*/  HMMA.16816.F32.BF16 R112, R144.reuse, R36, R112 ;  /* 0x000000249070723c */ /* 0x040fee0000041870 */
[----:B------:R-:W-:Y:S01]  /*7640*/  F2FP.BF16.PACK_AB R36, R205, R204 ;  /* 0x000000cccd24723e */ /* 0x000fe200000010ff */
[-C--:B------:R-:W-:Y:S01]  /*7650*/  HMMA.16816.F32.BF16 R24, R144, R38.reuse, R24 ;  /* 0x000000269018723c */ /* 0x080fe20000041818 */
[----:B------:R2:W3:Y:S03]  /*7660*/  MUFU.EX2 R60, R3 ;  /* 0x00000003003c7308 */ /* 0x0004e60000000800 */
[----:B------:R-:W-:Y:S04]  /*7670*/  F2FP.BF16.PACK_AB R37, R203, R202 ;  /* 0x000000cacb25723e */ /* 0x000fe800000010ff */
[C---:B------:R-:W-:Y:S07]  /*7680*/  HMMA.16816.F32.BF16 R116, R140.reuse, R38, R116 ;  /* 0x000000268c74723c */ /* 0x040fee0000041874 */
[----:B------:R-:W-:Y:S01]  /*7690*/  F2FP.BF16.PACK_AB R38, R201, R200 ;  /* 0x000000c8c926723e */ /* 0x000fe200000010ff */
[-C--:B------:R-:W-:Y:S04]  /*76a0*/  HMMA.16816.F32.BF16 R120, R140, R48.reuse, R120 ;  /* 0x000000308c78723c */ /* 0x080fe80000041878 */
[----:B------:R-:W-:Y:S04]  /*76b0*/  F2FP.BF16.PACK_AB R39, R198, R199 ;  /* 0x000000c7c627723e */ /* 0x000fe800000010ff */
[C---:B------:R-:W-:Y:S04]  /*76c0*/  HMMA.16816.F32.BF16 R124, R144.reuse, R48, R124 ;  /* 0x00000030907c723c */ /* 0x040fe8000004187c */
[----:B--2---:R-:W-:Y:S02]  /*76d0*/  FFMA.FTZ R3, R0, R249, R184 ;  /* 0x000000f900037223 */ /* 0x004fe400000100b8 */
[----:B------:R-:W-:Y:S02]  /*76e0*/  FADD.FTZ R0, R243, R134 ;  /* 0x00000086f3007221 */ /* 0x000fe40000010000 */
[-C--:B------:R-:W-:Y:S01]  /*76f0*/  HMMA.16816.F32.BF16 R128, R144, R50.reuse, R128 ;  /* 0x000000329080723c */ /* 0x080fe20000041880 */
[----:B------:R-:W2:Y:S03]  /*7700*/  LDSM.16.MT88.4 R144, [R217+0x900] ;  /* 0x00090000d990783b */ /* 0x000ea60000004200 */
[----:B------:R-:W-:Y:S02]  /*7710*/  FADD.FTZ R3, R185, R3 ;  /* 0x00000003b9037221 */ /* 0x000fe40000010000 */
[----:B------:R-:W-:Y:S02]  /*7720*/  FADD.FTZ R0, R242, R0 ;  /* 0x00000000f2007221 */ /* 0x000fe40000010000 */
[----:B------:R-:W-:Y:S01]  /*7730*/  HMMA.16816.F32.BF16 R28, R140, R50, R28 ;  /* 0x000000328c1c723c */ /* 0x000fe2000004181c */
[----:B------:R-:W4:Y:S07]  /*7740*/  LDSM.16.MT88.4 R48, [R216+0x1900] ;  /* 0x00190000d830783b */ /* 0x000f2e0000004200 */
[-C--:B------:R-:W-:Y:S08]  /*7750*/  HMMA.16816.F32.BF16 R4, R36, R40.reuse, R4 ;  /* 0x000000282404723c */ /* 0x080ff00000041804 */
[C---:B------:R-:W-:Y:S08]  /*7760*/  HMMA.16816.F32.BF16 R8, R44.reuse, R40, R8 ;  /* 0x000000282c08723c */ /* 0x040ff00000041808 */
[-C--:B------:R-:W-:Y:S08]  /*7770*/  HMMA.16816.F32.BF16 R12, R44, R42.reuse, R12 ;  /* 0x0000002a2c0c723c */ /* 0x080ff0000004180c */
[C---:B------:R-:W-:Y:S01]  /*7780*/  HMMA.16816.F32.BF16 R16, R36.reuse, R42, R16 ;  /* 0x0000002a2410723c */ /* 0x040fe20000041810 */
[----:B------:R-:W5:Y:S07]  /*7790*/  LDSM.16.MT88.4 R40, [R217+0x1900] ;  /* 0x00190000d928783b */ /* 0x000f6e0000004200 */
[-C--:B--2---:R-:W-:Y:S08]  /*77a0*/  HMMA.16816.F32.BF16 R68, R36, R144.reuse, R68 ;  /* 0x000000902444723c */ /* 0x084ff00000041844 */
[C---:B------:R-:W-:Y:S08]  /*77b0*/  HMMA.16816.F32.BF16 R72, R44.reuse, R144, R72 ;  /* 0x000000902c48723c */ /* 0x040ff00000041848 */
[-C--:B------:R-:W-:Y:S08]  /*77c0*/  HMMA.16816.F32.BF16 R76, R44, R146.reuse, R76 ;  /* 0x000000922c4c723c */ /* 0x080ff0000004184c */
[C---:B------:R-:W-:Y:S08]  /*77d0*/  HMMA.16816.F32.BF16 R80, R36.reuse, R146, R80 ;  /* 0x000000922450723c */ /* 0x040ff00000041850 */
[-C--:B----4-:R-:W-:Y:S08]  /*77e0*/  HMMA.16816.F32.BF16 R84, R36, R48.reuse, R84 ;  /* 0x000000302454723c */ /* 0x090ff00000041854 */
[C---:B------:R-:W-:Y:S08]  /*77f0*/  HMMA.16816.F32.BF16 R88, R44.reuse, R48, R88 ;  /* 0x000000302c58723c */ /* 0x040ff00000041858 */
[-C--:B------:R-:W-:Y:S08]  /*7800*/  HMMA.16816.F32.BF16 R20, R44, R50.reuse, R20 ;  /* 0x000000322c14723c */ /* 0x080ff00000041814 */
[C---:B------:R-:W-:Y:S01]  /*7810*/  HMMA.16816.F32.BF16 R92, R36.reuse, R50, R92 ;  /* 0x00000032245c723c */ /* 0x040fe2000004185c */
[----:B------:R-:W2:Y:S07]  /*7820*/  LDSM.16.MT88.4 R48, [R217+0x2900] ;  /* 0x00290000d930783b */ /* 0x000eae0000004200 */
[-C--:B-----5:R-:W-:Y:S08]  /*7830*/  HMMA.16816.F32.BF16 R96, R36, R40.reuse, R96 ;  /* 0x000000282460723c */ /* 0x0a0ff00000041860 */
[C---:B------:R-:W-:Y:S08]  /*7840*/  HMMA.16816.F32.BF16 R100, R44.reuse, R40, R100 ;  /* 0x000000282c64723c */ /* 0x040ff00000041864 */
[-C--:B------:R-:W-:Y:S08]  /*7850*/  HMMA.16816.F32.BF16 R32, R44, R42.reuse, R32 ;  /* 0x0000002a2c20723c */ /* 0x080ff00000041820 */
[C---:B------:R-:W-:Y:S01]  /*7860*/  HMMA.16816.F32.BF16 R104, R36.reuse, R42, R104 ;  /* 0x0000002a2468723c */ /* 0x040fe20000041868 */
        /* <DEDUP_REMOVED lines=8> */
[-C--:B------:R-:W-:Y:S01]  /*78f0*/  HMMA.16816.F32.BF16 R128, R44, R50.reuse, R128 ;  /* 0x000000322c80723c */ /* 0x080fe20000041880 */
[----:B------:R-:W2:Y:S07]  /*7900*/  LDSM.16.MT88.4 R44, [R216+0x2d00] ;  /* 0x002d0000d82c783b */ /* 0x000eae0000004200 */
[----:B------:R-:W-:Y:S07]  /*7910*/  HMMA.16816.F32.BF16 R28, R36, R50, R28 ;  /* 0x00000032241c723c */ /* 0x000fee000004181c */
[----:B------:R-:W-:Y:S01]  /*7920*/  F2FP.BF16.PACK_AB R36, R67, R179 ;  /* 0x000000b34324723e */ /* 0x000fe200000010ff */
[-C--:B------:R-:W-:Y:S01]  /*7930*/  HMMA.16816.F32.BF16 R144, R168, R152.reuse, R4 ;  /* 0x00000098a890723c */ /* 0x080fe20000041804 */
[----:B------:R-:W2:Y:S04]  /*7940*/  LDSM.16.MT88.4 R4, [R217+0x2d00] ;  /* 0x002d0000d904783b */ /* 0x000ea80000004200 */
[----:B------:R-:W-:Y:S02]  /*7950*/  F2FP.BF16.PACK_AB R37, R64, R65 ;  /* 0x000000414025723e */ /* 0x000fe400000010ff */
[----:B-1----:R-:W-:Y:S02]  /*7960*/  F2FP.BF16.PACK_AB R38, R61, R66 ;  /* 0x000000423d26723e */ /* 0x002fe400000010ff */
[----:B---3--:R-:W-:Y:S07]  /*7970*/  F2FP.BF16.PACK_AB R39, R60, R62 ;  /* 0x0000003e3c27723e */ /* 0x008fee00000010ff */
[C---:B------:R-:W-:Y:S07]  /*7980*/  HMMA.16816.F32.BF16 R140, R36.reuse, R152, R8 ;  /* 0x00000098248c723c */ /* 0x040fee0000041808 */
[----:B------:R-:W-:Y:S01]  /*7990*/  FADD.FTZ R8, R238, R133 ;  /* 0x00000085ee087221 */ /* 0x000fe20000010000 */
[-C--:B------:R-:W-:Y:S04]  /*79a0*/  HMMA.16816.F32.BF16 R148, R36, R154.reuse, R12 ;  /* 0x0000009a2494723c */ /* 0x080fe8000004180c */
[----:B------:R-:W-:Y:S01]  /*79b0*/  FADD.FTZ R10, R234, R132 ;  /* 0x00000084ea0a7221 */ /* 0x000fe20000010000 */
[----:B------:R-:W-:Y:S01]  /*79c0*/  MOV R132, R135 ;  /* 0x0000008700847202 */ /* 0x000fe20000000f00 */
[----:B------:R-:W-:Y:S02]  /*79d0*/  FADD.FTZ R8, R240, R8 ;  /* 0x00000008f0087221 */ /* 0x000fe40000010000 */
[C---:B------:R-:W-:Y:S04]  /*79e0*/  HMMA.16816.F32.BF16 R152, R168.reuse, R154, R16 ;  /* 0x0000009aa898723c */ /* 0x040fe80000041810 */
[----:B------:R-:W-:Y:S02]  /*79f0*/  FADD.FTZ R10, R235, R10 ;  /* 0x0000000aeb0a7221 */ /* 0x000fe40000010000 */
[----:B------:R-:W-:Y:S02]  /*7a00*/  FADD.FTZ R9, R186, R3 ;  /* 0x00000003ba097221 */ /* 0x000fe40000010000 */
[-C--:B----4-:R-:W-:Y:S04]  /*7a10*/  HMMA.16816.F32.BF16 R68, R168, R40.reuse, R68 ;  /* 0x00000028a844723c */ /* 0x090fe80000041844 */
        /* <DEDUP_REMOVED lines=11> */
[-C--:B-----5:R-:W-:Y:S04]  /*7ad0*/  HMMA.16816.F32.BF16 R84, R168, R52.reuse, R84 ;  /* 0x00000034a854723c */ /* 0x0a0fe80000041854 */
        /* <DEDUP_REMOVED lines=32> */
[----:B------:R-:W-:Y:S01]  /*7ce0*/  FADD.FTZ R0, R172, R9 ;  /* 0x00000009ac007221 */ /* 0x000fe20000010000 */
[C---:B------:R-:W-:Y:S04]  /*7cf0*/  HMMA.16816.F32.BF16 R116, R168.reuse, R46, R116 ;  /* 0x0000002ea874723c */ /* 0x040fe80000041874 */
[----:B------:R-:W-:Y:S02]  /*7d00*/  FADD.FTZ R10, R201, R8 ;  /* 0x00000008c90a7221 */ /* 0x000fe40000010000 */
[----:B------:R-:W-:Y:S01]  /*7d10*/  FADD.FTZ R8, R138, R0 ;  /* 0x000000008a087221 */ /* 0x000fe20000010000 */
[----:B------:R-:W-:Y:S01]  /*7d20*/  MOV R138, R2 ;  /* 0x00000002008a7202 */ /* 0x000fe20000000f00 */
[-C--:B------:R-:W-:Y:S04]  /*7d30*/  HMMA.16816.F32.BF16 R120, R168, R4.reuse, R120 ;  /* 0x00000004a878723c */ /* 0x080fe80000041878 */
[----:B------:R-:W-:Y:S04]  /*7d40*/  FADD.FTZ R8, R65, R8 ;  /* 0x0000000841087221 */ /* 0x000fe80000010000 */
[C---:B------:R-:W-:Y:S07]  /*7d50*/  HMMA.16816.F32.BF16 R124, R36.reuse, R4, R124 ;  /* 0x00000004247c723c */ /* 0x040fee000004187c */
[----:B------:R-:W-:Y:S01]  /*7d60*/  FADD.FTZ R4, R199, R11 ;  /* 0x0000000bc7047221 */ /* 0x000fe20000010000 */
[-C--:B------:R-:W-:Y:S04]  /*7d70*/  HMMA.16816.F32.BF16 R128, R36, R6.reuse, R128 ;  /* 0x000000062480723c */ /* 0x080fe80000041880 */
[----:B------:R-:W-:Y:S02]  /*7d80*/  FADD.FTZ R9, R198, R4 ;  /* 0x00000004c6097221 */ /* 0x000fe40000010000 */
[----:B------:R-:W-:Y:S02]  /*7d90*/  FADD.FTZ R5, R194, R3 ;  /* 0x00000003c2057221 */ /* 0x000fe40000010000 */
[----:B------:R-:W-:Y:S01]  /*7da0*/  FADD.FTZ R4, R193, R10 ;  /* 0x0000000ac1047221 */ /* 0x000fe20000010000 */
[----:B------:R-:W-:Y:S04]  /*7db0*/  HMMA.16816.F32.BF16 R168, R168, R6, R28 ;  /* 0x00000006a8a8723c */ /* 0x000fe8000004181c */
[----:B------:R-:W-:Y:S02]  /*7dc0*/  FADD.FTZ R3, R191, R9 ;  /* 0x00000009bf037221 */ /* 0x000fe40000010000 */
[----:B------:R-:W-:Y:S02]  /*7dd0*/  FADD.FTZ R0, R179, R5 ;  /* 0x00000005b3007221 */ /* 0x000fe40000010000 */
[----:B------:R-:W-:Y:S04]  /*7de0*/  FADD.FTZ R4, R192, R4 ;  /* 0x00000004c0047221 */ /* 0x000fe80000010000 */
[----:B------:R-:W-:Y:S02]  /*7df0*/  FADD.FTZ R3, R190, R3 ;  /* 0x00000003be037221 */ /* 0x000fe40000010000 */
[----:B------:R-:W-:Y:S02]  /*7e00*/  FADD.FTZ R5, R67, R0 ;  /* 0x0000000043057221 */ /* 0x000fe40000010000 */
[----:B------:R-:W-:Y:S02]  /*7e10*/  FADD.FTZ R0, R64, R8 ;  /* 0x0000000840007221 */ /* 0x000fe40000010000 */
[----:B------:R-:W-:Y:S02]  /*7e20*/  FADD.FTZ R4, R189, R4 ;  /* 0x00000004bd047221 */ /* 0x000fe40000010000 */
[----:B------:R-:W-:Y:S02]  /*7e30*/  FADD.FTZ R6, R183, R3 ;  /* 0x00000003b7067221 */ /* 0x000fe40000010000 */
[----:B------:R-:W-:Y:S02]  /*7e40*/  FADD.FTZ R5, R66, R5 ;  /* 0x0000000542057221 */ /* 0x000fe40000010000 */
[----:B------:R-:W-:Y:S01]  /*7e50*/  FADD.FTZ R3, R62, R0 ;  /* 0x000000003e037221 */ /* 0x000fe20000010000 */
[----:B------:R-:W-:Y:S01]  /*7e60*/  IADD3 R0, R224, -0x1, RZ ;  /* 0xffffffffe0007810 */ /* 0x000fe20007ffe0ff */
[----:B------:R-:W-:Y:S02]  /*7e70*/  FADD.FTZ R246, R188, R4 ;  /* 0x00000004bcf67221 */ /* 0x000fe40000010000 */
[----:B------:R-:W-:Y:S01]  /*7e80*/  FADD.FTZ R247, R180, R6 ;  /* 0x00000006b4f77221 */ /* 0x000fe20000010000 */
[----:B------:R-:W-:Y:S01]  /*7e90*/  MOV R224, R0 ;  /* 0x0000000000e07202 */ /* 0x000fe20000000f00 */
[----:B------:R-:W-:Y:S01]  /*7ea0*/  FADD.FTZ R248, R61, R5 ;  /* 0x000000053df87221 */ /* 0x000fe20000010000 */
[----:B------:R-:W-:Y:S01]  /*7eb0*/  MOV R0, R137 ;  /* 0x0000008900007202 */ /* 0x000fe20000000f00 */
[----:B------:R-:W-:Y:S01]  /*7ec0*/  FADD.FTZ R249, R60, R3 ;  /* 0x000000033cf97221 */ /* 0x000fe20000010000 */
[----:B------:R-:W-:Y:S01]  /*7ed0*/  MOV R3, R136 ;  /* 0x0000008800037202 */ /* 0x000fe20000000f00 */
[----:B------:R-:W-:-:S05]  /*7ee0*/  @P4 BRA `(.L_x_1826) ;  /* 0xffffd2c000004947 */ /* 0x000fca000383ffff */
.L_x_1825:
[----:B------:R-:W1:Y:S01]  /*7ef0*/  SHFL.BFLY PT, R11, R246, 0x2, 0x1f ;  /* 0x0c401f00f60b7f89 */ /* 0x000e6200000e0000 */
[----:B------:R-:W-:-:S02]  /*7f00*/  MOV R18, 0xff800000 ;  /* 0xff80000000127802 */ /* 0x000fc40000000f00 */
[----:B------:R-:W-:Y:S01]  /*7f10*/  MOV R19, 0xff800000 ;  /* 0xff80000000137802 */ /* 0x000fe20000000f00 */
[----:B------:R-:W2:Y:S01]  /*7f20*/  SHFL.BFLY PT, R7, R248, 0x2, 0x1f ;  /* 0x0c401f00f8077f89 */ /* 0x000ea200000e0000 */
[----:B------:R-:W-:Y:S02]  /*7f30*/  MOV R20, 0xff800000 ;  /* 0xff80000000147802 */ /* 0x000fe40000000f00 */
[----:B------:R-:W-:Y:S01]  /*7f40*/  MOV R21, 0xff800000 ;  /* 0xff80000000157802 */ /* 0x000fe20000000f00 */
[----:B------:R-:W3:Y:S01]  /*7f50*/  SHFL.BFLY PT, R9, R247, 0x2, 0x1f ;  /* 0x0c401f00f7097f89 */ /* 0x000ee200000e0000 */
[----:B------:R-:W-:-:S03]  /*7f60*/  PLOP3.LUT P4, PT, PT, PT, PT, 0x8, 0x0 ;  /* 0x000000000000781c */ /* 0x000fc60003f8e170 */
[----:B------:R-:W4:Y:S01]  /*7f70*/  SHFL.BFLY PT, R6, R249, 0x2, 0x1f ;  /* 0x0c401f00f9067f89 */ /* 0x000f2200000e0000 */
[----:B-1----:R-:W-:Y:S02]  /*7f80*/  FADD.FTZ R11, R11, R246 ;  /* 0x000000f60b0b7221 */ /* 0x002fe40000010000 */
        /* <DEDUP_REMOVED lines=139> */
.L_x_1817:
[----:B------:R-:W-:Y:S05]  /*8840*/  @P4 BRA `(.L_x_1829) ;  /* 0x00001a1000004947 */ /* 0x000fea0003800000 */
[----:B------:R-:W1:Y:S01]  /*8850*/  S2R R16, SR_TID.X ;  /* 0x0000000000107919 */ /* 0x000e620000002100 */
[----:B------:R-:W-:Y:S01]  /*8860*/  SHF.R.S32.HI R10, RZ, 0x1f, R251 ;  /* 0x0000001fff0a7819 */ /* 0x000fe200000114fb */
[----:B------:R-:W-:Y:S01]  /*8870*/  IMAD.WIDE.U32 R2, R251, c[0x0][0x4d0], RZ ;  /* 0x00013400fb027a25 */ /* 0x000fe200078e00ff */
[----:B------:R-:W-:Y:S01]  /*8880*/  MOV R24, c[0x0][0x4e8] ;  /* 0x00013a0000187a02 */ /* 0x000fe20000000f00 */
[----:B------:R-:W2:Y:S01]  /*8890*/  S2R R12, SR_CTAID.Y ;  /* 0x00000000000c7919 */ /* 0x000ea20000002600 */
[----:B------:R-:W-:Y:S01]  /*88a0*/  BSSY B0, `(.L_x_1830) ;  /* 0x00000bd000007945 */ /* 0x000fe20003800000 */
[----:B------:R-:W-:-:S02]  /*88b0*/  IMAD R0, R10, c[0x0][0x4d0], RZ ;  /* 0x000134000a007a24 */ /* 0x000fc400078e02ff */
[----:B------:R-:W-:Y:S01]  /*88c0*/  BAR.SYNC.DEFER_BLOCKING 0x1, 0x80 ;  /* 0x0042000000007b1d */ /* 0x000fe20000010000 */
[----:B------:R-:W-:Y:S01]  /*88d0*/  IMAD.MOV R9, RZ, RZ, -R251 ;  /* 0x000000ffff097224 */ /* 0x000fe200078e0afb */
[C---:B------:R-:W-:Y:S01]  /*88e0*/  ISETP.NE.AND P0, PT, R24.reuse, 0x1, PT ;  /* 0x000000011800780c */ /* 0x040fe20003f05270 */
[----:B------:R-:W-:Y:S02]  /*88f0*/  IMAD R8, R251, c[0x0][0x4d4], R0 ;  /* 0x00013500fb087a24 */ /* 0x000fe400078e0200 */
[----:B------:R-:W-:Y:S01]  /*8900*/  IMAD R24, R24, c[0x0][0x388], RZ ;  /* 0x0000e20018187a24 */ /* 0x000fe200078e02ff */
[----:B------:R-:W3:Y:S04]  /*8910*/  S2R R13, SR_CTAID.Z ;  /* 0x00000000000d7919 */ /* 0x000ee80000002700 */
[----:B------:R-:W4:Y:S01]  /*8920*/  S2R R15, SR_CTAID.X ;  /* 0x00000000000f7919 */ /* 0x000f220000002500 */
[----:B-1----:R-:W-:-:S04]  /*8930*/  SHF.R.S32.HI R11, RZ, 0x1f, R16 ;  /* 0x0000001fff0b7819 */ /* 0x002fc80000011410 */
[-C--:B------:R-:W-:Y:S01]  /*8940*/  LEA.HI R4, R11, R16.reuse, RZ, 0x2 ;  /* 0x000000100b047211 */ /* 0x080fe200078f10ff */
[----:B--2---:R-:W-:Y:S01]  /*8950*/  IMAD R12, R9, c[0x0][0x550], R12 ;  /* 0x00015400090c7a24 */ /* 0x004fe200078e020c */
[----:B------:R-:W-:Y:S02]  /*8960*/  LEA.HI R11, R11, R16, RZ, 0x5 ;  /* 0x000000100b0b7211 */ /* 0x000fe400078f28ff */
[----:B------:R-:W-:Y:S02]  /*8970*/  LOP3.LUT R4, R4, 0xfffffffc, RZ, 0xc0, !PT ;  /* 0xfffffffc04047812 */ /* 0x000fe400078ec0ff */
[--C-:B------:R-:W-:Y:S02]  /*8980*/  SHF.R.S32.HI R6, RZ, 0x5, R11.reuse ;  /* 0x00000005ff067819 */ /* 0x100fe4000001140b */
[----:B------:R-:W-:Y:S01]  /*8990*/  SHF.R.S32.HI R5, RZ, 0x1f, R11 ;  /* 0x0000001fff057819 */ /* 0x000fe2000001140b */
[----:B------:R-:W-:Y:S01]  /*89a0*/  IMAD.IADD R0, R16, 0x1, -R4 ;  /* 0x0000000110007824 */ /* 0x000fe200078e0a04 */
[----:B------:R-:W-:-:S02]  /*89b0*/  LOP3.LUT R11, R11, 0xffffffe0, RZ, 0xc0, !PT ;  /* 0xffffffe00b0b7812 */ /* 0x000fc400078ec0ff */
[----:B------:R-:W-:Y:S01]  /*89c0*/  LEA.HI R4, R5, R6, RZ, 0x2 ;  /* 0x0000000605047211 */ /* 0x000fe200078f10ff */
[----:B------:R-:W-:Y:S01]  /*89d0*/  IMAD.IADD R5, R3, 0x1, R8 ;  /* 0x0000000103057824 */ /* 0x000fe200078e0208 */
[----:B------:R-:W-:Y:S02]  /*89e0*/  LEA.HI R7, R0, R0, RZ, 0x1 ;  /* 0x0000000000077211 */ /* 0x000fe400078f08ff */
[----:B------:R-:W-:Y:S01]  /*89f0*/  LOP3.LUT R8, R4, 0xffffffc, RZ, 0xc0, !PT ;  /* 0x0ffffffc04087812 */ /* 0x000fe200078ec0ff */
[----:B------:R-:W-:Y:S01]  /*8a00*/  IMAD.MOV.U32 R4, RZ, RZ, R2 ;  /* 0x000000ffff047224 */ /* 0x000fe200078e0002 */
[----:B------:R-:W-:Y:S01]  /*8a10*/  IADD3 R16, -R11, R16, RZ ;  /* 0x000000100b107210 */ /* 0x000fe20007ffe1ff */
[C---:B------:R-:W-:Y:S01]  /*8a20*/  IMAD.SHL.U32 R2, R7.reuse, 0x20, RZ ;  /* 0x0000002007027824 */ /* 0x040fe200078e00ff */
[----:B------:R-:W-:Y:S01]  /*8a30*/  LOP3.LUT R3, R7, 0x1ffffffe, RZ, 0xc0, !PT ;  /* 0x1ffffffe07037812 */ /* 0x000fe200078ec0ff */
[----:B------:R-:W-:Y:S01]  /*8a40*/  IMAD.IADD R9, R6, 0x1, -R8 ;  /* 0x0000000106097824 */ /* 0x000fe200078e0a08 */
[----:B------:R-:W-:Y:S01]  /*8a50*/  SHF.R.S32.HI R7, RZ, 0x1f, R16 ;  /* 0x0000001fff077819 */ /* 0x000fe20000011410 */
[----:B---3--:R-:W-:Y:S01]  /*8a60*/  IMAD.WIDE.U32 R4, R13, c[0x0][0x4d8], R4 ;  /* 0x000136000d047a25 */ /* 0x008fe200078e0004 */
[----:B------:R-:W-:-:S02]  /*8a70*/  IADD3 R8, R0, -R3, RZ ;  /* 0x8000000300087210 */ /* 0x000fc40007ffe0ff */
[----:B------:R-:W-:Y:S01]  /*8a80*/  LEA.HI R17, R7, R16, RZ, 0x2 ;  /* 0x0000001007117211 */ /* 0x000fe200078f10ff */
[----:B------:R-:W-:Y:S01]  /*8a90*/  IMAD R0, R10, c[0x0][0x438], RZ ;  /* 0x00010e000a007a24 */ /* 0x000fe200078e02ff */
[----:B------:R-:W-:Y:S02]  /*8aa0*/  SHF.R.S32.HI R10, RZ, 0x1f, R13 ;  /* 0x0000001fff0a7819 */ /* 0x000fe4000001140d */
[----:B------:R-:W-:Y:S01]  /*8ab0*/  SHF.R.S32.HI R7, RZ, 0x2, R17 ;  /* 0x00000002ff077819 */ /* 0x000fe20000011411 */
[C---:B------:R-:W-:Y:S01]  /*8ac0*/  IMAD R6, R251.reuse, c[0x0][0x43c], R0 ;  /* 0x00010f00fb067a24 */ /* 0x040fe200078e0200 */
        /* <DEDUP_REMOVED lines=9> */
[----:B----4-:R-:W-:Y:S02]  /*8b60*/  IMAD R8, R15, 0x80, R8 ;  /* 0x000000800f087824 */ /* 0x010fe400078e0208 */
        /* <DEDUP_REMOVED lines=59> */
[----:B------:R4:W2:Y:S04]  /*8f20*/  SHFL.IDX PT, R7, R0, 0x3, 0x1c1f ;  /* 0x007c1f0000077f89 */ /* 0x0008a800000e0000 */
        /* <DEDUP_REMOVED lines=12> */
[----:B------:R2:W-:Y:S01]  /*8ff0*/  @!P1 ST.E [R6.64], R21 ;  /* 0x0000001506009985 */ /* 0x0005e2000c101906 */
        /* <DEDUP_REMOVED lines=71> */
.L_x_1831:
[----:B-1----:R-:W-:Y:S05]  /*9470*/  BSYNC B0 ;  /* 0x0000000000007941 */ /* 0x002fea0003800000 */
.L_x_1830:
        /* <DEDUP_REMOVED lines=73> */
.L_x_1833:
[----:B------:R-:W-:Y:S05]  /*9910*/  BSYNC B0 ;  /* 0x0000000000007941 */ /* 0x000fea0003800000 */
.L_x_1832:
        /* <DEDUP_REMOVED lines=41> */
[C---:B-1----:R-:W-:Y:S02]  /*9bb0*/  IADD3 R7, R0.reuse, 0x40, RZ ;  /* 0x0000004000077810 */ /* 0x042fe40007ffe0ff */
        /* <DEDUP_REMOVED lines=31> */
.L_x_1835:
[----:B------:R-:W-:Y:S05]  /*9db0*/  BSYNC B0 ;  /* 0x0000000000007941 */ /* 0x000fea0003800000 */
.L_x_1834:
[----:B-1-3--:R1:W3:Y:S04]  /*9dc0*/  SHFL.IDX PT, R3, R22, 0x3, 0x1c1f ;  /* 0x007c1f0016037f89 */ /* 0x00a2e800000e0000 */
        /* <DEDUP_REMOVED lines=15> */
[----:B---34-:R-:W-:Y:S01]  /*9ec0*/  @!P3 IMAD.WIDE R10, R0, 0x4, R2 ;  /* 0x00000004000ab825 */ /* 0x018fe200078e0202 */
        /* <DEDUP_REMOVED lines=13> */
[C---:B---3--:R-:W-:Y:S02]  /*9fa0*/  IADD3 R10, R0.reuse, 0x40, RZ ;  /* 0x00000040000a7810 */ /* 0x048fe40007ffe0ff */
[C---:B------:R-:W-:Y:S02]  /*9fb0*/  IADD3 R11, R0.reuse, 0x48, RZ ;  /* 0x00000048000b7810 */ /* 0x040fe40007ffe0ff */
[----:B----4-:R-:W-:-:S02]  /*9fc0*/  IADD3 R8, R0, 0x30, RZ ;  /* 0x0000003000087810 */ /* 0x010fc40007ffe0ff */
[----:B------:R-:W-:Y:S02]  /*9fd0*/  IADD3 R9, R0, 0x38, RZ ;  /* 0x0000003800097810 */ /* 0x000fe40007ffe0ff */
[----:B------:R-:W-:Y:S02]  /*9fe0*/  ISETP.GE.AND P4, PT, R8, c[0x0][0x3c8], PT ;  /* 0x0000f20008007a0c */ /* 0x000fe40003f86270 */
[----:B------:R-:W-:Y:S02]  /*9ff0*/  ISETP.GE.AND P3, PT, R9, c[0x0][0x3c8], PT ;  /* 0x0000f20009007a0c */ /* 0x000fe40003f66270 */
[----:B-1----:R-:W-:Y:S02]  /*a000*/  @!P6 LEA.HI R4, R13, R13, RZ, 0x1 ;  /* 0x0000000d0d04e211 */ /* 0x002fe400078f08ff */
        /* <DEDUP_REMOVED lines=12> */
[----:B---3--:R-:W-:Y:S02]  /*a0d0*/  @!P4 LEA.HI R4, R8, R8, RZ, 0x1 ;  /* 0x000000080804c211 */ /* 0x008fe400078f08ff */
        /* <DEDUP_REMOVED lines=24> */
.L_x_1829:
        /* <DEDUP_REMOVED lines=10> */
[----:B------:R-:W-:Y:S02]  /*a300*/  SHF.R.S32.HI R0, RZ, 0x1f, R251 ;  /* 0x0000001fff007819 */ /* 0x000fe400000114fb */
[----:B------:R-:W-:Y:S01]  /*a310*/  ISETP.NE.AND P0, PT, R3, 0x1, PT ;  /* 0x000000010300780c */ /* 0x000fe20003f05270 */
[----:B------:R-:W2:Y:S01]  /*a320*/  S2R R10, SR_CTAID.Y ;  /* 0x00000000000a7919 */ /* 0x000ea20000002600 */
[C---:B------:R-:W-:Y:S01]  /*a330*/  IMAD.WIDE.U32 R2, R251.reuse, c[0x0][0x4d0], RZ ;  /* 0x00013400fb027a25 */ /* 0x040fe200078e00ff */
[----:B------:R-:W-:Y:S02]  /*a340*/  IADD3 R5, -R251, RZ, RZ ;  /* 0x000000fffb057210 */ /* 0x000fe40007ffe1ff */
[----:B------:R-:W-:Y:S01]  /*a350*/  MOV R4, R8 ;  /* 0x0000000800047202 */ /* 0x000fe20000000f00 */
[----:B------:R-:W-:-:S04]  /*a360*/  IMAD R0, R0, c[0x0][0x4d0], RZ ;  /* 0x0001340000007a24 */ /* 0x000fc800078e02ff */
[----:B------:R-:W-:-:S03]  /*a370*/  IMAD R0, R251, c[0x0][0x4d4], R0 ;  /* 0x00013500fb007a24 */ /* 0x000fc600078e0200 */
[----:B------:R-:W-:Y:S02]  /*a380*/  @P0 IMAD.HI.U32 R6, R8, c[0x0][0x4ec], RZ ;  /* 0x00013b0008060a27 */ /* 0x000fe400078e00ff */
[----:B------:R-:W-:-:S03]  /*a390*/  IADD3 R3, R3, R0, RZ ;  /* 0x0000000003037210 */ /* 0x000fc60007ffe0ff */
[----:B------:R-:W-:Y:S02]  /*a3a0*/  @P0 SHF.R.U32.HI R4, RZ, c[0x0][0x4f0], R6 ;  /* 0x00013c00ff040a19 */ /* 0x000fe40000011606 */
[----:B-1----:R-:W-:Y:S01]  /*a3b0*/  SHF.R.S32.HI R7, RZ, 0x1f, R9 ;  /* 0x0000001fff077819 */ /* 0x002fe20000011409 */
[----:B------:R-:W-:-:S04]  /*a3c0*/  IMAD.WIDE.U32 R2, R9, c[0x0][0x4d8], R2 ;  /* 0x0001360009027a25 */ /* 0x000fc800078e0002 */
[----:B------:R-:W-:Y:S02]  /*a3d0*/  IMAD R0, R7, c[0x0][0x4d8], RZ ;  /* 0x0001360007007a24 */ /* 0x000fe400078e02ff */
[----:B--2---:R-:W-:Y:S01]  /*a3e0*/  IMAD R7, R5, c[0x0][0x550], R10 ;  /* 0x0001540005077a24 */ /* 0x004fe200078e020a */
[----:B------:R-:W-:Y:S01]  /*a3f0*/  IADD3 R5, -R4, RZ, RZ ;  /* 0x000000ff04057210 */ /* 0x000fe20007ffe1ff */
[----:B------:R-:W-:-:S03]  /*a400*/  IMAD R0, R9, c[0x0][0x4dc], R0 ;  /* 0x0001370009007a24 */ /* 0x000fc600078e0200 */
[----:B------:R-:W-:Y:S01]  /*a410*/  SHF.R.S32.HI R6, RZ, 0x1f, R7 ;  /* 0x0000001fff067819 */ /* 0x000fe20000011407 */
[----:B------:R-:W-:Y:S01]  /*a420*/  IMAD R5, R5, c[0x0][0x4e8], R8 ;  /* 0x00013a0005057a24 */ /* 0x000fe200078e0208 */
[----:B------:R-:W-:-:S03]  /*a430*/  IADD3 R3, R0, R3, RZ ;  /* 0x0000000300037210 */ /* 0x000fc60007ffe0ff */
[----:B------:R-:W-:Y:S01]  /*a440*/  IMAD R6, R6, c[0x0][0x4e0], RZ ;  /* 0x0001380006067a24 */ /* 0x000fe200078e02ff */
        /* <DEDUP_REMOVED lines=15> */
.L_x_1836:
        /* <DEDUP_REMOVED lines=12> */
.L_x_3664:


//--------------------- .text._ZN7cutlass13device_kernelIN5flash19enable_sm80_to_sm89INS1_16FlashAttnFwdSm80INS1_25CollectiveMainloopFwdSm80ILi4ELi1ELb0EN4cute5tupleIJNS5_1CILi128EEENS7_ILi48EEENS7_ILi96EEEEEELi96ENS_10bfloat16_tEfNS_4arch4Sm80ELb0ELb0ELb0ELb1ELb1ELb0ELb1ELb1EEENS1_21CollectiveEpilogueFwdINS6_IJS8_SA_S9_EEENS6_IJNS7_ILi1EEESI_SI_EEESC_SE_Li128ELb1ELb1ELb1ELb0EEENS1_36VarlenDynamicPersistentTileSchedulerILi128ELi48ELi128ELi128ELb1ELb1ELb0ELb0ELb1ELb1EEEEEEEEEvNT_6ParamsE --------------------------
	.section	.text._ZN7cutlass13device_kernelIN5flash19enable_sm80_to_sm89INS1_16FlashAttnFwdSm80INS1_25CollectiveMainloopFwdSm80ILi4ELi1ELb0EN4cute5tupleIJNS5_1CILi128EEENS7_ILi48EEENS7_ILi96EEEEEELi96ENS_10bfloat16_tEfNS_4arch4Sm80ELb0ELb0ELb0ELb1ELb1ELb0ELb1ELb1EEENS1_21CollectiveEpilogueFwdINS6_IJS8_SA_S9_EEENS6_IJNS7_ILi1EEESI_SI_EEESC_SE_Li128ELb1ELb1ELb1ELb0EEENS1_36VarlenDynamicPersistentTileSchedulerILi128ELi48ELi128ELi128ELb1ELb1ELb0ELb0ELb1ELb1EEEEEEEEEvNT_6ParamsE,"ax",@progbits
	.sectioninfo	@"SHI_REGISTERS=255"
	.align	128
.text._ZN7cutlass13device_kernelIN5flash19enable_sm80_to_sm89INS1_16FlashAttnFwdSm80INS1_25CollectiveMainloopFwdSm80ILi4ELi1ELb0EN4cute5tupleIJNS5_1CILi128EEENS7_ILi48EEENS7_ILi96EEEEEELi96ENS_10bfloat16_tEfNS_4arch4Sm80ELb0ELb0ELb0ELb1ELb1ELb0ELb1ELb1EEENS1_21CollectiveEpilogueFwdINS6_IJS8_SA_S9_EEENS6_IJNS7_ILi1EEESI_SI_EEESC_SE_Li128ELb1ELb1ELb1ELb0EEENS1_36VarlenDynamicPersistentTileSchedulerILi128ELi48ELi128ELi128ELb1ELb1ELb0ELb0ELb1ELb1EEEEEEEEEvNT_6ParamsE:
        .type           _ZN7cutlass13device_kernelIN5flash19enable_sm80_to_sm89INS1_16FlashAttnFwdSm80INS1_25CollectiveMainloopFwdSm80ILi4ELi1ELb0EN4cute5tupleIJNS5_1CILi128EEENS7_ILi48EEENS7_ILi96EEEEEELi96ENS_10bfloat16_tEfNS_4arch4Sm80ELb0ELb0ELb0ELb1ELb1ELb0ELb1ELb1EEENS1_21CollectiveEpilogueFwdINS6_IJS8_SA_S9_EEENS6_IJNS7_ILi1EEESI_SI_EEESC_SE_Li128ELb1ELb1ELb1ELb0EEENS1_36VarlenDynamicPersistentTileSchedulerILi128ELi48ELi128ELi128ELb1ELb1ELb0ELb0ELb1ELb1EEEEEEEEEvNT_6ParamsE,@function
        .size           _ZN7cutlass13device_kernelIN5flash19enable_sm80_to_sm89INS1_16FlashAttnFwdSm80INS1_25CollectiveMainloopFwdSm80ILi4ELi1ELb0EN4cute5tupleIJNS5_1CILi128EEENS7_ILi48EEENS7_ILi96EEEEEELi96ENS_10bfloat16_tEfNS_4arch4Sm80ELb0ELb0ELb0ELb1ELb1ELb0ELb1ELb1EEENS1_21CollectiveEpilogueFwdINS6_IJS8_SA_S9_EEENS6_IJNS7_ILi1EEESI_SI_EEESC_SE_Li128ELb1ELb1ELb1ELb0EEENS1_36VarlenDynamicPersistentTileSchedulerILi128ELi48ELi128ELi128ELb1ELb1ELb0ELb0ELb1ELb1EEEEEEEEEvNT_6ParamsE,(.L_x_3665 - _ZN7cutlass13device_kernelIN5flash19enable_sm80_to_sm89INS1_16FlashAttnFwdSm80INS1_25CollectiveMainloopFwdSm80ILi4ELi1ELb0EN4cute5tupleIJNS5_1CILi128EEENS7_ILi48EEENS7_ILi96EEEEEELi96ENS_10bfloat16_tEfNS_4arch4Sm80ELb0ELb0ELb0ELb1ELb1ELb0ELb1ELb1EEENS1_21CollectiveEpilogueFwdINS6_IJS8_SA_S9_EEENS6_IJNS7_ILi1EEESI_SI_EEESC_SE_Li128ELb1ELb1ELb1ELb0EEENS1_36VarlenDynamicPersistentTileSchedulerILi128ELi48ELi128ELi128ELb1ELb1ELb0ELb0ELb1ELb1EEEEEEEEEvNT_6ParamsE)
        .other          _ZN7cutlass13device_kernelIN5flash19enable_sm80_to_sm89INS1_16FlashAttnFwdSm80INS1_25CollectiveMainloopFwdSm80ILi4ELi1ELb0EN4cute5tupleIJNS5_1CILi128EEENS7_ILi48EEENS7_ILi96EEEEEELi96ENS_10bfloat16_tEfNS_4arch4Sm80ELb0ELb0ELb0ELb1ELb1ELb0ELb1ELb1EEENS1_21CollectiveEpilogueFwdINS6_IJS8_SA_S9_EEENS6_IJNS7_ILi1EEESI_SI_EEESC_SE_Li128ELb1ELb1ELb1ELb0EEENS1_36VarlenDynamicPersistentTileSchedulerILi128ELi48ELi128ELi128ELb1ELb1ELb0ELb0ELb1ELb1EEEEEEEEEvNT_6ParamsE,@"STO_CUDA_ENTRY STV_DEFAULT"
_ZN7cutlass13device_kernelIN5flash19enable_sm80_to_sm89INS1_16FlashAttnFwdSm80INS1_25CollectiveMainloopFwdSm80ILi4ELi1ELb0EN4cute5tupleIJNS5_1CILi128EEENS7_ILi48EEENS7_ILi96EEEEEELi96ENS_10bfloat16_tEfNS_4arch4Sm80ELb0ELb0ELb0ELb1ELb1ELb0ELb1ELb1EEENS1_21CollectiveEpilogueFwdINS6_IJS8_SA_S9_EEENS6_IJNS7_ILi1EEESI_SI_EEESC_SE_Li128ELb1ELb1ELb1ELb0EEENS1_36VarlenDynamicPersistentTileSchedulerILi128ELi48ELi128ELi128ELb1ELb1ELb0ELb0ELb1ELb1EEEEEEEEEvNT_6ParamsE:
[----:B------:R-:W-:-:S03]  /*0000*/  MOV R1, c[0x0][0x28] ;  /* 0x00000a0000017a02 */ /* 0x000fc60000000f00 */
[----:B------:R-:W1:Y:S01]  /*0010*/  S2R R2, SR_TID.X ;  /* 0x0000000000027919 */ /* 0x000e620000002100 */
[----:B------:R-:W-:Y:S01]  /*0020*/  IADD3 R1, R1, -0x68, RZ ;  /* 0xffffff9801017810 */ /* 0x000fe20007ffe0ff */
[----:B------:R-:W-:Y:S01]  /*0030*/  ULDC.64 UR6, c[0x0][0x118] ;  /* 0x0000460000067ab9 */ /* 0x000fe20000000a00 */
[----:B-1----:R-:W-:-:S05]  /*0040*/  SHF.R.U32.HI R0, RZ, 0x5, R2 ;  /* 0x00000005ff007819 */ /* 0x002fca0000011602 */
[----:B------:R-:W1:Y:S02]  /*0050*/  SHFL.IDX PT, R3, R0, RZ, 0x1f ;  /* 0x00001fff00037589 */ /* 0x000e6400000e0000 */
[----:B-1----:R-:W-:Y:S02]  /*0060*/  ISETP.NE.AND P0, PT, R3, RZ, PT ;  /* 0x000000ff0300720c */ /* 0x002fe40003f05270 */
[----:B------:R1:W-:Y:S11]  /*0070*/  STL [R1+0x5c], R3 ;  /* 0x00005c0301007387 */ /* 0x0003f60000100800 */
[----:B------:R-:W-:Y:S06]  /*0080*/  @P0 BAR.SYNC.DEFER_BLOCKING 0x5, 0x80 ;  /* 0x0142000000000b1d */ /* 0x000fec0000010000 */
[----:B------:R-:W2:Y:S04]  /*0090*/  @P0 LDS.128 R244, [0xc080] ;  /* 0x00c08000fff40984 */ /* 0x000ea80000000c00 */
[----:B------:R-:W-:Y:S06]  /*00a0*/  @P0 BAR.ARV 0x4, 0x80 ;  /* 0x0102000000000b1d */ /* 0x000fec0000002000 */
[----:B------:R-:W-:Y:S05]  /*00b0*/  @P0 BRA `(.L_x_1837) ;  /* 0x00000a7000000947 */ /* 0x000fea0003800000 */
[----:B-1----:R-:W-:Y:S01]  /*00c0*/  LOP3.LUT R12, R2, 0x1f, RZ, 0xc0, !PT ;  /* 0x0000001f020c7812 */ /* 0x002fe200078ec0ff */
[----:B------:R-:W-:Y:S01]  /*00d0*/  CS2R R8, SRZ ;  /* 0x0000000000087805 */ /* 0x000fe2000001ff00 */
[----:B------:R-:W-:-:S02]  /*00e0*/  IMAD.MOV.U32 R7, RZ, RZ, RZ ;  /* 0x000000ffff077224 */ /* 0x000fc400078e00ff */
[----:B------:R-:W-:-:S04]  /*00f0*/  ISETP.NE.AND P6, PT, R12, 0x1f, PT ;  /* 0x0000001f0c00780c */ /* 0x000fc80003fc5270 */
[----:B------:R-:W-:-:S13]  /*0100*/  ISETP.GE.OR P0, PT, R12, c[0x0][0x53c], !P6 ;  /* 0x00014f000c007a0c */ /* 0x000fda0007706670 */
[----:B------:R-:W-:Y:S02]  /*0110*/  @!P0 IMAD.MOV.U32 R4, RZ, RZ, 0x4 ;  /* 0x00000004ff048424 */ /* 0x000fe400078e00ff */
[----:B------:R-:W-:Y:S02]  /*0120*/  @!P0 IMAD.MOV.U32 R2, RZ, RZ, 0x4 ;  /* 0x00000004ff028424 */ /* 0x000fe400078e00ff */
[----:B------:R-:W-:-:S04]  /*0130*/  @!P0 IMAD.WIDE.U32 R4, R12, R4, c[0x0][0x580] ;  /* 0x000160000c048625 */ /* 0x000fc800078e0004 */
[C---:B------:R-:W-:Y:S01]  /*0140*/  @!P0 IMAD.WIDE.U32 R2, R12.reuse, R2, c[0x0][0x578] ;  /* 0x00015e000c028625 */ /* 0x040fe200078e0002 */
[----:B------:R-:W3:Y:S04]  /*0150*/  @!P0 LDG.E R8, [R4.64] ;  /* 0x0000000604088981 */ /* 0x000ee8000c1e1900 */
[----:B------:R-:W3:Y:S01]  /*0160*/  @!P0 LDG.E R7, [R2.64] ;  /* 0x0000000602078981 */ /* 0x000ee2000c1e1900 */
[C---:B------:R-:W-:Y:S01]  /*0170*/  ISETP.NE.AND P5, PT, R12.reuse, RZ, PT ;  /* 0x000000ff0c00720c */ /* 0x040fe20003fa5270 */
[----:B------:R-:W1:Y:S01]  /*0180*/  S2UR UR4, SR_CTAID.X ;  /* 0x00000000000479c3 */ /* 0x000e620000002500 */
[C---:B------:R-:W-:Y:S02]  /*0190*/  ISETP.GE.U32.AND P4, PT, R12.reuse, 0x2, PT ;  /* 0x000000020c00780c */ /* 0x040fe40003f86070 */
[----:B------:R-:W-:-:S02]  /*01a0*/  ISETP.GE.U32.AND P3, PT, R12, 0x4, PT ;  /* 0x000000040c00780c */ /* 0x000fc40003f66070 */
[C---:B------:R-:W-:Y:S02]  /*01b0*/  ISETP.GE.U32.AND P2, PT, R12.reuse, 0x8, PT ;  /* 0x000000080c00780c */ /* 0x040fe40003f46070 */
[----:B------:R-:W-:Y:S01]  /*01c0*/  ISETP.GE.U32.AND P1, PT, R12, 0x10, PT ;  /* 0x000000100c00780c */ /* 0x000fe20003f26070 */
[----:B---3--:R-:W-:-:S05]  /*01d0*/  IMAD R4, R8, R7, RZ ;  /* 0x0000000708047224 */ /* 0x008fca00078e02ff */
[----:B------:R-:W3:Y:S02]  /*01e0*/  SHFL.UP PT, R0, R4, 0x1, RZ ;  /* 0x0420000004007989 */ /* 0x000ee400000e00ff */
[----:B---3--:R-:W-:-:S05]  /*01f0*/  SEL R0, R0, RZ, P5 ;  /* 0x000000ff00007207 */ /* 0x008fca0002800000 */
[----:B------:R-:W-:-:S05]  /*0200*/  IMAD.IADD R4, R4, 0x1, R0 ;  /* 0x0000000104047824 */ /* 0x000fca00078e0200 */
        /* <DEDUP_REMOVED lines=12> */
[----:B------:R-:W3:Y:S02]  /*02d0*/  SHFL.IDX PT, R6, R4, 0x1f, 0x1f ;  /* 0x03e01f0004067f89 */ /* 0x000ee400000e0000 */
[----:B---3--:R-:W-:-:S04]  /*02e0*/  IMAD R6, R6, c[0x0][0x538], RZ ;  /* 0x00014e0006067a24 */ /* 0x008fc800078e02ff */
[----:B------:R-:W-:Y:S01]  /*02f0*/  IMAD.MOV.U32 R0, RZ, RZ, R6 ;  /* 0x000000ffff007224 */ /* 0x000fe200078e0006 */
[----:B-1----:R-:W-:-:S13]  /*0300*/  ISETP.GT.AND P0, PT, R6, UR4, PT ;  /* 0x0000000406007c0c */ /* 0x002fda000bf04270 */
[----:B------:R-:W-:Y:S05]  /*0310*/  @P0 BRA `(.L_x_1838) ;  /* 0x0000027000000947 */ /* 0x000fea0003800000 */
[----:B------:R-:W-:Y:S02]  /*0320*/  MOV R6, R0 ;  /* 0x0000000000067202 */ /* 0x000fe40000000f00 */
[----:B------:R-:W-:-:S04]  /*0330*/  MOV R9, RZ ;  /* 0x000000ff00097202 */ /* 0x000fc80000000f00 */
.L_x_1842:
        /* <DEDUP_REMOVED lines=12> */
[----:B------:R-:W3:Y:S04]  /*0400*/  @!P0 LDG.E R8, [R4.64] ;  /* 0x0000000604088981 */ /* 0x000ee8000c1e1900 */
[----:B------:R-:W3:Y:S02]  /*0410*/  @!P0 LDG.E R7, [R2.64] ;  /* 0x0000000602078981 */ /* 0x000ee4000c1e1900 */
[----:B---3--:R-:W-:Y:S01]  /*0420*/  IMAD R5, R8, R7, RZ ;  /* 0x0000000708057224 */ /* 0x008fe200078e02ff */
[----:B------:R-:W-:Y:S05]  /*0430*/  BRA.DIV ~URZ, `(.L_x_1840) ;  /* 0x0000c9f27f007947 */ /* 0x000fea000b800000 */
[----:B------:R1:W3:Y:S02]  /*0440*/  SHFL.UP PT, R0, R5, 0x1, RZ ;  /* 0x0420000005007989 */ /* 0x0002e400000e00ff */
.L_x_1958:
        /* <DEDUP_REMOVED lines=16> */
.L_x_1959:
[----:B---3--:R-:W-:-:S05]  /*0550*/  IMAD R0, R0, c[0x0][0x538], RZ ;  /* 0x00014e0000007a24 */ /* 0x008fca00078e02ff */
[----:B------:R-:W-:-:S04]  /*0560*/  IADD3 R6, R0, R6, RZ ;  /* 0x0000000600067210 */ /* 0x000fc80007ffe0ff */
[----:B------:R-:W-:-:S13]  /*0570*/  ISETP.GT.AND P0, PT, R6, UR4, PT ;  /* 0x0000000406007c0c */ /* 0x000fda000bf04270 */
[----:B-12---:R-:W-:Y:S05]  /*0580*/  @!P0 BRA `(.L_x_1842) ;  /* 0xfffffdb000008947 */ /* 0x006fea000383ffff */
.L_x_1838:
[----:B--2---:R-:W-:-:S05]  /*0590*/  IADD3 R244, -R0, R6, RZ ;  /* 0x0000000600f47210 */ /* 0x004fca0007ffe1ff */
[----:B------:R-:W-:-:S05]  /*05a0*/  IMAD R0, R4, c[0x0][0x538], R244 ;  /* 0x00014e0004007a24 */ /* 0x000fca00078e02f4 */
[----:B------:R-:W-:Y:S01]  /*05b0*/  ISETP.GT.AND P0, PT, R0, UR4, PT ;  /* 0x0000000400007c0c */ /* 0x000fe2000bf04270 */
[----:B------:R-:W-:-:S12]  /*05c0*/  BRA.DIV ~URZ, `(.L_x_1843) ;  /* 0x0000ca827f007947 */ /* 0x000fd8000b800000 */
[----:B------:R-:W-:-:S04]  /*05d0*/  VOTE.ANY R0, PT, !P0 ;  /* 0x0000000000007806 */ /* 0x000fc800040e0100 */
.L_x_1960:
[----:B------:R1:W2:Y:S01]  /*05e0*/  POPC R247, R0 ;  /* 0x0000000000f77309 */ /* 0x0002a20000000000 */
[----:B------:R-:W-:Y:S05]  /*05f0*/  BRA.DIV ~URZ, `(.L_x_1844) ;  /* 0x0000ca927f007947 */ /* 0x000fea000b800000 */
[----:B--2---:R2:W3:Y:S01]  /*0600*/  SHFL.IDX PT, R11, R8, R247, 0x1f ;  /* 0x00001ff7080b7589 */ /* 0x0044e200000e0000 */
[----:B------:R-:W-:-:S03]  /*0610*/  MOV R6, RZ ;  /* 0x000000ff00067202 */ /* 0x000fc60000000f00 */
[----:B------:R2:W4:Y:S04]  /*0620*/  SHFL.IDX PT, R10, R7, R247, 0x1f ;  /* 0x00001ff7070a7589 */ /* 0x00052800000e0000 */
.L_x_1961:
[----:B------:R-:W-:Y:S01]  /*0630*/  ISETP.NE.AND P0, PT, R0, RZ, PT ;  /* 0x000000ff0000720c */ /* 0x000fe20003f05270 */
[----:B------:R-:W-:-:S12]  /*0640*/  BSSY B0, `(.L_x_1845) ;  /* 0x0000005000007945 */ /* 0x000fd80003800000 */
[----:B------:R-:W-:Y:S05]  /*0650*/  @!P0 BRA `(.L_x_1846) ;  /* 0x0000003000008947 */ /* 0x000fea0003800000 */
[----:B------:R-:W-:Y:S01]  /*0660*/  IADD3 R198, R247, -0x1, RZ ;  /* 0xfffffffff7c67810 */ /* 0x000fe20007ffe0ff */
[----:B------:R-:W-:Y:S05]  /*0670*/  BRA.DIV ~URZ, `(.L_x_1847) ;  /* 0x0000caf27f007947 */ /* 0x000fea000b800000 */
[----:B------:R1:W2:Y:S02]  /*0680*/  SHFL.IDX PT, R6, R4, R198, 0x1f ;  /* 0x00001fc604067589 */ /* 0x0002a400000e0000 */
.L_x_1846:
[----:B------:R-:W-:Y:S05]  /*0690*/  BSYNC B0 ;  /* 0x0000000000007941 */ /* 0x000fea0003800000 */
.L_x_1845:
[----:B-1-3--:R-:W-:Y:S01]  /*06a0*/  IABS R0, R11 ;  /* 0x0000000b00007213 */ /* 0x00afe20000000000 */
[----:B--2---:R-:W-:Y:S02]  /*06b0*/  IMAD R244, R6, c[0x0][0x538], R244 ;  /* 0x00014e0006f47a24 */ /* 0x004fe400078e02f4 */
[----:B------:R-:W-:Y:S02]  /*06c0*/  IMAD.IADD R247, R247, 0x1, R9 ;  /* 0x00000001f7f77824 */ /* 0x000fe400078e0209 */
[----:B------:R-:W-:Y:S01]  /*06d0*/  IMAD.MOV.U32 R5, RZ, RZ, R0 ;  /* 0x000000ffff057224 */ /* 0x000fe200078e0000 */
[----:B----4-:R-:W-:Y:S02]  /*06e0*/  IABS R0, R10 ;  /* 0x0000000a00007213 */ /* 0x010fe40000000000 */
[----:B------:R-:W-:Y:S01]  /*06f0*/  IADD3 R245, -R244, UR4, RZ ;  /* 0x00000004f4f57c10 */ /* 0x000fe2000fffe1ff */
[----:B------:R-:W1:Y:S02]  /*0700*/  I2F.RP R2, R5 ;  /* 0x0000000500027306 */ /* 0x000e640000209400 */
[----:B------:R-:W-:Y:S01]  /*0710*/  IMAD.MOV.U32 R7, RZ, RZ, R0 ;  /* 0x000000ffff077224 */ /* 0x000fe200078e0000 */
[----:B------:R-:W-:-:S02]  /*0720*/  IABS R6, R245 ;  /* 0x000000f500067213 */ /* 0x000fc40000000000 */
[----:B------:R-:W-:-:S03]  /*0730*/  IABS R0, R11 ;  /* 0x0000000b00007213 */ /* 0x000fc60000000000 */
[----:B------:R-:W-:Y:S01]  /*0740*/  I2F.RP R8, R7 ;  /* 0x0000000700087306 */ /* 0x000fe20000209400 */
[----:B------:R-:W-:-:S07]  /*0750*/  IADD3 R0, RZ, -R0, RZ ;  /* 0x80000000ff007210 */ /* 0x000fce0007ffe0ff */
[----:B-1----:R-:W1:Y:S02]  /*0760*/  MUFU.RCP R2, R2 ;  /* 0x0000000200027308 */ /* 0x002e640000001000 */
[----:B-1----:R-:W-:-:S06]  /*0770*/  IADD3 R2, R2, 0xffffffe, RZ ;  /* 0x0ffffffe02027810 */ /* 0x002fcc0007ffe0ff */
[----:B------:R-:W1:Y:S02]  /*0780*/  F2I.FTZ.U32.TRUNC.NTZ R3, R2 ;  /* 0x0000000200037305 */ /* 0x000e64000021f000 */
[----:B-1----:R-:W-:-:S04]  /*0790*/  IMAD.MOV R2, RZ, RZ, -R3 ;  /* 0x000000ffff027224 */ /* 0x002fc800078e0a03 */
[----:B------:R-:W-:Y:S02]  /*07a0*/  IMAD R4, R2, R5, RZ ;  /* 0x0000000502047224 */ /* 0x000fe400078e02ff */
        /* <DEDUP_REMOVED lines=45> */
[----:B------:R-:W-:-:S04]  /*0a80*/  IMAD R2, R10, R2, R4 ;  /* 0x000000020a027224 */ /* 0x000fc800078e0204 */
[----:B------:R-:W-:Y:S01]  /*0a90*/  IMAD R246, R2, 0x10000, R0 ;  /* 0x0001000002f67824 */ /* 0x000fe200078e0200 */
[----:B------:R-:W-:Y:S05]  /*0aa0*/  BRA `(.L_x_1848) ;  /* 0x0000004000007947 */ /* 0x000fea0003800000 */
.L_x_1839:
[----:B--2---:R-:W-:Y:S01]  /*0ab0*/  IMAD.MOV.U32 R245, RZ, RZ, RZ ;  /* 0x000000fffff57224 */ /* 0x004fe200078e00ff */
[----:B------:R-:W-:Y:S01]  /*0ac0*/  MOV R246, RZ ;  /* 0x000000ff00f67202 */ /* 0x000fe20000000f00 */
[----:B------:R-:W-:Y:S01]  /*0ad0*/  IMAD.U32 R244, RZ, RZ, UR4 ;  /* 0x00000004fff47e24 */ /* 0x000fe2000f8e00ff */
[----:B------:R-:W-:Y:S02]  /*0ae0*/  MOV R247, c[0x0][0x53c] ;  /* 0x00014f0000f77a02 */ /* 0x000fe40000000f00 */
.L_x_1848:
[----:B------:R-:W-:Y:S01]  /*0af0*/  ISETP.NE.AND P0, PT, R12, RZ, PT ;  /* 0x000000ff0c00720c */ /* 0x000fe20003f05270 */
[----:B------:R-:W-:-:S12]  /*0b00*/  WARPSYNC 0xffffffff ;  /* 0xffffffff00007948 */ /* 0x000fd80003800000 */
[----:B------:R1:W-:Y:S04]  /*0b10*/  @!P0 STS.128 [0xc080], R244 ;  /* 0x00c080f4ff008388 */ /* 0x0003e80000000c00 */
[----:B------:R-:W-:Y:S06]  /*0b20*/  BAR.ARV 0x5, 0x80 ;  /* 0x0142000000007b1d */ /* 0x000fec0000002000 */
.L_x_1837:
[----:B-12---:R-:W-:-:S13]  /*0b30*/  ISETP.GE.AND P0, PT, R247, c[0x0][0x53c], PT ;  /* 0x00014f00f7007a0c */ /* 0x006fda0003f06270 */
[----:B------:R-:W-:Y:S05]  /*0b40*/  @P0 EXIT ;  /* 0x000000000000094d */ /* 0x000fea0003800000 */
[----:B------:R-:W1:Y:S01]  /*0b50*/  S2R R11, SR_TID.X ;  /* 0x00000000000b7919 */ /* 0x000e620000002100 */
[----:B------:R-:W-:Y:S02]  /*0b60*/  ULDC UR5, c[0x0][0x2ac] ;  /* 0x0000ab0000057ab9 */ /* 0x000fe40000000800 */
[----:B------:R-:W-:Y:S02]  /*0b70*/  ULDC UR4, c[0x0][0x1d0] ;  /* 0x0000740000047ab9 */ /* 0x000fe40000000800 */
[----:B------:R-:W-:Y:S01]  /*0b80*/  UIMAD UR5, UR5, UR4, URZ ;  /* 0x00000004050572a4 */ /* 0x000fe2000f8e023f */
[----:B-1----:R-:W-:-:S04]  /*0b90*/  SHF.R.S32.HI R9, RZ, 0x1f, R11 ;  /* 0x0000001fff097819 */ /* 0x002fc8000001140b */
[CC--:B------:R-:W-:Y:S02]  /*0ba0*/  LEA.HI R2, R9.reuse, R11.reuse, RZ, 0x4 ;  /* 0x0000000b09027211 */ /* 0x0c0fe400078f20ff */
[CC--:B------:R-:W-:Y:S02]  /*0bb0*/  LEA.HI R17, R9.reuse, R11.reuse, RZ, 0x3 ;  /* 0x0000000b09117211 */ /* 0x0c0fe400078f18ff */
[----:B------:R-:W-:Y:S02]  /*0bc0*/  SHF.R.S32.HI R4, RZ, 0x4, R2 ;  /* 0x00000004ff047819 */ /* 0x000fe40000011402 */
        /* <DEDUP_REMOVED lines=54> */
[----:B------:R-:W-:Y:S01]  /*0f30*/  STL [R1+0x60], R18 ;  /* 0x0000601201007387 */ /* 0x000fe20000100800 */
        /* <DEDUP_REMOVED lines=52> */
[----:B------:R-:W-:Y:S01]  /*1280*/  IMAD.IADD R2, R3, 0x1, R2 ;  /* 0x0000000103027824 */ /* 0x000fe200078e0202 */
[----:B------:R-:W-:Y:S01]  /*1290*/  SEL R5, R6, 0xffffffe0, !P0 ;  /* 0xffffffe006057807 */ /* 0x000fe20004000000 */
[----:B------:R-:W-:Y:S01]  /*12a0*/  IMAD.SHL.U32 R4, R4, 0x2, RZ ;  /* 0x0000000204047824 */ /* 0x000fe200078e00ff */
[----:B------:R-:W-:Y:S01]  /*12b0*/  IADD3 R184, R123, 0x20, RZ ;  /* 0x000000207bb87810 */ /* 0x000fe20007ffe0ff */
[----:B------:R-:W-:Y:S01]  /*12c0*/  IMAD.IADD R3, R3, 0x1, R7 ;  /* 0x0000000103037824 */ /* 0x000fe200078e0207 */
[----:B------:R-:W-:Y:S01]  /*12d0*/  SHF.R.S32.HI R7, RZ, 0x1f, R196 ;  /* 0x0000001fff077819 */ /* 0x000fe200000114c4 */
[----:B------:R-:W-:Y:S01]  /*12e0*/  IMAD.IADD R7, R18, 0x1, R15 ;  /* 0x0000000112077824 */ /* 0x000fe200078e020f */
[C---:B------:R-:W-:Y:S01]  /*12f0*/  IADD3 R13, R4.reuse, 0x8, RZ ;  /* 0x00000008040d7810 */ /* 0x040fe20007ffe0ff */
[----:B------:R-:W-:Y:S01]  /*1300*/  STL [R1+0x2c], R4 ;  /* 0x00002c0401007387 */ /* 0x000fe20000100800 */
[----:B------:R-:W-:-:S02]  /*1310*/  IADD3 R12, R4, 0x10, RZ ;  /* 0x00000010040c7810 */ /* 0x000fc40007ffe0ff */
[C---:B------:R-:W-:Y:S01]  /*1320*/  IADD3 R11, R4.reuse, 0x18, RZ ;  /* 0x00000018040b7810 */ /* 0x040fe20007ffe0ff */
[----:B------:R1:W-:Y:S01]  /*1330*/  STL [R1+0x64], R7 ;  /* 0x0000640701007387 */ /* 0x0003e20000100800 */
[C---:B------:R-:W-:Y:S02]  /*1340*/  IADD3 R10, R4.reuse, 0x20, RZ ;  /* 0x00000020040a7810 */ /* 0x040fe40007ffe0ff */
[C---:B------:R-:W-:Y:S01]  /*1350*/  IADD3 R9, R4.reuse, 0x28, RZ ;  /* 0x0000002804097810 */ /* 0x040fe20007ffe0ff */
[----:B------:R2:W-:Y:S01]  /*1360*/  STL [R1+0x18], R13 ;  /* 0x0000180d01007387 */ /* 0x0005e20000100800 */
[C---:B------:R-:W-:Y:S02]  /*1370*/  IADD3 R8, R4.reuse, 0x30, RZ ;  /* 0x0000003004087810 */ /* 0x040fe40007ffe0ff */
[C---:B------:R-:W-:Y:S01]  /*1380*/  IADD3 R252, R4.reuse, 0x40, RZ ;  /* 0x0000004004fc7810 */ /* 0x040fe20007ffe0ff */
[----:B------:R-:W-:Y:S01]  /*1390*/  STL [R1+0x14], R12 ;  /* 0x0000140c01007387 */ /* 0x000fe20000100800 */
[----:B------:R-:W-:-:S02]  /*13a0*/  IADD3 R251, R4, 0x48, RZ ;  /* 0x0000004804fb7810 */ /* 0x000fc40007ffe0ff */
[C---:B------:R-:W-:Y:S01]  /*13b0*/  IADD3 R250, R4.reuse, 0x50, RZ ;  /* 0x0000005004fa7810 */ /* 0x040fe20007ffe0ff */
[----:B------:R3:W-:Y:S01]  /*13c0*/  STL [R1+0x10], R11 ;  /* 0x0000100b01007387 */ /* 0x0007e20000100800 */
[----:B------:R-:W-:Y:S02]  /*13d0*/  IADD3 R249, R4, 0x58, RZ ;  /* 0x0000005804f97810 */ /* 0x000fe40007ffe0ff */
[----:B------:R-:W-:Y:S01]  /*13e0*/  SHF.R.S32.HI R0, RZ, 0x1f, R252 ;  /* 0x0000001fff007819 */ /* 0x000fe200000114fc */
[----:B------:R4:W-:Y:S01]  /*13f0*/  STL [R1+0xc], R10 ;  /* 0x00000c0a01007387 */ /* 0x0009e20000100800 */
[----:B------:R-:W-:Y:S01]  /*1400*/  SHF.R.S32.HI R0, RZ, 0x1f, R250 ;  /* 0x0000001fff007819 */ /* 0x000fe200000114fa */
[----:B------:R-:W-:Y:S01]  /*1410*/  IMAD.IADD R0, R243, 0x1, R5 ;  /* 0x00000001f3007824 */ /* 0x000fe200078e0205 */
[----:B------:R-:W-:Y:S01]  /*1420*/  LEA R182, R2, 0x6080, 0x1 ;  /* 0x0000608002b67811 */ /* 0x000fe200078e08ff */
[----:B------:R-:W-:Y:S01]  /*1430*/  STL [R1+0x8], R9 ;  /* 0x0000080901007387 */ /* 0x000fe20000100800 */
[----:B------:R-:W-:-:S02]  /*1440*/  LEA R180, R3, 0x1880, 0x1 ;  /* 0x0000188003b47811 */ /* 0x000fc400078e08ff */
[----:B------:R-:W-:Y:S01]  /*1450*/  @P2 IADD3 R184, R123, -0x20, RZ ;  /* 0xffffffe07bb82810 */ /* 0x000fe20007ffe0ff */
[----:B------:R5:W-:Y:S01]  /*1460*/  STL [R1+0x4], R8 ;  /* 0x0000040801007387 */ /* 0x000be20000100800 */
[----:B-1----:R-:W-:Y:S02]  /*1470*/  IADD3 R7, R4, 0x38, RZ ;  /* 0x0000003804077810 */ /* 0x002fe40007ffe0ff */
[----:B------:R-:W-:Y:S02]  /*1480*/  SEL R4, R6, 0xffffffe0, !P3 ;  /* 0xffffffe006047807 */ /* 0x000fe40005800000 */
[----:B--2---:R-:W-:Y:S01]  /*1490*/  SHF.R.S32.HI R13, RZ, 0x1f, R13 ;  /* 0x0000001fff0d7819 */ /* 0x004fe2000001140d */
[----:B------:R-:W-:Y:S01]  /*14a0*/  STL [R1], R7 ;  /* 0x0000000701007387 */ /* 0x000fe20000100800 */
[----:B------:R-:W-:Y:S01]  /*14b0*/  SHF.R.S32.HI R6, RZ, 0x1f, R12 ;  /* 0x0000001fff067819 */ /* 0x000fe2000001140c */
[----:B------:R-:W-:Y:S01]  /*14c0*/  IMAD.IADD R183, R182, 0x1, R4 ;  /* 0x00000001b6b77824 */ /* 0x000fe200078e0204 */
[C---:B------:R-:W-:Y:S01]  /*14d0*/  IADD3 R192, R184.reuse, 0x400, RZ ;  /* 0x00000400b8c07810 */ /* 0x040fe20007ffe0ff */
[----:B------:R-:W-:Y:S01]  /*14e0*/  STL [R1+0x58], R13 ;  /* 0x0000580d01007387 */ /* 0x000fe20000100800 */
[----:B------:R-:W-:Y:S01]  /*14f0*/  IADD3 R191, R184, 0x800, RZ ;  /* 0x00000800b8bf7810 */ /* 0x000fe20007ffe0ff */
[----:B------:R-:W-:Y:S01]  /*1500*/  IMAD.IADD R181, R4, 0x1, R180 ;  /* 0x0000000104b57824 */ /* 0x000fe200078e02b4 */
[----:B---3--:R-:W-:Y:S01]  /*1510*/  SHF.R.S32.HI R11, RZ, 0x1f, R11 ;  /* 0x0000001fff0b7819 */ /* 0x008fe2000001140b */
[----:B------:R1:W-:Y:S01]  /*1520*/  STL [R1+0x54], R6 ;  /* 0x0000540601007387 */ /* 0x0003e20000100800 */
[----:B------:R-:W-:-:S02]  /*1530*/  IADD3 R190, R184, 0xc00, RZ ;  /* 0x00000c00b8be7810 */ /* 0x000fc40007ffe0ff */
[----:B----4-:R-:W-:Y:S01]  /*1540*/  SHF.R.S32.HI R10, RZ, 0x1f, R10 ;  /* 0x0000001fff0a7819 */ /* 0x010fe2000001140a */
[----:B------:R-:W-:Y:S01]  /*1550*/  STL [R1+0x50], R11 ;  /* 0x0000500b01007387 */ /* 0x000fe20000100800 */
[C---:B------:R-:W-:Y:S02]  /*1560*/  IADD3 R189, R184.reuse, 0x1000, RZ ;  /* 0x00001000b8bd7810 */ /* 0x040fe40007ffe0ff */
[C---:B------:R-:W-:Y:S01]  /*1570*/  IADD3 R188, R184.reuse, 0x1400, RZ ;  /* 0x00001400b8bc7810 */ /* 0x040fe20007ffe0ff */
[----:B------:R-:W-:Y:S01]  /*1580*/  STL [R1+0x4c], R10 ;  /* 0x00004c0a01007387 */ /* 0x000fe20000100800 */
[C---:B------:R-:W-:Y:S02]  /*1590*/  IADD3 R187, R184.reuse, 0x1800, RZ ;  /* 0x00001800b8bb7810 */ /* 0x040fe40007ffe0ff */
[----:B-----5:R-:W-:Y:S02]  /*15a0*/  SHF.R.S32.HI R8, RZ, 0x1f, R8 ;  /* 0x0000001fff087819 */ /* 0x020fe40000011408 */
[----:B------:R-:W-:-:S02]  /*15b0*/  IADD3 R186, R184, 0x1c00, RZ ;  /* 0x00001c00b8ba7810 */ /* 0x000fc40007ffe0ff */
[----:B------:R-:W-:Y:S02]  /*15c0*/  IADD3 R185, R184, 0x2000, RZ ;  /* 0x00002000b8b97810 */ /* 0x000fe40007ffe0ff */
[----:B-1----:R-:W-:-:S05]  /*15d0*/  SHF.R.S32.HI R6, RZ, 0x1f, R9 ;  /* 0x0000001fff067819 */ /* 0x002fca0000011409 */
[----:B------:R1:W-:Y:S04]  /*15e0*/  STL [R1+0x48], R6 ;  /* 0x0000480601007387 */ /* 0x0003e80000100800 */
[----:B------:R-:W-:Y:S01]  /*15f0*/  STL [R1+0x44], R8 ;  /* 0x0000440801007387 */ /* 0x000fe20000100800 */
[----:B-1----:R-:W-:Y:S02]  /*1600*/  SHF.R.S32.HI R6, RZ, 0x1f, R7 ;  /* 0x0000001fff067819 */ /* 0x002fe40000011407 */
[----:B------:R-:W-:-:S03]  /*1610*/  SHF.R.S32.HI R7, RZ, 0x1f, R251 ;  /* 0x0000001fff077819 */ /* 0x000fc600000114fb */
[----:B------:R1:W-:Y:S04]  /*1620*/  STL [R1+0x40], R6 ;  /* 0x0000400601007387 */ /* 0x0003e80000100800 */
[----:B------:R2:W-:Y:S01]  /*1630*/  STL [R1+0x20], R0 ;  /* 0x0000200001007387 */ /* 0x0005e20000100800 */
[----:B-1----:R-:W-:Y:S01]  /*1640*/  SHF.R.S32.HI R6, RZ, 0x1f, R249 ;  /* 0x0000001fff067819 */ /* 0x002fe200000114f9 */
[----:B--2---:R-:W-:-:S05]  /*1650*/  IMAD.IADD R0, R5, 0x1, R248 ;  /* 0x0000000105007824 */ /* 0x004fca00078e02f8 */
[----:B------:R1:W-:Y:S02]  /*1660*/  STL [R1+0x1c], R0 ;  /* 0x00001c0001007387 */ /* 0x0003e40000100800 */
.L_x_1957:
[----:B------:R-:W-:-:S04]  /*1670*/  IMAD.MOV.U32 R8, RZ, RZ, 0x4 ;  /* 0x00000004ff087424 */ /* 0x000fc800078e00ff */
[----:B------:R-:W-:-:S05]  /*1680*/  IMAD.WIDE R2, R247, R8, c[0x0][0x588] ;  /* 0x00016200f7027625 */ /* 0x000fca00078e0208 */
[----:B------:R-:W2:Y:S01]  /*1690*/  LDG.E R242, [R2.64] ;  /* 0x0000000602f27981 */ /* 0x000ea2000c1e1900 */
[----:B------:R-:W-:Y:S01]  /*16a0*/  ISETP.NE.U32.AND P4, PT, RZ, c[0x0][0x370], PT ;  /* 0x0000dc00ff007a0c */ /* 0x000fe20003f85070 */
[----:B------:R-:W-:Y:S01]  /*16b0*/  IMAD.MOV.U32 R236, RZ, RZ, RZ ;  /* 0x000000ffffec7224 */ /* 0x000fe200078e00ff */
[----:B------:R-:W-:Y:S01]  /*16c0*/  ISETP.NE.U32.AND P3, PT, RZ, c[0x0][0x360], PT ;  /* 0x0000d800ff007a0c */ /* 0x000fe20003f65070 */
[----:B------:R-:W-:Y:S01]  /*16d0*/  IMAD.MOV.U32 R10, RZ, RZ, RZ ;  /* 0x000000ffff0a7224 */ /* 0x000fe200078e00ff */
[----:B------:R-:W-:Y:S02]  /*16e0*/  ISETP.NE.AND.EX P4, PT, RZ, c[0x0][0x374], PT, P4 ;  /* 0x0000dd00ff007a0c */ /* 0x000fe40003f85340 */
[----:B------:R-:W-:Y:S02]  /*16f0*/  ISETP.NE.AND.EX P3, PT, RZ, c[0x0][0x364], PT, P3 ;  /* 0x0000d900ff007a0c */ /* 0x000fe40003f65330 */
[----:B------:R-:W-:-:S04]  /*1700*/  ISETP.NE.U32.AND P0, PT, RZ, c[0x0][0x348], PT ;  /* 0x0000d200ff007a0c */ /* 0x000fc80003f05070 */
[----:B------:R-:W-:Y:S02]  /*1710*/  ISETP.NE.AND.EX P0, PT, RZ, c[0x0][0x34c], PT, P0 ;  /* 0x0000d300ff007a0c */ /* 0x000fe40003f05300 */
[----:B--2---:R-:W-:Y:S01]  /*1720*/  SHF.R.S32.HI R12, RZ, 0x1f, R242 ;  /* 0x0000001fff0c7819 */ /* 0x004fe200000114f2 */
[C---:B------:R-:W-:Y:S02]  /*1730*/  IMAD.SHL.U32 R14, R242.reuse, 0x4, RZ ;  /* 0x00000004f20e7824 */ /* 0x040fe400078e00ff */
        /* <DEDUP_REMOVED lines=17> */
[----:B-1----:R1:W3:Y:S04]  /*1850*/  LDG.E R0, [R2.64] ;  /* 0x0000000602007981 */ /* 0x0022e8000c1e1900 */
[----:B-12---:R-:W3:Y:S02]  /*1860*/  LDG.E R2, [R2.64+0x4] ;  /* 0x0000040602027981 */ /* 0x006ee4000c1e1900 */
[----:B---3--:R-:W-:-:S02]  /*1870*/  IADD3 R15, -R0, R2, RZ ;  /* 0x00000002000f7210 */ /* 0x008fc40007ffe1ff */
.L_x_1849:
[----:B------:R-:W-:-:S04]  /*1880*/  ISETP.NE.U32.AND P1, PT, RZ, c[0x0][0x368], PT ;  /* 0x0000da00ff007a0c */ /* 0x000fc80003f25070 */
[----:B------:R-:W-:-:S13]  /*1890*/  ISETP.NE.AND.EX P1, PT, RZ, c[0x0][0x36c], PT, P1 ;  /* 0x0000db00ff007a0c */ /* 0x000fda0003f25310 */
[----:B------:R-:W-:Y:S05]  /*18a0*/  @!P1 BRA `(.L_x_1850) ;  /* 0x0000004000009947 */ /* 0x000fea0003800000 */
[----:B--2---:R-:W-:-:S04]  /*18b0*/  IADD3 R2, P1, R14, c[0x0][0x368], RZ ;  /* 0x0000da000e027a10 */ /* 0x004fc80007f3e0ff */
[----:B------:R-:W-:-:S05]  /*18c0*/  IADD3.X R3, R13, c[0x0][0x36c], RZ, P1, !PT ;  /* 0x0000db000d037a10 */ /* 0x000fca0000ffe4ff */
[----:B-1----:R1:W5:Y:S01]  /*18d0*/  LDG.E R0, [R2.64] ;  /* 0x0000000602007981 */ /* 0x002362000c1e1900 */
[----:B------:R-:W-:Y:S05]  /*18e0*/  BRA `(.L_x_1851) ;  /* 0x0000008000007947 */ /* 0x000fea0003800000 */
.L_x_1850:
[----:B------:R-:W-:Y:S01]  /*18f0*/  ISETP.NE.U32.AND P1, PT, RZ, c[0x0][0x350], PT ;  /* 0x0000d400ff007a0c */ /* 0x000fe20003f25070 */
[----:B-1----:R-:W-:-:S03]  /*1900*/  IMAD.U32 R0, RZ, RZ, UR5 ;  /* 0x00000005ff007e24 */ /* 0x002fc6000f8e00ff */
[----:B------:R-:W-:-:S13]  /*1910*/  ISETP.NE.AND.EX P1, PT, RZ, c[0x0][0x354], PT, P1 ;  /* 0x0000d500ff007a0c */ /* 0x000fda0003f25310 */
[----:B------:R-:W-:Y:S05]  /*1920*/  @!P1 BRA `(.L_x_1851) ;  /* 0x0000004000009947 */ /* 0x000fea0003800000 */
[----:B--2---:R-:W-:-:S05]  /*1930*/  IMAD.WIDE R2, R242, R8, c[0x0][0x350] ;  /* 0x0000d400f2027625 */ /* 0x004fca00078e0208 */
[----:B------:R-:W2:Y:S04]  /*1940*/  LDG.E R4, [R2.64] ;  /* 0x0000000602047981 */ /* 0x000ea8000c1e1900 */
[----:B------:R-:W2:Y:S02]  /*1950*/  LDG.E R0, [R2.64+0x4] ;  /* 0x0000040602007981 */ /* 0x000ea4000c1e1900 */
[----:B--2---:R-:W-:-:S04]  /*1960*/  IADD3 R0, -R4, R0, RZ ;  /* 0x0000000004007210 */ /* 0x004fc80007ffe1ff */
.L_x_1851:
[----:B-12---:R-:W-:Y:S01]  /*1970*/  LOP3.LUT R3, R246, 0xff000000, RZ, 0xc0, !PT ;  /* 0xff000000f6037812 */ /* 0x006fe200078ec0ff */
[----:B-----5:R-:W-:Y:S01]  /*1980*/  IMAD.IADD R16, R0, 0x1, -R236 ;  /* 0x0000000100107824 */ /* 0x020fe200078e0aec */
[----:B------:R-:W-:Y:S01]  /*1990*/  LOP3.LUT R4, R246, 0xff0000, RZ, 0xc0, !PT ;  /* 0x00ff0000f6047812 */ /* 0x000fe200078ec0ff */
[----:B------:R-:W-:Y:S01]  /*19a0*/  BSSY B0, `(.L_x_1852) ;  /* 0x000002c000007945 */ /* 0x000fe20003800000 */
[----:B------:R-:W-:-:S02]  /*19b0*/  SHF.R.U32.HI R3, RZ, 0x8, R3 ;  /* 0x00000008ff037819 */ /* 0x000fc40000011603 */
[----:B------:R-:W-:Y:S02]  /*19c0*/  IADD3 R0, R16, 0x2f, RZ ;  /* 0x0000002f10007810 */ /* 0x000fe40007ffe0ff */
[----:B------:R-:W-:Y:S02]  /*19d0*/  LEA.HI R3, R4, R3, RZ, 0x10 ;  /* 0x0000000304037211 */ /* 0x000fe400078f80ff */
[----:B------:R-:W-:Y:S01]  /*19e0*/  ISETP.GE.AND P1, PT, R16, 0x1, PT ;  /* 0x000000011000780c */ /* 0x000fe20003f26270 */
[----:B------:R-:W-:Y:S01]  /*19f0*/  IMAD.HI R0, R0, 0x2aaaaaab, RZ ;  /* 0x2aaaaaab00007827 */ /* 0x000fe200078e02ff */
[----:B------:R-:W-:Y:S02]  /*1a00*/  LOP3.LUT R17, R3, 0xff, RZ, 0xc0, !PT ;  /* 0x000000ff03117812 */ /* 0x000fe400078ec0ff */
[----:B------:R-:W-:Y:S02]  /*1a10*/  SHF.R.U32.HI R5, RZ, 0x10, R3 ;  /* 0x00000010ff057819 */ /* 0x000fe40000011603 */
[----:B------:R-:W-:Y:S01]  /*1a20*/  SHF.R.U32.HI R2, RZ, 0x1f, R0 ;  /* 0x0000001fff027819 */ /* 0x000fe20000011600 */
[----:B------:R1:W-:Y:S03]  /*1a30*/  STL [R1+0x38], R17 ;  /* 0x0000381101007387 */ /* 0x0003e60000100800 */
[----:B------:R-:W-:Y:S01]  /*1a40*/  LEA.HI.SX32 R11, R0, R2, 0x1d ;  /* 0x00000002000b7211 */ /* 0x000fe200078feaff */
[----:B------:R1:W-:Y:S01]  /*1a50*/  STL [R1+0x30], R5 ;  /* 0x0000300501007387 */ /* 0x0003e20000100800 */
[----:B------:R-:W-:Y:S01]  /*1a60*/  IMAD.MOV.U32 R2, RZ, RZ, RZ ;  /* 0x000000ffff027224 */ /* 0x000fe200078e00ff */
        /* <DEDUP_REMOVED lines=31> */
.L_x_1853:
[----:B------:R-:W-:Y:S05]  /*1c60*/  BSYNC B0 ;  /* 0x0000000000007941 */ /* 0x000fea0003800000 */
.L_x_1852:
        /* <DEDUP_REMOVED lines=66> */
[----:B------:R-:W-:Y:S01]  /*2090*/  SEL R6, R12, RZ, !P0 ;  /* 0x000000ff0c067207 */ /* 0x000fe20004000000 */
[----:B------:R-:W-:Y:S01]  /*20a0*/  IMAD R0, R0, c[0x0][0x178], RZ ;  /* 0x00005e0000007a24 */ /* 0x000fe200078e02ff */
[----:B------:R-:W-:Y:S01]  /*20b0*/  ISETP.NE.AND P2, PT, R4, 0x1, PT ;  /* 0x000000010400780c */ /* 0x000fe20003f45270 */
[----:B------:R-:W-:Y:S01]  /*20c0*/  IMAD R5, R245, 0x80, R5 ;  /* 0x00000080f5057824 */ /* 0x000fe200078e0205 */
[----:B------:R-:W-:Y:S01]  /*20d0*/  SEL R4, R242, RZ, !P0 ;  /* 0x000000fff2047207 */ /* 0x000fe20004000000 */
[----:B------:R-:W-:Y:S01]  /*20e0*/  IMAD R0, R10, c[0x0][0x17c], R0 ;  /* 0x00005f000a007a24 */ /* 0x000fe200078e0200 */
[----:B------:R-:W-:Y:S01]  /*20f0*/  ISETP.GE.AND P5, PT, R228, c[0x0][0x198], PT ;  /* 0x00006600e4007a0c */ /* 0x000fe20003fa6270 */
[----:B------:R-:W-:Y:S01]  /*2100*/  IMAD R6, R6, c[0x0][0x1c0], RZ ;  /* 0x0000700006067a24 */ /* 0x000fe200078e02ff */
[----:B------:R-:W-:-:S02]  /*2110*/  ISETP.GE.AND P4, PT, R229, c[0x0][0x198], PT ;  /* 0x00006600e5007a0c */ /* 0x000fc40003f86270 */
[----:B------:R-:W-:Y:S01]  /*2120*/  IADD3 R118, R197, -0x1, RZ ;  /* 0xffffffffc5767810 */ /* 0x000fe20007ffe0ff */
[----:B------:R-:W-:-:S04]  /*2130*/  IMAD R6, R4, c[0x0][0x1c4], R6 ;  /* 0x0000710004067a24 */ /* 0x000fc800078e0206 */
[----:B------:R-:W-:-:S04]  /*2140*/  @P2 IMAD.HI.U32 R7, R5, c[0x0][0x2c8], RZ ;  /* 0x0000b20005072a27 */ /* 0x000fc800078e00ff */
[----:B--2---:R-:W-:-:S05]  /*2150*/  IMAD.WIDE.U32 R2, R10, c[0x0][0x178], RZ ;  /* 0x00005e000a027a25 */ /* 0x004fca00078e00ff */
[----:B------:R-:W-:Y:S02]  /*2160*/  IADD3 R3, R3, R0, RZ ;  /* 0x0000000003037210 */ /* 0x000fe40007ffe0ff */
[----:B------:R-:W-:Y:S02]  /*2170*/  MOV R0, R5 ;  /* 0x0000000500007202 */ /* 0x000fe40000000f00 */
[----:B------:R-:W-:Y:S01]  /*2180*/  @P2 SHF.R.U32.HI R0, RZ, c[0x0][0x2cc], R7 ;  /* 0x0000b300ff002a19 */ /* 0x000fe20000011607 */
[C---:B------:R-:W-:Y:S01]  /*2190*/  IMAD.WIDE.U32 R2, R13.reuse, c[0x0][0x1b8], R2 ;  /* 0x00006e000d027a25 */ /* 0x040fe200078e0002 */
[----:B------:R-:W-:Y:S02]  /*21a0*/  ISETP.GE.AND P2, PT, R196, c[0x0][0x198], PT ;  /* 0x00006600c4007a0c */ /* 0x000fe40003f46270 */
        /* <DEDUP_REMOVED lines=16> */
[----:B------:R-:W-:Y:S01]  /*22b0*/  LEA.HI.X R5, R2, c[0x0][0x164], R0, 0x1, P0 ;  /* 0x0000590002057a11 */ /* 0x000fe200000f0c00 */
[----:B------:R-:W-:Y:S01]  /*22c0*/  @!P1 IMAD.MOV.U32 R14, RZ, RZ, R242 ;  /* 0x000000ffff0e9224 */ /* 0x000fe200078e00f2 */
[----:B------:R-:W-:Y:S05]  /*22d0*/  BRA.DIV ~URZ, `(.L_x_1855) ;  /* 0x0000aef27f007947 */ /* 0x000fea000b800000 */
[----:B------:R1:W2:Y:S02]  /*22e0*/  SHFL.IDX PT, R4, R5, RZ, 0x1c1f ;  /* 0x001c1fff05047589 */ /* 0x0002a400000e0000 */
.L_x_1962:
[----:B------:R-:W-:Y:S05]  /*22f0*/  BRA.DIV ~URZ, `(.L_x_1856) ;  /* 0x0000af427f007947 */ /* 0x000fea000b800000 */
[----:B------:R3:W4:Y:S02]  /*2300*/  SHFL.IDX PT, R0, R12, RZ, 0x1c1f ;  /* 0x001c1fff0c007589 */ /* 0x00072400000e0000 */
.L_x_1963:
[----:B------:R-:W-:Y:S01]  /*2310*/  IMAD R11, R15, c[0x0][0x2c4], RZ ;  /* 0x0000b1000f0b7a24 */ /* 0x000fe200078e02ff */
[----:B------:R-:W-:Y:S01]  /*2320*/  LEA R10, R245, R230, 0x7 ;  /* 0x000000e6f50a7211 */ /* 0x000fe200078e38ff */
        /* <DEDUP_REMOVED lines=20> */
.L_x_1858:
[----:B------:R-:W-:Y:S05]  /*2470*/  BSYNC B0 ;  /* 0x0000000000007941 */ /* 0x000fea0003800000 */
.L_x_1857:
[----:B------:R-:W-:Y:S05]  /*2480*/  BRA.DIV ~URZ, `(.L_x_1859) ;  /* 0x0000ae227f007947 */ /* 0x000fea000b800000 */
[----:B--2---:R2:W1:Y:S04]  /*2490*/  SHFL.IDX PT, R4, R5, 0x1, 0x1c1f ;  /* 0x003c1f0005047f89 */ /* 0x00446800000e0000 */
[----:B----4-:R2:W4:Y:S02]  /*24a0*/  SHFL.IDX PT, R0, R12, 0x1, 0x1c1f ;  /* 0x003c1f000c007f89 */ /* 0x01052400000e0000 */
.L_x_1964:
        /* <DEDUP_REMOVED lines=21> */
.L_x_1861:
[----:B------:R-:W-:Y:S05]  /*2600*/  BSYNC B0 ;  /* 0x0000000000007941 */ /* 0x000fea0003800000 */
.L_x_1860:
[----:B------:R-:W-:Y:S05]  /*2610*/  BRA.DIV ~URZ, `(.L_x_1862) ;  /* 0x0000ad627f007947 */ /* 0x000fea000b800000 */
[----:B-1----:R1:W2:Y:S02]  /*2620*/  SHFL.IDX PT, R4, R5, 0x2, 0x1c1f ;  /* 0x005c1f0005047f89 */ /* 0x0022a400000e0000 */
.L_x_1965:
[----:B------:R-:W-:Y:S05]  /*2630*/  BRA.DIV ~URZ, `(.L_x_1863) ;  /* 0x0000adb27f007947 */ /* 0x000fea000b800000 */
[----:B----4-:R4:W1:Y:S02]  /*2640*/  SHFL.IDX PT, R0, R12, 0x2, 0x1c1f ;  /* 0x005c1f000c007f89 */ /* 0x01086400000e0000 */
.L_x_1966:
        /* <DEDUP_REMOVED lines=21> */
.L_x_1865:
[----:B------:R-:W-:Y:S05]  /*27a0*/  BSYNC B0 ;  /* 0x0000000000007941 */ /* 0x000fea0003800000 */
.L_x_1864:
[----:B------:R-:W-:Y:S05]  /*27b0*/  BRA.DIV ~URZ, `(.L_x_1866) ;  /* 0x0000aca27f007947 */ /* 0x000fea000b800000 */
[----:B-1----:R1:W3:Y:S04]  /*27c0*/  SHFL.IDX PT, R7, R5, 0x3, 0x1c1f ;  /* 0x007c1f0005077f89 */ /* 0x0022e800000e0000 */
[----:B------:R1:W4:Y:S02]  /*27d0*/  SHFL.IDX PT, R2, R12, 0x3, 0x1c1f ;  /* 0x007c1f000c027f89 */ /* 0x00032400000e0000 */
.L_x_1967:
[----:B----4-:R-:W4:Y:S01]  /*27e0*/  LDL R9, [R1+0x3c] ;  /* 0x00003c0001097983 */ /* 0x010f220000100800 */
[----:B------:R-:W-:Y:S01]  /*27f0*/  IADD3 R0, R10, 0x60, RZ ;  /* 0x000000600a007810 */ /* 0x000fe20007ffe0ff */
[----:B------:R-:W-:Y:S01]  /*2800*/  IMAD.MOV.U32 R117, RZ, RZ, 0x30 ;  /* 0x00000030ff757424 */ /* 0x000fe200078e00ff */
[----:B-123--:R-:W-:Y:S01]  /*2810*/  SHF.R.S32.HI R12, RZ, 0x1f, R196 ;  /* 0x0000001fff0c7819 */ /* 0x00efe200000114c4 */
        /* <DEDUP_REMOVED lines=11> */
[----:B------:R-:W-:Y:S01]  /*28d0*/  @!P3 LEA R4, P0, R196, R2, 0x1 ;  /* 0x00000002c404b211 */ /* 0x000fe200078008ff */
[----:B------:R-:W-:Y:S01]  /*28e0*/  IMAD R6, R0, c[0x0][0x2b0], RZ ;  /* 0x0000ac0000067a24 */ /* 0x000fe200078e02ff */
[C---:B------:R-:W-:Y:S01]  /*28f0*/  ISETP.GE.AND P6, PT, R3.reuse, R16, PT ;  /* 0x000000100300720c */ /* 0x040fe20003fc6270 */
[----:B------:R-:W-:Y:S01]  /*2900*/  IMAD.IADD R3, R3, 0x1, R236 ;  /* 0x0000000103037824 */ /* 0x000fe200078e02ec */
[----:B------:R-:W-:Y:S01]  /*2910*/  @!P3 LEA.HI.X R5, R196, R7, R12, 0x1, P0 ;  /* 0x00000007c405b211 */ /* 0x000fe200000f0c0c */
        /* <DEDUP_REMOVED lines=101> */
[----:B------:R1:W4:Y:S04]  /*2f70*/  LDSM.16.M88.4 R8, [R182+0x1000] ;  /* 0x00100000b608783b */ /* 0x0003280000000200 */
[----:B------:R1:W1:Y:S04]  /*2f80*/  LDSM.16.M88.4 R36, [R123] ;  /* 0x000000007b24783b */ /* 0x0002680000000200 */
[----:B------:R1:W1:Y:S04]  /*2f90*/  LDSM.16.M88.4 R32, [R123+0x400] ;  /* 0x000400007b20783b */ /* 0x0002680000000200 */
[----:B------:R1:W1:Y:S04]  /*2fa0*/  LDSM.16.M88.4 R28, [R123+0x800] ;  /* 0x000800007b1c783b */ /* 0x0002680000000200 */
[----:B------:R1:W1:Y:S04]  /*2fb0*/  LDSM.16.M88.4 R16, [R183] ;  /* 0x00000000b710783b */ /* 0x0002680000000200 */
[----:B---3--:R3:W1:Y:S04]  /*2fc0*/  LDSM.16.M88.4 R4, [R183+0x1000] ;  /* 0x00100000b704783b */ /* 0x0086680000000200 */
        /* <DEDUP_REMOVED lines=18> */
[----:B----4-:R-:W-:Y:S05]  /*30f0*/  BRA.DIV ~URZ, `(.L_x_1869) ;  /* 0x0000a4327f007947 */ /* 0x010fea000b800000 */
[----:B------:R1:W2:Y:S04]  /*3100*/  SHFL.IDX PT, R20, R24, 0x1, 0x1c1f ;  /* 0x003c1f0018147f89 */ /* 0x0002a800000e0000 */
[----:B---3--:R1:W3:Y:S02]  /*3110*/  SHFL.IDX PT, R2, R25, 0x1, 0x1c1f ;  /* 0x003c1f0019027f89 */ /* 0x0082e400000e0000 */
.L_x_1968:
[----:B------:R-:W-:Y:S02]  /*3120*/  SHF.R.S32.HI R3, RZ, 0x1f, R196 ;  /* 0x0000001fff037819 */ /* 0x000fe400000114c4 */
[----:B---3--:R-:W-:Y:S02]  /*3130*/  LEA R22, P0, R196, R2, 0x1 ;  /* 0x00000002c4167211 */ /* 0x008fe400078008ff */
[----:B------:R-:W-:Y:S02]  /*3140*/  ISETP.LT.OR P6, PT, R0, 0x21, P6 ;  /* 0x000000210000780c */ /* 0x000fe400037c1670 */
[----:B--2---:R-:W-:-:S02]  /*3150*/  LEA.HI.X R23, R196, R20, R3, 0x1, P0 ;  /* 0x00000014c4177211 */ /* 0x004fc400000f0c03 */
        /* <DEDUP_REMOVED lines=15> */
.L_x_1868:
[----:B----4-:R-:W-:Y:S05]  /*3250*/  BSYNC B0 ;  /* 0x0000000000007941 */ /* 0x010fea0003800000 */
.L_x_1867:
[----:B------:R-:W0:Y:S01]  /*3260*/  LDGDEPBAR ;  /* 0x00000000000079af */ /* 0x000e220000000000 */
[----:B------:R-:W-:Y:S01]  /*3270*/  WARPSYNC 0xffffffff ;  /* 0xffffffff00007948 */ /* 0x000fe20003800000 */
[C---:B------:R-:W-:Y:S01]  /*3280*/  HMMA.16816.F32.BF16 R48, R8.reuse, R36, RZ ;  /* 0x000000240830723c */ /* 0x040fe200000418ff */
[----:B------:R-:W-:Y:S01]  /*3290*/  ISETP.GT.AND P0, PT, R118, R231, PT ;  /* 0x000000e77600720c */ /* 0x000fe20003f04270 */
[----:B------:R-:W-:Y:S06]  /*32a0*/  BSSY B1, `(.L_x_1870) ;  /* 0x00000a9000017945 */ /* 0x000fec0003800000 */
[C---:B------:R-:W-:Y:S08]  /*32b0*/  HMMA.16816.F32.BF16 R40, R8.reuse, R32, RZ ;  /* 0x000000200828723c */ /* 0x040ff000000418ff */
[C---:B--23--:R-:W-:Y:S08]  /*32c0*/  HMMA.16816.F32.BF16 R20, R8.reuse, R28, RZ ;  /* 0x0000001c0814723c */ /* 0x04cff000000418ff */
[C---:B------:R-:W-:Y:S08]  /*32d0*/  HMMA.16816.F32.BF16 R44, R8.reuse, R38, RZ ;  /* 0x00000026082c723c */ /* 0x040ff000000418ff */
[C---:B-1----:R-:W-:Y:S08]  /*32e0*/  HMMA.16816.F32.BF16 R24, R8.reuse, R34, RZ ;  /* 0x000000220818723c */ /* 0x042ff000000418ff */
[----:B------:R-:W-:Y:S08]  /*32f0*/  HMMA.16816.F32.BF16 R8, R8, R30, RZ ;  /* 0x0000001e0808723c */ /* 0x000ff000000418ff */
[C---:B------:R-:W-:Y:S08]  /*3300*/  HMMA.16816.F32.BF16 R52, R12.reuse, R36, RZ ;  /* 0x000000240c34723c */ /* 0x040ff000000418ff */
[C---:B------:R-:W-:Y:S08]  /*3310*/  HMMA.16816.F32.BF16 R36, R12.reuse, R38, RZ ;  /* 0x000000260c24723c */ /* 0x040ff000000418ff */
[C---:B------:R-:W-:Y:S08]  /*3320*/  HMMA.16816.F32.BF16 R68, R12.reuse, R32, RZ ;  /* 0x000000200c44723c */ /* 0x040ff000000418ff */
[C---:B------:R-:W-:Y:S08]  /*3330*/  HMMA.16816.F32.BF16 R80, R12.reuse, R28, RZ ;  /* 0x0000001c0c50723c */ /* 0x040ff000000418ff */
[C---:B------:R-:W-:Y:S01]  /*3340*/  HMMA.16816.F32.BF16 R84, R12.reuse, R34, RZ ;  /* 0x000000220c54723c */ /* 0x040fe200000418ff */
[----:B------:R-:W-:Y:S07]  /*3350*/  LDSM.16.M88.4 R32, [R123+0xc00] ;  /* 0x000c00007b20783b */ /* 0x000fee0000000200 */
[----:B------:R-:W-:Y:S01]  /*3360*/  HMMA.16816.F32.BF16 R92, R12, R30, RZ ;  /* 0x0000001e0c5c723c */ /* 0x000fe200000418ff */
[----:B------:R-:W-:Y:S04]  /*3370*/  LDSM.16.M88.4 R28, [R123+0x1000] ;  /* 0x001000007b1c783b */ /* 0x000fe80000000200 */
[----:B------:R-:W-:Y:S03]  /*3380*/  LDSM.16.M88.4 R12, [R123+0x1400] ;  /* 0x001400007b0c783b */ /* 0x000fe60000000200 */
[C---:B------:R-:W-:Y:S01]  /*3390*/  HMMA.16816.F32.BF16 R108, R4.reuse, R56, R48 ;  /* 0x00000038046c723c */ /* 0x040fe20000041830 */
[----:B------:R-:W-:Y:S07]  /*33a0*/  LDSM.16.M88.4 R48, [R189] ;  /* 0x00000000bd30783b */ /* 0x000fee0000000200 */
[C---:B------:R-:W-:Y:S08]  /*33b0*/  HMMA.16816.F32.BF16 R104, R4.reuse, R64, R40 ;  /* 0x000000400468723c */ /* 0x040ff00000041828 */
[C---:B------:R-:W-:Y:S01]  /*33c0*/  HMMA.16816.F32.BF16 R100, R4.reuse, R72, R20 ;  /* 0x000000480464723c */ /* 0x040fe20000041814 */
[----:B------:R-:W-:Y:S07]  /*33d0*/  LDSM.16.M88.4 R20, [R183+0x3000] ;  /* 0x00300000b714783b */ /* 0x000fee0000000200 */
[C---:B------:R-:W-:Y:S08]  /*33e0*/  HMMA.16816.F32.BF16 R96, R4.reuse, R58, R44 ;  /* 0x0000003a0460723c */ /* 0x040ff0000004182c */
[C---:B------:R-:W-:Y:S01]  /*33f0*/  HMMA.16816.F32.BF16 R88, R4.reuse, R66, R24 ;  /* 0x000000420458723c */ /* 0x040fe20000041818 */
[----:B------:R-:W-:Y:S07]  /*3400*/  LDSM.16.M88.4 R24, [R183+0x2000] ;  /* 0x00200000b718783b */ /* 0x000fee0000000200 */
[----:B------:R-:W-:Y:S01]  /*3410*/  HMMA.16816.F32.BF16 R76, R4, R74, R8 ;  /* 0x0000004a044c723c */ /* 0x000fe20000041808 */
[----:B------:R-:W1:Y:S04]  /*3420*/  LDSM.16.M88.4 R4, [R182+0x3000] ;  /* 0x00300000b604783b */ /* 0x000e680000000200 */
[----:B------:R-:W2:Y:S03]  /*3430*/  LDSM.16.M88.4 R8, [R182+0x2000] ;  /* 0x00200000b608783b */ /* 0x000ea60000000200 */
[C---:B------:R-:W-:Y:S01]  /*3440*/  HMMA.16816.F32.BF16 R60, R16.reuse, R56, R52 ;  /* 0x00000038103c723c */ /* 0x040fe20000041834 */
[----:B------:R-:W3:Y:S07]  /*3450*/  LDSM.16.M88.4 R52, [R190] ;  /* 0x00000000be34783b */ /* 0x000eee0000000200 */
[C---:B------:R-:W-:Y:S01]  /*3460*/  HMMA.16816.F32.BF16 R44, R16.reuse, R58, R36 ;  /* 0x0000003a102c723c */ /* 0x040fe20000041824 */
[----:B------:R-:W4:Y:S07]  /*3470*/  LDSM.16.M88.4 R56, [R188] ;  /* 0x00000000bc38783b */ /* 0x000f2e0000000200 */
[C---:B------:R-:W-:Y:S08]  /*3480*/  HMMA.16816.F32.BF16 R40, R16.reuse, R64, R68 ;  /* 0x000000401028723c */ /* 0x040ff00000041844 */
[C---:B------:R-:W-:Y:S08]  /*3490*/  HMMA.16816.F32.BF16 R68, R16.reuse, R72, R80 ;  /* 0x000000481044723c */ /* 0x040ff00000041850 */
[C---:B------:R-:W-:Y:S08]  /*34a0*/  HMMA.16816.F32.BF16 R36, R16.reuse, R66, R84 ;  /* 0x000000421024723c */ /* 0x040ff00000041854 */
[----:B------:R-:W-:Y:S08]  /*34b0*/  HMMA.16816.F32.BF16 R16, R16, R74, R92 ;  /* 0x0000004a1010723c */ /* 0x000ff0000004185c */
[C---:B-1----:R-:W-:Y:S08]  /*34c0*/  HMMA.16816.F32.BF16 R104, R4.reuse, R28, R104 ;  /* 0x0000001c0468723c */ /* 0x042ff00000041868 */
[C---:B------:R-:W-:Y:S08]  /*34d0*/  HMMA.16816.F32.BF16 R80, R4.reuse, R14, R76 ;  /* 0x0000000e0450723c */ /* 0x040ff0000004184c */
[C---:B------:R-:W-:Y:S08]  /*34e0*/  HMMA.16816.F32.BF16 R64, R4.reuse, R32, R108 ;  /* 0x000000200440723c */ /* 0x040ff0000004186c */
[C---:B------:R-:W-:Y:S08]  /*34f0*/  HMMA.16816.F32.BF16 R100, R4.reuse, R12, R100 ;  /* 0x0000000c0464723c */ /* 0x040ff00000041864 */
[C---:B------:R-:W-:Y:S08]  /*3500*/  HMMA.16816.F32.BF16 R96, R4.reuse, R34, R96 ;  /* 0x000000220460723c */ /* 0x040ff00000041860 */
[----:B------:R-:W-:Y:S08]  /*3510*/  HMMA.16816.F32.BF16 R88, R4, R30, R88 ;  /* 0x0000001e0458723c */ /* 0x000ff00000041858 */
[C---:B--2---:R-:W-:Y:S08]  /*3520*/  HMMA.16816.F32.BF16 R76, R8.reuse, R32, R60 ;  /* 0x00000020084c723c */ /* 0x044ff0000004183c */
[C---:B------:R-:W-:Y:S01]  /*3530*/  HMMA.16816.F32.BF16 R72, R8.reuse, R34, R44 ;  /* 0x000000220848723c */ /* 0x040fe2000004182c */
[----:B------:R-:W-:Y:S07]  /*3540*/  LDSM.16.M88.4 R44, [R123+0x1800] ;  /* 0x001800007b2c783b */ /* 0x000fee0000000200 */
[C---:B------:R-:W-:Y:S01]  /*3550*/  HMMA.16816.F32.BF16 R32, R8.reuse, R28, R40 ;  /* 0x0000001c0820723c */ /* 0x040fe20000041828 */
[----:B------:R-:W-:Y:S07]  /*3560*/  LDSM.16.M88.4 R40, [R123+0x1c00] ;  /* 0x001c00007b28783b */ /* 0x000fee0000000200 */
[C---:B------:R-:W-:Y:S01]  /*3570*/  HMMA.16816.F32.BF16 R28, R8.reuse, R30, R36 ;  /* 0x0000001e081c723c */ /* 0x040fe20000041824 */
[----:B------:R-:W-:Y:S07]  /*3580*/  LDSM.16.M88.4 R36, [R123+0x2000] ;  /* 0x002000007b24783b */ /* 0x000fee0000000200 */
[C---:B------:R-:W-:Y:S08]  /*3590*/  HMMA.16816.F32.BF16 R4, R8.reuse, R12, R68 ;  /* 0x0000000c0804723c */ /* 0x040ff00000041844 */
[----:B------:R-:W-:Y:S01]  /*35a0*/  HMMA.16816.F32.BF16 R8, R8, R14, R16 ;  /* 0x0000000e0808723c */ /* 0x000fe20000041810 */
[----:B------:R-:W1:Y:S04]  /*35b0*/  LDSM.16.M88.4 R12, [R182+0x5000] ;  /* 0x00500000b60c783b */ /* 0x000e680000000200 */
[----:B------:R-:W2:Y:S03]  /*35c0*/  LDSM.16.M88.4 R16, [R182+0x4000] ;  /* 0x00400000b610783b */ /* 0x000ea60000000200 */
[C---:B------:R-:W-:Y:S08]  /*35d0*/  HMMA.16816.F32.BF16 R108, R20.reuse, R48, R104 ;  /* 0x00000030146c723c */ /* 0x040ff00000041868 */
[C---:B---3--:R-:W-:Y:S08]  /*35e0*/  HMMA.16816.F32.BF16 R64, R20.reuse, R52, R64 ;  /* 0x000000341440723c */ /* 0x048ff00000041840 */
[C---:B------:R-:W-:Y:S08]  /*35f0*/  HMMA.16816.F32.BF16 R60, R20.reuse, R54, R96 ;  /* 0x00000036143c723c */ /* 0x040ff00000041860 */
[C---:B------:R-:W-:Y:S08]  /*3600*/  HMMA.16816.F32.BF16 R104, R20.reuse, R50, R88 ;  /* 0x000000321468723c */ /* 0x040ff00000041858 */
[C---:B----4-:R-:W-:Y:S08]  /*3610*/  HMMA.16816.F32.BF16 R112, R20.reuse, R56, R100 ;  /* 0x000000381470723c */ /* 0x050ff00000041864 */
[----:B------:R-:W-:Y:S01]  /*3620*/  HMMA.16816.F32.BF16 R100, R20, R58, R80 ;  /* 0x0000003a1464723c */ /* 0x000fe20000041850 */
[----:B------:R-:W-:Y:S07]  /*3630*/  LDSM.16.M88.4 R20, [R185] ;  /* 0x00000000b914783b */ /* 0x000fee0000000200 */
[C---:B------:R-:W-:Y:S08]  /*3640*/  HMMA.16816.F32.BF16 R96, R24.reuse, R52, R76 ;  /* 0x000000341860723c */ /* 0x040ff0000004184c */
[C---:B------:R-:W-:Y:S01]  /*3650*/  HMMA.16816.F32.BF16 R88, R24.reuse, R48, R32 ;  /* 0x000000301858723c */ /* 0x040fe20000041820 */
[----:B------:R-:W-:Y:S07]  /*3660*/  LDSM.16.M88.4 R32, [R187] ;  /* 0x00000000bb20783b */ /* 0x000fee0000000200 */
[C---:B------:R-:W-:Y:S08]  /*3670*/  HMMA.16816.F32.BF16 R92, R24.reuse, R54, R72 ;  /* 0x00000036185c723c */ /* 0x040ff00000041848 */
[C---:B------:R-:W-:Y:S01]  /*3680*/  HMMA.16816.F32.BF16 R84, R24.reuse, R50, R28 ;  /* 0x000000321854723c */ /* 0x040fe2000004181c */
[----:B------:R-:W-:Y:S07]  /*3690*/  LDSM.16.M88.4 R28, [R186] ;  /* 0x00000000ba1c783b */ /* 0x000fee0000000200 */
[C---:B------:R-:W-:Y:S01]  /*36a0*/  HMMA.16816.F32.BF16 R80, R24.reuse, R56, R4 ;  /* 0x000000381850723c */ /* 0x040fe20000041804 */
[----:B------:R-:W3:Y:S07]  /*36b0*/  LDSM.16.M88.4 R4, [R183+0x5000] ;  /* 0x00500000b704783b */ /* 0x000eee0000000200 */
[----:B------:R-:W-:Y:S01]  /*36c0*/  HMMA.16816.F32.BF16 R76, R24, R58, R8 ;  /* 0x0000003a184c723c */ /* 0x000fe20000041808 */
[----:B------:R-:W4:Y:S01]  /*36d0*/  LDSM.16.M88.4 R8, [R183+0x4000] ;  /* 0x00400000b708783b */ /* 0x000f220000000200 */
[----:B------:R-:W-:-:S06]  /*36e0*/  DEPBAR.LE SB0, 0x0 ;  /* 0x000080000000791a */ /* 0x000fcc0000000000 */
[C---:B-1----:R-:W-:Y:S08]  /*36f0*/  HMMA.16816.F32.BF16 R72, R12.reuse, R44, R64 ;  /* 0x0000002c0c48723c */ /* 0x042ff00000041840 */
[C---:B------:R-:W-:Y:S08]  /*3700*/  HMMA.16816.F32.BF16 R68, R12.reuse, R46, R60 ;  /* 0x0000002e0c44723c */ /* 0x040ff0000004183c */
[C---:B------:R-:W-:Y:S08]  /*3710*/  HMMA.16816.F32.BF16 R64, R12.reuse, R40, R108 ;  /* 0x000000280c40723c */ /* 0x040ff0000004186c */
[C---:B------:R-:W-:Y:S08]  /*3720*/  HMMA.16816.F32.BF16 R60, R12.reuse, R42, R104 ;  /* 0x0000002a0c3c723c */ /* 0x040ff00000041868 */
[C---:B------:R-:W-:Y:S08]  /*3730*/  HMMA.16816.F32.BF16 R56, R12.reuse, R36, R112 ;  /* 0x000000240c38723c */ /* 0x040ff00000041870 */
[----:B------:R-:W-:Y:S08]  /*3740*/  HMMA.16816.F32.BF16 R52, R12, R38, R100 ;  /* 0x000000260c34723c */ /* 0x000ff00000041864 */
[C---:B--2---:R-:W-:Y:S08]  /*3750*/  HMMA.16816.F32.BF16 R48, R16.reuse, R44, R96 ;  /* 0x0000002c1030723c */ /* 0x044ff00000041860 */
[C---:B------:R-:W-:Y:S08]  /*3760*/  HMMA.16816.F32.BF16 R24, R16.reuse, R40, R88 ;  /* 0x000000281018723c */ /* 0x040ff00000041858 */
[C---:B------:R-:W-:Y:S08]  /*3770*/  HMMA.16816.F32.BF16 R44, R16.reuse, R46, R92 ;  /* 0x0000002e102c723c */ /* 0x040ff0000004185c */
[C---:B------:R-:W-:Y:S08]  /*3780*/  HMMA.16816.F32.BF16 R40, R16.reuse, R42, R84 ;  /* 0x0000002a1028723c */ /* 0x040ff00000041854 */
[C---:B------:R-:W-:Y:S08]  /*3790*/  HMMA.16816.F32.BF16 R12, R16.reuse, R36, R80 ;  /* 0x00000024100c723c */ /* 0x040ff00000041850 */
[----:B------:R-:W-:Y:S08]  /*37a0*/  HMMA.16816.F32.BF16 R16, R16, R38, R76 ;  /* 0x000000261010723c */ /* 0x000ff0000004184c */
[C---:B---3--:R-:W-:Y:S08]  /*37b0*/  HMMA.16816.F32.BF16 R76, R4.reuse, R28, R64 ;  /* 0x0000001c044c723c */ /* 0x048ff00000041840 */
[C---:B------:R-:W-:Y:S08]  /*37c0*/  HMMA.16816.F32.BF16 R80, R4.reuse, R30, R60 ;  /* 0x0000001e0450723c */ /* 0x040ff0000004183c */
[C---:B------:R-:W-:Y:S08]  /*37d0*/  HMMA.16816.F32.BF16 R84, R4.reuse, R20, R56 ;  /* 0x000000140454723c */ /* 0x040ff00000041838 */
[C---:B------:R-:W-:Y:S08]  /*37e0*/  HMMA.16816.F32.BF16 R64, R4.reuse, R22, R52 ;  /* 0x000000160440723c */ /* 0x040ff00000041834 */
[C---:B------:R-:W-:Y:S08]  /*37f0*/  HMMA.16816.F32.BF16 R72, R4.reuse, R32, R72 ;  /* 0x000000200448723c */ /* 0x040ff00000041848 */
[----:B------:R-:W-:Y:S08]  /*3800*/  HMMA.16816.F32.BF16 R68, R4, R34, R68 ;  /* 0x000000220444723c */ /* 0x000ff00000041844 */
[C---:B----4-:R-:W-:Y:S08]  /*3810*/  HMMA.16816.F32.BF16 R48, R8.reuse, R32, R48 ;  /* 0x000000200830723c */ /* 0x050ff00000041830 */
[C---:B------:R-:W-:Y:S08]  /*3820*/  HMMA.16816.F32.BF16 R44, R8.reuse, R34, R44 ;  /* 0x00000022082c723c */ /* 0x040ff0000004182c */
[C---:B------:R-:W-:Y:S08]  /*3830*/  HMMA.16816.F32.BF16 R56, R8.reuse, R28, R24 ;  /* 0x0000001c0838723c */ /* 0x040ff00000041818 */
[C---:B------:R-:W-:Y:S08]  /*3840*/  HMMA.16816.F32.BF16 R60, R8.reuse, R30, R40 ;  /* 0x0000001e083c723c */ /* 0x040ff00000041828 */
[C---:B------:R-:W-:Y:S08]  /*3850*/  HMMA.16816.F32.BF16 R52, R8.reuse, R20, R12 ;  /* 0x000000140834723c */ /* 0x040ff0000004180c */
[----:B------:R-:W-:Y:S01]  /*3860*/  HMMA.16816.F32.BF16 R36, R8, R22, R16 ;  /* 0x000000160824723c */ /* 0x000fe20000041810 */
[----:B------:R-:W-:Y:S06]  /*3870*/  BAR.SYNC.DEFER_BLOCKING 0x0 ;  /* 0x0000000000007b1d */ /* 0x000fec0000010000 */
[----:B------:R-:W-:Y:S01]  /*3880*/  @!UPT UIADD3 URZ, URZ, URZ, URZ ;  /* 0x0000003f3f3ff290 */ /* 0x000fe2000fffe03f */
[----:B------:R-:W-:Y:S11]  /*3890*/  @!P0 BRA `(.L_x_1871) ;  /* 0x0000049000008947 */ /* 0x000ff60003800000 */
[----:B------:R-:W-:Y:S02]  /*38a0*/  IMAD.MOV.U32 R0, RZ, RZ, c[0x0][0x2b8] ;  /* 0x0000ae00ff007624 */ /* 0x000fe400078e00ff */
[----:B------:R-:W-:-:S02]  /*38b0*/  IMAD R2, R227, 0x20, R230 ;  /* 0x00000020e3027824 */ /* 0x000fc400078e02e6 */
[----:B------:R-:W-:Y:S01]  /*38c0*/  IMAD.MOV.U32 R194, RZ, RZ, RZ ;  /* 0x000000ffffc27224 */ /* 0x000fe200078e00ff */
[----:B------:R-:W-:Y:S02]  /*38d0*/  ISETP.NE.AND P0, PT, R0, 0x1, PT ;  /* 0x000000010000780c */ /* 0x000fe40003f05270 */
        /* <DEDUP_REMOVED lines=29> */
.L_x_1969:
[----:B------:R-:W-:Y:S05]  /*3ab0*/  BRA.DIV ~URZ, `(.L_x_1873) ;  /* 0x00009bb27f007947 */ /* 0x000fea000b800000 */
[----:B------:R3:W4:Y:S02]  /*3ac0*/  SHFL.IDX PT, R0, R10, RZ, 0x1c1f ;  /* 0x001c1fff0a007589 */ /* 0x00072400000e0000 */
.L_x_1970:
        /* <DEDUP_REMOVED lines=17> */
.L_x_1875:
[----:B------:R-:W-:Y:S05]  /*3be0*/  BSYNC B0 ;  /* 0x0000000000007941 */ /* 0x000fea0003800000 */
.L_x_1874:
[----:B------:R-:W-:Y:S01]  /*3bf0*/  ISETP.GE.AND P0, PT, R11, 0x21, PT ;  /* 0x000000210b00780c */ /* 0x000fe20003f06270 */
[----:B------:R-:W-:Y:S06]  /*3c00*/  BRA.DIV ~URZ, `(.L_x_1876) ;  /* 0x00009ad27f007947 */ /* 0x000fec000b800000 */
[----:B--2---:R2:W1:Y:S04]  /*3c10*/  SHFL.IDX PT, R4, R5, 0x1, 0x1c1f ;  /* 0x003c1f0005047f89 */ /* 0x00446800000e0000 */
[----:B----4-:R2:W4:Y:S02]  /*3c20*/  SHFL.IDX PT, R0, R10, 0x1, 0x1c1f ;  /* 0x003c1f000a007f89 */ /* 0x01052400000e0000 */
.L_x_1971:
        /* <DEDUP_REMOVED lines=16> */
.L_x_1871:
[----:B------:R-:W-:Y:S05]  /*3d30*/  BSYNC B1 ;  /* 0x0000000000017941 */ /* 0x000fea0003800000 */
.L_x_1870:
[----:B----4-:R-:W4:Y:S04]  /*3d40*/  LDL R0, [R1+0x2c] ;  /* 0x00002c0001007983 */ /* 0x010f280000100800 */
[----:B------:R-:W0:Y:S01]  /*3d50*/  LDGDEPBAR ;  /* 0x00000000000079af */ /* 0x000e220000000000 */
[----:B----4-:R-:W-:-:S05]  /*3d60*/  IMAD.IADD R0, R116, 0x1, -R0 ;  /* 0x0000000174007824 */ /* 0x010fca00078e0a00 */
        /* <DEDUP_REMOVED lines=8> */
[----:B------:R-:W-:Y:S02]  /*3df0*/  FSEL R16, R50, -INF , P6 ;  /* 0xff80000032107808 */ /* 0x000fe40003000000 */
[----:B-1----:R-:W-:Y:S02]  /*3e00*/  FSEL R9, R48, -INF , P6 ;  /* 0xff80000030097808 */ /* 0x002fe40003000000 */
[----:B------:R-:W-:Y:S02]  /*3e10*/  FSEL R17, R51, -INF , P5 ;  /* 0xff80000033117808 */ /* 0x000fe40002800000 */
[----:B--23--:R-:W-:-:S02]  /*3e20*/  FSEL R10, R49, -INF , P5 ;  /* 0xff800000310a7808 */ /* 0x00cfc40002800000 */
        /* <DEDUP_REMOVED lines=94> */
.L_x_1972:
        /* <DEDUP_REMOVED lines=15> */
.L_x_1973:
[C---:B------:R-:W-:Y:S01]  /*4500*/  FMUL.FTZ R0, R122.reuse, c[0x0][0x2d0] ;  /* 0x0000b4007a007a20 */ /* 0x040fe20000410000 */
[----:B------:R-:W-:Y:S01]  /*4510*/  FSETP.NEU.FTZ.AND P0, PT, R122, -INF , PT ;  /* 0xff8000007a00780b */ /* 0x000fe20003f1d000 */
[C---:B------:R-:W-:Y:S01]  /*4520*/  FMUL.FTZ R3, R121.reuse, c[0x0][0x2d0] ;  /* 0x0000b40079037a20 */ /* 0x040fe20000410000 */
        /* <DEDUP_REMOVED lines=13> */
[----:B------:R-:W-:Y:S03]  /*4600*/  LDSM.16.MT88.4 R56, [R180+0x1800] ;  /* 0x00180000b438783b */ /* 0x000fe60000004200 */
[----:B------:R4:W-:Y:S01]  /*4610*/  MUFU.EX2 R222, R2 ;  /* 0x0000000200de7308 */ /* 0x0009e20000000800 */
[----:B------:R-:W5:Y:S04]  /*4620*/  LDSM.16.MT88.4 R52, [R181+0x1800] ;  /* 0x00180000b534783b */ /* 0x000f680000004200 */
[----:B------:R-:W-:Y:S01]  /*4630*/  LDSM.16.MT88.4 R48, [R181+0x1000] ;  /* 0x00100000b530783b */ /* 0x000fe20000004200 */
[----:B-1----:R-:W-:Y:S02]  /*4640*/  FFMA.FTZ R0, R10, c[0x0][0x2d0], -R20 ;  /* 0x0000b4000a007a23 */ /* 0x002fe40000010814 */
[----:B------:R1:W-:Y:S01]  /*4650*/  MUFU.EX2 R215, R4 ;  /* 0x0000000400d77308 */ /* 0x0003e20000000800 */
[----:B------:R-:W3:Y:S04]  /*4660*/  LDSM.16.MT88.4 R68, [R181] ;  /* 0x00000000b544783b */ /* 0x000ee80000004200 */
[----:B------:R-:W2:Y:S01]  /*4670*/  LDSM.16.MT88.4 R64, [R180+0xc00] ;  /* 0x000c0000b440783b */ /* 0x000ea20000004200 */
[----:B----4-:R-:W-:-:S02]  /*4680*/  FMUL.FTZ R2, R120, c[0x0][0x2d0] ;  /* 0x0000b40078027a20 */ /* 0x010fc40000410000 */
[----:B------:R4:W-:Y:S01]  /*4690*/  MUFU.EX2 R153, R0 ;  /* 0x0000000000997308 */ /* 0x0009e20000000800 */
[----:B------:R-:W-:Y:S02]  /*46a0*/  LDSM.16.MT88.4 R144, [R180+0x800] ;  /* 0x00080000b490783b */ /* 0x000fe40000004200 */
        /* <DEDUP_REMOVED lines=8> */
[----:B----4-:R-:W-:-:S07]  /*4730*/  FFMA.FTZ R0, R12, c[0x0][0x2d0], -R20 ;  /* 0x0000b4000c007a23 */ /* 0x010fce0000010814 */
[----:B------:R4:W2:Y:S01]  /*4740*/  MUFU.EX2 R217, R0 ;  /* 0x0000000000d97308 */ /* 0x0008a20000000800 */
[----:B-1----:R-:W-:Y:S01]  /*4750*/  F2FP.BF16.PACK_AB R6, R211, R210 ;  /* 0x000000d2d306723e */ /* 0x002fe200000010ff */
[----:B----4-:R-:W-:-:S06]  /*4760*/  FFMA.FTZ R0, R13, c[0x0][0x2d0], -R20 ;  /* 0x0000b4000d007a23 */ /* 0x010fcc0000010814 */
[----:B------:R1:W-:Y:S02]  /*4770*/  MUFU.EX2 R218, R0 ;  /* 0x0000000000da7308 */ /* 0x0003e40000000800 */
[----:B-1----:R-:W-:-:S06]  /*4780*/  FFMA.FTZ R0, R14, c[0x0][0x2d0], -R20 ;  /* 0x0000b4000e007a23 */ /* 0x002fcc0000010814 */
[----:B------:R1:W4:Y:S02]  /*4790*/  MUFU.EX2 R219, R0 ;  /* 0x0000000000db7308 */ /* 0x0003240000000800 */
[----:B-1----:R-:W-:Y:S01]  /*47a0*/  FFMA.FTZ R0, R18, c[0x0][0x2d0], -R20 ;  /* 0x0000b40012007a23 */ /* 0x002fe20000010814 */
[----:B--2---:R-:W-:Y:S02]  /*47b0*/  F2FP.BF16.PACK_AB R18, R217, R177 ;  /* 0x000000b1d912723e */ /* 0x004fe400000010ff */
[----:B----4-:R-:W-:-:S03]  /*47c0*/  F2FP.BF16.PACK_AB R8, R219, R218 ;  /* 0x000000dadb08723e */ /* 0x010fc600000010ff */
[----:B------:R1:W2:Y:S02]  /*47d0*/  MUFU.EX2 R223, R0 ;  /* 0x0000000000df7308 */ /* 0x0002a40000000800 */
[----:B-1----:R-:W-:Y:S01]  /*47e0*/  FFMA.FTZ R0, R16, c[0x0][0x2d0], -R3 ;  /* 0x0000b40010007a23 */ /* 0x002fe20000010803 */
[----:B------:R-:W-:Y:S02]  /*47f0*/  F2FP.BF16.PACK_AB R16, R153, R154 ;  /* 0x0000009a9910723e */ /* 0x000fe400000010ff */
[----:B--2---:R-:W-:-:S03]  /*4800*/  F2FP.BF16.PACK_AB R10, R223, R222 ;  /* 0x000000dedf0a723e */ /* 0x004fc600000010ff */
        /* <DEDUP_REMOVED lines=11> */
[C---:B------:R-:W-:Y:S08]  /*48c0*/  HMMA.16816.F32.BF16 R100, R16.reuse, R60, RZ ;  /* 0x0000003c1064723c */ /* 0x040ff000000418ff */
        /* <DEDUP_REMOVED lines=12> */
[----:B------:R-:W-:Y:S01]  /*4990*/  HMMA.16816.F32.BF16 R160, R8, R48, R100 ;  /* 0x0000003008a0723c */ /* 0x000fe20000041864 */
[----:B-1----:R-:W-:-:S05]  /*49a0*/  FFMA.FTZ R0, R26, c[0x0][0x2d0], -R2 ;  /* 0x0000b4001a007a23 */ /* 0x002fca0000010802 */
        /* <DEDUP_REMOVED lines=10> */
[----:B------:R-:W1:Y:S04]  /*4a50*/  LDSM.16.MT88.4 R28, [R180+0x400] ;  /* 0x00040000b41c783b */ /* 0x000e680000004200 */
[----:B------:R2:W-:Y:S02]  /*4a60*/  MUFU.EX2 R209, R0 ;  /* 0x0000000000d17308 */ /* 0x0005e40000000800 */
[----:B--2---:R-:W-:-:S05]  /*4a70*/  FMUL.FTZ R0, R119, c[0x0][0x2d0] ;  /* 0x0000b40077007a20 */ /* 0x004fca0000410000 */
[----:B------:R-:W-:Y:S02]  /*4a80*/  FSEL R0, R0, RZ, P0 ;  /* 0x000000ff00007208 */ /* 0x000fe40000000000 */
[----:B------:R-:W-:-:S03]  /*4a90*/  ISETP.GE.AND P0, PT, R197, R231, PT ;  /* 0x000000e7c500720c */ /* 0x000fc60003f06270 */
[----:B------:R-:W-:-:S04]  /*4aa0*/  FFMA.FTZ R4, R33, c[0x0][0x2d0], -R0 ;  /* 0x0000b40021047a23 */ /* 0x000fc80000010800 */
[----:B------:R2:W-:Y:S02]  /*4ab0*/  MUFU.EX2 R198, R4 ;  /* 0x0000000400c67308 */ /* 0x0005e40000000800 */
[--C-:B--2---:R-:W-:Y:S02]  /*4ac0*/  FFMA.FTZ R4, R35, c[0x0][0x2d0], -R0.reuse ;  /* 0x0000b40023047a23 */ /* 0x104fe40000010800 */
[----:B------:R-:W-:Y:S04]  /*4ad0*/  HMMA.16816.F32.BF16 R32, R16, R36, RZ ;  /* 0x000000241020723c */ /* 0x000fe800000418ff */
[----:B------:R2:W3:Y:S02]  /*4ae0*/  MUFU.EX2 R178, R4 ;  /* 0x0000000400b27308 */ /* 0x0004e40000000800 */
[----:B--2---:R-:W-:Y:S01]  /*4af0*/  FFMA.FTZ R4, R40, c[0x0][0x2d0], -R0 ;  /* 0x0000b40028047a23 */ /* 0x004fe20000010800 */
[----:B---3--:R-:W-:-:S05]  /*4b00*/  F2FP.BF16.PACK_AB R13, R178, R198 ;  /* 0x000000c6b20d723e */ /* 0x008fca00000010ff */
[----:B------:R2:W-:Y:S11]  /*4b10*/  MUFU.EX2 R179, R4 ;  /* 0x0000000400b37308 */ /* 0x0005f60000000800 */
[----:B------:R-:W-:Y:S01]  /*4b20*/  @!UPT UIADD3 URZ, URZ, URZ, URZ ;  /* 0x0000003f3f3ff290 */ /* 0x000fe2000fffe03f */
[----:B-1----:R-:W-:Y:S01]  /*4b30*/  HMMA.16816.F32.BF16 R136, R8, R28, R32 ;  /* 0x0000001c0888723c */ /* 0x002fe20000041820 */
[----:B------:R-:W1:Y:S01]  /*4b40*/  LDSM.16.MT88.4 R32, [R181+0x400] ;  /* 0x00040000b520783b */ /* 0x000e620000004200 */
[----:B--2---:R-:W-:-:S04]  /*4b50*/  FFMA.FTZ R4, R41, c[0x0][0x2d0], -R0 ;  /* 0x0000b40029047a23 */ /* 0x004fc80000010800 */
[----:B------:R2:W3:Y:S02]  /*4b60*/  MUFU.EX2 R199, R4 ;  /* 0x0000000400c77308 */ /* 0x0004e40000000800 */
[----:B--2---:R-:W-:Y:S01]  /*4b70*/  FFMA.FTZ R4, R42, c[0x0][0x2d0], -R0 ;  /* 0x0000b4002a047a23 */ /* 0x004fe20000010800 */
[----:B---3--:R-:W-:-:S05]  /*4b80*/  F2FP.BF16.PACK_AB R15, R199, R179 ;  /* 0x000000b3c70f723e */ /* 0x008fca00000010ff */
[----:B------:R2:W-:Y:S01]  /*4b90*/  MUFU.EX2 R202, R4 ;  /* 0x0000000400ca7308 */ /* 0x0005e20000000800 */
[----:B-1----:R-:W-:Y:S08]  /*4ba0*/  HMMA.16816.F32.BF16 R148, R8, R32, R108 ;  /* 0x000000200894723c */ /* 0x002ff0000004186c */
[----:B------:R-:W-:Y:S01]  /*4bb0*/  HMMA.16816.F32.BF16 R24, R12, R36, RZ ;  /* 0x000000240c18723c */ /* 0x000fe200000418ff */
[----:B--2---:R-:W-:-:S02]  /*4bc0*/  FFMA.FTZ R4, R43, c[0x0][0x2d0], -R0 ;  /* 0x0000b4002b047a23 */ /* 0x004fc40000010800 */
[----:B------:R-:W1:Y:S05]  /*4bd0*/  LDSM.16.MT88.4 R40, [R181+0x1c00] ;  /* 0x001c0000b528783b */ /* 0x000e6a0000004200 */
[C---:B------:R-:W-:Y:S01]  /*4be0*/  HMMA.16816.F32.BF16 R80, R12.reuse, R56, RZ ;  /* 0x000000380c50723c */ /* 0x040fe200000418ff */
[----:B------:R2:W3:Y:S07]  /*4bf0*/  MUFU.EX2 R203, R4 ;  /* 0x0000000400cb7308 */ /* 0x0004ee0000000800 */
[C---:B------:R-:W-:Y:S08]  /*4c00*/  HMMA.16816.F32.BF16 R72, R12.reuse, R52, RZ ;  /* 0x000000340c48723c */ /* 0x040ff000000418ff */
[----:B------:R-:W-:Y:S01]  /*4c10*/  HMMA.16816.F32.BF16 R92, R12, R68, RZ ;  /* 0x000000440c5c723c */ /* 0x000fe200000418ff */
[----:B--2---:R-:W-:Y:S01]  /*4c20*/  FFMA.FTZ R4, R44, c[0x0][0x2d0], -R0 ;  /* 0x0000b4002c047a23 */ /* 0x004fe20000010800 */
[----:B---3--:R-:W-:-:S03]  /*4c30*/  F2FP.BF16.PACK_AB R5, R203, R202 ;  /* 0x000000cacb05723e */ /* 0x008fc600000010ff */
[----:B------:R2:W-:Y:S03]  /*4c40*/  MUFU.EX2 R205, R4 ;  /* 0x0000000400cd7308 */ /* 0x0005e60000000800 */
[C---:B------:R-:W-:Y:S08]  /*4c50*/  HMMA.16816.F32.BF16 R88, R12.reuse, R64, RZ ;  /* 0x000000400c58723c */ /* 0x040ff000000418ff */
[----:B------:R-:W-:Y:S01]  /*4c60*/  HMMA.16816.F32.BF16 R84, R12, R60, RZ ;  /* 0x0000003c0c54723c */ /* 0x000fe200000418ff */
[----:B--2---:R-:W-:-:S02]  /*4c70*/  FFMA.FTZ R4, R45, c[0x0][0x2d0], -R0 ;  /* 0x0000b4002d047a23 */ /* 0x004fc40000010800 */
[----:B------:R-:W2:Y:S05]  /*4c80*/  LDSM.16.MT88.4 R44, [R180+0x1c00] ;  /* 0x001c0000b42c783b */ /* 0x000eaa0000004200 */
[----:B-1----:R-:W-:Y:S01]  /*4c90*/  HMMA.16816.F32.BF16 R100, R8, R40, R76 ;  /* 0x000000280864723c */ /* 0x002fe2000004184c */
[----:B------:R1:W3:Y:S07]  /*4ca0*/  MUFU.EX2 R204, R4 ;  /* 0x0000000400cc7308 */ /* 0x0002ee0000000800 */
[----:B------:R-:W-:Y:S01]  /*4cb0*/  HMMA.16816.F32.BF16 R76, R12, R38, RZ ;  /* 0x000000260c4c723c */ /* 0x000fe200000418ff */
[----:B-1----:R-:W-:-:S02]  /*4cc0*/  F2FP.BF16.PACK_AB R4, R209, R208 ;  /* 0x000000d0d104723e */ /* 0x002fc400000010ff */
[----:B---3--:R-:W-:-:S07]  /*4cd0*/  F2FP.BF16.PACK_AB R7, R204, R205 ;  /* 0x000000cdcc07723e */ /* 0x008fce00000010ff */
[C---:B------:R-:W-:Y:S01]  /*4ce0*/  HMMA.16816.F32.BF16 R140, R4.reuse, R28, R24 ;  /* 0x0000001c048c723c */ /* 0x040fe20000041818 */
[----:B------:R-:W1:Y:S07]  /*4cf0*/  LDSM.16.MT88.4 R24, [R180+0x1000] ;  /* 0x00100000b418783b */ /* 0x000e6e0000004200 */
[C---:B------:R-:W-:Y:S08]  /*4d00*/  HMMA.16816.F32.BF16 R164, R4.reuse, R40, R72 ;  /* 0x0000002804a4723c */ /* 0x040ff00000041848 */
[----:B--2---:R-:W-:Y:S08]  /*4d10*/  HMMA.16816.F32.BF16 R168, R4, R44, R80 ;  /* 0x0000002c04a8723c */ /* 0x004ff00000041850 */
[C---:B------:R-:W-:Y:S08]  /*4d20*/  HMMA.16816.F32.BF16 R80, R16.reuse, R38, RZ ;  /* 0x000000261050723c */ /* 0x040ff000000418ff */
[-C--:B------:R-:W-:Y:S08]  /*4d30*/  HMMA.16816.F32.BF16 R72, R16, R70.reuse, RZ ;  /* 0x000000461048723c */ /* 0x080ff000000418ff */
[----:B------:R-:W-:Y:S08]  /*4d40*/  HMMA.16816.F32.BF16 R68, R12, R70, RZ ;  /* 0x000000460c44723c */ /* 0x000ff000000418ff */
[-C--:B------:R-:W-:Y:S08]  /*4d50*/  HMMA.16816.F32.BF16 R36, R16, R66.reuse, RZ ;  /* 0x000000421024723c */ /* 0x080ff000000418ff */
[----:B------:R-:W-:Y:S08]  /*4d60*/  HMMA.16816.F32.BF16 R64, R12, R66, RZ ;  /* 0x000000420c40723c */ /* 0x000ff000000418ff */
[----:B------:R-:W-:Y:S08]  /*4d70*/  HMMA.16816.F32.BF16 R92, R4, R32, R92 ;  /* 0x00000020045c723c */ /* 0x000ff0000004185c */
[C---:B-1----:R-:W-:Y:S08]  /*4d80*/  HMMA.16816.F32.BF16 R156, R8.reuse, R24, R104 ;  /* 0x00000018089c723c */ /* 0x042ff00000041868 */
[-C--:B------:R-:W-:Y:S08]  /*4d90*/  HMMA.16816.F32.BF16 R72, R8, R34.reuse, R72 ;  /* 0x000000220848723c */ /* 0x080ff00000041848 */
[C---:B------:R-:W-:Y:S08]  /*4da0*/  HMMA.16816.F32.BF16 R68, R4.reuse, R34, R68 ;  /* 0x000000220444723c */ /* 0x040ff00000041844 */
[----:B------:R-:W-:Y:S08]  /*4db0*/  HMMA.16816.F32.BF16 R104, R4, R24, R88 ;  /* 0x000000180468723c */ /* 0x000ff00000041858 */
[-C--:B------:R-:W-:Y:S08]  /*4dc0*/  HMMA.16816.F32.BF16 R80, R8, R30.reuse, R80 ;  /* 0x0000001e0850723c */ /* 0x080ff00000041850 */
[----:B------:R-:W-:Y:S08]  /*4dd0*/  HMMA.16816.F32.BF16 R76, R4, R30, R76 ;  /* 0x0000001e044c723c */ /* 0x000ff0000004184c */
[-C--:B------:R-:W-:Y:S08]  /*4de0*/  HMMA.16816.F32.BF16 R36, R8, R26.reuse, R36 ;  /* 0x0000001a0824723c */ /* 0x080ff00000041824 */
[----:B------:R-:W-:Y:S08]  /*4df0*/  HMMA.16816.F32.BF16 R32, R4, R26, R64 ;  /* 0x0000001a0420723c */ /* 0x000ff00000041840 */
        /* <DEDUP_REMOVED lines=15> */
[----:B------:R-:W2:Y:S01]  /*4ef0*/  LDSM.16.MT88.4 R60, [R180+0x1400] ;  /* 0x00140000b43c783b */ /* 0x000ea20000004200 */
[----:B-1----:R-:W-:-:S04]  /*4f00*/  FFMA.FTZ R4, R117, c[0x0][0x2d0], -R20 ;  /* 0x0000b40075047a23 */ /* 0x002fc80000010814 */
[----:B------:R1:W3:Y:S02]  /*4f10*/  MUFU.EX2 R43, R4 ;  /* 0x00000004002b7308 */ /* 0x0002e40000000800 */
[----:B------:R-:W-:Y:S07]  /*4f20*/  HMMA.16816.F32.BF16 R96, R8, R46, R56 ;  /* 0x0000002e0860723c */ /* 0x000fee0000041838 */
[----:B------:R-:W-:Y:S02]  /*4f30*/  FADD.FTZ R8, R134, R116 ;  /* 0x0000007486087221 */ /* 0x000fe40000010000 */
[----:B-1----:R-:W-:-:S04]  /*4f40*/  FFMA.FTZ R4, R113, c[0x0][0x2d0], -R20 ;  /* 0x0000b40071047a23 */ /* 0x002fc80000010814 */
[----:B------:R1:W-:Y:S02]  /*4f50*/  MUFU.EX2 R44, R4 ;  /* 0x00000004002c7308 */ /* 0x0003e40000000800 */
[----:B-1----:R-:W-:Y:S01]  /*4f60*/  FFMA.FTZ R4, R112, c[0x0][0x2d0], -R20 ;  /* 0x0000b40070047a23 */ /* 0x002fe20000010814 */
[----:B---3--:R-:W-:-:S05]  /*4f70*/  F2FP.BF16.PACK_AB R112, R43, R42 ;  /* 0x0000002a2b70723e */ /* 0x008fca00000010ff */
[----:B------:R1:W-:Y:S02]  /*4f80*/  MUFU.EX2 R200, R4 ;  /* 0x0000000400c87308 */ /* 0x0003e40000000800 */
[----:B-1----:R-:W-:-:S06]  /*4f90*/  FFMA.FTZ R4, R126, c[0x0][0x2d0], -R3 ;  /* 0x0000b4007e047a23 */ /* 0x002fcc0000010803 */
[----:B------:R1:W-:Y:S02]  /*4fa0*/  MUFU.EX2 R23, R4 ;  /* 0x0000000400177308 */ /* 0x0003e40000000800 */
[----:B-1----:R-:W-:-:S06]  /*4fb0*/  FFMA.FTZ R4, R124, c[0x0][0x2d0], -R3 ;  /* 0x0000b4007c047a23 */ /* 0x002fcc0000010803 */
[----:B------:R1:W3:Y:S02]  /*4fc0*/  MUFU.EX2 R40, R4 ;  /* 0x0000000400287308 */ /* 0x0002e40000000800 */
[--C-:B-1----:R-:W-:Y:S01]  /*4fd0*/  FFMA.FTZ R4, R115, c[0x0][0x2d0], -R3.reuse ;  /* 0x0000b40073047a23 */ /* 0x102fe20000010803 */
[----:B---3--:R-:W-:Y:S01]  /*4fe0*/  F2FP.BF16.PACK_AB R113, R40, R23 ;  /* 0x000000172871723e */ /* 0x008fe200000010ff */
[----:B------:R-:W-:Y:S01]  /*4ff0*/  FFMA.FTZ R3, R114, c[0x0][0x2d0], -R3 ;  /* 0x0000b40072037a23 */ /* 0x000fe20000010803 */
[----:B------:R-:W-:-:S03]  /*5000*/  F2FP.BF16.PACK_AB R114, R200, R44 ;  /* 0x0000002cc872723e */ /* 0x000fc600000010ff */
[----:B------:R1:W-:Y:S08]  /*5010*/  MUFU.EX2 R41, R4 ;  /* 0x0000000400297308 */ /* 0x0003f00000000800 */
[----:B------:R3:W4:Y:S01]  /*5020*/  MUFU.EX2 R201, R3 ;  /* 0x0000000300c97308 */ /* 0x0007220000000800 */
[----:B-1----:R-:W-:Y:S02]  /*5030*/  FADD.FTZ R4, R154, R153 ;  /* 0x000000999a047221 */ /* 0x002fe40000010000 */
[----:B---3--:R-:W-:Y:S01]  /*5040*/  FFMA.FTZ R3, R131, c[0x0][0x2d0], -R2 ;  /* 0x0000b40083037a23 */ /* 0x008fe20000010802 */
[----:B----4-:R-:W-:-:S04]  /*5050*/  F2FP.BF16.PACK_AB R115, R201, R41 ;  /* 0x00000029c973723e */ /* 0x010fc800000010ff */
[----:B------:R1:W-:Y:S03]  /*5060*/  MUFU.EX2 R20, R3 ;  /* 0x0000000300147308 */ /* 0x0003e60000000800 */
[C---:B------:R-:W-:Y:S08]  /*5070*/  HMMA.16816.F32.BF16 R136, R112.reuse, R144, R136 ;  /* 0x000000907088723c */ /* 0x040ff00000041888 */
[----:B--2---:R-:W-:Y:S01]  /*5080*/  HMMA.16816.F32.BF16 R52, R112, R60, R156 ;  /* 0x0000003c7034723c */ /* 0x004fe2000004189c */
[----:B-1----:R-:W-:-:S04]  /*5090*/  FFMA.FTZ R3, R130, c[0x0][0x2d0], -R2 ;  /* 0x0000b40082037a23 */ /* 0x002fc80000010802 */
[----:B------:R1:W2:Y:S03]  /*50a0*/  MUFU.EX2 R21, R3 ;  /* 0x0000000300157308 */ /* 0x0002a60000000800 */
[----:B------:R-:W-:Y:S01]  /*50b0*/  HMMA.16816.F32.BF16 R64, R112, R62, R36 ;  /* 0x0000003e7040723c */ /* 0x000fe20000041824 */
[--C-:B-1----:R-:W-:Y:S01]  /*50c0*/  FFMA.FTZ R3, R127, c[0x0][0x2d0], -R2.reuse ;  /* 0x0000b4007f037a23 */ /* 0x102fe20000010802 */
[----:B--2---:R-:W-:Y:S01]  /*50d0*/  F2FP.BF16.PACK_AB R108, R21, R20 ;  /* 0x00000014156c723e */ /* 0x004fe200000010ff */
[----:B------:R-:W-:Y:S02]  /*50e0*/  FFMA.FTZ R2, R125, c[0x0][0x2d0], -R2 ;  /* 0x0000b4007d027a23 */ /* 0x000fe40000010802 */
[----:B------:R1:W-:Y:S08]  /*50f0*/  MUFU.EX2 R22, R3 ;  /* 0x0000000300167308 */ /* 0x0003f00000000800 */
        /* <DEDUP_REMOVED lines=8> */
[----:B------:R1:W2:Y:S08]  /*5180*/  MUFU.EX2 R9, R2 ;  /* 0x0000000200097308 */ /* 0x0002b00000000800 */
[----:B------:R3:W4:Y:S01]  /*5190*/  MUFU.EX2 R221, R0 ;  /* 0x0000000000dd7308 */ /* 0x0007220000000800 */
[----:B-1----:R-:W-:Y:S01]  /*51a0*/  FADD.FTZ R2, R152, R135 ;  /* 0x0000008798027221 */ /* 0x002fe20000010000 */
[----:B--2---:R-:W-:Y:S01]  /*51b0*/  F2FP.BF16.PACK_AB R109, R9, R10 ;  /* 0x0000000a096d723e */ /* 0x004fe200000010ff */
[----:B------:R-:W1:Y:S01]  /*51c0*/  LDSM.16.MT88.4 R152, [R181+0x800] ;  /* 0x00080000b598783b */ /* 0x000e620000004200 */
[----:B------:R-:W-:Y:S01]  /*51d0*/  HMMA.16816.F32.BF16 R132, R112, R146, R80 ;  /* 0x000000927084723c */ /* 0x000fe20000041850 */
[----:B------:R-:W-:-:S02]  /*51e0*/  FADD.FTZ R3, R176, R2 ;  /* 0x00000002b0037221 */ /* 0x000fc40000010000 */
[----:B------:R-:W-:Y:S02]  /*51f0*/  FADD.FTZ R2, R206, R8 ;  /* 0x00000008ce027221 */ /* 0x000fe40000010000 */
[----:B---3--:R-:W-:Y:S01]  /*5200*/  FADD.FTZ R0, R177, R4 ;  /* 0x00000004b1007221 */ /* 0x008fe20000010000 */
[----:B----4-:R-:W-:Y:S01]  /*5210*/  F2FP.BF16.PACK_AB R111, R221, R11 ;  /* 0x0000000bdd6f723e */ /* 0x010fe200000010ff */
[----:B------:R-:W2:Y:S01]  /*5220*/  LDSM.16.MT88.4 R4, [R181+0x2000] ;  /* 0x00200000b504783b */ /* 0x000ea20000004200 */
        /* <DEDUP_REMOVED lines=14> */
[----:B------:R-:W-:-:S07]  /*5310*/  FADD.FTZ R3, R215, R3 ;  /* 0x00000003d7037221 */ /* 0x000fce0000010000 */
[----:B------:R-:W-:Y:S08]  /*5320*/  HMMA.16816.F32.BF16 R60, R108, R62, R32 ;  /* 0x0000003e6c3c723c */ /* 0x000ff00000041820 */
[-C--:B-1----:R-:W-:Y:S08]  /*5330*/  HMMA.16816.F32.BF16 R128, R112, R152.reuse, R148 ;  /* 0x000000987080723c */ /* 0x082ff00000041894 */
[----:B------:R-:W-:Y:S01]  /*5340*/  HMMA.16816.F32.BF16 R148, R108, R152, R92 ;  /* 0x000000986c94723c */ /* 0x000fe2000004185c */
[----:B------:R-:W1:Y:S07]  /*5350*/  LDSM.16.MT88.4 R92, [R180+0x2000] ;  /* 0x00200000b45c783b */ /* 0x000e6e0000004200 */
[-C--:B--2---:R-:W-:Y:S08]  /*5360*/  HMMA.16816.F32.BF16 R100, R112, R4.reuse, R100 ;  /* 0x000000047064723c */ /* 0x084ff00000041864 */
[----:B------:R-:W-:Y:S07]  /*5370*/  HMMA.16816.F32.BF16 R104, R108, R4, R164 ;  /* 0x000000046c68723c */ /* 0x000fee00000418a4 */
        /* <DEDUP_REMOVED lines=11> */
[C---:B---3--:R-:W-:Y:S01]  /*5430*/  HMMA.16816.F32.BF16 R80, R112.reuse, R78, R88 ;  /* 0x0000004e7050723c */ /* 0x048fe20000041858 */
        /* <DEDUP_REMOVED lines=9> */
[----:B-1----:R-:W-:Y:S01]  /*54d0*/  HMMA.16816.F32.BF16 R84, R112, R92, R84 ;  /* 0x0000005c7054723c */ /* 0x002fe20000041854 */
        /* <DEDUP_REMOVED lines=19> */
.L_x_1891:
        /* <DEDUP_REMOVED lines=32> */
.L_x_1974:
        /* <DEDUP_REMOVED lines=23> */
.L_x_1975:
        /* <DEDUP_REMOVED lines=15> */
.L_x_1882:
[----:B------:R-:W-:Y:S05]  /*5a70*/  BSYNC B0 ;  /* 0x0000000000007941 */ /* 0x000fea0003800000 */
.L_x_1881:
        /* <DEDUP_REMOVED lines=81> */
[----:B------:R-:W-:Y:S01]  /*5f90*/  HMMA.16816.F32.BF16 R48, R156, R174, R48 ;  /* 0x000000ae9c30723c */ /* 0x000fe20000041830 */
[----:B------:R-:W3:Y:S07]  /*5fa0*/  LDSM.16.M88.4 R156, [R186] ;  /* 0x00000000ba9c783b */ /* 0x000eee0000000200 */
[-C--:B-1----:R-:W-:Y:S01]  /*5fb0*/  HMMA.16816.F32.BF16 R4, R160, R164.reuse, R4 ;  /* 0x000000a4a004723c */ /* 0x082fe20000041804 */
[----:B------:R-:W1:Y:S01]  /*5fc0*/  LDSM.16.M88.4 R172, [R185] ;  /* 0x00000000b9ac783b */ /* 0x000e620000000200 */
[----:B------:R-:W-:Y:S07]  /*5fd0*/  DEPBAR.LE SB0, 0x0 ;  /* 0x000080000000791a */ /* 0x000fee0000000000 */
[----:B------:R-:W-:Y:S01]  /*5fe0*/  BAR.SYNC.DEFER_BLOCKING 0x0 ;  /* 0x0000000000007b1d */ /* 0x000fe20000010000 */
[C---:B--2---:R-:W-:Y:S08]  /*5ff0*/  HMMA.16816.F32.BF16 R8, R168.reuse, R164, R8 ;  /* 0x000000a4a808723c */ /* 0x044ff00000041808 */
[-C--:B------:R-:W-:Y:S08]  /*6000*/  HMMA.16816.F32.BF16 R12, R168, R166.reuse, R12 ;  /* 0x000000a6a80c723c */ /* 0x080ff0000004180c */
[C---:B------:R-:W-:Y:S08]  /*6010*/  HMMA.16816.F32.BF16 R16, R160.reuse, R166, R16 ;  /* 0x000000a6a010723c */ /* 0x040ff00000041810 */
[-C--:B---3--:R-:W-:Y:S08]  /*6020*/  HMMA.16816.F32.BF16 R20, R160, R156.reuse, R20 ;  /* 0x0000009ca014723c */ /* 0x088ff00000041814 */
[C---:B------:R-:W-:Y:S08]  /*6030*/  HMMA.16816.F32.BF16 R24, R168.reuse, R156, R24 ;  /* 0x0000009ca818723c */ /* 0x040ff00000041818 */
[-C--:B------:R-:W-:Y:S08]  /*6040*/  HMMA.16816.F32.BF16 R28, R168, R158.reuse, R28 ;  /* 0x0000009ea81c723c */ /* 0x080ff0000004181c */
[C---:B------:R-:W-:Y:S08]  /*6050*/  HMMA.16816.F32.BF16 R32, R160.reuse, R158, R32 ;  /* 0x0000009ea020723c */ /* 0x040ff00000041820 */
[-C--:B-1----:R-:W-:Y:S08]  /*6060*/  HMMA.16816.F32.BF16 R36, R160, R172.reuse, R36 ;  /* 0x000000aca024723c */ /* 0x082ff00000041824 */
[C---:B------:R-:W-:Y:S08]  /*6070*/  HMMA.16816.F32.BF16 R40, R168.reuse, R172, R40 ;  /* 0x000000aca828723c */ /* 0x040ff00000041828 */
[-C--:B------:R-:W-:Y:S08]  /*6080*/  HMMA.16816.F32.BF16 R44, R168, R174.reuse, R44 ;  /* 0x000000aea82c723c */ /* 0x080ff0000004182c */
[----:B------:R-:W-:Y:S01]  /*6090*/  HMMA.16816.F32.BF16 R48, R160, R174, R48 ;  /* 0x000000aea030723c */ /* 0x000fe20000041830 */
[----:B------:R-:W-:Y:S07]  /*60a0*/  @!UPT UIADD3 URZ, URZ, URZ, URZ ;  /* 0x0000003f3f3ff290 */ /* 0x000fee000fffe03f */
[----:B------:R-:W-:-:S11]  /*60b0*/  @!P0 BRA `(.L_x_1885) ;  /* 0x0000045000008947 */ /* 0x000fd60003800000 */
[----:B------:R-:W-:Y:S02]  /*60c0*/  IMAD.MOV.U32 R2, RZ, RZ, 0x1 ;  /* 0x00000001ff027424 */ /* 0x000fe400078e00ff */
        /* <DEDUP_REMOVED lines=11> */
[----:B------:R-:W-:Y:S03]  /*6180*/  @!P1 LEA R156, P0, R116, c[0x0][0x2a0], 0x2 ;  /* 0x0000a800749c9a11 */ /* 0x000fe600078010ff */
[----:B------:R-:W-:Y:S01]  /*6190*/  IMAD R195, R2, c[0x0][0x2b8], R3 ;  /* 0x0000ae0002c37a24 */ /* 0x000fe200078e0203 */
[----:B------:R-:W-:Y:S04]  /*61a0*/  @!P1 LEA.HI.X R157, R116, c[0x0][0x2a4], R157, 0x2, P0 ;  /* 0x0000a900749d9a11 */ /* 0x000fe800000f149d */
[----:B------:R-:W-:Y:S01]  /*61b0*/  SHF.R.S32.HI R2, RZ, 0x1f, R195 ;  /* 0x0000001fff027819 */ /* 0x000fe200000114c3 */
[----:B------:R1:W2:Y:S04]  /*61c0*/  @!P1 LDG.E R194, [R156.64] ;  /* 0x000000069cc29981 */ /* 0x0002a8000c1e1900 */
[----:B------:R-:W-:Y:S02]  /*61d0*/  IMAD R116, R2, c[0x0][0x1e0], RZ ;  /* 0x0000780002747a24 */ /* 0x000fe400078e02ff */
[C---:B------:R-:W-:Y:S04]  /*61e0*/  IMAD.WIDE.U32 R2, R195.reuse, c[0x0][0x1e0], RZ ;  /* 0x00007800c3027a25 */ /* 0x040fe800078e00ff */
[----:B------:R-:W-:Y:S04]  /*61f0*/  IMAD R116, R195, c[0x0][0x1e4], R116 ;  /* 0x00007900c3747a24 */ /* 0x000fe800078e0274 */
[----:B------:R-:W-:Y:S01]  /*6200*/  IMAD.IADD R3, R3, 0x1, R116 ;  /* 0x0000000103037824 */ /* 0x000fe200078e0274 */
[----:B-1----:R-:W-:Y:S04]  /*6210*/  IADD3 R156, -R230, 0x30, RZ ;  /* 0x00000030e69c7810 */ /* 0x002fe80007ffe1ff */
[----:B------:R-:W-:Y:S02]  /*6220*/  ISETP.GE.AND P5, PT, R156, 0x1, PT ;  /* 0x000000019c00780c */ /* 0x000fe40003fa6270 */
[----:B--2---:R-:W-:Y:S01]  /*6230*/  SHF.R.S32.HI R116, RZ, 0x1f, R194 ;  /* 0x0000001fff747819 */ /* 0x004fe200000114c2 */
        /* <DEDUP_REMOVED lines=9> */
.L_x_1976:
[----:B------:R-:W-:-:S05]  /*62d0*/  BRA.DIV ~URZ, `(.L_x_1887) ;  /* 0x000079227f007947 */ /* 0x000fca000b800000 */
[----:B------:R3:W4:Y:S02]  /*62e0*/  SHFL.IDX PT, R2, R162, RZ, 0x1c1f ;  /* 0x001c1fffa2027589 */ /* 0x00072400000e0000 */
.L_x_1977:
        /* <DEDUP_REMOVED lines=19> */
.L_x_1978:
[-C--:B--2---:R-:W-:Y:S02]  /*6420*/  @P0 LEA R158, P2, R196, R2.reuse, 0x1 ;  /* 0x00000002c49e0211 */ /* 0x084fe400078408ff */
[----:B------:R-:W-:Y:S02]  /*6430*/  SHF.R.S32.HI R3, RZ, 0x1f, R196 ;  /* 0x0000001fff037819 */ /* 0x000fe400000114c4 */
[----:B------:R-:W-:Y:S02]  /*6440*/  @P0 LEA R156, P5, R228, R2, 0x1 ;  /* 0x00000002e49c0211 */ /* 0x000fe400078a08ff */
[----:B-1----:R-:W-:Y:S02]  /*6450*/  @P0 LEA.HI.X R159, R196, R116, R3, 0x1, P2 ;  /* 0x00000074c49f0211 */ /* 0x002fe400010f0c03 */
[----:B------:R-:W-:Y:S02]  /*6460*/  SHF.R.S32.HI R161, RZ, 0x1f, R228 ;  /* 0x0000001fffa17819 */ /* 0x000fe400000114e4 */
[C---:B------:R-:W-:Y:S01]  /*6470*/  @P0 LEA R2, P2, R229.reuse, R2, 0x1 ;  /* 0x00000002e5020211 */ /* 0x040fe200078408ff */
[----:B------:R-:W-:Y:S01]  /*6480*/  @!PT LDS RZ, [RZ] ;  /* 0x00000000fffff984 */ /* 0x000fe20000000800 */
[----:B------:R-:W-:Y:S01]  /*6490*/  @!PT LDS RZ, [RZ] ;  /* 0x00000000fffff984 */ /* 0x000fe20000000800 */
[----:B------:R-:W-:Y:S01]  /*64a0*/  @!PT LDS RZ, [RZ] ;  /* 0x00000000fffff984 */ /* 0x000fe20000000800 */
[----:B------:R1:W-:Y:S01]  /*64b0*/  @P0 LDGSTS.E.BYPASS.LTC128B.128 [R193+0x4480], [R158.64], !P4 ;  /* 0x044800009ec10fae */ /* 0x0003e2000e101d46 */
[-C--:B----4-:R-:W-:Y:S02]  /*64c0*/  @P0 LEA.HI.X R157, R228, R116.reuse, R161, 0x1, P5 ;  /* 0x00000074e49d0211 */ /* 0x090fe400028f0ca1 */
[----:B------:R-:W-:Y:S03]  /*64d0*/  SHF.R.S32.HI R160, RZ, 0x1f, R229 ;  /* 0x0000001fffa07819 */ /* 0x000fe600000114e5 */
[----:B------:R1:W-:Y:S01]  /*64e0*/  @P0 LDGSTS.E.BYPASS.LTC128B.128 [R193+0x5080], [R156.64], !P3 ;  /* 0x050800009cc10fae */ /* 0x0003e2000d901d46 */
[----:B------:R-:W-:Y:S05]  /*64f0*/  @P0 LEA.HI.X R3, R229, R116, R160, 0x1, P2 ;  /* 0x00000074e5030211 */ /* 0x000fea00010f0ca0 */
[----:B------:R1:W-:Y:S02]  /*6500*/  @P0 LDGSTS.E.BYPASS.LTC128B.128 [R193+0x5c80], [R2.64], !P6 ;  /* 0x05c8000002c10fae */ /* 0x0003e4000f101d46 */
.L_x_1885:
[----:B------:R-:W-:Y:S05]  /*6510*/  BSYNC B0 ;  /* 0x0000000000007941 */ /* 0x000fea0003800000 */
.L_x_1884:
        /* <DEDUP_REMOVED lines=51> */
.L_x_1979:
[----:B--2---:R-:W-:Y:S01]  /*6850*/  FMNMX.FTZ R122, R116, R2, !PT ;  /* 0x00000002747a7209 */ /* 0x004fe20007810000 */
[----:B------:R-:W-:-:S05]  /*6860*/  BRA.DIV ~URZ, `(.L_x_1890) ;  /* 0x000075227f007947 */ /* 0x000fca000b800000 */
[----:B------:R-:W-:Y:S04]  /*6870*/  SHFL.BFLY PT, R3, R120, 0x2, 0x1f ;  /* 0x0c401f0078037f89 */ /* 0x000fe800000e0000 */
[----:B------:R-:W-:Y:S04]  /*6880*/  SHFL.BFLY PT, R2, R156, 0x2, 0x1f ;  /* 0x0c401f009c027f89 */ /* 0x000fe800000e0000 */
[----:B-1----:R-:W-:Y:S04]  /*6890*/  SHFL.BFLY PT, R116, R157, 0x2, 0x1f ;  /* 0x0c401f009d747f89 */ /* 0x002fe800000e0000 */
[----:B------:R-:W1:Y:S02]  /*68a0*/  SHFL.BFLY PT, R121, R122, 0x1, 0x1f ;  /* 0x0c201f007a797f89 */ /* 0x000e6400000e0000 */
[----:B-1----:R-:W-:Y:S02]  /*68b0*/  FMNMX.FTZ R122, R122, R121, !PT ;  /* 0x000000797a7a7209 */ /* 0x002fe40007810000 */
[----:B------:R-:W-:Y:S02]  /*68c0*/  FMNMX.FTZ R3, R120, R3, !PT ;  /* 0x0000000378037209 */ /* 0x000fe40007810000 */
[----:B------:R-:W-:Y:S02]  /*68d0*/  FMNMX.FTZ R120, R156, R2, !PT ;  /* 0x000000029c787209 */ /* 0x000fe40007810000 */
[----:B------:R-:W-:Y:S01]  /*68e0*/  FMNMX.FTZ R116, R157, R116, !PT ;  /* 0x000000749d747209 */ /* 0x000fe20007810000 */
[----:B------:R-:W1:Y:S04]  /*68f0*/  SHFL.BFLY PT, R156, R3, 0x1, 0x1f ;  /* 0x0c201f00039c7f89 */ /* 0x000e6800000e0000 */
[----:B------:R-:W2:Y:S04]  /*6900*/  SHFL.BFLY PT, R158, R120, 0x1, 0x1f ;  /* 0x0c201f00789e7f89 */ /* 0x000ea800000e0000 */
[----:B------:R4:W3:Y:S01]  /*6910*/  SHFL.BFLY PT, R2, R116, 0x1, 0x1f ;  /* 0x0c201f0074027f89 */ /* 0x0008e200000e0000 */
[----:B-1----:R-:W-:Y:S02]  /*6920*/  FMNMX.FTZ R121, R3, R156, !PT ;  /* 0x0000009c03797209 */ /* 0x002fe40007810000 */
[----:B--2---:R-:W-:Y:S02]  /*6930*/  FMNMX.FTZ R120, R120, R158, !PT ;  /* 0x0000009e78787209 */ /* 0x004fe40007810000 */
.L_x_1980:
[----:B------:R-:W-:Y:S01]  /*6940*/  FADD.FTZ R0, -R122, R0 ;  /* 0x000000007a007221 */ /* 0x000fe20000010100 */
[----:B---3--:R-:W-:Y:S01]  /*6950*/  FMNMX.FTZ R2, R2, R116, !PT ;  /* 0x0000007402027209 */ /* 0x008fe20007810000 */
[----:B------:R-:W-:Y:S01]  /*6960*/  FMUL.FTZ R157, R122, c[0x0][0x2d0] ;  /* 0x0000b4007a9d7a20 */ /* 0x000fe20000410000 */
[----:B------:R-:W-:Y:S01]  /*6970*/  WARPSYNC 0xffffffff ;  /* 0xffffffff00007948 */ /* 0x000fe20003800000 */
[----:B------:R-:W-:Y:S01]  /*6980*/  FMUL.FTZ R0, R0, c[0x0][0x2d0] ;  /* 0x0000b40000007a20 */ /* 0x000fe20000410000 */
[----:B------:R-:W-:Y:S01]  /*6990*/  ISETP.GT.AND P0, PT, R197, R231, PT ;  /* 0x000000e7c500720c */ /* 0x000fe20003f04270 */
[----:B------:R-:W-:Y:S02]  /*69a0*/  FMUL.FTZ R156, R121, c[0x0][0x2d0] ;  /* 0x0000b400799c7a20 */ /* 0x000fe40000410000 */
[----:B------:R1:W2:Y:S01]  /*69b0*/  MUFU.EX2 R3, R0 ;  /* 0x0000000000037308 */ /* 0x0002a20000000800 */
[----:B------:R-:W-:Y:S02]  /*69c0*/  FMUL.FTZ R158, R2, c[0x0][0x2d0] ;  /* 0x0000b400029e7a20 */ /* 0x000fe40000410000 */
[--C-:B------:R-:W-:Y:S02]  /*69d0*/  FFMA.FTZ R6, R6, c[0x0][0x2d0], -R156.reuse ;  /* 0x0000b40006067a23 */ /* 0x100fe4000001089c */
[--C-:B------:R-:W-:Y:S02]  /*69e0*/  FFMA.FTZ R164, R32, c[0x0][0x2d0], -R157.reuse ;  /* 0x0000b40020a47a23 */ /* 0x100fe4000001089d */
[--C-:B------:R-:W-:Y:S02]  /*69f0*/  FFMA.FTZ R163, R33, c[0x0][0x2d0], -R157.reuse ;  /* 0x0000b40021a37a23 */ /* 0x100fe4000001089d */
[--C-:B------:R-:W-:Y:S01]  /*6a00*/  FFMA.FTZ R160, R34, c[0x0][0x2d0], -R156.reuse ;  /* 0x0000b40022a07a23 */ /* 0x100fe2000001089c */
[----:B------:R3:W-:Y:S01]  /*6a10*/  MUFU.EX2 R167, R6 ;  /* 0x0000000600a77308 */ /* 0x0007e20000000800 */
[--C-:B------:R-:W-:Y:S02]  /*6a20*/  FFMA.FTZ R159, R35, c[0x0][0x2d0], -R156.reuse ;  /* 0x0000b400239f7a23 */ /* 0x100fe4000001089c */
[----:B------:R-:W5:Y:S01]  /*6a30*/  LDSM.16.MT88.4 R32, [R180] ;  /* 0x00000000b420783b */ /* 0x000f620000004200 */
[--C-:B------:R-:W-:Y:S02]  /*6a40*/  FFMA.FTZ R7, R7, c[0x0][0x2d0], -R156.reuse ;  /* 0x0000b40007077a23 */ /* 0x100fe4000001089c */
[--C-:B------:R-:W-:Y:S02]  /*6a50*/  FFMA.FTZ R178, R36, c[0x0][0x2d0], -R157.reuse ;  /* 0x0000b40024b27a23 */ /* 0x100fe4000001089d */
[--C-:B------:R-:W-:Y:S02]  /*6a60*/  FFMA.FTZ R177, R37, c[0x0][0x2d0], -R157.reuse ;  /* 0x0000b40025b17a23 */ /* 0x100fe4000001089d */
[----:B------:R-:W-:Y:S01]  /*6a70*/  MUFU.EX2 R206, R7 ;  /* 0x0000000700ce7308 */ /* 0x000fe20000000800 */
[--C-:B------:R-:W-:Y:S02]  /*6a80*/  FFMA.FTZ R162, R22, c[0x0][0x2d0], -R156.reuse ;  /* 0x0000b40016a27a23 */ /* 0x100fe4000001089c */
[--C-:B------:R-:W-:Y:S02]  /*6a90*/  FFMA.FTZ R161, R23, c[0x0][0x2d0], -R156.reuse ;  /* 0x0000b40017a17a23 */ /* 0x100fe4000001089c */
[--C-:B-1----:R-:W-:Y:S02]  /*6aa0*/  FFMA.FTZ R0, R4, c[0x0][0x2d0], -R157.reuse ;  /* 0x0000b40004007a23 */ /* 0x102fe4000001089d */
[----:B------:R-:W-:Y:S02]  /*6ab0*/  FMUL.FTZ R4, R120, c[0x0][0x2d0] ;  /* 0x0000b40078047a20 */ /* 0x000fe40000410000 */
[----:B------:R-:W-:Y:S01]  /*6ac0*/  FFMA.FTZ R173, R50, c[0x0][0x2d0], -R156 ;  /* 0x0000b40032ad7a23 */ /* 0x000fe2000001089c */
[----:B------:R1:W-:Y:S01]  /*6ad0*/  MUFU.EX2 R168, R0 ;  /* 0x0000000000a87308 */ /* 0x0003e20000000800 */
[--C-:B------:R-:W-:Y:S02]  /*6ae0*/  FFMA.FTZ R171, R40, c[0x0][0x2d0], -R4.reuse ;  /* 0x0000b40028ab7a23 */ /* 0x100fe40000010804 */
[----:B----4-:R-:W-:Y:S02]  /*6af0*/  FFMA.FTZ R116, R25, c[0x0][0x2d0], -R4 ;  /* 0x0000b40019747a23 */ /* 0x010fe40000010804 */
[----:B---3--:R-:W-:Y:S02]  /*6b00*/  FFMA.FTZ R6, R14, c[0x0][0x2d0], -R158 ;  /* 0x0000b4000e067a23 */ /* 0x008fe4000001089e */
[--C-:B------:R-:W-:Y:S02]  /*6b10*/  FFMA.FTZ R170, R41, c[0x0][0x2d0], -R4.reuse ;  /* 0x0000b40029aa7a23 */ /* 0x100fe40000010804 */
[--C-:B------:R-:W-:Y:S01]  /*6b20*/  FFMA.FTZ R169, R44, c[0x0][0x2d0], -R4.reuse ;  /* 0x0000b4002ca97a23 */ /* 0x100fe20000010804 */
[----:B------:R-:W-:Y:S01]  /*6b30*/  MUFU.EX2 R219, R6 ;  /* 0x0000000600db7308 */ /* 0x000fe20000000800 */
[----:B------:R-:W-:Y:S02]  /*6b40*/  FFMA.FTZ R172, R45, c[0x0][0x2d0], -R4 ;  /* 0x0000b4002dac7a23 */ /* 0x000fe40000010804 */
[--C-:B------:R-:W-:Y:S02]  /*6b50*/  FFMA.FTZ R166, R20, c[0x0][0x2d0], -R157.reuse ;  /* 0x0000b40014a67a23 */ /* 0x100fe4000001089d */
[--C-:B------:R-:W-:Y:S02]  /*6b60*/  FFMA.FTZ R165, R21, c[0x0][0x2d0], -R157.reuse ;  /* 0x0000b40015a57a23 */ /* 0x100fe4000001089d */
[----:B------:R-:W-:Y:S02]  /*6b70*/  FFMA.FTZ R176, R48, c[0x0][0x2d0], -R157 ;  /* 0x0000b40030b07a23 */ /* 0x000fe4000001089d */
[--C-:B------:R-:W-:Y:S01]  /*6b80*/  FFMA.FTZ R175, R38, c[0x0][0x2d0], -R156.reuse ;  /* 0x0000b40026af7a23 */ /* 0x100fe2000001089c */
[----:B------:R-:W-:Y:S01]  /*6b90*/  MUFU.EX2 R208, R116 ;  /* 0x0000007400d07308 */ /* 0x000fe20000000800 */
[----:B------:R-:W-:Y:S02]  /*6ba0*/  FFMA.FTZ R174, R39, c[0x0][0x2d0], -R156 ;  /* 0x0000b40027ae7a23 */ /* 0x000fe4000001089c */
[--C-:B------:R-:W-:Y:S02]  /*6bb0*/  FFMA.FTZ R25, R28, c[0x0][0x2d0], -R4.reuse ;  /* 0x0000b4001c197a23 */ /* 0x100fe40000010804 */
[----:B-1----:R-:W-:Y:S02]  /*6bc0*/  FADD.FTZ R0, -R121, R117 ;  /* 0x0000007579007221 */ /* 0x002fe40000010100 */
[--C-:B------:R-:W-:Y:S02]  /*6bd0*/  FFMA.FTZ R29, R29, c[0x0][0x2d0], -R4.reuse ;  /* 0x0000b4001d1d7a23 */ /* 0x100fe40000010804 */
[----:B------:R-:W-:Y:S01]  /*6be0*/  FMUL.FTZ R0, R0, c[0x0][0x2d0] ;  /* 0x0000b40000007a20 */ /* 0x000fe20000410000 */
[----:B------:R-:W-:Y:S10]  /*6bf0*/  MUFU.EX2 R214, R165 ;  /* 0x000000a500d67308 */ /* 0x000ff40000000800 */
[----:B------:R1:W-:Y:S10]  /*6c00*/  MUFU.EX2 R117, R0 ;  /* 0x0000000000757308 */ /* 0x0003f40000000800 */
[----:B------:R-:W-:Y:S10]  /*6c10*/  MUFU.EX2 R209, R162 ;  /* 0x000000a200d17308 */ /* 0x000ff40000000800 */
[----:B------:R-:W3:Y:S01]  /*6c20*/  MUFU.EX2 R212, R161 ;  /* 0x000000a100d47308 */ /* 0x000ee20000000800 */
[--C-:B-1----:R-:W-:Y:S02]  /*6c30*/  FFMA.FTZ R0, R5, c[0x0][0x2d0], -R157.reuse ;  /* 0x0000b40005007a23 */ /* 0x102fe4000001089d */
[--C-:B------:R-:W-:Y:S07]  /*6c40*/  FFMA.FTZ R5, R16, c[0x0][0x2d0], -R157.reuse ;  /* 0x0000b40010057a23 */ /* 0x100fee000001089d */
[----:B------:R1:W-:Y:S10]  /*6c50*/  MUFU.EX2 R207, R0 ;  /* 0x0000000000cf7308 */ /* 0x0003f40000000800 */
[----:B------:R4:W-:Y:S10]  /*6c60*/  MUFU.EX2 R211, R5 ;  /* 0x0000000500d37308 */ /* 0x0009f40000000800 */
[----:B------:R-:W-:Y:S01]  /*6c70*/  MUFU.EX2 R215, R164 ;  /* 0x000000a400d77308 */ /* 0x000fe20000000800 */
[--C-:B-1----:R-:W-:Y:S02]  /*6c80*/  FFMA.FTZ R0, R17, c[0x0][0x2d0], -R157.reuse ;  /* 0x0000b40011007a23 */ /* 0x102fe4000001089d */
[----:B------:R-:W-:Y:S07]  /*6c90*/  FFMA.FTZ R157, R49, c[0x0][0x2d0], -R157 ;  /* 0x0000b400319d7a23 */ /* 0x000fee000001089d */
[----:B------:R1:W1:Y:S01]  /*6ca0*/  MUFU.EX2 R226, R0 ;  /* 0x0000000000e27308 */ /* 0x0002620000000800 */
[----:B----4-:R-:W-:Y:S02]  /*6cb0*/  FFMA.FTZ R5, R8, c[0x0][0x2d0], -R4 ;  /* 0x0000b40008057a23 */ /* 0x010fe40000010804 */
[----:B------:R-:W-:Y:S07]  /*6cc0*/  FFMA.FTZ R8, R15, c[0x0][0x2d0], -R158 ;  /* 0x0000b4000f087a23 */ /* 0x000fee000001089e */
[----:B------:R4:W-:Y:S10]  /*6cd0*/  MUFU.EX2 R199, R5 ;  /* 0x0000000500c77308 */ /* 0x0009f40000000800 */
[----:B------:R-:W-:Y:S01]  /*6ce0*/  MUFU.EX2 R218, R8 ;  /* 0x0000000800da7308 */ /* 0x000fe20000000800 */
[----:B-1----:R-:W-:Y:S09]  /*6cf0*/  FFMA.FTZ R0, R18, c[0x0][0x2d0], -R156 ;  /* 0x0000b40012007a23 */ /* 0x002ff2000001089c */
[----:B------:R1:W-:Y:S01]  /*6d00*/  MUFU.EX2 R224, R0 ;  /* 0x0000000000e07308 */ /* 0x0003e20000000800 */
[----:B----4-:R-:W-:Y:S09]  /*6d10*/  FFMA.FTZ R5, R10, c[0x0][0x2d0], -R158 ;  /* 0x0000b4000a057a23 */ /* 0x010ff2000001089e */
[----:B------:R4:W-:Y:S10]  /*6d20*/  MUFU.EX2 R179, R5 ;  /* 0x0000000500b37308 */ /* 0x0009f40000000800 */
[----:B------:R-:W-:Y:S01]  /*6d30*/  MUFU.EX2 R217, R163 ;  /* 0x000000a300d97308 */ /* 0x000fe20000000800 */
[--C-:B-1----:R-:W-:Y:S02]  /*6d40*/  FFMA.FTZ R0, R19, c[0x0][0x2d0], -R156.reuse ;  /* 0x0000b40013007a23 */ /* 0x102fe4000001089c */
[----:B------:R-:W-:Y:S07]  /*6d50*/  FFMA.FTZ R156, R51, c[0x0][0x2d0], -R156 ;  /* 0x0000b400339c7a23 */ /* 0x000fee000001089c */
[----:B------:R1:W1:Y:S01]  /*6d60*/  MUFU.EX2 R225, R0 ;  /* 0x0000000000e17308 */ /* 0x0002620000000800 */
[----:B----4-:R-:W-:Y:S09]  /*6d70*/  FFMA.FTZ R5, R11, c[0x0][0x2d0], -R158 ;  /* 0x0000b4000b057a23 */ /* 0x010ff2000001089e */
        /* <DEDUP_REMOVED lines=8> */
[--C-:B-1----:R-:W-:Y:S09]  /*6e00*/  FFMA.FTZ R0, R9, c[0x0][0x2d0], -R4.reuse ;  /* 0x0000b40009007a23 */ /* 0x102ff20000010804 */
        /* <DEDUP_REMOVED lines=8> */
[----:B------:R1:W4:Y:S10]  /*6e90*/  MUFU.EX2 R223, R0 ;  /* 0x0000000000df7308 */ /* 0x0003340000000800 */
[----:B------:R-:W-:Y:S10]  /*6ea0*/  MUFU.EX2 R164, R173 ;  /* 0x000000ad00a47308 */ /* 0x000ff40000000800 */
[----:B------:R-:W-:Y:S01]  /*6eb0*/  MUFU.EX2 R161, R170 ;  /* 0x000000aa00a17308 */ /* 0x000fe20000000800 */
[----:B-1----:R-:W-:Y:S02]  /*6ec0*/  FADD.FTZ R0, -R2, R119 ;  /* 0x0000007702007221 */ /* 0x002fe40000010100 */
[----:B------:R-:W-:Y:S02]  /*6ed0*/  FFMA.FTZ R119, R24, c[0x0][0x2d0], -R4 ;  /* 0x0000b40018777a23 */ /* 0x000fe40000010804 */
[----:B------:R-:W-:Y:S05]  /*6ee0*/  FMUL.FTZ R0, R0, c[0x0][0x2d0] ;  /* 0x0000b40000007a20 */ /* 0x000fea0000410000 */
[----:B------:R-:W-:Y:S10]  /*6ef0*/  MUFU.EX2 R205, R119 ;  /* 0x0000007700cd7308 */ /* 0x000ff40000000800 */
[----:B------:R-:W1:Y:S10]  /*6f00*/  MUFU.EX2 R0, R0 ;  /* 0x0000000000007308 */ /* 0x000e740000000800 */
[----:B------:R-:W-:Y:S01]  /*6f10*/  MUFU.EX2 R162, R169 ;  /* 0x000000a900a27308 */ /* 0x000fe20000000800 */
[C---:B--2---:R-:W-:Y:S01]  /*6f20*/  FMUL.FTZ R16, R3.reuse, R132 ;  /* 0x0000008403107220 */ /* 0x044fe20000410000 */
[----:B---3--:R-:W-:Y:S01]  /*6f30*/  F2FP.BF16.PACK_AB R25, R212, R209 ;  /* 0x000000d1d419723e */ /* 0x008fe200000010ff */
[----:B------:R-:W-:Y:S02]  /*6f40*/  FMUL.FTZ R17, R3, R133 ;  /* 0x0000008503117220 */ /* 0x000fe40000410000 */
[C---:B------:R-:W-:Y:S02]  /*6f50*/  FMUL.FTZ R18, R117.reuse, R134 ;  /* 0x0000008675127220 */ /* 0x040fe40000410000 */
[C---:B------:R-:W-:Y:S02]  /*6f60*/  FMUL.FTZ R19, R117.reuse, R135 ;  /* 0x0000008775137220 */ /* 0x040fe40000410000 */
[----:B------:R-:W2:Y:S01]  /*6f70*/  LDSM.16.MT88.4 R132, [R181] ;  /* 0x00000000b584783b */ /* 0x000ea20000004200 */
[C---:B------:R-:W-:Y:S02]  /*6f80*/  FMUL.FTZ R6, R117.reuse, R138 ;  /* 0x0000008a75067220 */ /* 0x040fe40000410000 */
[C---:B------:R-:W-:Y:S02]  /*6f90*/  FMUL.FTZ R7, R117.reuse, R139 ;  /* 0x0000008b75077220 */ /* 0x040fe40000410000 */
[C---:B------:R-:W-:Y:S01]  /*6fa0*/  FMUL.FTZ R50, R117.reuse, R126 ;  /* 0x0000007e75327220 */ /* 0x040fe20000410000 */
[----:B------:R-:W-:Y:S01]  /*6fb0*/  F2FP.BF16.PACK_AB R126, R226, R211 ;  /* 0x000000d3e27e723e */ /* 0x000fe200000010ff */
[----:B------:R-:W-:Y:S01]  /*6fc0*/  FMUL.FTZ R51, R117, R127 ;  /* 0x0000007f75337220 */ /* 0x000fe20000410000 */
[----:B------:R-:W-:Y:S01]  /*6fd0*/  F2FP.BF16.PACK_AB R127, R225, R224 ;  /* 0x000000e0e17f723e */ /* 0x000fe200000010ff */
[C---:B------:R-:W-:Y:S02]  /*6fe0*/  FMUL.FTZ R4, R3.reuse, R136 ;  /* 0x0000008803047220 */ /* 0x040fe40000410000 */
[C---:B------:R-:W-:Y:S02]  /*6ff0*/  FMUL.FTZ R5, R3.reuse, R137 ;  /* 0x0000008903057220 */ /* 0x040fe40000410000 */
[----:B------:R-:W-:Y:S01]  /*7000*/  FMUL.FTZ R48, R3, R124 ;  /* 0x0000007c03307220 */ /* 0x000fe20000410000 */
[----:B------:R-:W-:Y:S01]  /*7010*/  F2FP.BF16.PACK_AB R124, R207, R168 ;  /* 0x000000a8cf7c723e */ /* 0x000fe200000010ff */
[----:B------:R-:W-:Y:S01]  /*7020*/  FMUL.FTZ R49, R3, R125 ;  /* 0x0000007d03317220 */ /* 0x000fe20000410000 */
[----:B------:R-:W-:Y:S01]  /*7030*/  F2FP.BF16.PACK_AB R125, R206, R167 ;  /* 0x000000a7ce7d723e */ /* 0x000fe200000010ff */
[----:B------:R-:W-:Y:S01]  /*7040*/  FMUL.FTZ R22, R117, R130 ;  /* 0x0000008275167220 */ /* 0x000fe20000410000 */
[----:B----4-:R-:W-:Y:S01]  /*7050*/  F2FP.BF16.PACK_AB R130, R223, R222 ;  /* 0x000000dedf82723e */ /* 0x010fe200000010ff */
[----:B------:R-:W-:Y:S01]  /*7060*/  FMUL.FTZ R23, R117, R131 ;  /* 0x0000008375177220 */ /* 0x000fe20000410000 */
[----:B------:R-:W-:Y:S01]  /*7070*/  F2FP.BF16.PACK_AB R131, R218, R219 ;  /* 0x000000dbda83723e */ /* 0x000fe200000010ff */
[C---:B------:R-:W-:Y:S02]  /*7080*/  FMUL.FTZ R8, R118.reuse, R140 ;  /* 0x0000008c76087220 */ /* 0x040fe40000410000 */
[-C--:B-----5:R-:W-:Y:S05]  /*7090*/  HMMA.16816.F32.BF16 R4, R124, R32.reuse, R4 ;  /* 0x000000207c04723c */ /* 0x0a0fea0000041804 */
[----:B------:R-:W-:Y:S02]  /*70a0*/  FMUL.FTZ R9, R118, R141 ;  /* 0x0000008d76097220 */ /* 0x000fe40000410000 */
[----:B------:R-:W-:Y:S01]  /*70b0*/  FMUL.FTZ R20, R3, R128 ;  /* 0x0000008003147220 */ /* 0x000fe20000410000 */
[----:B------:R-:W-:Y:S01]  /*70c0*/  F2FP.BF16.PACK_AB R128, R203, R199 ;  /* 0x000000c7cb80723e */ /* 0x000fe200000010ff */
[----:B------:R-:W-:Y:S03]  /*70d0*/  FMUL.FTZ R21, R3, R129 ;  /* 0x0000008103157220 */ /* 0x000fe60000410000 */
[----:B------:R-:W-:Y:S01]  /*70e0*/  F2FP.BF16.PACK_AB R129, R40, R179 ;  /* 0x000000b32881723e */ /* 0x000fe200000010ff */
[C---:B-1----:R-:W-:Y:S02]  /*70f0*/  FMUL.FTZ R10, R0.reuse, R142 ;  /* 0x0000008e000a7220 */ /* 0x042fe40000410000 */
[----:B------:R-:W-:Y:S02]  /*7100*/  FMUL.FTZ R11, R0, R143 ;  /* 0x0000008f000b7220 */ /* 0x000fe40000410000 */
[C---:B------:R-:W-:Y:S01]  /*7110*/  FMUL.FTZ R12, R118.reuse, R144 ;  /* 0x00000090760c7220 */ /* 0x040fe20000410000 */
[----:B------:R-:W1:Y:S01]  /*7120*/  MUFU.EX2 R143, R166 ;  /* 0x000000a6008f7308 */ /* 0x000e620000000800 */
[C---:B------:R-:W-:Y:S02]  /*7130*/  FMUL.FTZ R13, R118.reuse, R145 ;  /* 0x00000091760d7220 */ /* 0x040fe40000410000 */
[----:B------:R-:W-:Y:S01]  /*7140*/  FMUL.FTZ R36, R118, R152 ;  /* 0x0000009876247220 */ /* 0x000fe20000410000 */
[C---:B------:R-:W-:Y:S04]  /*7150*/  HMMA.16816.F32.BF16 R8, R128.reuse, R32, R8 ;  /* 0x000000208008723c */ /* 0x040fe80000041808 */
[C---:B------:R-:W-:Y:S02]  /*7160*/  FMUL.FTZ R14, R0.reuse, R146 ;  /* 0x00000092000e7220 */ /* 0x040fe40000410000 */
[----:B------:R-:W-:Y:S01]  /*7170*/  FMUL.FTZ R15, R0, R147 ;  /* 0x00000093000f7220 */ /* 0x000fe20000410000 */
[----:B------:R-:W-:Y:S01]  /*7180*/  MUFU.EX2 R166, R176 ;  /* 0x000000b000a67308 */ /* 0x000fe20000000800 */
[C---:B------:R-:W-:Y:S04]  /*7190*/  FMUL.FTZ R32, R118.reuse, R148 ;  /* 0x0000009476207220 */ /* 0x040fe80000410000 */
[C---:B------:R-:W-:Y:S01]  /*71a0*/  FMUL.FTZ R33, R118.reuse, R149 ;  /* 0x0000009576217220 */ /* 0x040fe20000410000 */
[-C--:B------:R-:W-:Y:S03]  /*71b0*/  HMMA.16816.F32.BF16 R12, R128, R34.reuse, R12 ;  /* 0x00000022800c723c */ /* 0x080fe6000004180c */
[C---:B------:R-:W-:Y:S02]  /*71c0*/  FMUL.FTZ R37, R118.reuse, R153 ;  /* 0x0000009976257220 */ /* 0x040fe40000410000 */
[C---:B------:R-:W-:Y:S02]  /*71d0*/  FMUL.FTZ R54, R117.reuse, R54 ;  /* 0x0000003675367220 */ /* 0x040fe40000410000 */
[C---:B------:R-:W-:Y:S01]  /*71e0*/  FMUL.FTZ R55, R117.reuse, R55 ;  /* 0x0000003775377220 */ /* 0x040fe20000410000 */
[C---:B------:R-:W-:Y:S04]  /*71f0*/  HMMA.16816.F32.BF16 R16, R124.reuse, R34, R16 ;  /* 0x000000227c10723c */ /* 0x040fe80000041810 */
[C---:B------:R-:W-:Y:S02]  /*7200*/  FMUL.FTZ R56, R118.reuse, R56 ;  /* 0x0000003876387220 */ /* 0x040fe40000410000 */
[----:B------:R-:W-:Y:S02]  /*7210*/  FMUL.FTZ R57, R118, R57 ;  /* 0x0000003976397220 */ /* 0x000fe40000410000 */
[-C--:B--2---:R-:W-:Y:S04]  /*7220*/  HMMA.16816.F32.BF16 R20, R124, R132.reuse, R20 ;  /* 0x000000847c14723c */ /* 0x084fe80000041814 */
[C---:B------:R-:W-:Y:S02]  /*7230*/  FMUL.FTZ R34, R0.reuse, R150 ;  /* 0x0000009600227220 */ /* 0x040fe40000410000 */
[----:B------:R-:W-:Y:S02]  /*7240*/  FMUL.FTZ R35, R0, R151 ;  /* 0x0000009700237220 */ /* 0x000fe40000410000 */
[C---:B------:R-:W-:Y:S04]  /*7250*/  FMUL.FTZ R60, R118.reuse, R60 ;  /* 0x0000003c763c7220 */ /* 0x040fe80000410000 */
[----:B------:R-:W-:Y:S01]  /*7260*/  FMUL.FTZ R61, R118, R61 ;  /* 0x0000003d763d7220 */ /* 0x000fe20000410000 */
[C---:B------:R-:W-:Y:S04]  /*7270*/  HMMA.16816.F32.BF16 R32, R128.reuse, R132, R32 ;  /* 0x000000848020723c */ /* 0x040fe80000041820 */
[C---:B------:R-:W-:Y:S02]  /*7280*/  FMUL.FTZ R38, R0.reuse, R154 ;  /* 0x0000009a00267220 */ /* 0x040fe40000410000 */
[----:B------:R-:W-:Y:S02]  /*7290*/  FMUL.FTZ R39, R0, R155 ;  /* 0x0000009b00277220 */ /* 0x000fe40000410000 */
[C---:B------:R-:W-:Y:S04]  /*72a0*/  FMUL.FTZ R66, R117.reuse, R66 ;  /* 0x0000004275427220 */ /* 0x040fe80000410000 */
[C---:B------:R-:W-:Y:S01]  /*72b0*/  FMUL.FTZ R67, R117.reuse, R67 ;  /* 0x0000004375437220 */ /* 0x040fe20000410000 */
[-C--:B------:R-:W-:Y:S03]  /*72c0*/  HMMA.16816.F32.BF16 R36, R128, R134.reuse, R36 ;  /* 0x000000868024723c */ /* 0x080fe60000041824 */
[C---:B------:R-:W-:Y:S02]  /*72d0*/  FMUL.FTZ R70, R117.reuse, R70 ;  /* 0x0000004675467220 */ /* 0x040fe40000410000 */
[----:B------:R-:W-:Y:S02]  /*72e0*/  FMUL.FTZ R71, R117, R71 ;  /* 0x0000004775477220 */ /* 0x000fe40000410000 */
[C---:B------:R-:W-:Y:S01]  /*72f0*/  FMUL.FTZ R72, R118.reuse, R72 ;  /* 0x0000004876487220 */ /* 0x040fe20000410000 */
[C---:B------:R-:W-:Y:S01]  /*7300*/  HMMA.16816.F32.BF16 R48, R124.reuse, R134, R48 ;  /* 0x000000867c30723c */ /* 0x040fe20000041830 */
[----:B------:R-:W2:Y:S03]  /*7310*/  LDSM.16.MT88.4 R132, [R180+0xc00] ;  /* 0x000c0000b484783b */ /* 0x000ea60000004200 */
[C---:B------:R-:W-:Y:S02]  /*7320*/  FMUL.FTZ R52, R3.reuse, R52 ;  /* 0x0000003403347220 */ /* 0x040fe40000410000 */
[----:B------:R-:W-:Y:S02]  /*7330*/  FMUL.FTZ R53, R3, R53 ;  /* 0x0000003503357220 */ /* 0x000fe40000410000 */
[C---:B------:R-:W-:Y:S04]  /*7340*/  FMUL.FTZ R73, R118.reuse, R73 ;  /* 0x0000004976497220 */ /* 0x040fe80000410000 */
        /* <DEDUP_REMOVED lines=14> */
[----:B------:R-:W-:Y:S01]  /*7430*/  FMUL.FTZ R104, R118, R104 ;  /* 0x0000006876687220 */ /* 0x000fe20000410000 */
[-C--:B--2---:R-:W-:Y:S03]  /*7440*/  HMMA.16816.F32.BF16 R52, R124, R132.reuse, R52 ;  /* 0x000000847c34723c */ /* 0x084fe60000041834 */
[C---:B------:R-:W-:Y:S02]  /*7450*/  FMUL.FTZ R58, R0.reuse, R58 ;  /* 0x0000003a003a7220 */ /* 0x040fe40000410000 */
[----:B------:R-:W-:Y:S02]  /*7460*/  FMUL.FTZ R59, R0, R59 ;  /* 0x0000003b003b7220 */ /* 0x000fe40000410000 */
[----:B------:R-:W-:Y:S02]  /*7470*/  FMUL.FTZ R105, R118, R105 ;  /* 0x0000006976697220 */ /* 0x000fe40000410000 */
[----:B------:R-:W-:Y:S02]  /*7480*/  FFMA.FTZ R24, R117, R201, R167 ;  /* 0x000000c975187223 */ /* 0x000fe400000100a7 */
[----:B------:R-:W-:Y:S01]  /*7490*/  MUFU.EX2 R167, R156 ;  /* 0x0000009c00a77308 */ /* 0x000fe20000000800 */
[C---:B------:R-:W-:Y:S04]  /*74a0*/  HMMA.16816.F32.BF16 R56, R128.reuse, R132, R56 ;  /* 0x000000848038723c */ /* 0x040fe80000041838 */
[C---:B------:R-:W-:Y:S02]  /*74b0*/  FMUL.FTZ R62, R0.reuse, R62 ;  /* 0x0000003e003e7220 */ /* 0x040fe40000410000 */
[----:B------:R-:W-:Y:S02]  /*74c0*/  FMUL.FTZ R63, R0, R63 ;  /* 0x0000003f003f7220 */ /* 0x000fe40000410000 */
[C---:B------:R-:W-:Y:S04]  /*74d0*/  FMUL.FTZ R108, R118.reuse, R108 ;  /* 0x0000006c766c7220 */ /* 0x040fe80000410000 */
[----:B------:R-:W-:Y:S01]  /*74e0*/  FMUL.FTZ R109, R118, R109 ;  /* 0x0000006d766d7220 */ /* 0x000fe20000410000 */
[-C--:B------:R-:W-:Y:S03]  /*74f0*/  HMMA.16816.F32.BF16 R60, R128, R134.reuse, R60 ;  /* 0x00000086803c723c */ /* 0x080fe6000004183c */
[C---:B------:R-:W-:Y:S02]  /*7500*/  FMUL.FTZ R64, R3.reuse, R64 ;  /* 0x0000004003407220 */ /* 0x040fe40000410000 */
[----:B------:R-:W-:Y:S02]  /*7510*/  FMUL.FTZ R65, R3, R65 ;  /* 0x0000004103417220 */ /* 0x000fe40000410000 */
[C---:B------:R-:W-:Y:S02]  /*7520*/  FMUL.FTZ R114, R117.reuse, R114 ;  /* 0x0000007275727220 */ /* 0x040fe40000410000 */
[----:B------:R-:W-:Y:S03]  /*7530*/  FMUL.FTZ R115, R117, R115 ;  /* 0x0000007375737220 */ /* 0x000fe60000410000 */
[C---:B------:R-:W-:Y:S01]  /*7540*/  HMMA.16816.F32.BF16 R64, R124.reuse, R134, R64 ;  /* 0x000000867c40723c */ /* 0x040fe20000041840 */
[----:B------:R-:W2:Y:S03]  /*7550*/  LDSM.16.MT88.4 R132, [R181+0xc00] ;  /* 0x000c0000b584783b */ /* 0x000ea60000004200 */
[C---:B------:R-:W-:Y:S02]  /*7560*/  FMUL.FTZ R68, R3.reuse, R68 ;  /* 0x0000004403447220 */ /* 0x040fe40000410000 */
[----:B------:R-:W-:Y:S02]  /*7570*/  FMUL.FTZ R69, R3, R69 ;  /* 0x0000004503457220 */ /* 0x000fe40000410000 */
[--C-:B------:R-:W-:Y:S04]  /*7580*/  FFMA.FTZ R136, R42, c[0x0][0x2d0], -R158.reuse ;  /* 0x0000b4002a887a23 */ /* 0x100fe8000001089e */
[--C-:B------:R-:W-:Y:S01]  /*7590*/  FFMA.FTZ R137, R43, c[0x0][0x2d0], -R158.reuse ;  /* 0x0000b4002b897a23 */ /* 0x100fe2000001089e */
[----:B------:R-:W-:Y:S01]  /*75a0*/  MUFU.EX2 R156, R136 ;  /* 0x00000088009c7308 */ /* 0x000fe20000000800 */
[--C-:B------:R-:W-:Y:S02]  /*75b0*/  FFMA.FTZ R138, R46, c[0x0][0x2d0], -R158.reuse ;  /* 0x0000b4002e8a7a23 */ /* 0x100fe4000001089e */
[----:B------:R-:W-:Y:S02]  /*75c0*/  FFMA.FTZ R139, R47, c[0x0][0x2d0], -R158 ;  /* 0x0000b4002f8b7a23 */ /* 0x000fe4000001089e */
[----:B------:R-:W-:Y:S01]  /*75d0*/  LDSM.16.MT88.4 R44, [R180+0x1c00] ;  /* 0x001c0000b42c783b */ /* 0x000fe20000004200 */
        /* <DEDUP_REMOVED lines=10> */
[C---:B------:R-:W-:Y:S01]  /*7680*/  FMUL.FTZ R96, R3.reuse, R96 ;  /* 0x0000006003607220 */ /* 0x040fe20000410000 */
[-C--:B--2---:R-:W-:Y:S03]  /*7690*/  HMMA.16816.F32.BF16 R68, R124, R132.reuse, R68 ;  /* 0x000000847c44723c */ /* 0x084fe60000041844 */
        /* <DEDUP_REMOVED lines=10> */
[----:B------:R-:W2:Y:S03]  /*7740*/  LDSM.16.MT88.4 R132, [R180+0x1800] ;  /* 0x00180000b484783b */ /* 0x000ea60000004200 */
[C---:B------:R-:W-:Y:S02]  /*7750*/  FMUL.FTZ R106, R0.reuse, R106 ;  /* 0x0000006a006a7220 */ /* 0x040fe40000410000 */
[C---:B------:R-:W-:Y:S02]  /*7760*/  FMUL.FTZ R107, R0.reuse, R107 ;  /* 0x0000006b006b7220 */ /* 0x040fe40000410000 */
[C---:B------:R-:W-:Y:S04]  /*7770*/  FMUL.FTZ R110, R0.reuse, R110 ;  /* 0x0000006e006e7220 */ /* 0x040fe80000410000 */
[----:B------:R-:W-:Y:S02]  /*7780*/  FMUL.FTZ R111, R0, R111 ;  /* 0x0000006f006f7220 */ /* 0x000fe40000410000 */
[----:B------:R-:W-:Y:S01]  /*7790*/  FADD.FTZ R142, R206, R24 ;  /* 0x00000018ce8e7221 */ /* 0x000fe20000010000 */
[----:B-1----:R-:W-:Y:S01]  /*77a0*/  F2FP.BF16.PACK_AB R24, R214, R143 ;  /* 0x0000008fd618723e */ /* 0x002fe200000010ff */
[----:B------:R-:W-:Y:S02]  /*77b0*/  FFMA.FTZ R0, R0, R221, R179 ;  /* 0x000000dd00007223 */ /* 0x000fe400000100b3 */
[----:B------:R-:W-:Y:S02]  /*77c0*/  FFMA.FTZ R28, R3, R200, R168 ;  /* 0x000000c8031c7223 */ /* 0x000fe400000100a8 */
[----:B------:R-:W-:Y:S01]  /*77d0*/  FADD.FTZ R140, R40, R0 ;  /* 0x00000000288c7221 */ /* 0x000fe20000010000 */
[----:B------:R-:W-:Y:S01]  /*77e0*/  MUFU.EX2 R168, R157 ;  /* 0x0000009d00a87308 */ /* 0x000fe20000000800 */
[----:B------:R-:W-:Y:S01]  /*77f0*/  LDSM.16.MT88.4 R40, [R181+0x1000] ;  /* 0x00100000b528783b */ /* 0x000fe20000004200 */
[----:B------:R-:W-:Y:S01]  /*7800*/  FFMA.FTZ R3, R26, c[0x0][0x2d0], -R158 ;  /* 0x0000b4001a037a23 */ /* 0x000fe2000001089e */
[----:B------:R-:W-:Y:S01]  /*7810*/  F2FP.BF16.PACK_AB R26, R217, R215 ;  /* 0x000000d7d91a723e */ /* 0x000fe200000010ff */
[----:B------:R-:W-:Y:S04]  /*7820*/  FADD.FTZ R28, R207, R28 ;  /* 0x0000001ccf1c7221 */ /* 0x000fe80000010000 */
[----:B------:R-:W-:Y:S01]  /*7830*/  FADD.FTZ R0, R211, R28 ;  /* 0x0000001cd3007221 */ /* 0x000fe20000010000 */
[----:B------:R-:W-:Y:S01]  /*7840*/  F2FP.BF16.PACK_AB R28, R208, R205 ;  /* 0x000000cdd01c723e */ /* 0x000fe200000010ff */
[----:B------:R1:W-:Y:S02]  /*7850*/  MUFU.EX2 R202, R3 ;  /* 0x0000000300ca7308 */ /* 0x0003e40000000800 */
[----:B------:R-:W-:Y:S01]  /*7860*/  FADD.FTZ R0, R226, R0 ;  /* 0x00000000e2007221 */ /* 0x000fe20000010000 */
[-C--:B--2---:R-:W-:Y:S07]  /*7870*/  HMMA.16816.F32.BF16 R84, R124, R132.reuse, R84 ;  /* 0x000000847c54723c */ /* 0x084fee0000041854 */
[----:B------:R-:W-:Y:S01]  /*7880*/  MUFU.EX2 R157, R172 ;  /* 0x000000ac009d7308 */ /* 0x000fe20000000800 */
[C---:B------:R-:W-:Y:S04]  /*7890*/  HMMA.16816.F32.BF16 R88, R128.reuse, R132, R88 ;  /* 0x000000848058723c */ /* 0x040fe80000041858 */
[--C-:B-1----:R-:W-:Y:S01]  /*78a0*/  FFMA.FTZ R3, R27, c[0x0][0x2d0], -R158.reuse ;  /* 0x0000b4001b037a23 */ /* 0x102fe2000001089e */
[----:B------:R-:W-:Y:S03]  /*78b0*/  F2FP.BF16.PACK_AB R27, R216, R213 ;  /* 0x000000d5d81b723e */ /* 0x000fe600000010ff */
[-C--:B------:R-:W-:Y:S01]  /*78c0*/  HMMA.16816.F32.BF16 R92, R128, R134.reuse, R92 ;  /* 0x00000086805c723c */ /* 0x080fe2000004185c */
[----:B------:R-:W1:Y:S07]  /*78d0*/  MUFU.EX2 R200, R3 ;  /* 0x0000000300c87308 */ /* 0x000e6e0000000800 */
[C---:B------:R-:W-:Y:S01]  /*78e0*/  HMMA.16816.F32.BF16 R96, R124.reuse, R134, R96 ;  /* 0x000000867c60723c */ /* 0x040fe20000041860 */
[----:B------:R-:W2:Y:S03]  /*78f0*/  LDSM.16.MT88.4 R132, [R181+0x1800] ;  /* 0x00180000b584783b */ /* 0x000ea60000004200 */
[----:B-1----:R-:W-:Y:S01]  /*7900*/  F2FP.BF16.PACK_AB R29, R200, R202 ;  /* 0x000000cac81d723e */ /* 0x002fe200000010ff */
[--C-:B------:R-:W-:Y:S01]  /*7910*/  FFMA.FTZ R3, R30, c[0x0][0x2d0], -R158.reuse ;  /* 0x0000b4001e037a23 */ /* 0x100fe2000001089e */
[----:B------:R-:W-:Y:S03]  /*7920*/  F2FP.BF16.PACK_AB R30, R204, R210 ;  /* 0x000000d2cc1e723e */ /* 0x000fe600000010ff */
[----:B------:R1:W-:Y:S01]  /*7930*/  MUFU.EX2 R201, R3 ;  /* 0x0000000300c97308 */ /* 0x0003e20000000800 */
[-C--:B--2---:R-:W-:Y:S03]  /*7940*/  HMMA.16816.F32.BF16 R100, R124, R132.reuse, R100 ;  /* 0x000000847c64723c */ /* 0x084fe60000041864 */
[----:B-1----:R-:W-:Y:S05]  /*7950*/  FFMA.FTZ R3, R31, c[0x0][0x2d0], -R158 ;  /* 0x0000b4001f037a23 */ /* 0x002fea000001089e */
[C---:B------:R-:W-:Y:S01]  /*7960*/  HMMA.16816.F32.BF16 R104, R128.reuse, R132, R104 ;  /* 0x000000848068723c */ /* 0x040fe20000041868 */
[----:B------:R-:W-:Y:S07]  /*7970*/  MUFU.EX2 R158, R171 ;  /* 0x000000ab009e7308 */ /* 0x000fee0000000800 */
[-C--:B------:R-:W-:Y:S01]  /*7980*/  HMMA.16816.F32.BF16 R108, R128, R134.reuse, R108 ;  /* 0x00000086806c723c */ /* 0x080fe2000004186c */
[----:B------:R-:W1:Y:S02]  /*7990*/  LDSM.16.MT88.4 R128, [R180+0x400] ;  /* 0x00040000b480783b */ /* 0x000e640000004200 */
[----:B------:R2:W3:Y:S05]  /*79a0*/  MUFU.EX2 R198, R3 ;  /* 0x0000000300c67308 */ /* 0x0004ea0000000800 */
[----:B------:R-:W-:Y:S01]  /*79b0*/  HMMA.16816.F32.BF16 R112, R124, R134, R112 ;  /* 0x000000867c70723c */ /* 0x000fe20000041870 */
[----:B------:R-:W4:Y:S08]  /*79c0*/  LDSM.16.MT88.4 R124, [R181+0x400] ;  /* 0x00040000b57c783b */ /* 0x000f300000004200 */
[----:B------:R-:W-:Y:S03]  /*79d0*/  LDSM.16.MT88.4 R132, [R180+0x800] ;  /* 0x00080000b484783b */ /* 0x000fe60000004200 */
[----:B--2---:R-:W-:Y:S01]  /*79e0*/  FFMA.FTZ R3, R118, R220, R199 ;  /* 0x000000dc76037223 */ /* 0x004fe200000100c7 */
[----:B---3--:R-:W-:Y:S04]  /*79f0*/  F2FP.BF16.PACK_AB R31, R198, R201 ;  /* 0x000000c9c61f723e */ /* 0x008fe800000010ff */
[----:B------:R-:W2:Y:S01]  /*7a00*/  LDSM.16.MT88.4 R116, [R180+0x1000] ;  /* 0x00100000b474783b */ /* 0x000ea20000004200 */
[----:B------:R-:W-:Y:S02]  /*7a10*/  FADD.FTZ R141, R203, R3 ;  /* 0x00000003cb8d7221 */ /* 0x000fe40000010000 */
[----:B------:R-:W-:Y:S01]  /*7a20*/  FADD.FTZ R3, R224, R142 ;  /* 0x0000008ee0037221 */ /* 0x000fe20000010000 */
[-C--:B-1----:R-:W-:Y:S08]  /*7a30*/  HMMA.16816.F32.BF16 R4, R24, R128.reuse, R4 ;  /* 0x000000801804723c */ /* 0x082ff00000041804 */
[C---:B------:R-:W-:Y:S08]  /*7a40*/  HMMA.16816.F32.BF16 R8, R28.reuse, R128, R8 ;  /* 0x000000801c08723c */ /* 0x040ff00000041808 */
[-C--:B------:R-:W-:Y:S08]  /*7a50*/  HMMA.16816.F32.BF16 R12, R28, R130.reuse, R12 ;  /* 0x000000821c0c723c */ /* 0x080ff0000004180c */
[C---:B------:R-:W-:Y:S08]  /*7a60*/  HMMA.16816.F32.BF16 R16, R24.reuse, R130, R16 ;  /* 0x000000821810723c */ /* 0x040ff00000041810 */
[-C--:B----4-:R-:W-:Y:S08]  /*7a70*/  HMMA.16816.F32.BF16 R20, R24, R124.reuse, R20 ;  /* 0x0000007c1814723c */ /* 0x090ff00000041814 */
[C---:B------:R-:W-:Y:S08]  /*7a80*/  HMMA.16816.F32.BF16 R32, R28.reuse, R124, R32 ;  /* 0x0000007c1c20723c */ /* 0x040ff00000041820 */
[-C--:B------:R-:W-:Y:S08]  /*7a90*/  HMMA.16816.F32.BF16 R36, R28, R126.reuse, R36 ;  /* 0x0000007e1c24723c */ /* 0x080ff00000041824 */
[C---:B------:R-:W-:Y:S01]  /*7aa0*/  HMMA.16816.F32.BF16 R48, R24.reuse, R126, R48 ;  /* 0x0000007e1830723c */ /* 0x040fe20000041830 */
[----:B------:R-:W-:Y:S07]  /*7ab0*/  LDSM.16.MT88.4 R124, [R181+0x800] ;  /* 0x00080000b57c783b */ /* 0x000fee0000004200 */
[-C--:B--2---:R-:W-:Y:S08]  /*7ac0*/  HMMA.16816.F32.BF16 R52, R24, R116.reuse, R52 ;  /* 0x000000741834723c */ /* 0x084ff00000041834 */
[C---:B------:R-:W-:Y:S08]  /*7ad0*/  HMMA.16816.F32.BF16 R56, R28.reuse, R116, R56 ;  /* 0x000000741c38723c */ /* 0x040ff00000041838 */
[-C--:B------:R-:W-:Y:S08]  /*7ae0*/  HMMA.16816.F32.BF16 R60, R28, R118.reuse, R60 ;  /* 0x000000761c3c723c */ /* 0x080ff0000004183c */
[C---:B------:R-:W-:Y:S01]  /*7af0*/  HMMA.16816.F32.BF16 R64, R24.reuse, R118, R64 ;  /* 0x000000761840723c */ /* 0x040fe20000041840 */
[----:B------:R-:W1:Y:S07]  /*7b00*/  LDSM.16.MT88.4 R116, [R181+0x1c00] ;  /* 0x001c0000b574783b */ /* 0x000e6e0000004200 */
[-C--:B------:R-:W-:Y:S08]  /*7b10*/  HMMA.16816.F32.BF16 R68, R24, R40.reuse, R68 ;  /* 0x000000281844723c */ /* 0x080ff00000041844 */
[C---:B------:R-:W-:Y:S07]  /*7b20*/  HMMA.16816.F32.BF16 R72, R28.reuse, R40, R72 ;  /* 0x000000281c48723c */ /* 0x040fee0000041848 */
[----:B------:R-:W-:Y:S01]  /*7b30*/  FADD.FTZ R40, R143, R0 ;  /* 0x000000008f287221 */ /* 0x000fe20000010000 */
[-C--:B------:R-:W-:Y:S08]  /*7b40*/  HMMA.16816.F32.BF16 R76, R28, R42.reuse, R76 ;  /* 0x0000002a1c4c723c */ /* 0x080ff0000004184c */
[C---:B------:R-:W-:Y:S01]  /*7b50*/  HMMA.16816.F32.BF16 R80, R24.reuse, R42, R80 ;  /* 0x0000002a1850723c */ /* 0x040fe20000041850 */
[----:B------:R-:W-:Y:S06]  /*7b60*/  MUFU.EX2 R43, R139 ;  /* 0x0000008b002b7308 */ /* 0x000fec0000000800 */
[----:B------:R-:W-:Y:S01]  /*7b70*/  FADD.FTZ R42, R225, R3 ;  /* 0x00000003e12a7221 */ /* 0x000fe20000010000 */
[-C--:B------:R-:W-:Y:S04]  /*7b80*/  HMMA.16816.F32.BF16 R84, R24, R44.reuse, R84 ;  /* 0x0000002c1854723c */ /* 0x080fe80000041854 */
[----:B------:R-:W-:Y:S04]  /*7b90*/  FADD.FTZ R0, R209, R42 ;  /* 0x0000002ad1007221 */ /* 0x000fe80000010000 */
[C---:B------:R-:W-:Y:S01]  /*7ba0*/  HMMA.16816.F32.BF16 R88, R28.reuse, R44, R88 ;  /* 0x0000002c1c58723c */ /* 0x040fe20000041858 */
[----:B------:R-:W2:Y:S07]  /*7bb0*/  MUFU.EX2 R45, R137 ;  /* 0x00000089002d7308 */ /* 0x000eae0000000800 */
[-C--:B------:R-:W-:Y:S03]  /*7bc0*/  HMMA.16816.F32.BF16 R92, R28, R46.reuse, R92 ;  /* 0x0000002e1c5c723c */ /* 0x080fe6000004185c */
[----:B------:R-:W3:Y:S05]  /*7bd0*/  MUFU.EX2 R44, R138 ;  /* 0x0000008a002c7308 */ /* 0x000eea0000000800 */
[C---:B------:R-:W-:Y:S08]  /*7be0*/  HMMA.16816.F32.BF16 R96, R24.reuse, R46, R96 ;  /* 0x0000002e1860723c */ /* 0x040ff00000041860 */
[-C--:B-1----:R-:W-:Y:S08]  /*7bf0*/  HMMA.16816.F32.BF16 R100, R24, R116.reuse, R100 ;  /* 0x000000741864723c */ /* 0x082ff00000041864 */
[C---:B------:R-:W-:Y:S08]  /*7c00*/  HMMA.16816.F32.BF16 R104, R28.reuse, R116, R104 ;  /* 0x000000741c68723c */ /* 0x040ff00000041868 */
[-C--:B------:R-:W-:Y:S07]  /*7c10*/  HMMA.16816.F32.BF16 R108, R28, R118.reuse, R108 ;  /* 0x000000761c6c723c */ /* 0x080fee000004186c */
[----:B------:R-:W-:Y:S01]  /*7c20*/  FADD.FTZ R29, R222, R141 ;  /* 0x0000008dde1d7221 */ /* 0x000fe20000010000 */
[----:B------:R-:W-:Y:S04]  /*7c30*/  HMMA.16816.F32.BF16 R112, R24, R118, R112 ;  /* 0x000000761870723c */ /* 0x000fe80000041870 */
[----:B------:R-:W-:Y:S01]  /*7c40*/  FADD.FTZ R28, R219, R140 ;  /* 0x0000008cdb1c7221 */ /* 0x000fe20000010000 */
[----:B------:R-:W-:Y:S01]  /*7c50*/  F2FP.BF16.PACK_AB R30, R157, R162 ;  /* 0x000000a29d1e723e */ /* 0x000fe200000010ff */
[----:B------:R-:W-:Y:S01]  /*7c60*/  FADD.FTZ R3, R223, R29 ;  /* 0x0000001ddf037221 */ /* 0x000fe20000010000 */
[----:B------:R-:W-:Y:S01]  /*7c70*/  F2FP.BF16.PACK_AB R24, R165, R160 ;  /* 0x000000a0a518723e */ /* 0x000fe200000010ff */
[----:B------:R-:W-:Y:S01]  /*7c80*/  FADD.FTZ R41, R218, R28 ;  /* 0x0000001cda297221 */ /* 0x000fe20000010000 */
[----:B------:R-:W-:Y:S03]  /*7c90*/  F2FP.BF16.PACK_AB R25, R163, R159 ;  /* 0x0000009fa319723e */ /* 0x000fe600000010ff */
[----:B------:R-:W-:Y:S01]  /*7ca0*/  F2FP.BF16.PACK_AB R26, R168, R166 ;  /* 0x000000a6a81a723e */ /* 0x000fe200000010ff */
[----:B------:R-:W-:Y:S01]  /*7cb0*/  FADD.FTZ R3, R205, R3 ;  /* 0x00000003cd037221 */ /* 0x000fe20000010000 */
[----:B------:R-:W-:Y:S02]  /*7cc0*/  F2FP.BF16.PACK_AB R27, R167, R164 ;  /* 0x000000a4a71b723e */ /* 0x000fe400000010ff */
[----:B------:R-:W-:Y:S01]  /*7cd0*/  F2FP.BF16.PACK_AB R28, R161, R158 ;  /* 0x0000009ea11c723e */ /* 0x000fe200000010ff */
[----:B------:R-:W-:Y:S01]  /*7ce0*/  FADD.FTZ R3, R208, R3 ;  /* 0x00000003d0037221 */ /* 0x000fe20000010000 */
[----:B--2---:R-:W-:Y:S02]  /*7cf0*/  F2FP.BF16.PACK_AB R29, R45, R156 ;  /* 0x0000009c2d1d723e */ /* 0x004fe400000010ff */
[----:B---3--:R-:W-:Y:S01]  /*7d00*/  F2FP.BF16.PACK_AB R31, R43, R44 ;  /* 0x0000002c2b1f723e */ /* 0x008fe200000010ff */
[-C--:B------:R-:W-:Y:S01]  /*7d10*/  HMMA.16816.F32.BF16 R136, R24, R132.reuse, R4 ;  /* 0x000000841888723c */ /* 0x080fe20000041804 */
[----:B------:R-:W1:Y:S02]  /*7d20*/  LDSM.16.MT88.4 R4, [R180+0x1400] ;  /* 0x00140000b404783b */ /* 0x000e640000004200 */
[----:B------:R-:W-:Y:S05]  /*7d30*/  MOV R119, R2 ;  /* 0x0000000200777202 */ /* 0x000fea0000000f00 */
[C---:B------:R-:W-:Y:S01]  /*7d40*/  HMMA.16816.F32.BF16 R140, R28.reuse, R132, R8 ;  /* 0x000000841c8c723c */ /* 0x040fe20000041808 */
[----:B------:R-:W2:Y:S07]  /*7d50*/  LDSM.16.MT88.4 R8, [R181+0x1400] ;  /* 0x00140000b508783b */ /* 0x000eae0000004200 */
[-C--:B------:R-:W-:Y:S01]  /*7d60*/  HMMA.16816.F32.BF16 R144, R28, R134.reuse, R12 ;  /* 0x000000861c90723c */ /* 0x080fe2000004180c */
[----:B------:R-:W3:Y:S07]  /*7d70*/  LDSM.16.MT88.4 R12, [R180+0x2000] ;  /* 0x00200000b40c783b */ /* 0x000eee0000004200 */
[C---:B------:R-:W-:Y:S01]  /*7d80*/  HMMA.16816.F32.BF16 R132, R24.reuse, R134, R16 ;  /* 0x000000861884723c */ /* 0x040fe20000041810 */
[----:B------:R-:W4:Y:S07]  /*7d90*/  LDSM.16.MT88.4 R16, [R181+0x2000] ;  /* 0x00200000b510783b */ /* 0x000f2e0000004200 */
        /* <DEDUP_REMOVED lines=50> */
[----:B------:R-:W-:-:S10]  /*80c0*/  @P0 BRA `(.L_x_1891) ;  /* 0xffffd54000000947 */ /* 0x000fd4000383ffff */
.L_x_1879:
        /* <DEDUP_REMOVED lines=16> */
.L_x_1981:
        /* <DEDUP_REMOVED lines=134> */
.L_x_1854:
[----:B------:R-:W2:Y:S01]  /*8a30*/  S2R R2, SR_TID.X ;  /* 0x0000000000027919 */ /* 0x000ea20000002100 */
[----:B------:R-:W-:Y:S01]  /*8a40*/  BSSY B0, `(.L_x_1893) ;  /* 0x0000010000007945 */ /* 0x000fe20003800000 */
[----:B--2---:R-:W-:-:S13]  /*8a50*/  LOP3.LUT P0, RZ, R2, 0x7f, RZ, 0xc0, !PT ;  /* 0x0000007f02ff7812 */ /* 0x004fda000780c0ff */
[----:B------:R-:W-:Y:S05]  /*8a60*/  @P0 BRA `(.L_x_1894) ;  /* 0x000000d000000947 */ /* 0x000fea0003800000 */
[----:B------:R-:W2:Y:S01]  /*8a70*/  S2R R4, SR_LANEID ;  /* 0x0000000000047919 */ /* 0x000ea20000000000 */
        /* <DEDUP_REMOVED lines=11> */
[----:B--2---:R-:W-:-:S06]  /*8b30*/  IADD3 R244, R3, c[0x0][0xc], R2 ;  /* 0x0000030003f47a10 */ /* 0x004fcc0007ffe002 */
.L_x_1894:
[----:B------:R-:W-:Y:S05]  /*8b40*/  BSYNC B0 ;  /* 0x0000000000007941 */ /* 0x000fea0003800000 */
.L_x_1893:
[----:B------:R-:W-:Y:S01]  /*8b50*/  PRMT R0, R0, 0x9910, RZ ;  /* 0x0000991000007816 */ /* 0x000fe200000000ff */
[----:B------:R-:W-:Y:S01]  /*8b60*/  BSSY B1, `(.L_x_1895) ;  /* 0x0000374000017945 */ /* 0x000fe20003800000 */
[----:B------:R-:W-:Y:S02]  /*8b70*/  IMAD.MOV.U32 R74, RZ, RZ, R244 ;  /* 0x000000ffff4a7224 */ /* 0x000fe400078e00f4 */
        /* <DEDUP_REMOVED lines=12> */
[----:B------:R-:W3:Y:S01]  /*8c40*/  LDL.LU R6, [R1+0x30] ;  /* 0x0000300001067983 */ /* 0x000ee20000300800 */
[----:B-1----:R-:W-:Y:S01]  /*8c50*/  F2FP.BF16.PACK_AB R5, R73, R72 ;  /* 0x000000484905723e */ /* 0x002fe200000010ff */
        /* <DEDUP_REMOVED lines=111> */
.L_x_1897:
[----:B------:R-:W3:Y:S04]  /*9350*/  LDL R4, [R1+0x64] ;  /* 0x0000640001047983 */ /* 0x000ee80000100800 */
[----:B--2---:R-:W2:Y:S04]  /*9360*/  LDL.LU R3, [R1+0x34] ;  /* 0x0000340001037983 */ /* 0x004ea80000300800 */
[----:B------:R-:W4:Y:S01]  /*9370*/  LDL R18, [R1+0x38] ;  /* 0x0000380001127983 */ /* 0x000f220000100800 */
[----:B------:R-:W-:Y:S01]  /*9380*/  IMAD.MOV.U32 R2, RZ, RZ, 0x368 ;  /* 0x00000368ff027424 */ /* 0x000fe200078e00ff */
[----:B------:R-:W-:-:S02]  /*9390*/  ISETP.GT.AND P3, PT, R5, 0x1, PT ;  /* 0x000000010500780c */ /* 0x000fc40003f64270 */
[----:B------:R-:W4:Y:S01]  /*93a0*/  LDL R75, [R1+0x60] ;  /* 0x00006000014b7983 */ /* 0x000f220000100800 */
[----:B------:R-:W-:Y:S02]  /*93b0*/  ISETP.NE.U32.AND P0, PT, RZ, c[0x0][0x500], PT ;  /* 0x00014000ff007a0c */ /* 0x000fe40003f05070 */
[----:B------:R-:W-:Y:S02]  /*93c0*/  SEL R2, R2, 0x328, P3 ;  /* 0x0000032802027807 */ /* 0x000fe40001800000 */
[----:B------:R-:W-:Y:S02]  /*93d0*/  ISETP.NE.AND.EX P0, PT, RZ, c[0x0][0x504], PT, P0 ;  /* 0x00014100ff007a0c */ /* 0x000fe40003f05300 */
[----:B------:R1:W3:Y:S08]  /*93e0*/  LDC.64 R6, c[0x0][R2+0x170] ;  /* 0x00005c0002067b82 */ /* 0x0002f00000000a00 */
        /* <DEDUP_REMOVED lines=10> */
[----:B------:R-:W-:Y:S02]  /*9490*/  IMAD.IADD R25, R76, 0x1, -R25 ;  /* 0x000000014c197824 */ /* 0x000fe400078e0a19 */
[----:B---3--:R-:W-:Y:S02]  /*94a0*/  IMAD R10, R245, 0x80, R4 ;  /* 0x00000080f50a7824 */ /* 0x008fe400078e0204 */
[----:B------:R-:W-:Y:S01]  /*94b0*/  IMAD R4, R7, R2, RZ ;  /* 0x0000000207047224 */ /* 0x000fe200078e02ff */
[----:B--2---:R-:W-:Y:S02]  /*94c0*/  SEL R5, R3, RZ, !P0 ;  /* 0x000000ff03057207 */ /* 0x004fe40004000000 */
[----:B------:R-:W-:-:S03]  /*94d0*/  LOP3.LUT R3, R246, 0xffff, RZ, 0xc0, !PT ;  /* 0x0000fffff6037812 */ /* 0x000fc600078ec0ff */
        /* <DEDUP_REMOVED lines=105> */
.L_x_1982:
[----:B------:R-:W-:Y:S05]  /*9b70*/  BRA.DIV ~URZ, `(.L_x_1900) ;  /* 0x000047127f007947 */ /* 0x000fea000b800000 */
[----:B------:R3:W4:Y:S02]  /*9b80*/  SHFL.IDX PT, R0, R12, RZ, 0x1c1f ;  /* 0x001c1fff0c007589 */ /* 0x00072400000e0000 */
.L_x_1983:
[----:B------:R-:W-:Y:S01]  /*9b90*/  LEA R11, R245, R230, 0x7 ;  /* 0x000000e6f50b7211 */ /* 0x000fe200078e38ff */
        /* <DEDUP_REMOVED lines=18> */
.L_x_1902:
[----:B------:R-:W-:Y:S05]  /*9cc0*/  BSYNC B0 ;  /* 0x0000000000007941 */ /* 0x000fea0003800000 */
.L_x_1901:
[----:B------:R-:W-:Y:S05]  /*9cd0*/  BRA.DIV ~URZ, `(.L_x_1903) ;  /* 0x000046227f007947 */ /* 0x000fea000b800000 */
[----:B--2---:R2:W1:Y:S04]  /*9ce0*/  SHFL.IDX PT, R5, R10, 0x1, 0x1c1f ;  /* 0x003c1f000a057f89 */ /* 0x00446800000e0000 */
[----:B----4-:R2:W4:Y:S02]  /*9cf0*/  SHFL.IDX PT, R0, R12, 0x1, 0x1c1f ;  /* 0x003c1f000c007f89 */ /* 0x01052400000e0000 */
.L_x_1984:
        /* <DEDUP_REMOVED lines=19> */
.L_x_1905:
[----:B------:R-:W-:Y:S05]  /*9e30*/  BSYNC B0 ;  /* 0x0000000000007941 */ /* 0x000fea0003800000 */
.L_x_1904:
[----:B------:R-:W-:Y:S05]  /*9e40*/  BRA.DIV ~URZ, `(.L_x_1906) ;  /* 0x000045827f007947 */ /* 0x000fea000b800000 */
[----:B-1----:R1:W2:Y:S02]  /*9e50*/  SHFL.IDX PT, R5, R10, 0x2, 0x1c1f ;  /* 0x005c1f000a057f89 */ /* 0x0022a400000e0000 */
.L_x_1985:
[----:B------:R-:W-:Y:S05]  /*9e60*/  BRA.DIV ~URZ, `(.L_x_1907) ;  /* 0x000045d27f007947 */ /* 0x000fea000b800000 */
[----:B----4-:R4:W1:Y:S02]  /*9e70*/  SHFL.IDX PT, R0, R12, 0x2, 0x1c1f ;  /* 0x005c1f000c007f89 */ /* 0x01086400000e0000 */
.L_x_1986:
        /* <DEDUP_REMOVED lines=19> */
.L_x_1909:
[----:B------:R-:W-:Y:S05]  /*9fb0*/  BSYNC B0 ;  /* 0x0000000000007941 */ /* 0x000fea0003800000 */
.L_x_1908:
[----:B------:R-:W-:Y:S05]  /*9fc0*/  BRA.DIV ~URZ, `(.L_x_1910) ;  /* 0x000044e27f007947 */ /* 0x000fea000b800000 */
[----:B-1----:R1:W3:Y:S04]  /*9fd0*/  SHFL.IDX PT, R6, R10, 0x3, 0x1c1f ;  /* 0x007c1f000a067f89 */ /* 0x0022e800000e0000 */
[----:B------:R1:W4:Y:S02]  /*9fe0*/  SHFL.IDX PT, R0, R12, 0x3, 0x1c1f ;  /* 0x007c1f000c007f89 */ /* 0x00032400000e0000 */
.L_x_1987:
        /* <DEDUP_REMOVED lines=20> */
.L_x_1898:
        /* <DEDUP_REMOVED lines=33> */
.L_x_1988:
[----:B------:R-:W-:Y:S05]  /*a340*/  BRA.DIV ~URZ, `(.L_x_1913) ;  /* 0x000042a27f007947 */ /* 0x000fea000b800000 */
[----:B------:R3:W4:Y:S02]  /*a350*/  SHFL.IDX PT, R0, R12, RZ, 0x1c1f ;  /* 0x001c1fff0c007589 */ /* 0x00072400000e0000 */
.L_x_1989:
        /* <DEDUP_REMOVED lines=13> */
[----:B------:R-:W2:Y:S04]  /*a430*/  LDL R10, [R1] ;  /* 0x00000000010a7983 */ /* 0x000ea80000100800 */
        /* <DEDUP_REMOVED lines=10> */
[----:B------:R3:W-:Y:S01]  /*a4e0*/  @!P6 ST.E.64 [R6.64], R116 ;  /* 0x000000740600e985 */ /* 0x0007e2000c101b06 */
[----:B--2---:R-:W-:Y:S02]  /*a4f0*/  @!P3 LEA.HI.X R3, R21, R4, R22, 0x2, P2 ;  /* 0x000000041503b211 */ /* 0x004fe400010f1416 */
[----:B------:R-:W-:-:S03]  /*a500*/  ISETP.GE.AND P6, PT, R17, c[0x0][0x3c8], PT ;  /* 0x0000f20011007a0c */ /* 0x000fc60003fc6270 */
[----:B------:R2:W-:Y:S01]  /*a510*/  @!P3 ST.E.64 [R2.64], R132 ;  /* 0x000000840200b985 */ /* 0x0005e2000c101b06 */
[----:B------:R-:W-:Y:S02]  /*a520*/  ISETP.GE.AND P3, PT, R15, c[0x0][0x3c8], PT ;  /* 0x0000f2000f007a0c */ /* 0x000fe40003f66270 */
[----:B---3--:R-:W-:-:S04]  /*a530*/  @!P1 LEA R6, P2, R19, R0, 0x2 ;  /* 0x0000000013069211 */ /* 0x008fc800078410ff */
[----:B------:R-:W-:-:S03]  /*a540*/  @!P1 LEA.HI.X R7, R19, R4, R20, 0x2, P2 ;  /* 0x0000000413079211 */ /* 0x000fc600010f1414 */
[C---:B--2---:R-:W-:Y:S02]  /*a550*/  @!P6 LEA R2, P2, R17.reuse, R0, 0x2 ;  /* 0x000000001102e211 */ /* 0x044fe400078410ff */
[----:B------:R2:W-:Y:S01]  /*a560*/  @!P1 ST.E.64 [R6.64], R128 ;  /* 0x0000008006009985 */ /* 0x0005e2000c101b06 */
[----:B------:R-:W-:Y:S02]  /*a570*/  ISETP.GE.AND P1, PT, R8, c[0x0][0x3c8], PT ;  /* 0x0000f20008007a0c */ /* 0x000fe40003f26270 */
[----:B------:R-:W-:-:S05]  /*a580*/  @!P6 LEA.HI.X R3, R17, R4, R18, 0x2, P2 ;  /* 0x000000041103e211 */ /* 0x000fca00010f1412 */
[----:B------:R3:W-:Y:S01]  /*a590*/  @!P6 ST.E.64 [R2.64], R124 ;  /* 0x0000007c0200e985 */ /* 0x0007e2000c101b06 */
[----:B------:R-:W-:Y:S02]  /*a5a0*/  ISETP.GE.AND P6, PT, R13, c[0x0][0x3c8], PT ;  /* 0x0000f2000d007a0c */ /* 0x000fe40003fc6270 */
[----:B--2---:R-:W-:-:S04]  /*a5b0*/  @!P3 LEA R6, P2, R15, R0, 0x2 ;  /* 0x000000000f06b211 */ /* 0x004fc800078410ff */
[----:B------:R-:W-:Y:S02]  /*a5c0*/  @!P3 LEA.HI.X R7, R15, R4, R16, 0x2, P2 ;  /* 0x000000040f07b211 */ /* 0x000fe400010f1410 */
[----:B---3--:R-:W-:-:S03]  /*a5d0*/  @!P1 LEA R2, P2, R8, R0, 0x2 ;  /* 0x0000000008029211 */ /* 0x008fc600078410ff */
[----:B------:R2:W-:Y:S01]  /*a5e0*/  @!P3 ST.E.64 [R6.64], R136 ;  /* 0x000000880600b985 */ /* 0x0005e2000c101b06 */
[----:B------:R-:W-:Y:S02]  /*a5f0*/  ISETP.GE.AND P3, PT, R10, c[0x0][0x3c8], PT ;  /* 0x0000f2000a007a0c */ /* 0x000fe40003f66270 */
[----:B------:R-:W-:Y:S02]  /*a600*/  @!P1 LEA.HI.X R3, R8, R4, R9, 0x2, P2 ;  /* 0x0000000408039211 */ /* 0x000fe400010f1409 */
[----:B------:R-:W-:-:S03]  /*a610*/  @!P6 LEA R8, P2, R13, R0, 0x2 ;  /* 0x000000000d08e211 */ /* 0x000fc600078410ff */
[----:B------:R3:W-:Y:S01]  /*a620*/  @!P1 ST.E.64 [R2.64], R156 ;  /* 0x0000009c02009985 */ /* 0x0007e2000c101b06 */
[----:B------:R-:W-:Y:S02]  /*a630*/  ISETP.GE.AND P1, PT, R252, c[0x0][0x3c8], PT ;  /* 0x0000f200fc007a0c */ /* 0x000fe40003f26270 */
[----:B------:R-:W-:-:S05]  /*a640*/  @!P6 LEA.HI.X R9, R13, R4, R14, 0x2, P2 ;  /* 0x000000040d09e211 */ /* 0x000fca00010f140e */
[----:B------:R4:W-:Y:S01]  /*a650*/  @!P6 ST.E.64 [R8.64], R158 ;  /* 0x0000009e0800e985 */ /* 0x0009e2000c101b06 */
[----:B------:R-:W-:Y:S02]  /*a660*/  ISETP.GE.AND P6, PT, R251, c[0x0][0x3c8], PT ;  /* 0x0000f200fb007a0c */ /* 0x000fe40003fc6270 */
[----:B--2---:R-:W-:-:S04]  /*a670*/  @!P3 LEA R6, P2, R10, R0, 0x2 ;  /* 0x000000000a06b211 */ /* 0x004fc800078410ff */
[----:B------:R-:W-:Y:S02]  /*a680*/  @!P3 LEA.HI.X R7, R10, R4, R11, 0x2, P2 ;  /* 0x000000040a07b211 */ /* 0x000fe400010f140b */
[----:B------:R-:W-:Y:S02]  /*a690*/  SHF.R.S32.HI R10, RZ, 0x1f, R252 ;  /* 0x0000001fff0a7819 */ /* 0x000fe400000114fc */
[----:B---3--:R-:W-:Y:S01]  /*a6a0*/  @!P1 LEA R2, P2, R252, R0, 0x2 ;  /* 0x00000000fc029211 */ /* 0x008fe200078410ff */
[----:B------:R2:W-:Y:S01]  /*a6b0*/  @!P3 ST.E.64 [R6.64], R160 ;  /* 0x000000a00600b985 */ /* 0x0005e2000c101b06 */
[----:B------:R-:W-:Y:S02]  /*a6c0*/  ISETP.GE.AND P3, PT, R250, c[0x0][0x3c8], PT ;  /* 0x0000f200fa007a0c */ /* 0x000fe40003f66270 */
[----:B------:R-:W-:Y:S02]  /*a6d0*/  @!P1 LEA.HI.X R3, R252, R4, R10, 0x2, P2 ;  /* 0x00000004fc039211 */ /* 0x000fe400010f140a */
[----:B------:R-:W-:-:S02]  /*a6e0*/  ISETP.GE.AND P2, PT, R249, c[0x0][0x3c8], PT ;  /* 0x0000f200f9007a0c */ /* 0x000fc40003f46270 */
[----:B------:R-:W-:Y:S01]  /*a6f0*/  SHF.R.S32.HI R10, RZ, 0x1f, R251 ;  /* 0x0000001fff0a7819 */ /* 0x000fe200000114fb */
[----:B------:R3:W-:Y:S01]  /*a700*/  @!P1 ST.E.64 [R2.64], R84 ;  /* 0x0000005402009985 */ /* 0x0007e2000c101b06 */
[C---:B----4-:R-:W-:Y:S02]  /*a710*/  @!P6 LEA R8, P1, R251.reuse, R0, 0x2 ;  /* 0x00000000fb08e211 */ /* 0x050fe400078210ff */
[----:B------:R-:W-:Y:S02]  /*a720*/  SHF.R.S32.HI R11, RZ, 0x1f, R250 ;  /* 0x0000001fff0b7819 */ /* 0x000fe400000114fa */
[----:B------:R-:W-:Y:S02]  /*a730*/  @!P6 LEA.HI.X R9, R251, R4, R10, 0x2, P1 ;  /* 0x00000004fb09e211 */ /* 0x000fe400008f140a */
[----:B------:R-:W-:Y:S02]  /*a740*/  SHF.R.S32.HI R10, RZ, 0x1f, R249 ;  /* 0x0000001fff0a7819 */ /* 0x000fe400000114f9 */
[----:B--2---:R-:W-:-:S04]  /*a750*/  @!P3 LEA R6, P1, R250, R0, 0x2 ;  /* 0x00000000fa06b211 */ /* 0x004fc800078210ff */
[----:B------:R-:W-:Y:S02]  /*a760*/  @!P3 LEA.HI.X R7, R250, R4, R11, 0x2, P1 ;  /* 0x00000004fa07b211 */ /* 0x000fe400008f140b */
[C---:B---3--:R-:W-:Y:S01]  /*a770*/  @!P2 LEA R2, P1, R249.reuse, R0, 0x2 ;  /* 0x00000000f902a211 */ /* 0x048fe200078210ff */
[----:B------:R2:W-:Y:S03]  /*a780*/  @!P6 ST.E.64 [R8.64], R166 ;  /* 0x000000a60800e985 */ /* 0x0005e6000c101b06 */
[----:B------:R-:W-:Y:S01]  /*a790*/  @!P2 LEA.HI.X R3, R249, R4, R10, 0x2, P1 ;  /* 0x00000004f903a211 */ /* 0x000fe200008f140a */
[----:B------:R2:W-:Y:S04]  /*a7a0*/  @!P3 ST.E.64 [R6.64], R96 ;  /* 0x000000600600b985 */ /* 0x0005e8000c101b06 */
[----:B------:R2:W-:Y:S04]  /*a7b0*/  @!P2 ST.E.64 [R2.64], R80 ;  /* 0x000000500200a985 */ /* 0x0005e8000c101b06 */
.L_x_1915:
[----:B------:R-:W-:Y:S05]  /*a7c0*/  BSYNC B0 ;  /* 0x0000000000007941 */ /* 0x000fea0003800000 */
.L_x_1914:
[----:B------:R-:W-:Y:S05]  /*a7d0*/  BRA.DIV ~URZ, `(.L_x_1916) ;  /* 0x00003e827f007947 */ /* 0x000fea000b800000 */
[----:B--2---:R2:W1:Y:S04]  /*a7e0*/  SHFL.IDX PT, R4, R5, 0x1, 0x1c1f ;  /* 0x003c1f0005047f89 */ /* 0x00446800000e0000 */
[----:B----4-:R2:W4:Y:S02]  /*a7f0*/  SHFL.IDX PT, R0, R12, 0x1, 0x1c1f ;  /* 0x003c1f000c007f89 */ /* 0x01052400000e0000 */
.L_x_1990:
[----:B------:R-:W-:Y:S01]  /*a800*/  BSSY B0, `(.L_x_1917) ;  /* 0x0000046000007945 */ /* 0x000fe20003800000 */
[----:B------:R-:W-:Y:S05]  /*a810*/  @P0 BRA `(.L_x_1918) ;  /* 0x0000044000000947 */ /* 0x000fea0003800000 */
[----:B------:R-:W5:Y:S04]  /*a820*/  LDL R23, [R1+0x2c] ;  /* 0x00002c0001177983 */ /* 0x000f680000100800 */
[----:B--2---:R-:W2:Y:S04]  /*a830*/  LDL R21, [R1+0x18] ;  /* 0x0000180001157983 */ /* 0x004ea80000100800 */
[----:B---3--:R-:W3:Y:S04]  /*a840*/  LDL R19, [R1+0x14] ;  /* 0x0000140001137983 */ /* 0x008ee80000100800 */
[----:B----4-:R-:W4:Y:S04]  /*a850*/  LDL R17, [R1+0x10] ;  /* 0x0000100001117983 */ /* 0x010f280000100800 */
[----:B------:R-:W4:Y:S04]  /*a860*/  LDL R22, [R1+0x58] ;  /* 0x0000580001167983 */ /* 0x000f280000100800 */
[----:B------:R-:W4:Y:S04]  /*a870*/  LDL R15, [R1+0xc] ;  /* 0x00000c00010f7983 */ /* 0x000f280000100800 */
[----:B------:R-:W4:Y:S04]  /*a880*/  LDL R20, [R1+0x54] ;  /* 0x0000540001147983 */ /* 0x000f280000100800 */
[----:B------:R-:W4:Y:S04]  /*a890*/  LDL R13, [R1+0x8] ;  /* 0x00000800010d7983 */ /* 0x000f280000100800 */
[----:B------:R-:W4:Y:S04]  /*a8a0*/  LDL R18, [R1+0x50] ;  /* 0x0000500001127983 */ /* 0x000f280000100800 */
[----:B------:R-:W4:Y:S04]  /*a8b0*/  LDL R10, [R1+0x4] ;  /* 0x00000400010a7983 */ /* 0x000f280000100800 */
[----:B------:R-:W4:Y:S04]  /*a8c0*/  LDL R8, [R1] ;  /* 0x0000000001087983 */ /* 0x000f280000100800 */
[----:B------:R-:W4:Y:S04]  /*a8d0*/  LDL R16, [R1+0x4c] ;  /* 0x00004c0001107983 */ /* 0x000f280000100800 */
[----:B------:R-:W4:Y:S04]  /*a8e0*/  LDL R14, [R1+0x48] ;  /* 0x00004800010e7983 */ /* 0x000f280000100800 */
[----:B------:R-:W4:Y:S04]  /*a8f0*/  LDL R11, [R1+0x44] ;  /* 0x00004400010b7983 */ /* 0x000f280000100800 */
[----:B------:R-:W4:Y:S01]  /*a900*/  LDL R9, [R1+0x40] ;  /* 0x0000400001097983 */ /* 0x000f220000100800 */
[----:B-----5:R-:W-:-:S02]  /*a910*/  ISETP.GE.AND P2, PT, R23, c[0x0][0x3c8], PT ;  /* 0x0000f20017007a0c */ /* 0x020fc40003f46270 */
[----:B--2---:R-:W-:Y:S02]  /*a920*/  ISETP.GE.AND P6, PT, R21, c[0x0][0x3c8], PT ;  /* 0x0000f20015007a0c */ /* 0x004fe40003fc6270 */
[----:B---3--:R-:W-:-:S09]  /*a930*/  ISETP.GE.AND P1, PT, R19, c[0x0][0x3c8], PT ;  /* 0x0000f20013007a0c */ /* 0x008fd20003f26270 */
[----:B------:R-:W-:Y:S02]  /*a940*/  @!P2 IMAD.MOV.U32 R6, RZ, RZ, R0 ;  /* 0x000000ffff06a224 */ /* 0x000fe400078e0000 */
[----:B-1----:R-:W-:Y:S01]  /*a950*/  @!P2 IMAD.MOV.U32 R7, RZ, RZ, R4 ;  /* 0x000000ffff07a224 */ /* 0x002fe200078e0004 */
[----:B----4-:R-:W-:Y:S02]  /*a960*/  ISETP.GE.AND P0, PT, R17, c[0x0][0x3c8], PT ;  /* 0x0000f20011007a0c */ /* 0x010fe40003f06270 */
[----:B------:R-:W-:Y:S01]  /*a970*/  @!P6 LEA R2, P3, R21, R0, 0x2 ;  /* 0x000000001502e211 */ /* 0x000fe200078610ff */
[----:B------:R-:W-:-:S03]  /*a980*/  @!P2 IMAD.WIDE R6, R23, 0x4, R6 ;  /* 0x000000041706a825 */ /* 0x000fc600078e0206 */
[----:B------:R-:W-:Y:S02]  /*a990*/  @!P6 LEA.HI.X R3, R21, R4, R22, 0x2, P3 ;  /* 0x000000041503e211 */ /* 0x000fe400018f1416 */
[----:B------:R1:W-:Y:S01]  /*a9a0*/  @!P2 ST.E.64 [R6.64], R138 ;  /* 0x0000008a0600a985 */ /* 0x0003e2000c101b06 */
        /* <DEDUP_REMOVED lines=18> */
[----:B------:R-:W-:Y:S02]  /*aad0*/  SHF.R.S32.HI R13, RZ, 0x1f, R251 ;  /* 0x0000001fff0d7819 */ /* 0x000fe400000114fb */
[----:B-1----:R-:W-:-:S04]  /*aae0*/  @!P1 LEA R6, P2, R10, R0, 0x2 ;  /* 0x000000000a069211 */ /* 0x002fc800078410ff */
[----:B------:R-:W-:Y:S02]  /*aaf0*/  @!P1 LEA.HI.X R7, R10, R4, R11, 0x2, P2 ;  /* 0x000000040a079211 */ /* 0x000fe400010f140b */
[C---:B--2---:R-:W-:Y:S02]  /*ab00*/  @!P0 LEA R2, P6, R8.reuse, R0, 0x2 ;  /* 0x0000000008028211 */ /* 0x044fe400078c10ff */
[----:B------:R-:W-:Y:S01]  /*ab10*/  ISETP.GE.AND P2, PT, R251, c[0x0][0x3c8], PT ;  /* 0x0000f200fb007a0c */ /* 0x000fe20003f46270 */
[----:B------:R1:W-:Y:S01]  /*ab20*/  @!P1 ST.E.64 [R6.64], R130 ;  /* 0x0000008206009985 */ /* 0x0003e2000c101b06 */
[----:B------:R-:W-:Y:S02]  /*ab30*/  @!P0 LEA.HI.X R3, R8, R4, R9, 0x2, P6 ;  /* 0x0000000408038211 */ /* 0x000fe400030f1409 */
[----:B------:R-:W-:Y:S02]  /*ab40*/  ISETP.GE.AND P1, PT, R250, c[0x0][0x3c8], PT ;  /* 0x0000f200fa007a0c */ /* 0x000fe40003f26270 */
[----:B------:R-:W-:Y:S01]  /*ab50*/  @!P3 LEA R10, P6, R252, R0, 0x2 ;  /* 0x00000000fc0ab211 */ /* 0x000fe200078c10ff */
[----:B------:R2:W-:Y:S01]  /*ab60*/  @!P0 ST.E.64 [R2.64], R134 ;  /* 0x0000008602008985 */ /* 0x0005e2000c101b06 */
[----:B------:R-:W-:-:S02]  /*ab70*/  SHF.R.S32.HI R8, RZ, 0x1f, R252 ;  /* 0x0000001fff087819 */ /* 0x000fc400000114fc */
[----:B------:R-:W-:Y:S02]  /*ab80*/  ISETP.GE.AND P0, PT, R249, c[0x0][0x3c8], PT ;  /* 0x0000f200f9007a0c */ /* 0x000fe40003f06270 */
[----:B------:R-:W-:Y:S02]  /*ab90*/  @!P3 LEA.HI.X R11, R252, R4, R8, 0x2, P6 ;  /* 0x00000004fc0bb211 */ /* 0x000fe400030f1408 */
[C---:B------:R-:W-:Y:S02]  /*aba0*/  @!P2 LEA R8, P6, R251.reuse, R0, 0x2 ;  /* 0x00000000fb08a211 */ /* 0x040fe400078c10ff */
[----:B------:R-:W-:Y:S02]  /*abb0*/  SHF.R.S32.HI R14, RZ, 0x1f, R250 ;  /* 0x0000001fff0e7819 */ /* 0x000fe400000114fa */
[----:B------:R-:W-:Y:S02]  /*abc0*/  @!P2 LEA.HI.X R9, R251, R4, R13, 0x2, P6 ;  /* 0x00000004fb09a211 */ /* 0x000fe400030f140d */
[----:B------:R-:W-:-:S02]  /*abd0*/  SHF.R.S32.HI R13, RZ, 0x1f, R249 ;  /* 0x0000001fff0d7819 */ /* 0x000fc400000114f9 */
[----:B-1----:R-:W-:-:S04]  /*abe0*/  @!P1 LEA R6, P6, R250, R0, 0x2 ;  /* 0x00000000fa069211 */ /* 0x002fc800078c10ff */
[----:B------:R-:W-:Y:S02]  /*abf0*/  @!P1 LEA.HI.X R7, R250, R4, R14, 0x2, P6 ;  /* 0x00000004fa079211 */ /* 0x000fe400030f140e */
[C---:B--2---:R-:W-:Y:S01]  /*ac00*/  @!P0 LEA R2, P6, R249.reuse, R0, 0x2 ;  /* 0x00000000f9028211 */ /* 0x044fe200078c10ff */
[----:B------:R1:W-:Y:S03]  /*ac10*/  @!P3 ST.E.64 [R10.64], R168 ;  /* 0x000000a80a00b985 */ /* 0x0003e6000c101b06 */
[----:B------:R-:W-:Y:S01]  /*ac20*/  @!P0 LEA.HI.X R3, R249, R4, R13, 0x2, P6 ;  /* 0x00000004f9038211 */ /* 0x000fe200030f140d */
[----:B------:R1:W-:Y:S04]  /*ac30*/  @!P2 ST.E.64 [R8.64], R98 ;  /* 0x000000620800a985 */ /* 0x0003e8000c101b06 */
[----:B------:R1:W-:Y:S04]  /*ac40*/  @!P1 ST.E.64 [R6.64], R86 ;  /* 0x0000005606009985 */ /* 0x0003e8000c101b06 */
[----:B------:R1:W-:Y:S02]  /*ac50*/  @!P0 ST.E.64 [R2.64], R82 ;  /* 0x0000005202008985 */ /* 0x0003e4000c101b06 */
.L_x_1918:
[----:B------:R-:W-:Y:S05]  /*ac60*/  BSYNC B0 ;  /* 0x0000000000007941 */ /* 0x000fea0003800000 */
.L_x_1917:
[----:B------:R-:W-:Y:S05]  /*ac70*/  BRA.DIV ~URZ, `(.L_x_1919) ;  /* 0x00003ab27f007947 */ /* 0x000fea000b800000 */
[----:B-1----:R1:W2:Y:S02]  /*ac80*/  SHFL.IDX PT, R4, R5, 0x2, 0x1c1f ;  /* 0x005c1f0005047f89 */ /* 0x0022a400000e0000 */
.L_x_1991:
[----:B------:R-:W-:Y:S05]  /*ac90*/  BRA.DIV ~URZ, `(.L_x_1920) ;  /* 0x00003b027f007947 */ /* 0x000fea000b800000 */
[----:B----4-:R4:W1:Y:S02]  /*aca0*/  SHFL.IDX PT, R0, R12, 0x2, 0x1c1f ;  /* 0x005c1f000c007f89 */ /* 0x01086400000e0000 */
.L_x_1992:
        /* <DEDUP_REMOVED lines=15> */
[----:B------:R-:W2:Y:S04]  /*ada0*/  LDL R14, [R1+0x44] ;  /* 0x00004400010e7983 */ /* 0x000ea80000100800 */
[----:B------:R-:W2:Y:S01]  /*adb0*/  LDL R11, [R1+0x40] ;  /* 0x00004000010b7983 */ /* 0x000ea20000100800 */
[----:B-----5:R-:W-:-:S02]  /*adc0*/  ISETP.GE.AND P0, PT, R23, c[0x0][0x3c8], PT ;  /* 0x0000f20017007a0c */ /* 0x020fc40003f06270 */
[----:B---3--:R-:W-:Y:S02]  /*add0*/  ISETP.GE.AND P1, PT, R21, c[0x0][0x3c8], PT ;  /* 0x0000f20015007a0c */ /* 0x008fe40003f26270 */
[----:B----4-:R-:W-:Y:S02]  /*ade0*/  ISETP.GE.AND P2, PT, R19, c[0x0][0x3c8], PT ;  /* 0x0000f20013007a0c */ /* 0x010fe40003f46270 */
[----:B--2---:R-:W-:-:S07]  /*adf0*/  ISETP.GE.AND P4, PT, R8, c[0x0][0x3c8], PT ;  /* 0x0000f20008007a0c */ /* 0x004fce0003f86270 */
[----:B-1----:R-:W-:Y:S02]  /*ae00*/  @!P0 IMAD.MOV.U32 R6, RZ, RZ, R0 ;  /* 0x000000ffff068224 */ /* 0x002fe400078e0000 */
[----:B------:R-:W-:Y:S01]  /*ae10*/  @!P0 IMAD.MOV.U32 R7, RZ, RZ, R4 ;  /* 0x000000ffff078224 */ /* 0x000fe200078e0004 */
[----:B------:R-:W-:-:S03]  /*ae20*/  @!P1 LEA R2, P3, R21, R0, 0x2 ;  /* 0x0000000015029211 */ /* 0x000fc600078610ff */
[----:B------:R-:W-:Y:S01]  /*ae30*/  @!P0 IMAD.WIDE R6, R23, 0x4, R6 ;  /* 0x0000000417068825 */ /* 0x000fe200078e0206 */
[----:B------:R-:W-:Y:S02]  /*ae40*/  @!P1 LEA.HI.X R3, R21, R4, R22, 0x2, P3 ;  /* 0x0000000415039211 */ /* 0x000fe400018f1416 */
[----:B------:R-:W-:Y:S02]  /*ae50*/  ISETP.GE.AND P3, PT, R17, c[0x0][0x3c8], PT ;  /* 0x0000f20011007a0c */ /* 0x000fe40003f66270 */
[----:B------:R1:W-:Y:S04]  /*ae60*/  @!P0 ST.E.64 [R6.64], R30 ;  /* 0x0000001e06008985 */ /* 0x0003e8000c101b06 */
[----:B------:R2:W-:Y:S01]  /*ae70*/  @!P1 ST.E.64 [R2.64], R32 ;  /* 0x0000002002009985 */ /* 0x0005e2000c101b06 */
[----:B------:R-:W-:-:S02]  /*ae80*/  ISETP.GE.AND P1, PT, R15, c[0x0][0x3c8], PT ;  /* 0x0000f2000f007a0c */ /* 0x000fc40003f26270 */
[CC--:B-1----:R-:W-:Y:S02]  /*ae90*/  @!P2 LEA R6, P0, R19.reuse, R0.reuse, 0x2 ;  /* 0x000000001306a211 */ /* 0x0c2fe400078010ff */
[C---:B--2---:R-:W-:Y:S02]  /*aea0*/  @!P4 LEA R2, P6, R8.reuse, R0, 0x2 ;  /* 0x000000000802c211 */ /* 0x044fe400078c10ff */
        /* <DEDUP_REMOVED lines=19> */
[----:B------:R-:W-:Y:S02]  /*afe0*/  SHF.R.S32.HI R13, RZ, 0x1f, R252 ;  /* 0x0000001fff0d7819 */ /* 0x000fe400000114fc */
[----:B------:R-:W-:Y:S02]  /*aff0*/  SHF.R.S32.HI R15, RZ, 0x1f, R251 ;  /* 0x0000001fff0f7819 */ /* 0x000fe400000114fb */
[----:B------:R-:W-:Y:S02]  /*b000*/  SHF.R.S32.HI R14, RZ, 0x1f, R250 ;  /* 0x0000001fff0e7819 */ /* 0x000fe400000114fa */
[----:B-1----:R-:W-:-:S04]  /*b010*/  @!P4 LEA R2, P6, R10, R0, 0x2 ;  /* 0x000000000a02c211 */ /* 0x002fc800078c10ff */
[----:B------:R-:W-:Y:S02]  /*b020*/  @!P4 LEA.HI.X R3, R10, R4, R11, 0x2, P6 ;  /* 0x000000040a03c211 */ /* 0x000fe400030f140b */
[----:B------:R-:W-:-:S03]  /*b030*/  @!P3 LEA R10, P6, R252, R0, 0x2 ;  /* 0x00000000fc0ab211 */ /* 0x000fc600078c10ff */
[----:B------:R1:W-:Y:S01]  /*b040*/  @!P4 ST.E.64 [R2.64], R44 ;  /* 0x0000002c0200c985 */ /* 0x0003e2000c101b06 */
[C---:B------:R-:W-:Y:S02]  /*b050*/  @!P2 LEA R8, P4, R251.reuse, R0, 0x2 ;  /* 0x00000000fb08a211 */ /* 0x040fe400078810ff */
[----:B------:R-:W-:Y:S02]  /*b060*/  @!P3 LEA.HI.X R11, R252, R4, R13, 0x2, P6 ;  /* 0x00000004fc0bb211 */ /* 0x000fe400030f140d */
[C---:B--2---:R-:W-:Y:S02]  /*b070*/  @!P1 LEA R6, P6, R250.reuse, R0, 0x2 ;  /* 0x00000000fa069211 */ /* 0x044fe400078c10ff */
[-C--:B------:R-:W-:Y:S02]  /*b080*/  @!P2 LEA.HI.X R9, R251, R4.reuse, R15, 0x2, P4 ;  /* 0x00000004fb09a211 */ /* 0x080fe400020f140f */
[----:B------:R-:W-:Y:S02]  /*b090*/  SHF.R.S32.HI R13, RZ, 0x1f, R249 ;  /* 0x0000001fff0d7819 */ /* 0x000fe400000114f9 */
[----:B------:R-:W-:Y:S01]  /*b0a0*/  @!P1 LEA.HI.X R7, R250, R4, R14, 0x2, P6 ;  /* 0x00000004fa079211 */ /* 0x000fe200030f140e */
[----:B------:R2:W-:Y:S04]  /*b0b0*/  @!P3 ST.E.64 [R10.64], R68 ;  /* 0x000000440a00b985 */ /* 0x0005e8000c101b06 */
[----:B------:R2:W-:Y:S04]  /*b0c0*/  @!P2 ST.E.64 [R8.64], R60 ;  /* 0x0000003c0800a985 */ /* 0x0005e8000c101b06 */
[----:B------:R2:W-:Y:S01]  /*b0d0*/  @!P1 ST.E.64 [R6.64], R46 ;  /* 0x0000002e06009985 */ /* 0x0005e2000c101b06 */
[----:B-1----:R-:W-:-:S04]  /*b0e0*/  @!P0 LEA R2, P4, R249, R0, 0x2 ;  /* 0x00000000f9028211 */ /* 0x002fc800078810ff */
[----:B------:R-:W-:-:S05]  /*b0f0*/  @!P0 LEA.HI.X R3, R249, R4, R13, 0x2, P4 ;  /* 0x00000004f9038211 */ /* 0x000fca00020f140d */
[----:B------:R2:W-:Y:S04]  /*b100*/  @!P0 ST.E.64 [R2.64], R26 ;  /* 0x0000001a02008985 */ /* 0x0005e8000c101b06 */
.L_x_1922:
[----:B------:R-:W-:Y:S05]  /*b110*/  BSYNC B0 ;  /* 0x0000000000007941 */ /* 0x000fea0003800000 */
.L_x_1921:
[----:B------:R-:W-:Y:S05]  /*b120*/  BRA.DIV ~URZ, `(.L_x_1923) ;  /* 0x000036e27f007947 */ /* 0x000fea000b800000 */
[----:B--2---:R2:W3:Y:S04]  /*b130*/  SHFL.IDX PT, R4, R5, 0x3, 0x1c1f ;  /* 0x007c1f0005047f89 */ /* 0x0044e800000e0000 */
[----:B-1----:R2:W1:Y:S02]  /*b140*/  SHFL.IDX PT, R0, R12, 0x3, 0x1c1f ;  /* 0x007c1f000c007f89 */ /* 0x00246400000e0000 */
.L_x_1993:
[----:B------:R-:W-:Y:S05]  /*b150*/  @P5 BRA `(.L_x_1911) ;  /* 0x0000114000005947 */ /* 0x000fea0003800000 */
[----:B------:R-:W5:Y:S04]  /*b160*/  LDL R21, [R1+0x2c] ;  /* 0x00002c0001157983 */ /* 0x000f680000100800 */
[----:B--2---:R-:W2:Y:S04]  /*b170*/  LDL R8, [R1+0x18] ;  /* 0x0000180001087983 */ /* 0x004ea80000100800 */
        /* <DEDUP_REMOVED lines=9> */
[----:B------:R-:W3:Y:S04]  /*b210*/  LDL R5, [R1] ;  /* 0x0000000001057983 */ /* 0x000ee80000100800 */
[----:B------:R-:W3:Y:S04]  /*b220*/  LDL R14, [R1+0x48] ;  /* 0x00004800010e7983 */ /* 0x000ee80000100800 */
[----:B------:R-:W3:Y:S04]  /*b230*/  LDL R11, [R1+0x44] ;  /* 0x00004400010b7983 */ /* 0x000ee80000100800 */
[----:B------:R-:W3:Y:S01]  /*b240*/  LDL R12, [R1+0x40] ;  /* 0x00004000010c7983 */ /* 0x000ee20000100800 */
[----:B-----5:R-:W-:-:S02]  /*b250*/  ISETP.GE.AND P4, PT, R21, c[0x0][0x3c8], PT ;  /* 0x0000f20015007a0c */ /* 0x020fc40003f86270 */
[----:B--2---:R-:W-:Y:S02]  /*b260*/  ISETP.GE.AND P3, PT, R8, c[0x0][0x3c8], PT ;  /* 0x0000f20008007a0c */ /* 0x004fe40003f66270 */
[----:B----4-:R-:W-:Y:S02]  /*b270*/  ISETP.GE.AND P2, PT, R19, c[0x0][0x3c8], PT ;  /* 0x0000f20013007a0c */ /* 0x010fe40003f46270 */
[----:B---3--:R-:W-:-:S07]  /*b280*/  ISETP.GE.AND P1, PT, R17, c[0x0][0x3c8], PT ;  /* 0x0000f20011007a0c */ /* 0x008fce0003f26270 */
[----:B-1----:R-:W-:Y:S02]  /*b290*/  @!P4 IMAD.MOV.U32 R6, RZ, RZ, R0 ;  /* 0x000000ffff06c224 */ /* 0x002fe400078e0000 */
[----:B------:R-:W-:Y:S01]  /*b2a0*/  @!P4 IMAD.MOV.U32 R7, RZ, RZ, R4 ;  /* 0x000000ffff07c224 */ /* 0x000fe200078e0004 */
[----:B------:R-:W-:Y:S02]  /*b2b0*/  ISETP.GE.AND P0, PT, R15, c[0x0][0x3c8], PT ;  /* 0x0000f2000f007a0c */ /* 0x000fe40003f06270 */
[----:B------:R-:W-:Y:S01]  /*b2c0*/  @!P3 LEA R2, P5, R8, R0, 0x2 ;  /* 0x000000000802b211 */ /* 0x000fe200078a10ff */
[----:B------:R-:W-:-:S03]  /*b2d0*/  @!P4 IMAD.WIDE R6, R21, 0x4, R6 ;  /* 0x000000041506c825 */ /* 0x000fc600078e0206 */
[----:B------:R-:W-:Y:S02]  /*b2e0*/  @!P3 LEA.HI.X R3, R8, R4, R9, 0x2, P5 ;  /* 0x000000040803b211 */ /* 0x000fe400028f1409 */
[----:B------:R1:W-:Y:S01]  /*b2f0*/  @!P4 ST.E.64 [R6.64], R64 ;  /* 0x000000400600c985 */ /* 0x0003e2000c101b06 */
[----:B------:R-:W-:Y:S02]  /*b300*/  ISETP.GE.AND P4, PT, R13, c[0x0][0x3c8], PT ;  /* 0x0000f2000d007a0c */ /* 0x000fe40003f86270 */
[C---:B------:R-:W-:Y:S01]  /*b310*/  @!P2 LEA R8, P5, R19.reuse, R0, 0x2 ;  /* 0x000000001308a211 */ /* 0x040fe200078a10ff */
[----:B------:R2:W-:Y:S03]  /*b320*/  @!P3 ST.E.64 [R2.64], R50 ;  /* 0x000000320200b985 */ /* 0x0005e6000c101b06 */
[----:B------:R-:W-:-:S05]  /*b330*/  @!P2 LEA.HI.X R9, R19, R4, R20, 0x2, P5 ;  /* 0x000000041309a211 */ /* 0x000fca00028f1414 */
[----:B------:R-:W-:Y:S01]  /*b340*/  @!P2 ST.E.64 [R8.64], R70 ;  /* 0x000000460800a985 */ /* 0x000fe2000c101b06 */
[----:B------:R-:W-:Y:S02]  /*b350*/  ISETP.GE.AND P5, PT, R10, c[0x0][0x3c8], PT ;  /* 0x0000f2000a007a0c */ /* 0x000fe40003fa6270 */
[-C--:B-1----:R-:W-:Y:S02]  /*b360*/  @!P1 LEA R6, P6, R17, R0.reuse, 0x2 ;  /* 0x0000000011069211 */ /* 0x082fe400078c10ff */
[----:B--2---:R-:W-:Y:S02]  /*b370*/  @!P0 LEA R2, P3, R15, R0, 0x2 ;  /* 0x000000000f028211 */ /* 0x004fe400078610ff */
[-C--:B------:R-:W-:Y:S02]  /*b380*/  @!P1 LEA.HI.X R7, R17, R4.reuse, R18, 0x2, P6 ;  /* 0x0000000411079211 */ /* 0x080fe400030f1412 */
[----:B------:R-:W-:Y:S02]  /*b390*/  @!P0 LEA.HI.X R3, R15, R4, R16, 0x2, P3 ;  /* 0x000000040f038211 */ /* 0x000fe400018f1410 */
[----:B------:R-:W-:Y:S01]  /*b3a0*/  ISETP.GE.AND P3, PT, R5, c[0x0][0x3c8], PT ;  /* 0x0000f20005007a0c */ /* 0x000fe20003f66270 */
[----:B------:R1:W-:Y:S04]  /*b3b0*/  @!P1 ST.E.64 [R6.64], R66 ;  /* 0x0000004206009985 */ /* 0x0003e8000c101b06 */
[----:B------:R2:W-:Y:S01]  /*b3c0*/  @!P0 ST.E.64 [R2.64], R38 ;  /* 0x0000002602008985 */ /* 0x0005e2000c101b06 */
[----:B------:R-:W-:-:S02]  /*b3d0*/  ISETP.GE.AND P2, PT, R252, c[0x0][0x3c8], PT ;  /* 0x0000f200fc007a0c */ /* 0x000fc40003f46270 */
[----:B------:R-:W-:Y:S02]  /*b3e0*/  ISETP.GE.AND P1, PT, R251, c[0x0][0x3c8], PT ;  /* 0x0000f200fb007a0c */ /* 0x000fe40003f26270 */
[----:B-1----:R-:W-:-:S04]  /*b3f0*/  @!P4 LEA R6, P0, R13, R0, 0x2 ;  /* 0x000000000d06c211 */ /* 0x002fc800078010ff */
[----:B------:R-:W-:Y:S02]  /*b400*/  @!P4 LEA.HI.X R7, R13, R4, R14, 0x2, P0 ;  /* 0x000000040d07c211 */ /* 0x000fe400000f140e */
[----:B------:R-:W-:Y:S02]  /*b410*/  ISETP.GE.AND P0, PT, R250, c[0x0][0x3c8], PT ;  /* 0x0000f200fa007a0c */ /* 0x000fe40003f06270 */
[C---:B--2---:R-:W-:Y:S01]  /*b420*/  @!P5 LEA R2, P6, R10.reuse, R0, 0x2 ;  /* 0x000000000a02d211 */ /* 0x044fe200078c10ff */
[----:B------:R1:W-:Y:S03]  /*b430*/  @!P4 ST.E.64 [R6.64], R54 ;  /* 0x000000360600c985 */ /* 0x0003e6000c101b06 */
[----:B------:R-:W-:Y:S02]  /*b440*/  @!P5 LEA.HI.X R3, R10, R4, R11, 0x2, P6 ;  /* 0x000000040a03d211 */ /* 0x000fe400030f140b */
[----:B------:R-:W-:-:S02]  /*b450*/  @!P3 LEA R10, P4, R5, R0, 0x2 ;  /* 0x00000000050ab211 */ /* 0x000fc400078810ff */
[C---:B------:R-:W-:Y:S01]  /*b460*/  @!P2 LEA R8, P6, R252.reuse, R0, 0x2 ;  /* 0x00000000fc08a211 */ /* 0x040fe200078c10ff */
[----:B------:R2:W-:Y:S01]  /*b470*/  @!P5 ST.E.64 [R2.64], R56 ;  /* 0x000000380200d985 */ /* 0x0005e2000c101b06 */
[-C--:B------:R-:W-:Y:S02]  /*b480*/  @!P3 LEA.HI.X R11, R5, R4.reuse, R12, 0x2, P4 ;  /* 0x00000004050bb211 */ /* 0x080fe400020f140c */
[----:B------:R-:W-:Y:S02]  /*b490*/  SHF.R.S32.HI R13, RZ, 0x1f, R252 ;  /* 0x0000001fff0d7819 */ /* 0x000fe400000114fc */
[----:B------:R-:W-:Y:S02]  /*b4a0*/  SHF.R.S32.HI R12, RZ, 0x1f, R251 ;  /* 0x0000001fff0c7819 */ /* 0x000fe400000114fb */
[----:B------:R-:W-:Y:S02]  /*b4b0*/  SHF.R.S32.HI R5, RZ, 0x1f, R250 ;  /* 0x0000001fff057819 */ /* 0x000fe400000114fa */
[----:B------:R-:W-:Y:S01]  /*b4c0*/  @!P2 LEA.HI.X R9, R252, R4, R13, 0x2, P6 ;  /* 0x00000004fc09a211 */ /* 0x000fe200030f140d */
[----:B------:R3:W-:Y:S01]  /*b4d0*/  @!P3 ST.E.64 [R10.64], R72 ;  /* 0x000000480a00b985 */ /* 0x0007e2000c101b06 */
[----:B-1----:R-:W-:-:S04]  /*b4e0*/  @!P1 LEA R6, P5, R251, R0, 0x2 ;  /* 0x00000000fb069211 */ /* 0x002fc800078a10ff */
[----:B------:R-:W-:Y:S02]  /*b4f0*/  @!P1 LEA.HI.X R7, R251, R4, R12, 0x2, P5 ;  /* 0x00000004fb079211 */ /* 0x000fe400028f140c */
[C---:B--2---:R-:W-:Y:S01]  /*b500*/  @!P0 LEA R2, P4, R250.reuse, R0, 0x2 ;  /* 0x00000000fa028211 */ /* 0x044fe200078810ff */
[----:B------:R3:W-:Y:S03]  /*b510*/  @!P2 ST.E.64 [R8.64], R62 ;  /* 0x0000003e0800a985 */ /* 0x0007e6000c101b06 */
[----:B------:R-:W-:Y:S01]  /*b520*/  @!P0 LEA.HI.X R3, R250, R4, R5, 0x2, P4 ;  /* 0x00000004fa038211 */ /* 0x000fe200020f1405 */
[----:B------:R3:W-:Y:S04]  /*b530*/  @!P1 ST.E.64 [R6.64], R58 ;  /* 0x0000003a06009985 */ /* 0x0007e8000c101b06 */
[----:B------:R3:W-:Y:S01]  /*b540*/  @!P0 ST.E.64 [R2.64], R48 ;  /* 0x0000003002008985 */ /* 0x0007e2000c101b06 */
[----:B------:R-:W-:-:S13]  /*b550*/  ISETP.GE.AND P0, PT, R249, c[0x0][0x3c8], PT ;  /* 0x0000f200f9007a0c */ /* 0x000fda0003f06270 */
[----:B------:R-:W-:Y:S05]  /*b560*/  @P0 BRA `(.L_x_1911) ;  /* 0x00000d3000000947 */ /* 0x000fea0003800000 */
[----:B------:R-:W-:Y:S02]  /*b570*/  SHF.R.S32.HI R5, RZ, 0x1f, R249 ;  /* 0x0000001fff057819 */ /* 0x000fe400000114f9 */
[----:B---3--:R-:W-:-:S04]  /*b580*/  LEA R2, P0, R249, R0, 0x2 ;  /* 0x00000000f9027211 */ /* 0x008fc800078010ff */
[----:B------:R-:W-:-:S05]  /*b590*/  LEA.HI.X R3, R249, R4, R5, 0x2, P0 ;  /* 0x00000004f9037211 */ /* 0x000fca00000f1405 */
[----:B------:R1:W-:Y:S01]  /*b5a0*/  ST.E.64 [R2.64], R28 ;  /* 0x0000001c02007985 */ /* 0x0003e2000c101b06 */
[----:B------:R-:W-:Y:S05]  /*b5b0*/  BRA `(.L_x_1911) ;  /* 0x00000ce000007947 */ /* 0x000fea0003800000 */
.L_x_1896:
[----:B------:R-:W2:Y:S04]  /*b5c0*/  LDL.LU R4, [R1+0x24] ;  /* 0x0000240001047983 */ /* 0x000ea80000300800 */
[----:B------:R-:W3:Y:S01]  /*b5d0*/  LDL.LU R7, [R1+0x28] ;  /* 0x0000280001077983 */ /* 0x000ee20000300800 */
[----:B------:R-:W-:Y:S02]  /*b5e0*/  ISETP.NE.U32.AND P1, PT, RZ, c[0x0][0x508], PT ;  /* 0x00014200ff007a0c */ /* 0x000fe40003f25070 */
[----:B------:R-:W-:Y:S01]  /*b5f0*/  ISETP.NE.U32.AND P3, PT, RZ, c[0x0][0x500], PT ;  /* 0x00014000ff007a0c */ /* 0x000fe20003f65070 */
[----:B------:R-:W4:Y:S01]  /*b600*/  LDL.LU R0, [R1+0x30] ;  /* 0x0000300001007983 */ /* 0x000f220000300800 */
[----:B------:R-:W-:Y:S01]  /*b610*/  ISETP.NE.AND.EX P1, PT, RZ, c[0x0][0x50c], PT, P1 ;  /* 0x00014300ff007a0c */ /* 0x000fe20003f25310 */
[----:B------:R-:W-:Y:S01]  /*b620*/  IMAD.MOV.U32 R6, RZ, RZ, RZ ;  /* 0x000000ffff067224 */ /* 0x000fe200078e00ff */
[----:B------:R-:W-:Y:S01]  /*b630*/  ISETP.NE.AND.EX P3, PT, RZ, c[0x0][0x504], PT, P3 ;  /* 0x00014100ff007a0c */ /* 0x000fe20003f65330 */
[----:B------:R-:W-:Y:S01]  /*b640*/  IMAD.MOV.U32 R20, RZ, RZ, c[0x0][0x388] ;  /* 0x0000e200ff147624 */ /* 0x000fe200078e00ff */
[----:B--2---:R-:W-:-:S09]  /*b650*/  IADD3 R2, P2, R4, c[0x0][0x500], RZ ;  /* 0x0001400004027a10 */ /* 0x004fd20007f5e0ff */
[----:B------:R-:W-:Y:S02]  /*b660*/  @P1 IADD3 R4, P0, R4, c[0x0][0x508], RZ ;  /* 0x0001420004041a10 */ /* 0x000fe40007f1e0ff */
[C---:B---3--:R-:W-:Y:S02]  /*b670*/  IADD3.X R3, R7.reuse, c[0x0][0x504], RZ, P2, !PT ;  /* 0x0001410007037a10 */ /* 0x048fe400017fe4ff */
[----:B-1----:R-:W-:-:S03]  /*b680*/  @P1 IADD3.X R5, R7, c[0x0][0x50c], RZ, P0, !PT ;  /* 0x0001430007051a10 */ /* 0x002fc600007fe4ff */
        /* <DEDUP_REMOVED lines=9> */
.L_x_1924:
[----:B------:R-:W2:Y:S01]  /*b720*/  LDL.LU R0, [R1+0x34] ;  /* 0x0000340001007983 */ /* 0x000ea20000300800 */
[----:B------:R-:W-:Y:S01]  /*b730*/  BSSY B0, `(.L_x_1925) ;  /* 0x0000038000007945 */ /* 0x000fe20003800000 */
[----:B------:R-:W-:Y:S02]  /*b740*/  LOP3.LUT R12, R246, 0xffff, RZ, 0xc0, !PT ;  /* 0x0000fffff60c7812 */ /* 0x000fe400078ec0ff */
[----:B-1----:R-:W1:Y:S01]  /*b750*/  S2R R2, SR_TID.X ;  /* 0x0000000000027919 */ /* 0x002e620000002100 */
[----:B------:R-:W-:-:S02]  /*b760*/  SEL R13, R242, RZ, !P3 ;  /* 0x000000fff20d7207 */ /* 0x000fc40005800000 */
[----:B-----5:R-:W-:Y:S02]  /*b770*/  SHF.R.S32.HI R18, RZ, 0x1f, R6 ;  /* 0x0000001fff127819 */ /* 0x020fe40000011406 */
[----:B-1----:R-:W-:Y:S02]  /*b780*/  ISETP.GT.AND P0, PT, R2, 0x7f, PT ;  /* 0x0000007f0200780c */ /* 0x002fe40003f04270 */
[----:B--2---:R-:W-:-:S11]  /*b790*/  SEL R21, R0, RZ, !P3 ;  /* 0x000000ff00157207 */ /* 0x004fd60005800000 */
[----:B------:R-:W-:Y:S05]  /*b7a0*/  @P0 BRA `(.L_x_1926) ;  /* 0x0000030000000947 */ /* 0x000fea0003800000 */
[----:B------:R-:W-:Y:S01]  /*b7b0*/  IMAD R0, R20, c[0x0][0x4e8], RZ ;  /* 0x00013a0014007a24 */ /* 0x000fe200078e02ff */
[----:B------:R-:W-:-:S04]  /*b7c0*/  LEA R16, R245, R2, 0x7 ;  /* 0x00000002f5107211 */ /* 0x000fc800078e38ff */
        /* <DEDUP_REMOVED lines=46> */
.L_x_1926:
[----:B------:R-:W-:Y:S05]  /*bab0*/  BSYNC B0 ;  /* 0x0000000000007941 */ /* 0x000fea0003800000 */
.L_x_1925:
[----:B------:R-:W-:-:S13]  /*bac0*/  ISETP.GT.AND P0, PT, R19, 0x1, PT ;  /* 0x000000011300780c */ /* 0x000fda0003f04270 */
[----:B------:R-:W-:Y:S05]  /*bad0*/  @P0 BRA `(.L_x_1911) ;  /* 0x000007c000000947 */ /* 0x000fea0003800000 */
[----:B------:R-:W-:Y:S01]  /*bae0*/  MOV R2, c[0x0][0x4e8] ;  /* 0x00013a0000027a02 */ /* 0x000fe20000000f00 */
[----:B-1----:R-:W-:Y:S01]  /*baf0*/  IMAD R0, R18, c[0x0][0x3a0], RZ ;  /* 0x0000e80012007a24 */ /* 0x002fe200078e02ff */
[----:B------:R-:W-:Y:S01]  /*bb00*/  LEA R4, R227, R230, 0x5 ;  /* 0x000000e6e3047211 */ /* 0x000fe200078e28ff */
[----:B------:R-:W-:Y:S01]  /*bb10*/  IMAD R5, R21, c[0x0][0x3f0], RZ ;  /* 0x0000fc0015057a24 */ /* 0x000fe200078e02ff */
[----:B------:R-:W-:Y:S01]  /*bb20*/  ISETP.NE.AND P0, PT, R2, 0x1, PT ;  /* 0x000000010200780c */ /* 0x000fe20003f05270 */
[----:B------:R-:W-:Y:S01]  /*bb30*/  IMAD.WIDE.U32 R2, R6, c[0x0][0x3a0], RZ ;  /* 0x0000e80006027a25 */ /* 0x000fe200078e00ff */
[----:B------:R-:W-:-:S03]  /*bb40*/  LEA R4, R245, R4, 0x7 ;  /* 0x00000004f5047211 */ /* 0x000fc600078e38ff */
        /* <DEDUP_REMOVED lines=26> */
.L_x_1994:
[----:B------:R-:W-:Y:S05]  /*bcf0*/  BRA.DIV ~URZ, `(.L_x_1928) ;  /* 0x00002c527f007947 */ /* 0x000fea000b800000 */
[----:B------:R3:W4:Y:S02]  /*bd00*/  SHFL.IDX PT, R0, R12, RZ, 0x1c1f ;  /* 0x001c1fff0c007589 */ /* 0x00072400000e0000 */
.L_x_1995:
[----:B------:R-:W-:Y:S01]  /*bd10*/  IMAD R11, R20, c[0x0][0x4e8], RZ ;  /* 0x00013a00140b7a24 */ /* 0x000fe200078e02ff */
        /* <DEDUP_REMOVED lines=19> */
.L_x_1930:
[----:B------:R-:W-:Y:S05]  /*be50*/  BSYNC B0 ;  /* 0x0000000000007941 */ /* 0x000fea0003800000 */
.L_x_1929:
[----:B------:R-:W-:Y:S05]  /*be60*/  BRA.DIV ~URZ, `(.L_x_1931) ;  /* 0x00002b527f007947 */ /* 0x000fea000b800000 */
[----:B--2---:R2:W1:Y:S04]  /*be70*/  SHFL.IDX PT, R4, R5, 0x1, 0x1c1f ;  /* 0x003c1f0005047f89 */ /* 0x00446800000e0000 */
[----:B----4-:R2:W4:Y:S02]  /*be80*/  SHFL.IDX PT, R0, R12, 0x1, 0x1c1f ;  /* 0x003c1f000c007f89 */ /* 0x01052400000e0000 */
.L_x_1996:
        /* <DEDUP_REMOVED lines=19> */
.L_x_1933:
[----:B------:R-:W-:Y:S05]  /*bfc0*/  BSYNC B0 ;  /* 0x0000000000007941 */ /* 0x000fea0003800000 */
.L_x_1932:
[----:B------:R-:W-:Y:S05]  /*bfd0*/  BRA.DIV ~URZ, `(.L_x_1934) ;  /* 0x00002ab27f007947 */ /* 0x000fea000b800000 */
[----:B-1----:R1:W2:Y:S02]  /*bfe0*/  SHFL.IDX PT, R4, R5, 0x2, 0x1c1f ;  /* 0x005c1f0005047f89 */ /* 0x0022a400000e0000 */
.L_x_1997:
[----:B------:R-:W-:Y:S05]  /*bff0*/  BRA.DIV ~URZ, `(.L_x_1935) ;  /* 0x00002b027f007947 */ /* 0x000fea000b800000 */
[----:B----4-:R4:W1:Y:S02]  /*c000*/  SHFL.IDX PT, R0, R12, 0x2, 0x1c1f ;  /* 0x005c1f000c007f89 */ /* 0x01086400000e0000 */
.L_x_1998:
        /* <DEDUP_REMOVED lines=19> */
.L_x_1937:
[----:B------:R-:W-:Y:S05]  /*c140*/  BSYNC B0 ;  /* 0x0000000000007941 */ /* 0x000fea0003800000 */
.L_x_1936:
[----:B------:R-:W-:Y:S05]  /*c150*/  BRA.DIV ~URZ, `(.L_x_1938) ;  /* 0x00002a127f007947 */ /* 0x000fea000b800000 */
[----:B--2---:R2:W3:Y:S04]  /*c160*/  SHFL.IDX PT, R4, R5, 0x3, 0x1c1f ;  /* 0x007c1f0005047f89 */ /* 0x0044e800000e0000 */
[----:B-1----:R2:W1:Y:S02]  /*c170*/  SHFL.IDX PT, R0, R12, 0x3, 0x1c1f ;  /* 0x007c1f000c007f89 */ /* 0x00246400000e0000 */
.L_x_1999:
        /* <DEDUP_REMOVED lines=18> */
.L_x_1911:
[----:B------:R-:W-:Y:S05]  /*c2a0*/  BSYNC B1 ;  /* 0x0000000000017941 */ /* 0x000fea0003800000 */
.L_x_1895:
[----:B-1--4-:R-:W4:Y:S02]  /*c2b0*/  LDL R0, [R1+0x5c] ;  /* 0x00005c0001007983 */ /* 0x012f240000100800 */
[----:B----4-:R-:W-:-:S13]  /*c2c0*/  ISETP.NE.AND P0, PT, R0, RZ, PT ;  /* 0x000000ff0000720c */ /* 0x010fda0003f05270 */
[----:B------:R-:W-:Y:S01]  /*c2d0*/  @P0 WARPSYNC 0xffffffff ;  /* 0xffffffff00000948 */ /* 0x000fe20003800000 */
[----:B------:R-:W-:Y:S06]  /*c2e0*/  @P0 BAR.SYNC.DEFER_BLOCKING 0x5, 0x80 ;  /* 0x0142000000000b1d */ /* 0x000fec0000010000 */
[----:B------:R-:W1:Y:S04]  /*c2f0*/  @P0 LDS.128 R244, [0xc080] ;  /* 0x00c08000fff40984 */ /* 0x000e680000000c00 */
[----:B------:R-:W-:Y:S06]  /*c300*/  @P0 BAR.ARV 0x4, 0x80 ;  /* 0x0102000000000b1d */ /* 0x000fec0000002000 */
[----:B------:R-:W-:Y:S05]  /*c310*/  @P0 BRA `(.L_x_1939) ;  /* 0x00000ad000000947 */ /* 0x000fea0003800000 */
[----:B------:R-:W4:Y:S01]  /*c320*/  S2R R0, SR_TID.X ;  /* 0x0000000000007919 */ /* 0x000f220000002100 */
[----:B---3--:R-:W-:Y:S01]  /*c330*/  IMAD.MOV.U32 R7, RZ, RZ, RZ ;  /* 0x000000ffff077224 */ /* 0x008fe200078e00ff */
[----:B----4-:R-:W-:-:S04]  /*c340*/  LOP3.LUT R13, R0, 0x1f, RZ, 0xc0, !PT ;  /* 0x0000001f000d7812 */ /* 0x010fc800078ec0ff */
[----:B------:R-:W-:Y:S01]  /*c350*/  ISETP.NE.AND P5, PT, R13, 0x1f, PT ;  /* 0x0000001f0d00780c */ /* 0x000fe20003fa5270 */
[----:B------:R-:W-:Y:S10]  /*c360*/  BRA.DIV ~URZ, `(.L_x_1940) ;  /* 0x000028d27f007947 */ /* 0x000ff4000b800000 */
[----:B------:R3:W4:Y:S02]  /*c370*/  SHFL.IDX PT, R9, R74, RZ, 0x1f ;  /* 0x00001fff4a097589 */ /* 0x00072400000e0000 */
.L_x_2000:
[----:B------:R-:W-:Y:S05]  /*c380*/  BRA.DIV ~URZ, `(.L_x_1941) ;  /* 0x000029227f007947 */ /* 0x000fea000b800000 */
[----:B------:R3:W4:Y:S02]  /*c390*/  SHFL.IDX PT, R8, R74, 0x1, 0x1f ;  /* 0x00201f004a087f89 */ /* 0x00072400000e0000 */
.L_x_2001:
[----:B-1----:R-:W-:Y:S02]  /*c3a0*/  IMAD.IADD R0, R247, 0x1, R13 ;  /* 0x00000001f7007824 */ /* 0x002fe400078e020d */
[----:B------:R-:W-:-:S03]  /*c3b0*/  IMAD.MOV.U32 R6, RZ, RZ, RZ ;  /* 0x000000ffff067224 */ /* 0x000fc600078e00ff */
[----:B------:R-:W-:-:S13]  /*c3c0*/  ISETP.GE.OR P0, PT, R0, c[0x0][0x53c], !P5 ;  /* 0x00014f0000007a0c */ /* 0x000fda0006f06670 */
[----:B--2---:R-:W-:Y:S01]  /*c3d0*/  @!P0 IMAD.MOV.U32 R2, RZ, RZ, 0x4 ;  /* 0x00000004ff028424 */ /* 0x004fe200078e00ff */
[----:B------:R-:W-:-:S03]  /*c3e0*/  @!P0 MOV R3, 0x4 ;  /* 0x0000000400038802 */ /* 0x000fc60000000f00 */
[----:B------:R-:W-:-:S04]  /*c3f0*/  @!P0 IMAD.WIDE R4, R0, R2, c[0x0][0x580] ;  /* 0x0001600000048625 */ /* 0x000fc800078e0202 */
        /* <DEDUP_REMOVED lines=11> */
[----:B------:R1:W2:Y:S02]  /*c4b0*/  SHFL.UP PT, R4, R0, 0x1, RZ ;  /* 0x0420000000047989 */ /* 0x0002a400000e00ff */
.L_x_2002:
        /* <DEDUP_REMOVED lines=16> */
.L_x_2003:
[----:B--2---:R-:W-:Y:S01]  /*c5c0*/  IMAD R0, R0, c[0x0][0x538], RZ ;  /* 0x00014e0000007a24 */ /* 0x004fe200078e02ff */
[----:B------:R-:W-:Y:S04]  /*c5d0*/  BSSY B1, `(.L_x_1944) ;  /* 0x000007c000017945 */ /* 0x000fe80003800000 */
[----:B----4-:R-:W-:-:S04]  /*c5e0*/  IADD3 R8, R0, R8, RZ ;  /* 0x0000000800087210 */ /* 0x010fc80007ffe0ff */
[----:B------:R-:W-:-:S13]  /*c5f0*/  ISETP.GT.AND P6, PT, R8, R9, PT ;  /* 0x000000090800720c */ /* 0x000fda0003fc4270 */
[----:B------:R-:W-:Y:S05]  /*c600*/  @P6 BRA `(.L_x_1945) ;  /* 0x0000024000006947 */ /* 0x000fea0003800000 */
.L_x_1949:
        /* <DEDUP_REMOVED lines=16> */
.L_x_2004:
        /* <DEDUP_REMOVED lines=16> */
.L_x_2005:
[----:B--2---:R-:W-:-:S05]  /*c810*/  IMAD R0, R0, c[0x0][0x538], RZ ;  /* 0x00014e0000007a24 */ /* 0x004fca00078e02ff */
[----:B------:R-:W-:-:S04]  /*c820*/  IADD3 R8, R0, R8, RZ ;  /* 0x0000000800087210 */ /* 0x000fc80007ffe0ff */
[----:B------:R-:W-:-:S13]  /*c830*/  ISETP.GT.AND P6, PT, R8, R9, PT ;  /* 0x000000090800720c */ /* 0x000fda0003fc4270 */
[----:B-1-3--:R-:W-:Y:S05]  /*c840*/  @!P6 BRA `(.L_x_1949) ;  /* 0xfffffdc00000e947 */ /* 0x00afea000383ffff */
.L_x_1945:
[----:B------:R-:W-:-:S05]  /*c850*/  IADD3 R10, -R0, R8, RZ ;  /* 0x00000008000a7210 */ /* 0x000fca0007ffe1ff */
[----:B------:R-:W-:-:S05]  /*c860*/  IMAD R0, R4, c[0x0][0x538], R10 ;  /* 0x00014e0004007a24 */ /* 0x000fca00078e020a */
[----:B------:R-:W-:Y:S01]  /*c870*/  ISETP.GT.AND P0, PT, R0, R9, PT ;  /* 0x000000090000720c */ /* 0x000fe20003f04270 */
[----:B------:R-:W-:-:S12]  /*c880*/  BRA.DIV ~URZ, `(.L_x_1950) ;  /* 0x000028827f007947 */ /* 0x000fd8000b800000 */
[----:B------:R-:W-:-:S04]  /*c890*/  VOTE.ANY R0, PT, !P0 ;  /* 0x0000000000007806 */ /* 0x000fc800040e0100 */
.L_x_2006:
[----:B------:R2:W4:Y:S01]  /*c8a0*/  POPC R11, R0 ;  /* 0x00000000000b7309 */ /* 0x0005220000000000 */
[----:B------:R-:W-:Y:S05]  /*c8b0*/  BRA.DIV ~URZ, `(.L_x_1951) ;  /* 0x000028927f007947 */ /* 0x000fea000b800000 */
[----:B----4-:R4:W1:Y:S04]  /*c8c0*/  SHFL.IDX PT, R8, R6, R11, 0x1f ;  /* 0x00001f0b06087589 */ /* 0x01086800000e0000 */
[----:B------:R4:W2:Y:S02]  /*c8d0*/  SHFL.IDX PT, R7, R7, R11, 0x1f ;  /* 0x00001f0b07077589 */ /* 0x0008a400000e0000 */
.L_x_2007:
[----:B------:R-:W-:Y:S01]  /*c8e0*/  ISETP.NE.AND P0, PT, R0, RZ, PT ;  /* 0x000000ff0000720c */ /* 0x000fe20003f05270 */
[----:B------:R-:W-:-:S12]  /*c8f0*/  BSSY B0, `(.L_x_1952) ;  /* 0x0000005000007945 */ /* 0x000fd80003800000 */
[----:B------:R-:W-:Y:S05]  /*c900*/  @!P0 BRA `(.L_x_1953) ;  /* 0x0000003000008947 */ /* 0x000fea0003800000 */
[----:B--2---:R-:W-:Y:S01]  /*c910*/  IADD3 R0, R11, -0x1, RZ ;  /* 0xffffffff0b007810 */ /* 0x004fe20007ffe0ff */
[----:B------:R-:W-:Y:S05]  /*c920*/  BRA.DIV ~URZ, `(.L_x_1954) ;  /* 0x000028f27f007947 */ /* 0x000fea000b800000 */
[----:B------:R2:W3:Y:S02]  /*c930*/  SHFL.IDX PT, R12, R4, R0, 0x1f ;  /* 0x00001f00040c7589 */ /* 0x0004e400000e0000 */
.L_x_1953:
[----:B------:R-:W-:Y:S05]  /*c940*/  BSYNC B0 ;  /* 0x0000000000007941 */ /* 0x000fea0003800000 */
.L_x_1952:
[-C--:B-1----:R-:W-:Y:S01]  /*c950*/  IABS R2, R8.reuse ;  /* 0x0000000800027213 */ /* 0x082fe20000000000 */
[----:B---3--:R-:W-:Y:S01]  /*c960*/  IMAD R244, R12, c[0x0][0x538], R10 ;  /* 0x00014e000cf47a24 */ /* 0x008fe200078e020a */
[----:B--2---:R-:W-:Y:S01]  /*c970*/  IABS R0, R7 ;  /* 0x0000000700007213 */ /* 0x004fe20000000000 */
[----:B------:R-:W-:Y:S01]  /*c980*/  IMAD.IADD R247, R11, 0x1, R247 ;  /* 0x000000010bf77824 */ /* 0x000fe200078e02f7 */
[----:B------:R-:W1:Y:S01]  /*c990*/  I2F.RP R4, R2 ;  /* 0x0000000200047306 */ /* 0x000e620000209400 */
[----:B------:R-:W-:Y:S02]  /*c9a0*/  IMAD.IADD R10, R9, 0x1, -R244 ;  /* 0x00000001090a7824 */ /* 0x000fe400078e0af4 */
[----:B----4-:R-:W-:Y:S01]  /*c9b0*/  IMAD.MOV.U32 R6, RZ, RZ, R0 ;  /* 0x000000ffff067224 */ /* 0x010fe200078e0000 */
[----:B------:R-:W-:Y:S02]  /*c9c0*/  IABS R0, R8 ;  /* 0x0000000800007213 */ /* 0x000fe40000000000 */
[----:B------:R-:W-:-:S02]  /*c9d0*/  IABS R9, R10 ;  /* 0x0000000a00097213 */ /* 0x000fc40000000000 */
[----:B------:R-:W-:Y:S01]  /*c9e0*/  I2F.RP R12, R6 ;  /* 0x00000006000c7306 */ /* 0x000fe20000209400 */
[----:B------:R-:W-:-:S07]  /*c9f0*/  IMAD.MOV R0, RZ, RZ, -R0 ;  /* 0x000000ffff007224 */ /* 0x000fce00078e0a00 */
[----:B-1----:R-:W1:Y:S02]  /*ca00*/  MUFU.RCP R4, R4 ;  /* 0x0000000400047308 */ /* 0x002e640000001000 */
[----:B-1----:R-:W-:-:S06]  /*ca10*/  IADD3 R4, R4, 0xffffffe, RZ ;  /* 0x0ffffffe04047810 */ /* 0x002fcc0007ffe0ff */
[----:B------:R-:W1:Y:S02]  /*ca20*/  F2I.FTZ.U32.TRUNC.NTZ R5, R4 ;  /* 0x0000000400057305 */ /* 0x000e64000021f000 */
[----:B-1----:R-:W-:Y:S01]  /*ca30*/  IMAD.MOV R3, RZ, RZ, -R5 ;  /* 0x000000ffff037224 */ /* 0x002fe200078e0a05 */
[----:B------:R-:W-:-:S03]  /*ca40*/  MOV R4, RZ ;  /* 0x000000ff00047202 */ /* 0x000fc60000000f00 */
[----:B------:R-:W-:-:S04]  /*ca50*/  IMAD R3, R3, R2, RZ ;  /* 0x0000000203037224 */ /* 0x000fc800078e02ff */
[----:B------:R-:W-:-:S04]  /*ca60*/  IMAD.HI.U32 R5, R5, R3, R4 ;  /* 0x0000000305057227 */ /* 0x000fc800078e0004 */
[----:B------:R-:W-:Y:S02]  /*ca70*/  IMAD.MOV.U32 R3, RZ, RZ, R9 ;  /* 0x000000ffff037224 */ /* 0x000fe400078e0009 */
[----:B------:R-:W-:Y:S02]  /*ca80*/  IMAD.MOV.U32 R4, RZ, RZ, R0 ;  /* 0x000000ffff047224 */ /* 0x000fe400078e0000 */
[----:B------:R-:W-:-:S04]  /*ca90*/  IMAD.HI.U32 R0, R5, R3, RZ ;  /* 0x0000000305007227 */ /* 0x000fc800078e00ff */
[----:B------:R-:W-:Y:S02]  /*caa0*/  IMAD R3, R0, R4, R3 ;  /* 0x0000000400037224 */ /* 0x000fe400078e0203 */
[----:B------:R-:W1:Y:S03]  /*cab0*/  MUFU.RCP R4, R12 ;  /* 0x0000000c00047308 */ /* 0x000e660000001000 */
        /* <DEDUP_REMOVED lines=35> */
[----:B------:R-:W-:-:S04]  /*ccf0*/  @!P1 LOP3.LUT R2, RZ, R7, RZ, 0x33, !PT ;  /* 0x00000007ff029212 */ /* 0x000fc800078e33ff */
[----:B------:R-:W-:Y:S01]  /*cd00*/  IADD3 R3, -R2, RZ, RZ ;  /* 0x000000ff02037210 */ /* 0x000fe20007ffe1ff */
[----:B------:R-:W-:-:S04]  /*cd10*/  IMAD R2, R7, 0x1000000, R2 ;  /* 0x0100000007027824 */ /* 0x000fc800078e0202 */
[----:B------:R-:W-:-:S04]  /*cd20*/  IMAD R0, R7, R3, R0 ;  /* 0x0000000307007224 */ /* 0x000fc800078e0200 */
[----:B------:R-:W-:Y:S01]  /*cd30*/  IMAD R246, R0, 0x10000, R2 ;  /* 0x0001000000f67824 */ /* 0x000fe200078e0202 */
[----:B------:R-:W-:Y:S05]  /*cd40*/  BRA `(.L_x_1955) ;  /* 0x0000004000007947 */ /* 0x000fea0003800000 */
.L_x_1946:
[----:B------:R-:W-:Y:S01]  /*cd50*/  IMAD.MOV.U32 R244, RZ, RZ, R9 ;  /* 0x000000fffff47224 */ /* 0x000fe200078e0009 */
[----:B------:R-:W-:Y:S01]  /*cd60*/  MOV R246, RZ ;  /* 0x000000ff00f67202 */ /* 0x000fe20000000f00 */
[----:B------:R-:W-:Y:S01]  /*cd70*/  IMAD.MOV.U32 R245, RZ, RZ, RZ ;  /* 0x000000fffff57224 */ /* 0x000fe200078e00ff */
[----:B------:R-:W-:Y:S02]  /*cd80*/  MOV R247, c[0x0][0x53c] ;  /* 0x00014f0000f77a02 */ /* 0x000fe40000000f00 */
.L_x_1955:
[----:B------:R-:W-:Y:S05]  /*cd90*/  BSYNC B1 ;  /* 0x0000000000017941 */ /* 0x000fea0003800000 */
.L_x_1944:
[----:B------:R-:W-:Y:S01]  /*cda0*/  WARPSYNC 0xffffffff ;  /* 0xffffffff00007948 */ /* 0x000fe20003800000 */
[----:B------:R-:W-:Y:S01]  /*cdb0*/  BAR.SYNC.DEFER_BLOCKING 0x4, 0x80 ;  /* 0x0102000000007b1d */ /* 0x000fe20000010000 */
[----:B------:R-:W-:-:S13]  /*cdc0*/  ISETP.NE.AND P0, PT, R13, RZ, PT ;  /* 0x000000ff0d00720c */ /* 0x000fda0003f05270 */
[----:B------:R2:W-:Y:S04]  /*cdd0*/  @!P0 STS.128 [0xc080], R244 ;  /* 0x00c080f4ff008388 */ /* 0x0005e80000000c00 */
[----:B------:R-:W-:Y:S06]  /*cde0*/  BAR.ARV 0x5, 0x80 ;  /* 0x0142000000007b1d */ /* 0x000fec0000002000 */
.L_x_1939:
[----:B-1----:R-:W-:-:S13]  /*cdf0*/  ISETP.GE.AND P0, PT, R247, c[0x0][0x53c], PT ;  /* 0x00014f00f7007a0c */ /* 0x002fda0003f06270 */
[----:B--23--:R-:W-:Y:S01]  /*ce00*/  @P0 CALL.REL.NOINC `(.L_x_1956) ;  /* 0x0000001000000944 */ /* 0x00cfe20003c00000 */
[----:B------:R-:W-:Y:S05]  /*ce10*/  BRA `(.L_x_1957) ;  /* 0xffff485000007947 */ /* 0x000fea000383ffff */
.L_x_1956:
[----:B------:R-:W-:Y:S05]  /*ce20*/  EXIT ;  /* 0x000000000000794d */ /* 0x000fea0003800000 */
.L_x_1840:
[----:B------:R-:W-:Y:S01]  /*ce30*/  IMAD.MOV.U32 R0, RZ, RZ, R5 ;  /* 0x000000ffff007224 */ /* 0x000fe200078e0005 */
[----:B------:R-:W-:Y:S02]  /*ce40*/  MOV R2, 0x1 ;  /* 0x0000000100027802 */ /* 0x000fe40000000f00 */
[----:B------:R-:W-:Y:S02]  /*ce50*/  MOV R3, 0xce70 ;  /* 0x0000ce7000037802 */ /* 0x000fe40000000f00 */
[----:B--2---:R-:W-:Y:S05]  /*ce60*/  CALL.REL.NOINC `($__internal_29_$__cuda_sm70_shflsync_up_p) ;  /* 0x000024d000007944 */ /* 0x004fea0003c00000 */
[----:B------:R-:W-:Y:S01]  /*ce70*/  MOV R0, R4 ;  /* 0x0000000400007202 */ /* 0x000fe20000000f00 */
[----:B------:R-:W-:Y:S05]  /*ce80*/  BRA `(.L_x_1958) ;  /* 0xffff35c000007947 */ /* 0x000fea000383ffff */
.L_x_1841:
[----:B------:R-:W-:Y:S01]  /*ce90*/  IMAD.MOV.U32 R0, RZ, RZ, R5 ;  /* 0x000000ffff007224 */ /* 0x000fe200078e0005 */
[----:B------:R-:W-:Y:S02]  /*cea0*/  MOV R2, 0x2 ;  /* 0x0000000200027802 */ /* 0x000fe40000000f00 */
[----:B------:R-:W-:Y:S02]  /*ceb0*/  MOV R3, 0xced0 ;  /* 0x0000ced000037802 */ /* 0x000fe40000000f00 */
[----:B--2---:R-:W-:Y:S05]  /*cec0*/  CALL.REL.NOINC `($__internal_29_$__cuda_sm70_shflsync_up_p) ;  /* 0x0000247000007944 */ /* 0x004fea0003c00000 */
[----:B------:R-:W-:Y:S01]  /*ced0*/  SEL R0, R4, RZ, P4 ;  /* 0x000000ff04007207 */ /* 0x000fe20002000000 */
[----:B------:R-:W-:Y:S01]  /*cee0*/  IMAD.MOV.U32 R2, RZ, RZ, 0x4 ;  /* 0x00000004ff027424 */ /* 0x000fe200078e00ff */
[----:B------:R-:W-:-:S03]  /*cef0*/  MOV R3, 0xcf20 ;  /* 0x0000cf2000037802 */ /* 0x000fc60000000f00 */
[----:B------:R-:W-:Y:S02]  /*cf00*/  IMAD.IADD R0, R5, 0x1, R0 ;  /* 0x0000000105007824 */ /* 0x000fe400078e0200 */
[----:B------:R-:W-:Y:S05]  /*cf10*/  CALL.REL.NOINC `($__internal_29_$__cuda_sm70_shflsync_up_p) ;  /* 0x0000242000007944 */ /* 0x000fea0003c00000 */
        /* <DEDUP_REMOVED lines=12> */
[----:B------:R-:W-:Y:S02]  /*cfe0*/  MOV R3, 0x1f ;  /* 0x0000001f00037802 */ /* 0x000fe40000000f00 */
[----:B------:R-:W-:Y:S01]  /*cff0*/  MOV R2, 0xd030 ;  /* 0x0000d03000027802 */ /* 0x000fe20000000f00 */
[----:B------:R-:W-:-:S04]  /*d000*/  IMAD.IADD R4, R0, 0x1, R4 ;  /* 0x0000000100047824 */ /* 0x000fc800078e0204 */
[----:B------:R-:W-:Y:S02]  /*d010*/  IMAD.MOV.U32 R199, RZ, RZ, R4 ;  /* 0x000000ffffc77224 */ /* 0x000fe400078e0004 */
[----:B------:R-:W-:Y:S05]  /*d020*/  CALL.REL.NOINC `($__internal_28_$__cuda_sm70_shflsync_idx_p) ;  /* 0x000022c000007944 */ /* 0x000fea0003c00000 */
[----:B------:R-:W-:Y:S01]  /*d030*/  MOV R0, R198 ;  /* 0x000000c600007202 */ /* 0x000fe20000000f00 */
[----:B------:R-:W-:Y:S05]  /*d040*/  BRA `(.L_x_1959) ;  /* 0xffff350000007947 */ /* 0x000fea000383ffff */
.L_x_1843:
[----:B------:R-:W-:Y:S02]  /*d050*/  SEL R0, RZ, 0x1, P0 ;  /* 0x00000001ff007807 */ /* 0x000fe40000000000 */
[----:B------:R-:W-:Y:S02]  /*d060*/  MOV R2, 0xd080 ;  /* 0x0000d08000027802 */ /* 0x000fe40000000f00 */
[----:B------:R-:W-:Y:S05]  /*d070*/  CALL.REL.NOINC `($__internal_30_$__cuda_sm70_votesync_ballot) ;  /* 0x0000233000007944 */ /* 0x000fea0003c00000 */
[----:B------:R-:W-:Y:S05]  /*d080*/  BRA `(.L_x_1960) ;  /* 0xffff355000007947 */ /* 0x000fea000383ffff */
.L_x_1844:
[----:B------:R-:W-:Y:S01]  /*d090*/  IMAD.MOV.U32 R199, RZ, RZ, R8 ;  /* 0x000000ffffc77224 */ /* 0x000fe200078e0008 */
[----:B--2---:R-:W-:Y:S01]  /*d0a0*/  MOV R198, R247 ;  /* 0x000000f700c67202 */ /* 0x004fe20000000f00 */
[----:B------:R-:W-:Y:S01]  /*d0b0*/  IMAD.MOV.U32 R3, RZ, RZ, 0x1f ;  /* 0x0000001fff037424 */ /* 0x000fe200078e00ff */
[----:B------:R-:W-:Y:S02]  /*d0c0*/  MOV R2, 0xd0e0 ;  /* 0x0000d0e000027802 */ /* 0x000fe40000000f00 */
[----:B-1----:R-:W-:Y:S05]  /*d0d0*/  CALL.REL.NOINC `($__internal_28_$__cuda_sm70_shflsync_idx_p) ;  /* 0x0000221000007944 */ /* 0x002fea0003c00000 */
[----:B------:R-:W-:Y:S01]  /*d0e0*/  IMAD.MOV.U32 R11, RZ, RZ, R198 ;  /* 0x000000ffff0b7224 */ /* 0x000fe200078e00c6 */
[----:B------:R-:W-:Y:S01]  /*d0f0*/  MOV R199, R7 ;  /* 0x0000000700c77202 */ /* 0x000fe20000000f00 */
[----:B------:R-:W-:Y:S01]  /*d100*/  IMAD.MOV.U32 R6, RZ, RZ, RZ ;  /* 0x000000ffff067224 */ /* 0x000fe200078e00ff */
[----:B------:R-:W-:Y:S01]  /*d110*/  MOV R198, R247 ;  /* 0x000000f700c67202 */ /* 0x000fe20000000f00 */
[----:B------:R-:W-:Y:S01]  /*d120*/  IMAD.MOV.U32 R3, RZ, RZ, 0x1f ;  /* 0x0000001fff037424 */ /* 0x000fe200078e00ff */
[----:B------:R-:W-:-:S02]  /*d130*/  MOV R2, 0xd150 ;  /* 0x0000d15000027802 */ /* 0x000fc40000000f00 */
[----:B------:R-:W-:Y:S05]  /*d140*/  CALL.REL.NOINC `($__internal_28_$__cuda_sm70_shflsync_idx_p) ;  /* 0x000021a000007944 */ /* 0x000fea0003c00000 */
[----:B------:R-:W-:Y:S01]  /*d150*/  MOV R10, R198 ;  /* 0x000000c6000a7202 */ /* 0x000fe20000000f00 */
[----:B------:R-:W-:Y:S05]  /*d160*/  BRA `(.L_x_1961) ;  /* 0xffff34c000007947 */ /* 0x000fea000383ffff */
.L_x_1847:
[----:B------:R-:W-:Y:S01]  /*d170*/  IMAD.MOV.U32 R199, RZ, RZ, R4 ;  /* 0x000000ffffc77224 */ /* 0x000fe200078e0004 */
[----:B------:R-:W-:-:S02]  /*d180*/  MOV R3, 0x1f ;  /* 0x0000001f00037802 */ /* 0x000fc40000000f00 */
[----:B------:R-:W-:Y:S02]  /*d190*/  MOV R2, 0xd1b0 ;  /* 0x0000d1b000027802 */ /* 0x000fe40000000f00 */
[----:B-1234-:R-:W-:Y:S05]  /*d1a0*/  CALL.REL.NOINC `($__internal_28_$__cuda_sm70_shflsync_idx_p) ;  /* 0x0000214000007944 */ /* 0x01efea0003c00000 */
[----:B------:R-:W-:Y:S01]  /*d1b0*/  MOV R6, R198 ;  /* 0x000000c600067202 */ /* 0x000fe20000000f00 */
[----:B------:R-:W-:Y:S05]  /*d1c0*/  BRA `(.L_x_1846) ;  /* 0xffff34c000007947 */ /* 0x000fea000383ffff */
.L_x_1855:
[----:B------:R-:W-:Y:S01]  /*d1d0*/  IMAD.MOV.U32 R199, RZ, RZ, R5 ;  /* 0x000000ffffc77224 */ /* 0x000fe200078e0005 */
[----:B------:R-:W-:Y:S01]  /*d1e0*/  MOV R198, RZ ;  /* 0x000000ff00c67202 */ /* 0x000fe20000000f00 */
[----:B------:R-:W-:Y:S01]  /*d1f0*/  IMAD.MOV.U32 R3, RZ, RZ, 0x1c1f ;  /* 0x00001c1fff037424 */ /* 0x000fe200078e00ff */
[----:B------:R-:W-:Y:S02]  /*d200*/  MOV R2, 0xd220 ;  /* 0x0000d22000027802 */ /* 0x000fe40000000f00 */
[----:B-----5:R-:W-:Y:S05]  /*d210*/  CALL.REL.NOINC `($__internal_28_$__cuda_sm70_shflsync_idx_p) ;  /* 0x000020d000007944 */ /* 0x020fea0003c00000 */
[----:B------:R-:W-:Y:S01]  /*d220*/  MOV R4, R198 ;  /* 0x000000c600047202 */ /* 0x000fe20000000f00 */
[----:B------:R-:W-:Y:S05]  /*d230*/  BRA `(.L_x_1962) ;  /* 0xffff50b000007947 */ /* 0x000fea000383ffff */
.L_x_1856:
[----:B------:R-:W-:Y:S01]  /*d240*/  IMAD.MOV.U32 R199, RZ, RZ, R12 ;  /* 0x000000ffffc77224 */ /* 0x000fe200078e000c */
[----:B------:R-:W-:Y:S01]  /*d250*/  MOV R198, RZ ;  /* 0x000000ff00c67202 */ /* 0x000fe20000000f00 */
[----:B------:R-:W-:Y:S01]  /*d260*/  IMAD.MOV.U32 R3, RZ, RZ, 0x1c1f ;  /* 0x00001c1fff037424 */ /* 0x000fe200078e00ff */
[----:B------:R-:W-:Y:S02]  /*d270*/  MOV R2, 0xd290 ;  /* 0x0000d29000027802 */ /* 0x000fe40000000f00 */
[----:B-12--5:R-:W-:Y:S05]  /*d280*/  CALL.REL.NOINC `($__internal_28_$__cuda_sm70_shflsync_idx_p) ;  /* 0x0000206000007944 */ /* 0x026fea0003c00000 */
[----:B------:R-:W-:Y:S01]  /*d290*/  MOV R0, R198 ;  /* 0x000000c600007202 */ /* 0x000fe20000000f00 */
[----:B------:R-:W-:Y:S05]  /*d2a0*/  BRA `(.L_x_1963) ;  /* 0xffff506000007947 */ /* 0x000fea000383ffff */
.L_x_1859:
[----:B------:R-:W-:Y:S01]  /*d2b0*/  IMAD.MOV.U32 R199, RZ, RZ, R5 ;  /* 0x000000ffffc77224 */ /* 0x000fe200078e0005 */
[----:B------:R-:W-:Y:S01]  /*d2c0*/  MOV R198, 0x1 ;  /* 0x0000000100c67802 */ /* 0x000fe20000000f00 */
[----:B--2---:R-:W-:Y:S01]  /*d2d0*/  IMAD.MOV.U32 R3, RZ, RZ, 0x1c1f ;  /* 0x00001c1fff037424 */ /* 0x004fe200078e00ff */
[----:B------:R-:W-:-:S02]  /*d2e0*/  MOV R2, 0xd300 ;  /* 0x0000d30000027802 */ /* 0x000fc40000000f00 */
[----:B-1-345:R-:W-:Y:S05]  /*d2f0*/  CALL.REL.NOINC `($__internal_28_$__cuda_sm70_shflsync_idx_p) ;  /* 0x00001ff000007944 */ /* 0x03afea0003c00000 */
[----:B------:R-:W-:Y:S01]  /*d300*/  IMAD.MOV.U32 R4, RZ, RZ, R198 ;  /* 0x000000ffff047224 */ /* 0x000fe200078e00c6 */
[----:B------:R-:W-:Y:S01]  /*d310*/  MOV R198, 0x1 ;  /* 0x0000000100c67802 */ /* 0x000fe20000000f00 */
[----:B------:R-:W-:Y:S01]  /*d320*/  IMAD.MOV.U32 R199, RZ, RZ, R12 ;  /* 0x000000ffffc77224 */ /* 0x000fe200078e000c */
[----:B------:R-:W-:-:S02]  /*d330*/  MOV R3, 0x1c1f ;  /* 0x00001c1f00037802 */ /* 0x000fc40000000f00 */
[----:B------:R-:W-:Y:S02]  /*d340*/  MOV R2, 0xd360 ;  /* 0x0000d36000027802 */ /* 0x000fe40000000f00 */
[----:B------:R-:W-:Y:S05]  /*d350*/  CALL.REL.NOINC `($__internal_28_$__cuda_sm70_shflsync_idx_p) ;  /* 0x00001f9000007944 */ /* 0x000fea0003c00000 */
[----:B------:R-:W-:Y:S01]  /*d360*/  MOV R0, R198 ;  /* 0x000000c600007202 */ /* 0x000fe20000000f00 */
[----:B------:R-:W-:Y:S05]  /*d370*/  BRA `(.L_x_1964) ;  /* 0xffff513000007947 */ /* 0x000fea000383ffff */
.L_x_1862:
[----:B------:R-:W-:Y:S01]  /*d380*/  IMAD.MOV.U32 R199, RZ, RZ, R5 ;  /* 0x000000ffffc77224 */ /* 0x000fe200078e0005 */
[----:B------:R-:W-:Y:S01]  /*d390*/  MOV R198, 0x2 ;  /* 0x0000000200c67802 */ /* 0x000fe20000000f00 */
[----:B-1----:R-:W-:Y:S01]  /*d3a0*/  IMAD.MOV.U32 R3, RZ, RZ, 0x1c1f ;  /* 0x00001c1fff037424 */ /* 0x002fe200078e00ff */
[----:B------:R-:W-:Y:S02]  /*d3b0*/  MOV R2, 0xd3d0 ;  /* 0x0000d3d000027802 */ /* 0x000fe40000000f00 */
[----:B--2345:R-:W-:Y:S05]  /*d3c0*/  CALL.REL.NOINC `($__internal_28_$__cuda_sm70_shflsync_idx_p) ;  /* 0x00001f2000007944 */ /* 0x03cfea0003c00000 */
[----:B------:R-:W-:Y:S01]  /*d3d0*/  MOV R4, R198 ;  /* 0x000000c600047202 */ /* 0x000fe20000000f00 */
[----:B------:R-:W-:Y:S05]  /*d3e0*/  BRA `(.L_x_1965) ;  /* 0xffff524000007947 */ /* 0x000fea000383ffff */
.L_x_1863:
[----:B------:R-:W-:Y:S01]  /*d3f0*/  IMAD.MOV.U32 R199, RZ, RZ, R12 ;  /* 0x000000ffffc77224 */ /* 0x000fe200078e000c */
[----:B------:R-:W-:Y:S01]  /*d400*/  MOV R198, 0x2 ;  /* 0x0000000200c67802 */ /* 0x000fe20000000f00 */
[----:B------:R-:W-:Y:S01]  /*d410*/  IMAD.MOV.U32 R3, RZ, RZ, 0x1c1f ;  /* 0x00001c1fff037424 */ /* 0x000fe200078e00ff */
[----:B------:R-:W-:Y:S02]  /*d420*/  MOV R2, 0xd440 ;  /* 0x0000d44000027802 */ /* 0x000fe40000000f00 */
[----:B-12345:R-:W-:Y:S05]  /*d430*/  CALL.REL.NOINC `($__internal_28_$__cuda_sm70_shflsync_idx_p) ;  /* 0x00001eb000007944 */ /* 0x03efea0003c00000 */
[----:B------:R-:W-:Y:S01]  /*d440*/  MOV R0, R198 ;  /* 0x000000c600007202 */ /* 0x000fe20000000f00 */
[----:B------:R-:W-:Y:S05]  /*d450*/  BRA `(.L_x_1966) ;  /* 0xffff51f000007947 */ /* 0x000fea000383ffff */
.L_x_1866:
[----:B------:R-:W-:Y:S01]  /*d460*/  IMAD.MOV.U32 R199, RZ, RZ, R5 ;  /* 0x000000ffffc77224 */ /* 0x000fe200078e0005 */
[----:B------:R-:W-:Y:S01]  /*d470*/  MOV R198, 0x3 ;  /* 0x0000000300c67802 */ /* 0x000fe20000000f00 */
[----:B-1----:R-:W-:Y:S01]  /*d480*/  IMAD.MOV.U32 R3, RZ, RZ, 0x1c1f ;  /* 0x00001c1fff037424 */ /* 0x002fe200078e00ff */
[----:B------:R-:W-:-:S02]  /*d490*/  MOV R2, 0xd4b0 ;  /* 0x0000d4b000027802 */ /* 0x000fc40000000f00 */
[----:B--2345:R-:W-:Y:S05]  /*d4a0*/  CALL.REL.NOINC `($__internal_28_$__cuda_sm70_shflsync_idx_p) ;  /* 0x00001e4000007944 */ /* 0x03cfea0003c00000 */
        /* <DEDUP_REMOVED lines=8> */
.L_x_1869:
[----:B------:R-:W-:Y:S01]  /*d530*/  IMAD.MOV.U32 R199, RZ, RZ, R24 ;  /* 0x000000ffffc77224 */ /* 0x000fe200078e0018 */
[----:B------:R-:W-:Y:S01]  /*d540*/  MOV R198, 0x1 ;  /* 0x0000000100c67802 */ /* 0x000fe20000000f00 */
[----:B---3--:R-:W-:Y:S01]  /*d550*/  IMAD.MOV.U32 R3, RZ, RZ, 0x1c1f ;  /* 0x00001c1fff037424 */ /* 0x008fe200078e00ff */
[----:B------:R-:W-:Y:S02]  /*d560*/  MOV R2, 0xd580 ;  /* 0x0000d58000027802 */ /* 0x000fe40000000f00 */
[----:B------:R-:W-:Y:S05]  /*d570*/  CALL.REL.NOINC `($__internal_28_$__cuda_sm70_shflsync_idx_p) ;  /* 0x00001d7000007944 */ /* 0x000fea0003c00000 */
[----:B------:R-:W-:Y:S01]  /*d580*/  IMAD.MOV.U32 R20, RZ, RZ, R198 ;  /* 0x000000ffff147224 */ /* 0x000fe200078e00c6 */
[----:B------:R-:W-:Y:S01]  /*d590*/  MOV R198, 0x1 ;  /* 0x0000000100c67802 */ /* 0x000fe20000000f00 */
[----:B------:R-:W-:Y:S01]  /*d5a0*/  IMAD.MOV.U32 R199, RZ, RZ, R25 ;  /* 0x000000ffffc77224 */ /* 0x000fe200078e0019 */
[----:B------:R-:W-:Y:S02]  /*d5b0*/  MOV R3, 0x1c1f ;  /* 0x00001c1f00037802 */ /* 0x000fe40000000f00 */
[----:B------:R-:W-:Y:S02]  /*d5c0*/  MOV R2, 0xd5e0 ;  /* 0x0000d5e000027802 */ /* 0x000fe40000000f00 */
[----:B------:R-:W-:Y:S05]  /*d5d0*/  CALL.REL.NOINC `($__internal_28_$__cuda_sm70_shflsync_idx_p) ;  /* 0x00001d1000007944 */ /* 0x000fea0003c00000 */
[----:B------:R-:W-:Y:S01]  /*d5e0*/  MOV R2, R198 ;  /* 0x000000c600027202 */ /* 0x000fe20000000f00 */
[----:B------:R-:W-:Y:S05]  /*d5f0*/  BRA `(.L_x_1968) ;  /* 0xffff5b2000007947 */ /* 0x000fea000383ffff */
.L_x_1872:
[----:B------:R-:W-:Y:S01]  /*d600*/  IMAD.MOV.U32 R199, RZ, RZ, R5 ;  /* 0x000000ffffc77224 */ /* 0x000fe200078e0005 */
[----:B------:R-:W-:Y:S01]  /*d610*/  MOV R198, RZ ;  /* 0x000000ff00c67202 */ /* 0x000fe20000000f00 */
[----:B------:R-:W-:Y:S01]  /*d620*/  IMAD.MOV.U32 R3, RZ, RZ, 0x1c1f ;  /* 0x00001c1fff037424 */ /* 0x000fe200078e00ff */
[----:B------:R-:W-:-:S02]  /*d630*/  MOV R2, 0xd650 ;  /* 0x0000d65000027802 */ /* 0x000fc40000000f00 */
[----:B------:R-:W-:Y:S05]  /*d640*/  CALL.REL.NOINC `($__internal_28_$__cuda_sm70_shflsync_idx_p) ;  /* 0x00001ca000007944 */ /* 0x000fea0003c00000 */
[----:B------:R-:W-:Y:S01]  /*d650*/  MOV R4, R198 ;  /* 0x000000c600047202 */ /* 0x000fe20000000f00 */
[----:B------:R-:W-:Y:S05]  /*d660*/  BRA `(.L_x_1969) ;  /* 0xffff644000007947 */ /* 0x000fea000383ffff */
.L_x_1873:
[----:B------:R-:W-:Y:S01]  /*d670*/  IMAD.MOV.U32 R199, RZ, RZ, R10 ;  /* 0x000000ffffc77224 */ /* 0x000fe200078e000a */
[----:B------:R-:W-:Y:S01]  /*d680*/  MOV R198, RZ ;  /* 0x000000ff00c67202 */ /* 0x000fe20000000f00 */
[----:B------:R-:W-:Y:S01]  /*d690*/  IMAD.MOV.U32 R3, RZ, RZ, 0x1c1f ;  /* 0x00001c1fff037424 */ /* 0x000fe200078e00ff */
[----:B------:R-:W-:-:S02]  /*d6a0*/  MOV R2, 0xd6c0 ;  /* 0x0000d6c000027802 */ /* 0x000fc40000000f00 */
[----:B-12---:R-:W-:Y:S05]  /*d6b0*/  CALL.REL.NOINC `($__internal_28_$__cuda_sm70_shflsync_idx_p) ;  /* 0x00001c3000007944 */ /* 0x006fea0003c00000 */
[----:B------:R-:W-:Y:S01]  /*d6c0*/  MOV R0, R198 ;  /* 0x000000c600007202 */ /* 0x000fe20000000f00 */
[----:B------:R-:W-:Y:S05]  /*d6d0*/  BRA `(.L_x_1970) ;  /* 0xffff63f000007947 */ /* 0x000fea000383ffff */
.L_x_1876:
[----:B------:R-:W-:Y:S01]  /*d6e0*/  IMAD.MOV.U32 R199, RZ, RZ, R5 ;  /* 0x000000ffffc77224 */ /* 0x000fe200078e0005 */
[----:B------:R-:W-:Y:S01]  /*d6f0*/  MOV R198, 0x1 ;  /* 0x0000000100c67802 */ /* 0x000fe20000000f00 */
[----:B--2---:R-:W-:Y:S01]  /*d700*/  IMAD.MOV.U32 R3, RZ, RZ, 0x1c1f ;  /* 0x00001c1fff037424 */ /* 0x004fe200078e00ff */
[----:B------:R-:W-:-:S03]  /*d710*/  MOV R2, 0xd730 ;  /* 0x0000d73000027802 */ /* 0x000fc60000000f00 */
[----:B-1-34-:R-:W-:Y:S05]  /*d720*/  CALL.REL.NOINC `($__internal_28_$__cuda_sm70_shflsync_idx_p) ;  /* 0x00001bc000007944 */ /* 0x01afea0003c00000 */
        /* <DEDUP_REMOVED lines=8> */
.L_x_1877:
[----:B------:R-:W-:Y:S01]  /*d7b0*/  IMAD.MOV.U32 R116, RZ, RZ, R0 ;  /* 0x000000ffff747224 */ /* 0x000fe200078e0000 */
[----:B------:R-:W-:Y:S02]  /*d7c0*/  MOV R3, 0x2 ;  /* 0x0000000200037802 */ /* 0x000fe40000000f00 */
[----:B------:R-:W-:Y:S02]  /*d7d0*/  MOV R2, 0xd7f0 ;  /* 0x0000d7f000027802 */ /* 0x000fe40000000f00 */
[----:B------:R-:W-:Y:S05]  /*d7e0*/  CALL.REL.NOINC `($__internal_27_$__cuda_sm70_shflsync_bfly_p) ;  /* 0x00001aa000007944 */ /* 0x000fea0003c00000 */
[----:B------:R-:W-:Y:S01]  /*d7f0*/  MOV R2, R158 ;  /* 0x0000009e00027202 */ /* 0x000fe20000000f00 */
[----:B------:R-:W-:Y:S05]  /*d800*/  BRA `(.L_x_1972) ;  /* 0xffff6c0000007947 */ /* 0x000fea000383ffff */
.L_x_1878:
[----:B------:R-:W-:Y:S01]  /*d810*/  IMAD.MOV.U32 R116, RZ, RZ, R4 ;  /* 0x000000ffff747224 */ /* 0x000fe200078e0004 */
[----:B------:R-:W-:Y:S02]  /*d820*/  MOV R3, 0x1 ;  /* 0x0000000100037802 */ /* 0x000fe40000000f00 */
[----:B------:R-:W-:Y:S02]  /*d830*/  MOV R2, 0xd850 ;  /* 0x0000d85000027802 */ /* 0x000fe40000000f00 */
[----:B-1----:R-:W-:Y:S05]  /*d840*/  CALL.REL.NOINC `($__internal_27_$__cuda_sm70_shflsync_bfly_p) ;  /* 0x00001a4000007944 */ /* 0x002fea0003c00000 */
[----:B------:R-:W-:Y:S01]  /*d850*/  FMNMX.FTZ R122, R4, R158, !PT ;  /* 0x0000009e047a7209 */ /* 0x000fe20007810000 */
[----:B------:R-:W-:Y:S01]  /*d860*/  IMAD.MOV.U32 R116, RZ, RZ, R5 ;  /* 0x000000ffff747224 */ /* 0x000fe200078e0005 */
[----:B------:R-:W-:Y:S01]  /*d870*/  MOV R2, 0xd8a0 ;  /* 0x0000d8a000027802 */ /* 0x000fe20000000f00 */
[----:B------:R-:W-:-:S02]  /*d880*/  IMAD.MOV.U32 R3, RZ, RZ, 0x2 ;  /* 0x00000002ff037424 */ /* 0x000fc400078e00ff */
[----:B------:R-:W-:Y:S05]  /*d890*/  CALL.REL.NOINC `($__internal_27_$__cuda_sm70_shflsync_bfly_p) ;  /* 0x000019f000007944 */ /* 0x000fea0003c00000 */
[----:B------:R-:W-:Y:S01]  /*d8a0*/  FMNMX.FTZ R5, R5, R158, !PT ;  /* 0x0000009e05057209 */ /* 0x000fe20007810000 */
[----:B------:R-:W-:Y:S01]  /*d8b0*/  IMAD.MOV.U32 R3, RZ, RZ, 0x1 ;  /* 0x00000001ff037424 */ /* 0x000fe200078e00ff */
[----:B------:R-:W-:-:S03]  /*d8c0*/  MOV R2, 0xd8f0 ;  /* 0x0000d8f000027802 */ /* 0x000fc60000000f00 */
[----:B------:R-:W-:Y:S02]  /*d8d0*/  IMAD.MOV.U32 R116, RZ, RZ, R5 ;  /* 0x000000ffff747224 */ /* 0x000fe400078e0005 */
[----:B------:R-:W-:Y:S05]  /*d8e0*/  CALL.REL.NOINC `($__internal_27_$__cuda_sm70_shflsync_bfly_p) ;  /* 0x000019a000007944 */ /* 0x000fea0003c00000 */
[----:B------:R-:W-:Y:S01]  /*d8f0*/  FMNMX.FTZ R121, R5, R158, !PT ;  /* 0x0000009e05797209 */ /* 0x000fe20007810000 */
[----:B------:R-:W-:Y:S01]  /*d900*/  IMAD.MOV.U32 R116, RZ, RZ, R6 ;  /* 0x000000ffff747224 */ /* 0x000fe200078e0006 */
[----:B------:R-:W-:Y:S01]  /*d910*/  MOV R2, 0xd940 ;  /* 0x0000d94000027802 */ /* 0x000fe20000000f00 */
[----:B------:R-:W-:Y:S02]  /*d920*/  IMAD.MOV.U32 R3, RZ, RZ, 0x2 ;  /* 0x00000002ff037424 */ /* 0x000fe400078e00ff */
        /* <DEDUP_REMOVED lines=16> */
[----:B------:R-:W-:Y:S01]  /*da30*/  MOV R8, R158 ;  /* 0x0000009e00087202 */ /* 0x000fe20000000f00 */
[----:B------:R-:W-:Y:S05]  /*da40*/  BRA `(.L_x_1973) ;  /* 0xffff6ab000007947 */ /* 0x000fea000383ffff */
.L_x_1880:
[----:B------:R-:W-:Y:S01]  /*da50*/  MOV R198, RZ ;  /* 0x000000ff00c67202 */ /* 0x000fe20000000f00 */
[----:B------:R-:W-:Y:S01]  /*da60*/  IMAD.MOV.U32 R199, RZ, RZ, R10 ;  /* 0x000000ffffc77224 */ /* 0x000fe200078e000a */
[----:B------:R-:W-:Y:S01]  /*da70*/  MOV R2, 0xdaa0 ;  /* 0x0000daa000027802 */ /* 0x000fe20000000f00 */
[----:B------:R-:W-:Y:S02]  /*da80*/  IMAD.MOV.U32 R3, RZ, RZ, 0x1c1f ;  /* 0x00001c1fff037424 */ /* 0x000fe400078e00ff */
[----:B-1234-:R-:W-:Y:S05]  /*da90*/  CALL.REL.NOINC `($__internal_28_$__cuda_sm70_shflsync_idx_p) ;  /* 0x0000185000007944 */ /* 0x01efea0003c00000 */
[----:B------:R-:W-:Y:S01]  /*daa0*/  MOV R2, R198 ;  /* 0x000000c600027202 */ /* 0x000fe20000000f00 */
[----:B------:R-:W-:-:S05]  /*dab0*/  BRA `(.L_x_1974) ;  /* 0xffff7d5000007947 */ /* 0x000fca000383ffff */
.L_x_1883:
[----:B------:R-:W-:Y:S01]  /*dac0*/  MOV R198, 0x1 ;  /* 0x0000000100c67802 */ /* 0x000fe20000000f00 */
[----:B------:R-:W-:Y:S01]  /*dad0*/  IMAD.MOV.U32 R199, RZ, RZ, R10 ;  /* 0x000000ffffc77224 */ /* 0x000fe200078e000a */
[----:B------:R-:W-:Y:S01]  /*dae0*/  MOV R2, 0xdb10 ;  /* 0x0000db1000027802 */ /* 0x000fe20000000f00 */
[----:B------:R-:W-:Y:S02]  /*daf0*/  IMAD.MOV.U32 R3, RZ, RZ, 0x1c1f ;  /* 0x00001c1fff037424 */ /* 0x000fe400078e00ff */
[----:B-12-4-:R-:W-:Y:S05]  /*db00*/  CALL.REL.NOINC `($__internal_28_$__cuda_sm70_shflsync_idx_p) ;  /* 0x000017e000007944 */ /* 0x016fea0003c00000 */
[----:B------:R-:W-:Y:S01]  /*db10*/  MOV R3, 0x1c1f ;  /* 0x00001c1f00037802 */ /* 0x000fe20000000f00 */
[----:B------:R-:W-:Y:S01]  /*db20*/  IMAD.MOV.U32 R4, RZ, RZ, R198 ;  /* 0x000000ffff047224 */ /* 0x000fe200078e00c6 */
[----:B------:R-:W-:Y:S01]  /*db30*/  MOV R198, 0x1 ;  /* 0x0000000100c67802 */ /* 0x000fe20000000f00 */
[----:B------:R-:W-:Y:S01]  /*db40*/  IMAD.MOV.U32 R199, RZ, RZ, R11 ;  /* 0x000000ffffc77224 */ /* 0x000fe200078e000b */
[----:B------:R-:W-:Y:S02]  /*db50*/  MOV R2, 0xdb70 ;  /* 0x0000db7000027802 */ /* 0x000fe40000000f00 */
[----:B------:R-:W-:Y:S05]  /*db60*/  CALL.REL.NOINC `($__internal_28_$__cuda_sm70_shflsync_idx_p) ;  /* 0x0000178000007944 */ /* 0x000fea0003c00000 */
[----:B------:R-:W-:Y:S01]  /*db70*/  MOV R2, R198 ;  /* 0x000000c600027202 */ /* 0x000fe20000000f00 */
[----:B------:R-:W-:-:S05]  /*db80*/  BRA `(.L_x_1975) ;  /* 0xffff7df000007947 */ /* 0x000fca000383ffff */
.L_x_1886:
[----:B------:R-:W-:Y:S01]  /*db90*/  MOV R198, RZ ;  /* 0x000000ff00c67202 */ /* 0x000fe20000000f00 */
[----:B------:R-:W-:Y:S01]  /*dba0*/  IMAD.MOV.U32 R199, RZ, RZ, R157 ;  /* 0x000000ffffc77224 */ /* 0x000fe200078e009d */
[----:B------:R-:W-:Y:S01]  /*dbb0*/  MOV R2, 0xdbe0 ;  /* 0x0000dbe000027802 */ /* 0x000fe20000000f00 */
[----:B------:R-:W-:Y:S02]  /*dbc0*/  IMAD.MOV.U32 R3, RZ, RZ, 0x1c1f ;  /* 0x00001c1fff037424 */ /* 0x000fe400078e00ff */
[----:B------:R-:W-:Y:S05]  /*dbd0*/  CALL.REL.NOINC `($__internal_28_$__cuda_sm70_shflsync_idx_p) ;  /* 0x0000171000007944 */ /* 0x000fea0003c00000 */
[----:B------:R-:W-:Y:S01]  /*dbe0*/  MOV R116, R198 ;  /* 0x000000c600747202 */ /* 0x000fe20000000f00 */
[----:B------:R-:W-:-:S05]  /*dbf0*/  BRA `(.L_x_1976) ;  /* 0xffff86d000007947 */ /* 0x000fca000383ffff */
.L_x_1887:
[----:B------:R-:W-:Y:S01]  /*dc00*/  MOV R198, RZ ;  /* 0x000000ff00c67202 */ /* 0x000fe20000000f00 */
[----:B------:R-:W-:Y:S01]  /*dc10*/  IMAD.MOV.U32 R199, RZ, RZ, R162 ;  /* 0x000000ffffc77224 */ /* 0x000fe200078e00a2 */
[----:B------:R-:W-:Y:S01]  /*dc20*/  MOV R2, 0xdc50 ;  /* 0x0000dc5000027802 */ /* 0x000fe20000000f00 */
[----:B------:R-:W-:Y:S02]  /*dc30*/  IMAD.MOV.U32 R3, RZ, RZ, 0x1c1f ;  /* 0x00001c1fff037424 */ /* 0x000fe400078e00ff */
[----:B-12---:R-:W-:Y:S05]  /*dc40*/  CALL.REL.NOINC `($__internal_28_$__cuda_sm70_shflsync_idx_p) ;  /* 0x000016a000007944 */ /* 0x006fea0003c00000 */
[----:B------:R-:W-:Y:S01]  /*dc50*/  MOV R2, R198 ;  /* 0x000000c600027202 */ /* 0x000fe20000000f00 */
[----:B------:R-:W-:-:S05]  /*dc60*/  BRA `(.L_x_1977) ;  /* 0xffff868000007947 */ /* 0x000fca000383ffff */
.L_x_1888:
[----:B------:R-:W-:Y:S01]  /*dc70*/  MOV R198, 0x1 ;  /* 0x0000000100c67802 */ /* 0x000fe20000000f00 */
[----:B------:R-:W-:Y:S01]  /*dc80*/  IMAD.MOV.U32 R199, RZ, RZ, R157 ;  /* 0x000000ffffc77224 */ /* 0x000fe200078e009d */
[----:B--2---:R-:W-:Y:S01]  /*dc90*/  MOV R2, 0xdcc0 ;  /* 0x0000dcc000027802 */ /* 0x004fe20000000f00 */
[----:B------:R-:W-:Y:S02]  /*dca0*/  IMAD.MOV.U32 R3, RZ, RZ, 0x1c1f ;  /* 0x00001c1fff037424 */ /* 0x000fe400078e00ff */
[----:B-1-3--:R-:W-:Y:S05]  /*dcb0*/  CALL.REL.NOINC `($__internal_28_$__cuda_sm70_shflsync_idx_p) ;  /* 0x0000163000007944 */ /* 0x00afea0003c00000 */
        /* <DEDUP_REMOVED lines=8> */
.L_x_1889:
[----:B------:R-:W-:Y:S02]  /*dd40*/  MOV R3, 0x2 ;  /* 0x0000000200037802 */ /* 0x000fe40000000f00 */
[----:B------:R-:W-:Y:S02]  /*dd50*/  MOV R2, 0xdd70 ;  /* 0x0000dd7000027802 */ /* 0x000fe40000000f00 */
[----:B---3--:R-:W-:Y:S05]  /*dd60*/  CALL.REL.NOINC `($__internal_27_$__cuda_sm70_shflsync_bfly_p) ;  /* 0x0000152000007944 */ /* 0x008fea0003c00000 */
[----:B------:R-:W-:Y:S01]  /*dd70*/  MOV R2, R158 ;  /* 0x0000009e00027202 */ /* 0x000fe20000000f00 */
[----:B------:R-:W-:-:S05]  /*dd80*/  BRA `(.L_x_1979) ;  /* 0xffff8ac000007947 */ /* 0x000fca000383ffff */
.L_x_1890:
[----:B------:R-:W-:Y:S01]  /*dd90*/  MOV R3, 0x1 ;  /* 0x0000000100037802 */ /* 0x000fe20000000f00 */
[----:B-1----:R-:W-:Y:S01]  /*dda0*/  IMAD.MOV.U32 R116, RZ, RZ, R122 ;  /* 0x000000ffff747224 */ /* 0x002fe200078e007a */
[----:B------:R-:W-:Y:S02]  /*ddb0*/  MOV R2, 0xddd0 ;  /* 0x0000ddd000027802 */ /* 0x000fe40000000f00 */
[----:B---3--:R-:W-:Y:S05]  /*ddc0*/  CALL.REL.NOINC `($__internal_27_$__cuda_sm70_shflsync_bfly_p) ;  /* 0x000014c000007944 */ /* 0x008fea0003c00000 */
[----:B------:R-:W-:Y:S01]  /*ddd0*/  IMAD.MOV.U32 R116, RZ, RZ, R120 ;  /* 0x000000ffff747224 */ /* 0x000fe200078e0078 */
[----:B------:R-:W-:Y:S01]  /*dde0*/  FMNMX.FTZ R122, R122, R158, !PT ;  /* 0x0000009e7a7a7209 */ /* 0x000fe20007810000 */
[----:B------:R-:W-:Y:S01]  /*ddf0*/  IMAD.MOV.U32 R3, RZ, RZ, 0x2 ;  /* 0x00000002ff037424 */ /* 0x000fe200078e00ff */
[----:B------:R-:W-:Y:S02]  /*de00*/  MOV R2, 0xde20 ;  /* 0x0000de2000027802 */ /* 0x000fe40000000f00 */
[----:B------:R-:W-:Y:S05]  /*de10*/  CALL.REL.NOINC `($__internal_27_$__cuda_sm70_shflsync_bfly_p) ;  /* 0x0000147000007944 */ /* 0x000fea0003c00000 */
[----:B------:R-:W-:Y:S01]  /*de20*/  FMNMX.FTZ R116, R120, R158, !PT ;  /* 0x0000009e78747209 */ /* 0x000fe20007810000 */
[----:B------:R-:W-:Y:S01]  /*de30*/  IMAD.MOV.U32 R3, RZ, RZ, 0x1 ;  /* 0x00000001ff037424 */ /* 0x000fe200078e00ff */
[----:B------:R-:W-:Y:S02]  /*de40*/  MOV R2, 0xde60 ;  /* 0x0000de6000027802 */ /* 0x000fe40000000f00 */
[----:B------:R-:W-:Y:S05]  /*de50*/  CALL.REL.NOINC `($__internal_27_$__cuda_sm70_shflsync_bfly_p) ;  /* 0x0000143000007944 */ /* 0x000fea0003c00000 */
[----:B------:R-:W-:Y:S01]  /*de60*/  IMAD.MOV.U32 R3, RZ, RZ, 0x2 ;  /* 0x00000002ff037424 */ /* 0x000fe200078e00ff */
[----:B------:R-:W-:Y:S01]  /*de70*/  FMNMX.FTZ R121, R116, R158, !PT ;  /* 0x0000009e74797209 */ /* 0x000fe20007810000 */
[----:B------:R-:W-:Y:S01]  /*de80*/  IMAD.MOV.U32 R116, RZ, RZ, R156 ;  /* 0x000000ffff747224 */ /* 0x000fe200078e009c */
        /* <DEDUP_REMOVED lines=15> */
[----:B------:R-:W-:Y:S01]  /*df80*/  MOV R2, R158 ;  /* 0x0000009e00027202 */ /* 0x000fe20000000f00 */
[----:B------:R-:W-:-:S05]  /*df90*/  BRA `(.L_x_1980) ;  /* 0xffff89a000007947 */ /* 0x000fca000383ffff */
.L_x_1892:
[----:B------:R-:W-:Y:S01]  /*dfa0*/  IMAD.MOV.U32 R116, RZ, RZ, R200 ;  /* 0x000000ffff747224 */ /* 0x000fe200078e00c8 */
[----:B------:R-:W-:-:S02]  /*dfb0*/  MOV R3, 0x2 ;  /* 0x0000000200037802 */ /* 0x000fc40000000f00 */
[----:B------:R-:W-:Y:S02]  /*dfc0*/  MOV R2, 0xdfe0 ;  /* 0x0000dfe000027802 */ /* 0x000fe40000000f00 */
[----:B------:R-:W-:Y:S05]  /*dfd0*/  CALL.REL.NOINC `($__internal_27_$__cuda_sm70_shflsync_bfly_p) ;  /* 0x000012b000007944 */ /* 0x000fea0003c00000 */
[----:B------:R-:W-:Y:S01]  /*dfe0*/  FADD.FTZ R116, R200, R158 ;  /* 0x0000009ec8747221 */ /* 0x000fe20000010000 */
[----:B------:R-:W-:Y:S02]  /*dff0*/  MOV R3, 0x1 ;  /* 0x0000000100037802 */ /* 0x000fe40000000f00 */
[----:B------:R-:W-:Y:S02]  /*e000*/  MOV R2, 0xe020 ;  /* 0x0000e02000027802 */ /* 0x000fe40000000f00 */
[----:B------:R-:W-:Y:S05]  /*e010*/  CALL.REL.NOINC `($__internal_27_$__cuda_sm70_shflsync_bfly_p) ;  /* 0x0000127000007944 */ /* 0x000fea0003c00000 */
[----:B------:R-:W-:Y:S01]  /*e020*/  FADD.FTZ R7, R116, R158 ;  /* 0x0000009e74077221 */ /* 0x000fe20000010000 */
[----:B------:R-:W-:Y:S02]  /*e030*/  MOV R116, R201 ;  /* 0x000000c900747202 */ /* 0x000fe40000000f00 */
[----:B------:R-:W-:Y:S02]  /*e040*/  MOV R3, 0x2 ;  /* 0x0000000200037802 */ /* 0x000fe40000000f00 */
[----:B------:R-:W-:Y:S02]  /*e050*/  MOV R2, 0xe070 ;  /* 0x0000e07000027802 */ /* 0x000fe40000000f00 */
[----:B------:R-:W-:Y:S05]  /*e060*/  CALL.REL.NOINC `($__internal_27_$__cuda_sm70_shflsync_bfly_p) ;  /* 0x0000122000007944 */ /* 0x000fea0003c00000 */
[----:B------:R-:W-:Y:S01]  /*e070*/  FADD.FTZ R6, R201, R158 ;  /* 0x0000009ec9067221 */ /* 0x000fe20000010000 */
[----:B------:R-:W-:Y:S02]  /*e080*/  MOV R3, 0x1 ;  /* 0x0000000100037802 */ /* 0x000fe40000000f00 */
[----:B------:R-:W-:-:S02]  /*e090*/  MOV R2, 0xe0c0 ;  /* 0x0000e0c000027802 */ /* 0x000fc40000000f00 */
[----:B------:R-:W-:Y:S02]  /*e0a0*/  MOV R116, R6 ;  /* 0x0000000600747202 */ /* 0x000fe40000000f00 */
        /* <DEDUP_REMOVED lines=8> */
[----:B------:R-:W-:Y:S02]  /*e130*/  MOV R2, 0xe160 ;  /* 0x0000e16000027802 */ /* 0x000fe40000000f00 */
[----:B------:R-:W-:-:S02]  /*e140*/  MOV R116, R5 ;  /* 0x0000000500747202 */ /* 0x000fc40000000f00 */
[----:B------:R-:W-:Y:S05]  /*e150*/  CALL.REL.NOINC `($__internal_27_$__cuda_sm70_shflsync_bfly_p) ;  /* 0x0000113000007944 */ /* 0x000fea0003c00000 */
[----:B------:R-:W-:Y:S01]  /*e160*/  FADD.FTZ R5, R5, R158 ;  /* 0x0000009e05057221 */ /* 0x000fe20000010000 */
[----:B------:R-:W-:-:S02]  /*e170*/  MOV R116, R221 ;  /* 0x000000dd00747202 */ /* 0x000fc40000000f00 */
[----:B------:R-:W-:Y:S02]  /*e180*/  MOV R3, 0x2 ;  /* 0x0000000200037802 */ /* 0x000fe40000000f00 */
[----:B------:R-:W-:Y:S02]  /*e190*/  MOV R2, 0xe1b0 ;  /* 0x0000e1b000027802 */ /* 0x000fe40000000f00 */
[----:B------:R-:W-:Y:S05]  /*e1a0*/  CALL.REL.NOINC `($__internal_27_$__cuda_sm70_shflsync_bfly_p) ;  /* 0x000010e000007944 */ /* 0x000fea0003c00000 */
[----:B------:R-:W-:Y:S01]  /*e1b0*/  FADD.FTZ R4, R221, R158 ;  /* 0x0000009edd047221 */ /* 0x000fe20000010000 */
[----:B------:R-:W-:Y:S02]  /*e1c0*/  MOV R3, 0x1 ;  /* 0x0000000100037802 */ /* 0x000fe40000000f00 */
[----:B------:R-:W-:Y:S02]  /*e1d0*/  MOV R2, 0xe200 ;  /* 0x0000e20000027802 */ /* 0x000fe40000000f00 */
[----:B------:R-:W-:Y:S02]  /*e1e0*/  MOV R116, R4 ;  /* 0x0000000400747202 */ /* 0x000fe40000000f00 */
[----:B------:R-:W-:Y:S05]  /*e1f0*/  CALL.REL.NOINC `($__internal_27_$__cuda_sm70_shflsync_bfly_p) ;  /* 0x0000109000007944 */ /* 0x000fea0003c00000 */
[----:B------:R-:W-:Y:S01]  /*e200*/  MOV R8, R158 ;  /* 0x0000009e00087202 */ /* 0x000fe20000000f00 */
[----:B------:R-:W-:Y:S05]  /*e210*/  BRA `(.L_x_1981) ;  /* 0xffff9fb000007947 */ /* 0x000fea000383ffff */
.L_x_1899:
[----:B-1234-:R-:W-:Y:S01]  /*e220*/  IMAD.MOV.U32 R199, RZ, RZ, R10 ;  /* 0x000000ffffc77224 */ /* 0x01efe200078e000a */
[----:B------:R-:W-:Y:S01]  /*e230*/  MOV R198, RZ ;  /* 0x000000ff00c67202 */ /* 0x000fe20000000f00 */
[----:B------:R-:W-:Y:S01]  /*e240*/  IMAD.MOV.U32 R3, RZ, RZ, 0x1c1f ;  /* 0x00001c1fff037424 */ /* 0x000fe200078e00ff */
[----:B------:R-:W-:-:S02]  /*e250*/  MOV R2, 0xe270 ;  /* 0x0000e27000027802 */ /* 0x000fc40000000f00 */
[----:B------:R-:W-:Y:S05]  /*e260*/  CALL.REL.NOINC `($__internal_28_$__cuda_sm70_shflsync_idx_p) ;  /* 0x0000108000007944 */ /* 0x000fea0003c00000 */
[----:B------:R-:W-:Y:S01]  /*e270*/  MOV R5, R198 ;  /* 0x000000c600057202 */ /* 0x000fe20000000f00 */
[----:B------:R-:W-:Y:S05]  /*e280*/  BRA `(.L_x_1982) ;  /* 0xffffb8e000007947 */ /* 0x000fea000383ffff */
.L_x_1900:
[----:B------:R-:W-:Y:S01]  /*e290*/  IMAD.MOV.U32 R199, RZ, RZ, R12 ;  /* 0x000000ffffc77224 */ /* 0x000fe200078e000c */
[----:B------:R-:W-:Y:S01]  /*e2a0*/  MOV R198, RZ ;  /* 0x000000ff00c67202 */ /* 0x000fe20000000f00 */
[----:B------:R-:W-:Y:S01]  /*e2b0*/  IMAD.MOV.U32 R3, RZ, RZ, 0x1c1f ;  /* 0x00001c1fff037424 */ /* 0x000fe200078e00ff */
[----:B------:R-:W-:-:S02]  /*e2c0*/  MOV R2, 0xe2e0 ;  /* 0x0000e2e000027802 */ /* 0x000fc40000000f00 */
[----:B-12---:R-:W-:Y:S05]  /*e2d0*/  CALL.REL.NOINC `($__internal_28_$__cuda_sm70_shflsync_idx_p) ;  /* 0x0000101000007944 */ /* 0x006fea0003c00000 */
[----:B------:R-:W-:Y:S01]  /*e2e0*/  MOV R0, R198 ;  /* 0x000000c600007202 */ /* 0x000fe20000000f00 */
[----:B------:R-:W-:Y:S05]  /*e2f0*/  BRA `(.L_x_1983) ;  /* 0xffffb89000007947 */ /* 0x000fea000383ffff */
.L_x_1903:
[----:B------:R-:W-:Y:S01]  /*e300*/  IMAD.MOV.U32 R199, RZ, RZ, R10 ;  /* 0x000000ffffc77224 */ /* 0x000fe200078e000a */
[----:B------:R-:W-:Y:S01]  /*e310*/  MOV R198, 0x1 ;  /* 0x0000000100c67802 */ /* 0x000fe20000000f00 */
[----:B--2---:R-:W-:Y:S01]  /*e320*/  IMAD.MOV.U32 R3, RZ, RZ, 0x1c1f ;  /* 0x00001c1fff037424 */ /* 0x004fe200078e00ff */
[----:B------:R-:W-:-:S02]  /*e330*/  MOV R2, 0xe350 ;  /* 0x0000e35000027802 */ /* 0x000fc40000000f00 */
        /* <DEDUP_REMOVED lines=9> */
.L_x_1906:
[----:B------:R-:W-:Y:S01]  /*e3d0*/  IMAD.MOV.U32 R199, RZ, RZ, R10 ;  /* 0x000000ffffc77224 */ /* 0x000fe200078e000a */
[----:B------:R-:W-:Y:S01]  /*e3e0*/  MOV R198, 0x2 ;  /* 0x0000000200c67802 */ /* 0x000fe20000000f00 */
[----:B-1----:R-:W-:Y:S01]  /*e3f0*/  IMAD.MOV.U32 R3, RZ, RZ, 0x1c1f ;  /* 0x00001c1fff037424 */ /* 0x002fe200078e00ff */
[----:B------:R-:W-:Y:S02]  /*e400*/  MOV R2, 0xe420 ;  /* 0x0000e42000027802 */ /* 0x000fe40000000f00 */
[----:B--234-:R-:W-:Y:S05]  /*e410*/  CALL.REL.NOINC `($__internal_28_$__cuda_sm70_shflsync_idx_p) ;  /* 0x00000ed000007944 */ /* 0x01cfea0003c00000 */
[----:B------:R-:W-:Y:S01]  /*e420*/  MOV R5, R198 ;  /* 0x000000c600057202 */ /* 0x000fe20000000f00 */
[----:B------:R-:W-:Y:S05]  /*e430*/  BRA `(.L_x_1985) ;  /* 0xffffba2000007947 */ /* 0x000fea000383ffff */
.L_x_1907:
[----:B------:R-:W-:Y:S01]  /*e440*/  IMAD.MOV.U32 R199, RZ, RZ, R12 ;  /* 0x000000ffffc77224 */ /* 0x000fe200078e000c */
[----:B------:R-:W-:Y:S01]  /*e450*/  MOV R198, 0x2 ;  /* 0x0000000200c67802 */ /* 0x000fe20000000f00 */
[----:B------:R-:W-:Y:S01]  /*e460*/  IMAD.MOV.U32 R3, RZ, RZ, 0x1c1f ;  /* 0x00001c1fff037424 */ /* 0x000fe200078e00ff */
[----:B------:R-:W-:Y:S02]  /*e470*/  MOV R2, 0xe490 ;  /* 0x0000e49000027802 */ /* 0x000fe40000000f00 */
[----:B-1234-:R-:W-:Y:S05]  /*e480*/  CALL.REL.NOINC `($__internal_28_$__cuda_sm70_shflsync_idx_p) ;  /* 0x00000e6000007944 */ /* 0x01efea0003c00000 */
[----:B------:R-:W-:Y:S01]  /*e490*/  MOV R0, R198 ;  /* 0x000000c600007202 */ /* 0x000fe20000000f00 */
[----:B------:R-:W-:Y:S05]  /*e4a0*/  BRA `(.L_x_1986) ;  /* 0xffffb9d000007947 */ /* 0x000fea000383ffff */
.L_x_1910:
[----:B------:R-:W-:Y:S01]  /*e4b0*/  IMAD.MOV.U32 R199, RZ, RZ, R10 ;  /* 0x000000ffffc77224 */ /* 0x000fe200078e000a */
[----:B------:R-:W-:Y:S01]  /*e4c0*/  MOV R198, 0x3 ;  /* 0x0000000300c67802 */ /* 0x000fe20000000f00 */
[----:B-1----:R-:W-:Y:S01]  /*e4d0*/  IMAD.MOV.U32 R3, RZ, RZ, 0x1c1f ;  /* 0x00001c1fff037424 */ /* 0x002fe200078e00ff */
[----:B------:R-:W-:-:S02]  /*e4e0*/  MOV R2, 0xe500 ;  /* 0x0000e50000027802 */ /* 0x000fc40000000f00 */
[----:B--234-:R-:W-:Y:S05]  /*e4f0*/  CALL.REL.NOINC `($__internal_28_$__cuda_sm70_shflsync_idx_p) ;  /* 0x00000df000007944 */ /* 0x01cfea0003c00000 */
        /* <DEDUP_REMOVED lines=8> */
.L_x_1912:
[----:B------:R-:W-:Y:S01]  /*e580*/  IMAD.MOV.U32 R199, RZ, RZ, R5 ;  /* 0x000000ffffc77224 */ /* 0x000fe200078e0005 */
[----:B------:R-:W-:Y:S01]  /*e590*/  MOV R198, RZ ;  /* 0x000000ff00c67202 */ /* 0x000fe20000000f00 */
[----:B------:R-:W-:Y:S01]  /*e5a0*/  IMAD.MOV.U32 R3, RZ, RZ, 0x1c1f ;  /* 0x00001c1fff037424 */ /* 0x000fe200078e00ff */
[----:B------:R-:W-:Y:S02]  /*e5b0*/  MOV R2, 0xe5d0 ;  /* 0x0000e5d000027802 */ /* 0x000fe40000000f00 */
[----:B------:R-:W-:Y:S05]  /*e5c0*/  CALL.REL.NOINC `($__internal_28_$__cuda_sm70_shflsync_idx_p) ;  /* 0x00000d2000007944 */ /* 0x000fea0003c00000 */
[----:B------:R-:W-:Y:S01]  /*e5d0*/  MOV R4, R198 ;  /* 0x000000c600047202 */ /* 0x000fe20000000f00 */
[----:B------:R-:W-:Y:S05]  /*e5e0*/  BRA `(.L_x_1988) ;  /* 0xffffbd5000007947 */ /* 0x000fea000383ffff */
.L_x_1913:
[----:B------:R-:W-:Y:S01]  /*e5f0*/  IMAD.MOV.U32 R199, RZ, RZ, R12 ;  /* 0x000000ffffc77224 */ /* 0x000fe200078e000c */
[----:B------:R-:W-:Y:S01]  /*e600*/  MOV R198, RZ ;  /* 0x000000ff00c67202 */ /* 0x000fe20000000f00 */
[----:B------:R-:W-:Y:S01]  /*e610*/  IMAD.MOV.U32 R3, RZ, RZ, 0x1c1f ;  /* 0x00001c1fff037424 */ /* 0x000fe200078e00ff */
[----:B------:R-:W-:Y:S02]  /*e620*/  MOV R2, 0xe640 ;  /* 0x0000e64000027802 */ /* 0x000fe40000000f00 */
[----:B-12---:R-:W-:Y:S05]  /*e630*/  CALL.REL.NOINC `($__internal_28_$__cuda_sm70_shflsync_idx_p) ;  /* 0x00000cb000007944 */ /* 0x006fea0003c00000 */
[----:B------:R-:W-:Y:S01]  /*e640*/  MOV R0, R198 ;  /* 0x000000c600007202 */ /* 0x000fe20000000f00 */
[----:B------:R-:W-:Y:S05]  /*e650*/  BRA `(.L_x_1989) ;  /* 0xffffbd0000007947 */ /* 0x000fea000383ffff */
.L_x_1916:
        /* <DEDUP_REMOVED lines=13> */
.L_x_1919:
[----:B------:R-:W-:Y:S01]  /*e730*/  IMAD.MOV.U32 R199, RZ, RZ, R5 ;  /* 0x000000ffffc77224 */ /* 0x000fe200078e0005 */
[----:B------:R-:W-:Y:S01]  /*e740*/  MOV R198, 0x2 ;  /* 0x0000000200c67802 */ /* 0x000fe20000000f00 */
[----:B-1----:R-:W-:Y:S01]  /*e750*/  IMAD.MOV.U32 R3, RZ, RZ, 0x1c1f ;  /* 0x00001c1fff037424 */ /* 0x002fe200078e00ff */
[----:B------:R-:W-:Y:S02]  /*e760*/  MOV R2, 0xe780 ;  /* 0x0000e78000027802 */ /* 0x000fe40000000f00 */
[----:B--234-:R-:W-:Y:S05]  /*e770*/  CALL.REL.NOINC `($__internal_28_$__cuda_sm70_shflsync_idx_p) ;  /* 0x00000b7000007944 */ /* 0x01cfea0003c00000 */
[----:B------:R-:W-:Y:S01]  /*e780*/  MOV R4, R198 ;  /* 0x000000c600047202 */ /* 0x000fe20000000f00 */
[----:B------:R-:W-:Y:S05]  /*e790*/  BRA `(.L_x_1991) ;  /* 0xffffc4f000007947 */ /* 0x000fea000383ffff */
.L_x_1920:
[----:B------:R-:W-:Y:S01]  /*e7a0*/  IMAD.MOV.U32 R199, RZ, RZ, R12 ;  /* 0x000000ffffc77224 */ /* 0x000fe200078e000c */
[----:B------:R-:W-:Y:S01]  /*e7b0*/  MOV R198, 0x2 ;  /* 0x0000000200c67802 */ /* 0x000fe20000000f00 */
[----:B------:R-:W-:Y:S01]  /*e7c0*/  IMAD.MOV.U32 R3, RZ, RZ, 0x1c1f ;  /* 0x00001c1fff037424 */ /* 0x000fe200078e00ff */
[----:B------:R-:W-:Y:S02]  /*e7d0*/  MOV R2, 0xe7f0 ;  /* 0x0000e7f000027802 */ /* 0x000fe40000000f00 */
[----:B-1234-:R-:W-:Y:S05]  /*e7e0*/  CALL.REL.NOINC `($__internal_28_$__cuda_sm70_shflsync_idx_p) ;  /* 0x00000b0000007944 */ /* 0x01efea0003c00000 */
[----:B------:R-:W-:Y:S01]  /*e7f0*/  MOV R0, R198 ;  /* 0x000000c600007202 */ /* 0x000fe20000000f00 */
[----:B------:R-:W-:Y:S05]  /*e800*/  BRA `(.L_x_1992) ;  /* 0xffffc4a000007947 */ /* 0x000fea000383ffff */
.L_x_1923:
        /* <DEDUP_REMOVED lines=13> */
.L_x_1927:
[----:B------:R-:W-:Y:S01]  /*e8e0*/  IMAD.MOV.U32 R199, RZ, RZ, R5 ;  /* 0x000000ffffc77224 */ /* 0x000fe200078e0005 */
[----:B------:R-:W-:Y:S01]  /*e8f0*/  MOV R198, RZ ;  /* 0x000000ff00c67202 */ /* 0x000fe20000000f00 */
[----:B------:R-:W-:Y:S01]  /*e900*/  IMAD.MOV.U32 R3, RZ, RZ, 0x1c1f ;  /* 0x00001c1fff037424 */ /* 0x000fe200078e00ff */
[----:B------:R-:W-:Y:S02]  /*e910*/  MOV R2, 0xe930 ;  /* 0x0000e93000027802 */ /* 0x000fe40000000f00 */
[----:B------:R-:W-:Y:S05]  /*e920*/  CALL.REL.NOINC `($__internal_28_$__cuda_sm70_shflsync_idx_p) ;  /* 0x000009c000007944 */ /* 0x000fea0003c00000 */
[----:B------:R-:W-:Y:S01]  /*e930*/  MOV R4, R198 ;  /* 0x000000c600047202 */ /* 0x000fe20000000f00 */
[----:B------:R-:W-:Y:S05]  /*e940*/  BRA `(.L_x_1994) ;  /* 0xffffd3a000007947 */ /* 0x000fea000383ffff */
.L_x_1928:
[----:B------:R-:W-:Y:S01]  /*e950*/  IMAD.MOV.U32 R199, RZ, RZ, R12 ;  /* 0x000000ffffc77224 */ /* 0x000fe200078e000c */
[----:B------:R-:W-:Y:S01]  /*e960*/  MOV R198, RZ ;  /* 0x000000ff00c67202 */ /* 0x000fe20000000f00 */
[----:B------:R-:W-:Y:S01]  /*e970*/  IMAD.MOV.U32 R3, RZ, RZ, 0x1c1f ;  /* 0x00001c1fff037424 */ /* 0x000fe200078e00ff */
[----:B------:R-:W-:Y:S02]  /*e980*/  MOV R2, 0xe9a0 ;  /* 0x0000e9a000027802 */ /* 0x000fe40000000f00 */
[----:B-12---:R-:W-:Y:S05]  /*e990*/  CALL.REL.NOINC `($__internal_28_$__cuda_sm70_shflsync_idx_p) ;  /* 0x0000095000007944 */ /* 0x006fea0003c00000 */
[----:B------:R-:W-:Y:S01]  /*e9a0*/  MOV R0, R198 ;  /* 0x000000c600007202 */ /* 0x000fe20000000f00 */
[----:B------:R-:W-:Y:S05]  /*e9b0*/  BRA `(.L_x_1995) ;  /* 0xffffd35000007947 */ /* 0x000fea000383ffff */
.L_x_1931:
        /* <DEDUP_REMOVED lines=13> */
.L_x_1934:
[----:B------:R-:W-:Y:S01]  /*ea90*/  IMAD.MOV.U32 R199, RZ, RZ, R5 ;  /* 0x000000ffffc77224 */ /* 0x000fe200078e0005 */
[----:B------:R-:W-:Y:S01]  /*eaa0*/  MOV R198, 0x2 ;  /* 0x0000000200c67802 */ /* 0x000fe20000000f00 */
[----:B-1----:R-:W-:Y:S01]  /*eab0*/  IMAD.MOV.U32 R3, RZ, RZ, 0x1c1f ;  /* 0x00001c1fff037424 */ /* 0x002fe200078e00ff */
[----:B------:R-:W-:Y:S02]  /*eac0*/  MOV R2, 0xeae0 ;  /* 0x0000eae000027802 */ /* 0x000fe40000000f00 */
[----:B--234-:R-:W-:Y:S05]  /*ead0*/  CALL.REL.NOINC `($__internal_28_$__cuda_sm70_shflsync_idx_p) ;  /* 0x0000081000007944 */ /* 0x01cfea0003c00000 */
[----:B------:R-:W-:Y:S01]  /*eae0*/  MOV R4, R198 ;  /* 0x000000c600047202 */ /* 0x000fe20000000f00 */
[----:B------:R-:W-:Y:S05]  /*eaf0*/  BRA `(.L_x_1997) ;  /* 0xffffd4f000007947 */ /* 0x000fea000383ffff */
.L_x_1935:
[----:B------:R-:W-:Y:S01]  /*eb00*/  IMAD.MOV.U32 R199, RZ, RZ, R12 ;  /* 0x000000ffffc77224 */ /* 0x000fe200078e000c */
[----:B------:R-:W-:Y:S01]  /*eb10*/  MOV R198, 0x2 ;  /* 0x0000000200c67802 */ /* 0x000fe20000000f00 */
[----:B------:R-:W-:Y:S01]  /*eb20*/  IMAD.MOV.U32 R3, RZ, RZ, 0x1c1f ;  /* 0x00001c1fff037424 */ /* 0x000fe200078e00ff */
[----:B------:R-:W-:Y:S02]  /*eb30*/  MOV R2, 0xeb50 ;  /* 0x0000eb5000027802 */ /* 0x000fe40000000f00 */
[----:B-1234-:R-:W-:Y:S05]  /*eb40*/  CALL.REL.NOINC `($__internal_28_$__cuda_sm70_shflsync_idx_p) ;  /* 0x000007a000007944 */ /* 0x01efea0003c00000 */
[----:B------:R-:W-:Y:S01]  /*eb50*/  MOV R0, R198 ;  /* 0x000000c600007202 */ /* 0x000fe20000000f00 */
[----:B------:R-:W-:Y:S05]  /*eb60*/  BRA `(.L_x_1998) ;  /* 0xffffd4a000007947 */ /* 0x000fea000383ffff */
.L_x_1938:
        /* <DEDUP_REMOVED lines=13> */
.L_x_1940:
[----:B------:R-:W-:Y:S01]  /*ec40*/  IMAD.MOV.U32 R199, RZ, RZ, R74 ;  /* 0x000000ffffc77224 */ /* 0x000fe200078e004a */
[----:B------:R-:W-:Y:S01]  /*ec50*/  MOV R198, RZ ;  /* 0x000000ff00c67202 */ /* 0x000fe20000000f00 */
[----:B--2---:R-:W-:Y:S01]  /*ec60*/  IMAD.MOV.U32 R3, RZ, RZ, 0x1f ;  /* 0x0000001fff037424 */ /* 0x004fe200078e00ff */
[----:B------:R-:W-:Y:S02]  /*ec70*/  MOV R2, 0xec90 ;  /* 0x0000ec9000027802 */ /* 0x000fe40000000f00 */
[----:B-1----:R-:W-:Y:S05]  /*ec80*/  CALL.REL.NOINC `($__internal_28_$__cuda_sm70_shflsync_idx_p) ;  /* 0x0000066000007944 */ /* 0x002fea0003c00000 */
[----:B------:R-:W-:Y:S01]  /*ec90*/  MOV R9, R198 ;  /* 0x000000c600097202 */ /* 0x000fe20000000f00 */
[----:B------:R-:W-:Y:S05]  /*eca0*/  BRA `(.L_x_2000) ;  /* 0xffffd6d000007947 */ /* 0x000fea000383ffff */
.L_x_1941:
[----:B------:R-:W-:Y:S01]  /*ecb0*/  IMAD.MOV.U32 R199, RZ, RZ, R74 ;  /* 0x000000ffffc77224 */ /* 0x000fe200078e004a */
[----:B------:R-:W-:Y:S01]  /*ecc0*/  MOV R198, 0x1 ;  /* 0x0000000100c67802 */ /* 0x000fe20000000f00 */
[----:B--2---:R-:W-:Y:S01]  /*ecd0*/  IMAD.MOV.U32 R3, RZ, RZ, 0x1f ;  /* 0x0000001fff037424 */ /* 0x004fe200078e00ff */
[----:B------:R-:W-:Y:S02]  /*ece0*/  MOV R2, 0xed00 ;  /* 0x0000ed0000027802 */ /* 0x000fe40000000f00 */
[----:B-1-34-:R-:W-:Y:S05]  /*ecf0*/  CALL.REL.NOINC `($__internal_28_$__cuda_sm70_shflsync_idx_p) ;  /* 0x000005f000007944 */ /* 0x01afea0003c00000 */
[----:B------:R-:W-:Y:S01]  /*ed00*/  MOV R8, R198 ;  /* 0x000000c600087202 */ /* 0x000fe20000000f00 */
[----:B------:R-:W-:Y:S05]  /*ed10*/  BRA `(.L_x_2001) ;  /* 0xffffd68000007947 */ /* 0x000fea000383ffff */
.L_x_1942:
[----:B------:R-:W-:Y:S02]  /*ed20*/  MOV R2, 0x1 ;  /* 0x0000000100027802 */ /* 0x000fe40000000f00 */
[----:B------:R-:W-:-:S02]  /*ed30*/  MOV R3, 0xed50 ;  /* 0x0000ed5000037802 */ /* 0x000fc40000000f00 */
[----:B---34-:R-:W-:Y:S05]  /*ed40*/  CALL.REL.NOINC `($__internal_29_$__cuda_sm70_shflsync_up_p) ;  /* 0x000005f000007944 */ /* 0x018fea0003c00000 */
[----:B------:R-:W-:Y:S05]  /*ed50*/  BRA `(.L_x_2002) ;  /* 0xffffd76000007947 */ /* 0x000fea000383ffff */
.L_x_1943:
[----:B------:R-:W-:Y:S02]  /*ed60*/  MOV R2, 0x2 ;  /* 0x0000000200027802 */ /* 0x000fe40000000f00 */
[----:B------:R-:W-:-:S02]  /*ed70*/  MOV R3, 0xed90 ;  /* 0x0000ed9000037802 */ /* 0x000fc40000000f00 */
[----:B---34-:R-:W-:Y:S05]  /*ed80*/  CALL.REL.NOINC `($__internal_29_$__cuda_sm70_shflsync_up_p) ;  /* 0x000005b000007944 */ /* 0x018fea0003c00000 */
        /* <DEDUP_REMOVED lines=24> */
.L_x_1947:
[----:B------:R-:W-:Y:S02]  /*ef10*/  MOV R2, 0x1 ;  /* 0x0000000100027802 */ /* 0x000fe40000000f00 */
[----:B------:R-:W-:Y:S02]  /*ef20*/  MOV R3, 0xef40 ;  /* 0x0000ef4000037802 */ /* 0x000fe40000000f00 */
[----:B---3--:R-:W-:Y:S05]  /*ef30*/  CALL.REL.NOINC `($__internal_29_$__cuda_sm70_shflsync_up_p) ;  /* 0x0000040000007944 */ /* 0x008fea0003c00000 */
[----:B------:R-:W-:Y:S01]  /*ef40*/  MOV R2, R4 ;  /* 0x0000000400027202 */ /* 0x000fe20000000f00 */
[----:B------:R-:W-:Y:S05]  /*ef50*/  BRA `(.L_x_2004) ;  /* 0xffffd7b000007947 */ /* 0x000fea000383ffff */
.L_x_1948:
[----:B------:R-:W-:Y:S02]  /*ef60*/  MOV R2, 0x2 ;  /* 0x0000000200027802 */ /* 0x000fe40000000f00 */
[----:B------:R-:W-:Y:S02]  /*ef70*/  MOV R3, 0xef90 ;  /* 0x0000ef9000037802 */ /* 0x000fe40000000f00 */
[----:B---3--:R-:W-:Y:S05]  /*ef80*/  CALL.REL.NOINC `($__internal_29_$__cuda_sm70_shflsync_up_p) ;  /* 0x000003b000007944 */ /* 0x008fea0003c00000 */
        /* <DEDUP_REMOVED lines=24> */
.L_x_1950:
[----:B------:R-:W-:Y:S02]  /*f110*/  SEL R0, RZ, 0x1, P0 ;  /* 0x00000001ff007807 */ /* 0x000fe40000000000 */
[----:B------:R-:W-:Y:S02]  /*f120*/  MOV R2, 0xf140 ;  /* 0x0000f14000027802 */ /* 0x000fe40000000f00 */
[----:B-1-3--:R-:W-:Y:S05]  /*f130*/  CALL.REL.NOINC `($__internal_30_$__cuda_sm70_votesync_ballot) ;  /* 0x0000027000007944 */ /* 0x00afea0003c00000 */
[----:B------:R-:W-:Y:S05]  /*f140*/  BRA `(.L_x_2006) ;  /* 0xffffd75000007947 */ /* 0x000fea000383ffff */
.L_x_1951:
[----:B------:R-:W-:Y:S01]  /*f150*/  IMAD.MOV.U32 R199, RZ, RZ, R6 ;  /* 0x000000ffffc77224 */ /* 0x000fe200078e0006 */
[----:B----4-:R-:W-:Y:S01]  /*f160*/  MOV R198, R11 ;  /* 0x0000000b00c67202 */ /* 0x010fe20000000f00 */
[----:B------:R-:W-:Y:S01]  /*f170*/  IMAD.MOV.U32 R3, RZ, RZ, 0x1f ;  /* 0x0000001fff037424 */ /* 0x000fe200078e00ff */
[----:B------:R-:W-:Y:S02]  /*f180*/  MOV R2, 0xf1a0 ;  /* 0x0000f1a000027802 */ /* 0x000fe40000000f00 */
[----:B-123--:R-:W-:Y:S05]  /*f190*/  CALL.REL.NOINC `($__internal_28_$__cuda_sm70_shflsync_idx_p) ;  /* 0x0000015000007944 */ /* 0x00efea0003c00000 */
[----:B------:R-:W-:Y:S01]  /*f1a0*/  IMAD.MOV.U32 R8, RZ, RZ, R198 ;  /* 0x000000ffff087224 */ /* 0x000fe200078e00c6 */
[----:B------:R-:W-:Y:S01]  /*f1b0*/  MOV R198, R11 ;  /* 0x0000000b00c67202 */ /* 0x000fe20000000f00 */
[----:B------:R-:W-:Y:S01]  /*f1c0*/  IMAD.MOV.U32 R199, RZ, RZ, R7 ;  /* 0x000000ffffc77224 */ /* 0x000fe200078e0007 */
[----:B------:R-:W-:Y:S02]  /*f1d0*/  MOV R3, 0x1f ;  /* 0x0000001f00037802 */ /* 0x000fe40000000f00 */
[----:B------:R-:W-:-:S02]  /*f1e0*/  MOV R2, 0xf200 ;  /* 0x0000f20000027802 */ /* 0x000fc40000000f00 */
[----:B------:R-:W-:Y:S05]  /*f1f0*/  CALL.REL.NOINC `($__internal_28_$__cuda_sm70_shflsync_idx_p) ;  /* 0x000000f000007944 */ /* 0x000fea0003c00000 */
[----:B------:R-:W-:Y:S01]  /*f200*/  MOV R7, R198 ;  /* 0x000000c600077202 */ /* 0x000fe20000000f00 */
[----:B------:R-:W-:Y:S05]  /*f210*/  BRA `(.L_x_2007) ;  /* 0xffffd6c000007947 */ /* 0x000fea000383ffff */
.L_x_1954:
[----:B------:R-:W-:Y:S01]  /*f220*/  IMAD.MOV.U32 R199, RZ, RZ, R4 ;  /* 0x000000ffffc77224 */ /* 0x000fe200078e0004 */
[----:B------:R-:W-:Y:S01]  /*f230*/  MOV R198, R0 ;  /* 0x0000000000c67202 */ /* 0x000fe20000000f00 */
[----:B------:R-:W-:Y:S01]  /*f240*/  IMAD.MOV.U32 R3, RZ, RZ, 0x1f ;  /* 0x0000001fff037424 */ /* 0x000fe200078e00ff */
[----:B------:R-:W-:-:S02]  /*f250*/  MOV R2, 0xf270 ;  /* 0x0000f27000027802 */ /* 0x000fc40000000f00 */
[----:B-1-34-:R-:W-:Y:S05]  /*f260*/  CALL.REL.NOINC `($__internal_28_$__cuda_sm70_shflsync_idx_p) ;  /* 0x0000008000007944 */ /* 0x01afea0003c00000 */
[----:B------:R-:W-:Y:S01]  /*f270*/  MOV R12, R198 ;  /* 0x000000c6000c7202 */ /* 0x000fe20000000f00 */
[----:B------:R-:W-:Y:S05]  /*f280*/  BRA `(.L_x_1953) ;  /* 0xffffd6b000007947 */ /* 0x000fea000383ffff */
        .weak           $__internal_27_$__cuda_sm70_shflsync_bfly_p
        .type           $__internal_27_$__cuda_sm70_shflsync_bfly_p,@function
        .size           $__internal_27_$__cuda_sm70_shflsync_bfly_p,($__internal_28_$__cuda_sm70_shflsync_idx_p - $__internal_27_$__cuda_sm70_shflsync_bfly_p)
$__internal_27_$__cuda_sm70_shflsync_bfly_p:
[----:B------:R-:W-:Y:S02]  /*f290*/  MOV R158, 0x1f ;  /* 0x0000001f009e7802 */ /* 0x000fe40000000f00 */
[----:B------:R-:W-:-:S04]  /*f2a0*/  MOV R159, 0xffffffff ;  /* 0xffffffff009f7802 */ /* 0x000fc80000000f00 */
[----:B------:R-:W-:Y:S04]  /*f2b0*/  WARPSYNC R159 ;  /* 0x0000009f00007348 */ /* 0x000fe80003800000 */
[----:B------:R1:W2:Y:S02]  /*f2c0*/  SHFL.BFLY PT, R158, R116, R3, R158 ;  /* 0x0c000003749e7389 */ /* 0x0002a400000e009e */
[----:B-1----:R-:W-:-:S04]  /*f2d0*/  MOV R3, 0x0 ;  /* 0x0000000000037802 */ /* 0x002fc80000000f00 */
[----:B--2---:R-:W-:Y:S05]  /*f2e0*/  RET.REL.NODEC R2 `(_ZN7cutlass13device_kernelIN5flash19enable_sm80_to_sm89INS1_16FlashAttnFwdSm80INS1_25CollectiveMainloopFwdSm80ILi4ELi1ELb0EN4cute5tupleIJNS5_1CILi128EEENS7_ILi48EEENS7_ILi96EEEEEELi96ENS_10bfloat16_tEfNS_4arch4Sm80ELb0ELb0ELb0ELb1ELb1ELb0ELb1ELb1EEENS1_21CollectiveEpilogueFwdINS6_IJS8_SA_S9_EEENS6_IJNS7_ILi1EEESI_SI_EEESC_SE_Li128ELb1ELb1ELb1ELb0EEENS1_36VarlenDynamicPersistentTileSchedulerILi128ELi48ELi128ELi128ELb1ELb1ELb0ELb0ELb1ELb1EEEEEEEEEvNT_6ParamsE) ;  /* 0xffff0d1002007950 */ /* 0x004fea0003c3ffff */
        .weak           $__internal_28_$__cuda_sm70_shflsync_idx_p
        .type           $__internal_28_$__cuda_sm70_shflsync_idx_p,@function
        .size           $__internal_28_$__cuda_sm70_shflsync_idx_p,($__internal_29_$__cuda_sm70_shflsync_up_p - $__internal_28_$__cuda_sm70_shflsync_idx_p)
$__internal_28_$__cuda_sm70_shflsync_idx_p:
[----:B------:R-:W-:-:S04]  /*f2f0*/  MOV R202, 0xffffffff ;  /* 0xffffffff00ca7802 */ /* 0x000fc80000000f00 */
[----:B------:R-:W-:Y:S04]  /*f300*/  WARPSYNC R202 ;  /* 0x000000ca00007348 */ /* 0x000fe80003800000 */
[----:B------:R1:W2:Y:S02]  /*f310*/  SHFL.IDX PT, R198, R199, R198, R3 ;  /* 0x000000c6c7c67389 */ /* 0x0002a400000e0003 */
[----:B-1----:R-:W-:-:S04]  /*f320*/  MOV R3, 0x0 ;  /* 0x0000000000037802 */ /* 0x002fc80000000f00 */
[----:B--2---:R-:W-:Y:S05]  /*f330*/  RET.REL.NODEC R2 `(_ZN7cutlass13device_kernelIN5flash19enable_sm80_to_sm89INS1_16FlashAttnFwdSm80INS1_25CollectiveMainloopFwdSm80ILi4ELi1ELb0EN4cute5tupleIJNS5_1CILi128EEENS7_ILi48EEENS7_ILi96EEEEEELi96ENS_10bfloat16_tEfNS_4arch4Sm80ELb0ELb0ELb0ELb1ELb1ELb0ELb1ELb1EEENS1_21CollectiveEpilogueFwdINS6_IJS8_SA_S9_EEENS6_IJNS7_ILi1EEESI_SI_EEESC_SE_Li128ELb1ELb1ELb1ELb0EEENS1_36VarlenDynamicPersistentTileSchedulerILi128ELi48ELi128ELi128ELb1ELb1ELb0ELb0ELb1ELb1EEEEEEEEEvNT_6ParamsE) ;  /* 0xffff0cc002007950 */ /* 0x004fea0003c3ffff */
        .weak           $__internal_29_$__cuda_sm70_shflsync_up_p
        .type           $__internal_29_$__cuda_sm70_shflsync_up_p,@function
        .size           $__internal_29_$__cuda_sm70_shflsync_up_p,($__internal_30_$__cuda_sm70_votesync_ballot - $__internal_29_$__cuda_sm70_shflsync_up_p)
$__internal_29_$__cuda_sm70_shflsync_up_p:
[----:B------:R-:W-:Y:S02]  /*f340*/  IMAD.MOV.U32 R4, RZ, RZ, RZ ;  /* 0x000000ffff047224 */ /* 0x000fe400078e00ff */
[----:B------:R-:W-:-:S04]  /*f350*/  IMAD.MOV.U32 R10, RZ, RZ, -0x1 ;  /* 0xffffffffff0a7424 */ /* 0x000fc800078e00ff */
[----:B------:R-:W-:Y:S04]  /*f360*/  WARPSYNC R10 ;  /* 0x0000000a00007348 */ /* 0x000fe80003800000 */
[----:B------:R1:W2:Y:S02]  /*f370*/  SHFL.UP PT, R4, R0, R2, R4 ;  /* 0x0400000200047389 */ /* 0x0002a400000e0004 */
[----:B-1----:R-:W-:Y:S02]  /*f380*/  MOV R2, R3 ;  /* 0x0000000300027202 */ /* 0x002fe40000000f00 */
[----:B------:R-:W-:-:S04]  /*f390*/  MOV R3, 0x0 ;  /* 0x0000000000037802 */ /* 0x000fc80000000f00 */
[----:B--2---:R-:W-:Y:S05]  /*f3a0*/  RET.REL.NODEC R2 `(_ZN7cutlass13device_kernelIN5flash19enable_sm80_to_sm89INS1_16FlashAttnFwdSm80INS1_25CollectiveMainloopFwdSm80ILi4ELi1ELb0EN4cute5tupleIJNS5_1CILi128EEENS7_ILi48EEENS7_ILi96EEEEEELi96ENS_10bfloat16_tEfNS_4arch4Sm80ELb0ELb0ELb0ELb1ELb1ELb0ELb1ELb1EEENS1_21CollectiveEpilogueFwdINS6_IJS8_SA_S9_EEENS6_IJNS7_ILi1EEESI_SI_EEESC_SE_Li128ELb1ELb1ELb1ELb0EEENS1_36VarlenDynamicPersistentTileSchedulerILi128ELi48ELi128ELi128ELb1ELb1ELb0ELb0ELb1ELb1EEEEEEEEEvNT_6ParamsE) ;  /* 0xffff0c5002007950 */ /* 0x004fea0003c3ffff */
        .weak           $__internal_30_$__cuda_sm70_votesync_ballot
        .type           $__internal_30_$__cuda_sm70_votesync_ballot,@function
        .size           $__internal_30_$__cuda_sm70_votesync_ballot,(.L_x_3665 - $__internal_30_$__cuda_sm70_votesync_ballot)
$__internal_30_$__cuda_sm70_votesync_ballot:
[----:B------:R-:W-:Y:S01]  /*f3b0*/  ISETP.NE.U32.AND P0, PT, R0, 0x1, PT ;  /* 0x000000010000780c */ /* 0x000fe20003f05070 */
[----:B------:R-:W-:-:S04]  /*f3c0*/  IMAD.MOV.U32 R3, RZ, RZ, -0x1 ;  /* 0xffffffffff037424 */ /* 0x000fc800078e00ff */
[----:B------:R-:W-:Y:S08]  /*f3d0*/  WARPSYNC R3 ;  /* 0x0000000300007348 */ /* 0x000ff00003800000 */
[----:B------:R-:W-:-:S04]  /*f3e0*/  VOTE.ANY R0, PT, !P0 ;  /* 0x0000000000007806 */ /* 0x000fc800040e0100 */
[----:B------:R-:W-:Y:S01]  /*f3f0*/  LOP3.LUT R0, R0, R3, RZ, 0xc0, !PT ;  /* 0x0000000300007212 */ /* 0x000fe200078ec0ff */
[----:B------:R-:W-:-:S04]  /*f400*/  IMAD.MOV.U32 R3, RZ, RZ, 0x0 ;  /* 0x00000000ff037424 */ /* 0x000fc800078e00ff */
[----:B------:R-:W-:Y:S05]  /*f410*/  RET.REL.NODEC R2 `(_ZN7cutlass13device_kernelIN5flash19enable_sm80_to_sm89INS1_16FlashAttnFwdSm80INS1_25CollectiveMainloopFwdSm80ILi4ELi1ELb0EN4cute5tupleIJNS5_1CILi128EEENS7_ILi48EEENS7_ILi96EEEEEELi96ENS_10bfloat16_tEfNS_4arch4Sm80ELb0ELb0ELb0ELb1ELb1ELb0ELb1ELb1EEENS1_21CollectiveEpilogueFwdINS6_IJS8_SA_S9_EEENS6_IJNS7_ILi1EEESI_SI_EEESC_SE_Li128ELb1ELb1ELb1ELb0EEENS1_36VarlenDynamicPersistentTileSchedulerILi128ELi48ELi128ELi128ELb1ELb1ELb0ELb0ELb1ELb1EEEEEEEEEvNT_6ParamsE) ;  /* 0xffff0be002007950 */ /* 0x000fea0003c3ffff */
.L_x_2008:
        /* <DEDUP_REMOVED lines=14> */
.L_x_3665:


//--------------------- .text._ZN7cutlass13device_kernelIN5flash19enable_sm80_to_sm89INS1_16FlashAttnFwdSm80INS1_25CollectiveMainloopFwdSm80ILi4ELi1ELb0EN4cute5tupleIJNS5_1CILi128EEENS7_ILi48EEENS7_ILi96EEEEEELi96ENS_10bfloat16_tEfNS_4arch4Sm80ELb0ELb0ELb0ELb1ELb1ELb1ELb1ELb1EEENS1_21CollectiveEpilogueFwdINS6_IJS8_SA_S9_EEENS6_IJNS7_ILi1EEESI_SI_EEESC_SE_Li128ELb1ELb1ELb1ELb0EEENS1_36VarlenDynamicPersistentTileSchedulerILi128ELi48ELi128ELi128ELb1ELb1ELb0ELb0ELb1ELb1EEEEEEEEEvNT_6ParamsE --------------------------
	.section	.text._ZN7cutlass13device_kernelIN5flash19enable_sm80_to_sm89INS1_16FlashAttnFwdSm80INS1_25CollectiveMainloopFwdSm80ILi4ELi1ELb0EN4cute5tupleIJNS5_1CILi128EEENS7_ILi48EEENS7_ILi96EEEEEELi96ENS_10bfloat16_tEfNS_4arch4Sm80ELb0ELb0ELb0ELb1ELb1ELb1ELb1ELb1EEENS1_21CollectiveEpilogueFwdINS6_IJS8_SA_S9_EEENS6_IJNS7_ILi1EEESI_SI_EEESC_SE_Li128ELb1ELb1ELb1ELb0EEENS1_36VarlenDynamicPersistentTileSchedulerILi128ELi48ELi128ELi128ELb1ELb1ELb0ELb0ELb1ELb1EEEEEEEEEvNT_6ParamsE,"ax",@progbits
	.sectioninfo	@"SHI_REGISTERS=255"
	.align	128
.text._ZN7cutlass13device_kernelIN5flash19enable_sm80_to_sm89INS1_16FlashAttnFwdSm80INS1_25CollectiveMainloopFwdSm80ILi4ELi1ELb0EN4cute5tupleIJNS5_1CILi128EEENS7_ILi48EEENS7_ILi96EEEEEELi96ENS_10bfloat16_tEfNS_4arch4Sm80ELb0ELb0ELb0ELb1ELb1ELb1ELb1ELb1EEENS1_21CollectiveEpilogueFwdINS6_IJS8_SA_S9_EEENS6_IJNS7_ILi1EEESI_SI_EEESC_SE_Li128ELb1ELb1ELb1ELb0EEENS1_36VarlenDynamicPersistentTileSchedulerILi128ELi48ELi128ELi128ELb1ELb1ELb0ELb0ELb1ELb1EEEEEEEEEvNT_6ParamsE:
        .type           _ZN7cutlass13device_kernelIN5flash19enable_sm80_to_sm89INS1_16FlashAttnFwdSm80INS1_25CollectiveMainloopFwdSm80ILi4ELi1ELb0EN4cute5tupleIJNS5_1CILi128EEENS7_ILi48EEENS7_ILi96EEEEEELi96ENS_10bfloat16_tEfNS_4arch4Sm80ELb0ELb0ELb0ELb1ELb1ELb1ELb1ELb1EEENS1_21CollectiveEpilogueFwdINS6_IJS8_SA_S9_EEENS6_IJNS7_ILi1EEESI_SI_EEESC_SE_Li128ELb1ELb1ELb1ELb0EEENS1_36VarlenDynamicPersistentTileSchedulerILi128ELi48ELi128ELi128ELb1ELb1ELb0ELb0ELb1ELb1EEEEEEEEEvNT_6ParamsE,@function
        .size           _ZN7cutlass13device_kernelIN5flash19enable_sm80_to_sm89INS1_16FlashAttnFwdSm80INS1_25CollectiveMainloopFwdSm80ILi4ELi1ELb0EN4cute5tupleIJNS5_1CILi128EEENS7_ILi48EEENS7_ILi96EEEEEELi96ENS_10bfloat16_tEfNS_4arch4Sm80ELb0ELb0ELb0ELb1ELb1ELb1ELb1ELb1EEENS1_21CollectiveEpilogueFwdINS6_IJS8_SA_S9_EEENS6_IJNS7_ILi1EEESI_SI_EEESC_SE_Li128ELb1ELb1ELb1ELb0EEENS1_36VarlenDynamicPersistentTileSchedulerILi128ELi48ELi128ELi128ELb1ELb1ELb0ELb0ELb1ELb1EEEEEEEEEvNT_6ParamsE,(.L_x_3670 - _ZN7cutlass13device_kernelIN5flash19enable_sm80_to_sm89INS1_16FlashAttnFwdSm80INS1_25CollectiveMainloopFwdSm80ILi4ELi1ELb0EN4cute5tupleIJNS5_1CILi128EEENS7_ILi48EEENS7_ILi96EEEEEELi96ENS_10bfloat16_tEfNS_4arch4Sm80ELb0ELb0ELb0ELb1ELb1ELb1ELb1ELb1EEENS1_21CollectiveEpilogueFwdINS6_IJS8_SA_S9_EEENS6_IJNS7_ILi1EEESI_SI_EEESC_SE_Li128ELb1ELb1ELb1ELb0EEENS1_36VarlenDynamicPersistentTileSchedulerILi128ELi48ELi128ELi128ELb1ELb1ELb0ELb0ELb1ELb1EEEEEEEEEvNT_6ParamsE)
        .other          _ZN7cutlass13device_kernelIN5flash19enable_sm80_to_sm89INS1_16FlashAttnFwdSm80INS1_25CollectiveMainloopFwdSm80ILi4ELi1ELb0EN4cute5tupleIJNS5_1CILi128EEENS7_ILi48EEENS7_ILi96EEEEEELi96ENS_10bfloat16_tEfNS_4arch4Sm80ELb0ELb0ELb0ELb1ELb1ELb1ELb1ELb1EEENS1_21CollectiveEpilogueFwdINS6_IJS8_SA_S9_EEENS6_IJNS7_ILi1EEESI_SI_EEESC_SE_Li128ELb1ELb1ELb1ELb0EEENS1_36VarlenDynamicPersistentTileSchedulerILi128ELi48ELi128ELi128ELb1ELb1ELb0ELb0ELb1ELb1EEEEEEEEEvNT_6ParamsE,@"STO_CUDA_ENTRY STV_DEFAULT"
_ZN7cutlass13device_kernelIN5flash19enable_sm80_to_sm89INS1_16FlashAttnFwdSm80INS1_25CollectiveMainloopFwdSm80ILi4ELi1ELb0EN4cute5tupleIJNS5_1CILi128EEENS7_ILi48EEENS7_ILi96EEEEEELi96ENS_10bfloat16_tEfNS_4arch4Sm80ELb0ELb0ELb0ELb1ELb1ELb1ELb1ELb1EEENS1_21CollectiveEpilogueFwdINS6_IJS8_SA_S9_EEENS6_IJNS7_ILi1EEESI_SI_EEESC_SE_Li128ELb1ELb1ELb1ELb0EEENS1_36VarlenDynamicPersistentTileSchedulerILi128ELi48ELi128ELi128ELb1ELb1ELb0ELb0ELb1ELb1EEEEEEEEEvNT_6ParamsE:
        /* <DEDUP_REMOVED lines=54> */
.L_x_2014:
        /* <DEDUP_REMOVED lines=17> */
.L_x_2200:
        /* <DEDUP_REMOVED lines=16> */
.L_x_2201:
[----:B--2---:R-:W-:-:S05]  /*0570*/  IMAD R0, R0, c[0x0][0x538], RZ ;  /* 0x00014e0000007a24 */ /* 0x004fca00078e02ff */
[----:B------:R-:W-:-:S04]  /*0580*/  IADD3 R6, R0, R6, RZ ;  /* 0x0000000600067210 */ /* 0x000fc80007ffe0ff */
[----:B------:R-:W-:-:S13]  /*0590*/  ISETP.GT.AND P0, PT, R6, UR4, PT ;  /* 0x0000000406007c0c */ /* 0x000fda000bf04270 */
[----:B-1----:R-:W-:Y:S05]  /*05a0*/  @!P0 BRA `(.L_x_2014) ;  /* 0xfffffdb000008947 */ /* 0x002fea000383ffff */
.L_x_2010:
[----:B------:R-:W-:-:S05]  /*05b0*/  IADD3 R12, -R0, R6, RZ ;  /* 0x00000006000c7210 */ /* 0x000fca0007ffe1ff */
[----:B------:R-:W-:-:S05]  /*05c0*/  IMAD R0, R4, c[0x0][0x538], R12 ;  /* 0x00014e0004007a24 */ /* 0x000fca00078e020c */
[----:B------:R-:W-:Y:S01]  /*05d0*/  ISETP.GT.AND P0, PT, R0, UR4, PT ;  /* 0x0000000400007c0c */ /* 0x000fe2000bf04270 */
[----:B------:R-:W-:-:S12]  /*05e0*/  BRA.DIV ~URZ, `(.L_x_2015) ;  /* 0x000186e27f007947 */ /* 0x000fd8000b800000 */
[----:B------:R-:W-:-:S04]  /*05f0*/  VOTE.ANY R0, PT, !P0 ;  /* 0x0000000000007806 */ /* 0x000fc800040e0100 */
.L_x_2202:
[----:B------:R1:W2:Y:S01]  /*0600*/  POPC R13, R0 ;  /* 0x00000000000d7309 */ /* 0x0002a20000000000 */
[----:B------:R-:W-:Y:S05]  /*0610*/  BRA.DIV ~URZ, `(.L_x_2016) ;  /* 0x000186f27f007947 */ /* 0x000fea000b800000 */
[----:B--2---:R2:W3:Y:S01]  /*0620*/  SHFL.IDX PT, R11, R8, R13, 0x1f ;  /* 0x00001f0d080b7589 */ /* 0x0044e200000e0000 */
[----:B------:R-:W-:-:S03]  /*0630*/  MOV R6, RZ ;  /* 0x000000ff00067202 */ /* 0x000fc60000000f00 */
[----:B------:R2:W4:Y:S04]  /*0640*/  SHFL.IDX PT, R10, R7, R13, 0x1f ;  /* 0x00001f0d070a7589 */ /* 0x00052800000e0000 */
.L_x_2203:
[----:B------:R-:W-:Y:S01]  /*0650*/  ISETP.NE.AND P0, PT, R0, RZ, PT ;  /* 0x000000ff0000720c */ /* 0x000fe20003f05270 */
[----:B------:R-:W-:-:S12]  /*0660*/  BSSY B0, `(.L_x_2017) ;  /* 0x0000005000007945 */ /* 0x000fd80003800000 */
[----:B------:R-:W-:Y:S05]  /*0670*/  @!P0 BRA `(.L_x_2018) ;  /* 0x0000003000008947 */ /* 0x000fea0003800000 */
[----:B------:R-:W-:Y:S01]  /*0680*/  IADD3 R211, R13, -0x1, RZ ;  /* 0xffffffff0dd37810 */ /* 0x000fe20007ffe0ff */
[----:B------:R-:W-:Y:S05]  /*0690*/  BRA.DIV ~URZ, `(.L_x_2019) ;  /* 0x000187527f007947 */ /* 0x000fea000b800000 */
[----:B------:R1:W2:Y:S02]  /*06a0*/  SHFL.IDX PT, R6, R4, R211, 0x1f ;  /* 0x00001fd304067589 */ /* 0x0002a400000e0000 */
.L_x_2018:
[----:B------:R-:W-:Y:S05]  /*06b0*/  BSYNC B0 ;  /* 0x0000000000007941 */ /* 0x000fea0003800000 */
.L_x_2017:
[----:B-1-3--:R-:W-:Y:S01]  /*06c0*/  IABS R0, R11 ;  /* 0x0000000b00007213 */ /* 0x00afe20000000000 */
[----:B--2---:R-:W-:-:S04]  /*06d0*/  IMAD R4, R6, c[0x0][0x538], R12 ;  /* 0x00014e0006047a24 */ /* 0x004fc800078e020c */
        /* <DEDUP_REMOVED lines=67> */
.L_x_2011:
[----:B------:R-:W-:Y:S01]  /*0b10*/  MOV R0, UR4 ;  /* 0x0000000400007c02 */ /* 0x000fe20008000f00 */
[----:B------:R-:W-:Y:S04]  /*0b20*/  STL [R1+0x54], RZ ;  /* 0x000054ff01007387 */ /* 0x000fe80000100800 */
[----:B------:R-:W-:Y:S04]  /*0b30*/  STL [R1+0x58], RZ ;  /* 0x000058ff01007387 */ /* 0x000fe80000100800 */
[----:B------:R1:W-:Y:S02]  /*0b40*/  STL [R1+0x50], R0 ;  /* 0x0000500001007387 */ /* 0x0003e40000100800 */
[----:B-1----:R-:W-:-:S05]  /*0b50*/  MOV R0, c[0x0][0x53c] ;  /* 0x00014f0000007a02 */ /* 0x002fca0000000f00 */
[----:B------:R1:W-:Y:S02]  /*0b60*/  STL [R1+0x5c], R0 ;  /* 0x00005c0001007387 */ /* 0x0003e40000100800 */
.L_x_2020:
        /* <DEDUP_REMOVED lines=8> */
.L_x_2009:
        /* <DEDUP_REMOVED lines=162> */
[----:B------:R-:W-:-:S02]  /*1610*/  SHF.R.U32.HI R3, RZ, 0x3, R3 ;  /* 0x00000003ff037819 */ /* 0x000fc40000011603 */
[----:B------:R-:W-:Y:S02]  /*1620*/  LOP3.LUT R2, R2, 0xfffff000, RZ, 0xc0, !PT ;  /* 0xfffff00002027812 */ /* 0x000fe400078ec0ff */
        /* <DEDUP_REMOVED lines=47> */
[C---:B------:R-:W-:Y:S02]  /*1920*/  IADD3 R206, R198.reuse, 0x400, RZ ;  /* 0x00000400c6ce7810 */ /* 0x040fe40007ffe0ff */
        /* <DEDUP_REMOVED lines=12> */
[----:B-1----:R-:W-:-:S02]  /*19f0*/  SHF.L.U64.HI R17, R167, 0x1, R9 ;  /* 0x00000001a7117819 */ /* 0x002fc40000010209 */
        /* <DEDUP_REMOVED lines=14> */
[----:B--2---:R-:W-:-:S02]  /*1ae0*/  IADD3 R18, R10, 0x38, RZ ;  /* 0x000000380a127810 */ /* 0x004fc40007ffe0ff */
        /* <DEDUP_REMOVED lines=11> */
[----:B------:R2:W-:Y:S02]  /*1ba0*/  STL [R1+0x8], R4 ;  /* 0x0000080401007387 */ /* 0x0005e40000100800 */
[C---:B------:R-:W-:Y:S02]  /*1bb0*/  IADD3 R245, R244.reuse, 0x20, RZ ;  /* 0x00000020f4f57810 */ /* 0x040fe40007ffe0ff */
[----:B------:R-:W-:Y:S02]  /*1bc0*/  @P0 IADD3 R245, R244, -0x20, RZ ;  /* 0xffffffe0f4f50810 */ /* 0x000fe40007ffe0ff */
[----:B-1----:R-:W-:-:S04]  /*1bd0*/  LOP3.LUT R6, R28, 0x18, R104, 0xf8, !PT ;  /* 0x000000181c067812 */ /* 0x002fc800078ef868 */
[----:B------:R-:W-:Y:S02]  /*1be0*/  LOP3.LUT R9, R6, R26, RZ, 0x3c, !PT ;  /* 0x0000001a06097212 */ /* 0x000fe400078e3cff */
[C---:B------:R-:W-:Y:S02]  /*1bf0*/  IADD3 R26, R10.reuse, 0x10, RZ ;  /* 0x000000100a1a7810 */ /* 0x040fe40007ffe0ff */
[----:B--2---:R-:W-:Y:S01]  /*1c00*/  LOP3.LUT R4, R5, R27, RZ, 0x3c, !PT ;  /* 0x0000001b05047212 */ /* 0x004fe200078e3cff */
[----:B------:R-:W-:Y:S01]  /*1c10*/  IMAD.IADD R9, R7, 0x1, R9 ;  /* 0x0000000107097824 */ /* 0x000fe200078e0209 */
[----:B------:R-:W-:Y:S02]  /*1c20*/  SHF.R.S32.HI R5, RZ, 0x3, R13 ;  /* 0x00000003ff057819 */ /* 0x000fe4000001140d */
[C---:B------:R-:W-:Y:S01]  /*1c30*/  IADD3 R27, R10.reuse, 0x8, RZ ;  /* 0x000000080a1b7810 */ /* 0x040fe20007ffe0ff */
[----:B------:R-:W-:Y:S01]  /*1c40*/  IMAD.IADD R6, R25, 0x1, R4 ;  /* 0x0000000119067824 */ /* 0x000fe200078e0204 */
[C---:B------:R-:W-:Y:S01]  /*1c50*/  IADD3 R25, R10.reuse, 0x18, RZ ;  /* 0x000000180a197810 */ /* 0x040fe20007ffe0ff */
[----:B------:R1:W-:Y:S01]  /*1c60*/  STL [R1+0x4], R5 ;  /* 0x0000040501007387 */ /* 0x0003e20000100800 */
[----:B------:R-:W-:-:S02]  /*1c70*/  IADD3 R13, R10, 0x50, RZ ;  /* 0x000000500a0d7810 */ /* 0x000fc40007ffe0ff */
[----:B------:R-:W-:Y:S01]  /*1c80*/  IADD3 R10, R10, 0x58, RZ ;  /* 0x000000580a0a7810 */ /* 0x000fe20007ffe0ff */
[----:B------:R-:W-:Y:S01]  /*1c90*/  STL [R1+0x98], R27 ;  /* 0x0000981b01007387 */ /* 0x000fe20000100800 */
[----:B------:R-:W-:Y:S02]  /*1ca0*/  SEL R4, R14, 0xffffffe0, !P4 ;  /* 0xffffffe00e047807 */ /* 0x000fe40006000000 */
[----:B------:R-:W-:Y:S01]  /*1cb0*/  SHF.R.S32.HI R8, RZ, 0x1f, R27 ;  /* 0x0000001fff087819 */ /* 0x000fe2000001141b */
[----:B------:R-:W-:Y:S02]  /*1cc0*/  STL [R1+0x94], R26 ;  /* 0x0000941a01007387 */ /* 0x000fe40000100800 */
[----:B------:R-:W-:Y:S02]  /*1cd0*/  IMAD.IADD R197, R196, 0x1, R4 ;  /* 0x00000001c4c57824 */ /* 0x000fe400078e0204 */
[----:B------:R-:W-:Y:S01]  /*1ce0*/  STL [R1+0x90], R25 ;  /* 0x0000901901007387 */ /* 0x000fe20000100800 */
[----:B------:R-:W-:-:S03]  /*1cf0*/  IMAD.IADD R171, R4, 0x1, R170 ;  /* 0x0000000104ab7824 */ /* 0x000fc600078e02aa */
[----:B------:R-:W-:Y:S04]  /*1d00*/  STL [R1+0x8c], R23 ;  /* 0x00008c1701007387 */ /* 0x000fe80000100800 */
[----:B------:R-:W-:Y:S04]  /*1d10*/  STL [R1+0x88], R20 ;  /* 0x0000881401007387 */ /* 0x000fe80000100800 */
[----:B------:R-:W-:Y:S01]  /*1d20*/  STL [R1+0x84], R19 ;  /* 0x0000841301007387 */ /* 0x000fe20000100800 */
[----:B-1----:R-:W-:Y:S02]  /*1d30*/  SEL R5, R14, 0xffffffe0, !P1 ;  /* 0xffffffe00e057807 */ /* 0x002fe40004800000 */
[----:B------:R-:W-:Y:S01]  /*1d40*/  LEA R14, R6, 0x6080, 0x1 ;  /* 0x00006080060e7811 */ /* 0x000fe200078e08ff */
[----:B------:R-:W-:Y:S01]  /*1d50*/  STL [R1+0x80], R18 ;  /* 0x0000801201007387 */ /* 0x000fe20000100800 */
[----:B------:R-:W-:-:S03]  /*1d60*/  SHF.R.S32.HI R6, RZ, 0x1f, R26 ;  /* 0x0000001fff067819 */ /* 0x000fc6000001141a */
        /* <DEDUP_REMOVED lines=38> */
.L_x_2199:
        /* <DEDUP_REMOVED lines=48> */
.L_x_2021:
[----:B------:R-:W-:-:S04]  /*22d0*/  ISETP.NE.U32.AND P0, PT, RZ, c[0x0][0x368], PT ;  /* 0x0000da00ff007a0c */ /* 0x000fc80003f05070 */
[----:B------:R-:W-:-:S13]  /*22e0*/  ISETP.NE.AND.EX P0, PT, RZ, c[0x0][0x36c], PT, P0 ;  /* 0x0000db00ff007a0c */ /* 0x000fda0003f05300 */
[----:B------:R-:W-:Y:S05]  /*22f0*/  @!P0 BRA `(.L_x_2022) ;  /* 0x0000004000008947 */ /* 0x000fea0003800000 */
[----:B-1----:R-:W-:-:S04]  /*2300*/  IADD3 R4, P0, R19, c[0x0][0x368], RZ ;  /* 0x0000da0013047a10 */ /* 0x002fc80007f1e0ff */
[----:B------:R-:W-:-:S05]  /*2310*/  IADD3.X R5, R18, c[0x0][0x36c], RZ, P0, !PT ;  /* 0x0000db0012057a10 */ /* 0x000fca00007fe4ff */
[----:B------:R1:W5:Y:S01]  /*2320*/  LDG.E R12, [R4.64] ;  /* 0x00000008040c7981 */ /* 0x000362000c1e1900 */
[----:B------:R-:W-:Y:S05]  /*2330*/  BRA `(.L_x_2023) ;  /* 0x0000005000007947 */ /* 0x000fea0003800000 */
.L_x_2022:
[----:B------:R-:W-:Y:S01]  /*2340*/  MOV R12, UR6 ;  /* 0x00000006000c7c02 */ /* 0x000fe20008000f00 */
[----:B------:R-:W-:Y:S05]  /*2350*/  @!P5 BRA `(.L_x_2023) ;  /* 0x000000300000d947 */ /* 0x000fea0003800000 */
[----:B------:R-:W2:Y:S04]  /*2360*/  LDG.E R6, [R4.64] ;  /* 0x0000000804067981 */ /* 0x000ea8000c1e1900 */
[----:B------:R-:W2:Y:S02]  /*2370*/  LDG.E R0, [R4.64+0x4] ;  /* 0x0000040804007981 */ /* 0x000ea4000c1e1900 */
[----:B--2---:R-:W-:Y:S02]  /*2380*/  IADD3 R12, -R6, R0, RZ ;  /* 0x00000000060c7210 */ /* 0x004fe40007ffe1ff */
.L_x_2023:
        /* <DEDUP_REMOVED lines=59> */
.L_x_2025:
[----:B------:R-:W-:Y:S05]  /*2740*/  BSYNC B0 ;  /* 0x0000000000007941 */ /* 0x000fea0003800000 */
.L_x_2024:
        /* <DEDUP_REMOVED lines=203> */
.L_x_2053:
        /* <DEDUP_REMOVED lines=107> */
.L_x_2031:
[----:B------:R-:W-:Y:S05]  /*3ab0*/  BSYNC B0 ;  /* 0x0000000000007941 */ /* 0x000fea0003800000 */
.L_x_2030:
        /* <DEDUP_REMOVED lines=94> */
.L_x_2034:
[----:B------:R-:W-:Y:S05]  /*40a0*/  BSYNC B0 ;  /* 0x0000000000007941 */ /* 0x000fea0003800000 */
.L_x_2033:
[----:B------:R-:W-:Y:S01]  /*40b0*/  ISETP.GE.AND P0, PT, R29, c[0x0][0x1d4], PT ;  /* 0x000075001d007a0c */ /* 0x000fe20003f06270 */
[----:B------:R-:W-:Y:S01]  /*40c0*/  @!UPT UIADD3 URZ, URZ, URZ, URZ ;  /* 0x0000003f3f3ff290 */ /* 0x000fe2000fffe03f */
[----:B------:R-:W-:Y:S11]  /*40d0*/  BSSY B0, `(.L_x_2035) ;  /* 0x000003a000007945 */ /* 0x000ff60003800000 */
[----:B------:R-:W-:-:S05]  /*40e0*/  @P0 BRA `(.L_x_2036) ;  /* 0x0000038000000947 */ /* 0x000fca0003800000 */
[----:B------:R-:W5:Y:S04]  /*40f0*/  LDL R3, [R1+0x8] ;  /* 0x0000080001037983 */ /* 0x000f680000100800 */
        /* <DEDUP_REMOVED lines=55> */
.L_x_2036:
[----:B------:R-:W-:Y:S05]  /*4470*/  BSYNC B0 ;  /* 0x0000000000007941 */ /* 0x000fea0003800000 */
.L_x_2035:
[----:B------:R-:W-:Y:S01]  /*4480*/  ISETP.GE.AND P0, PT, R28, c[0x0][0x1d4], PT ;  /* 0x000075001c007a0c */ /* 0x000fe20003f06270 */
[----:B------:R-:W-:Y:S01]  /*4490*/  @!UPT UIADD3 URZ, URZ, URZ, URZ ;  /* 0x0000003f3f3ff290 */ /* 0x000fe2000fffe03f */
[----:B------:R-:W-:Y:S11]  /*44a0*/  BSSY B0, `(.L_x_2037) ;  /* 0x000003c000007945 */ /* 0x000ff60003800000 */
[----:B------:R-:W-:-:S05]  /*44b0*/  @P0 BRA `(.L_x_2038) ;  /* 0x000003a000000947 */ /* 0x000fca0003800000 */
[----:B------:R-:W5:Y:S01]  /*44c0*/  LDL R3, [R1+0x4] ;  /* 0x0000040001037983 */ /* 0x000f620000100800 */
[----:B----4-:R-:W-:Y:S02]  /*44d0*/  IMAD.MOV.U32 R4, RZ, RZ, R54 ;  /* 0x000000ffff047224 */ /* 0x010fe400078e0036 */
[----:B---3--:R-:W-:Y:S01]  /*44e0*/  IMAD.MOV.U32 R5, RZ, RZ, R55 ;  /* 0x000000ffff057224 */ /* 0x008fe200078e0037 */
[----:B-1----:R-:W1:Y:S01]  /*44f0*/  LDS.128 R8, [R244+0x3000] ;  /* 0x00300000f4087984 */ /* 0x002e620000000c00 */
[----:B-----5:R-:W-:Y:S05]  /*4500*/  IMAD.SHL.U32 R3, R3, 0x8, RZ ;  /* 0x0000000803037824 */ /* 0x020fea00078e00ff */
        /* <DEDUP_REMOVED lines=53> */
.L_x_2038:
[----:B------:R-:W-:Y:S05]  /*4860*/  BSYNC B0 ;  /* 0x0000000000007941 */ /* 0x000fea0003800000 */
.L_x_2037:
        /* <DEDUP_REMOVED lines=59> */
.L_x_2040:
[----:B------:R-:W-:Y:S05]  /*4c20*/  BSYNC B0 ;  /* 0x0000000000007941 */ /* 0x000fea0003800000 */
.L_x_2039:
        /* <DEDUP_REMOVED lines=59> */
.L_x_2042:
[----:B------:R-:W-:Y:S05]  /*4fe0*/  BSYNC B0 ;  /* 0x0000000000007941 */ /* 0x000fea0003800000 */
.L_x_2041:
        /* <DEDUP_REMOVED lines=59> */
.L_x_2029:
        /* <DEDUP_REMOVED lines=47> */
.L_x_2044:
[----:B------:R-:W-:Y:S05]  /*5690*/  BSYNC B0 ;  /* 0x0000000000007941 */ /* 0x000fea0003800000 */
.L_x_2043:
        /* <DEDUP_REMOVED lines=159> */
.L_x_2046:
[----:B------:R-:W-:Y:S05]  /*6090*/  BSYNC B0 ;  /* 0x0000000000007941 */ /* 0x000fea0003800000 */
.L_x_2045:
        /* <DEDUP_REMOVED lines=122> */
.L_x_2048:
[----:B------:R-:W-:Y:S05]  /*6840*/  BSYNC B0 ;  /* 0x0000000000007941 */ /* 0x000fea0003800000 */
.L_x_2047:
        /* <DEDUP_REMOVED lines=125> */
.L_x_2028:
        /* <DEDUP_REMOVED lines=45> */
.L_x_2032:
[----:B------:R-:W-:Y:S05]  /*72f0*/  BSYNC B1 ;  /* 0x0000000000017941 */ /* 0x000fea0003800000 */
.L_x_2027:
[----:B------:R-:W-:Y:S01]  /*7300*/  IMAD.IADD R3, R76, 0x1, -R249 ;  /* 0x000000014c037824 */ /* 0x000fe200078e0af9 */
[----:B------:R-:W-:Y:S01]  /*7310*/  LOP3.LUT P6, RZ, R243, 0x1, RZ, 0xc0, !PT ;  /* 0x00000001f3ff7812 */ /* 0x000fe200078cc0ff */
[----:B-12--5:R-:W-:Y:S01]  /*7320*/  IMAD.WIDE R8, R33, 0x30, R88 ;  /* 0x0000003021087825 */ /* 0x026fe200078e0258 */
[----:B------:R-:W-:Y:S01]  /*7330*/  P2R R13, PR, RZ, 0x2 ;  /* 0x00000002ff0d7803 */ /* 0x000fe20000000000 */
        /* <DEDUP_REMOVED lines=59> */
[----:B---3--:R-:W3:Y:S04]  /*76f0*/  LDL R20, [R1+0x8] ;  /* 0x0000080001147983 */ /* 0x008ee80000100800 */
[----:B--2---:R-:W2:Y:S02]  /*7700*/  LDL R15, [R1+0x4] ;  /* 0x00000400010f7983 */ /* 0x004ea40000100800 */
[CC--:B------:R-:W-:Y:S02]  /*7710*/  @!P0 LEA R8, P4, R104.reuse, R4.reuse, 0x1 ;  /* 0x0000000468088211 */ /* 0x0c0fe400078808ff */
[----:B------:R-:W2:Y:S02]  /*7720*/  LDL R14, [R1+0x14] ;  /* 0x00001400010e7983 */ /* 0x000ea40000100800 */
        /* <DEDUP_REMOVED lines=18> */
[----:B--2---:R-:W-:Y:S04]  /*7850*/  @!P0 IMAD.SHL.U32 R3, R15, 0x8, RZ ;  /* 0x000000080f038824 */ /* 0x004fe800078e00ff */
[----:B-1----:R-:W-:Y:S05]  /*7860*/  @!P0 IMAD.WIDE R8, R3, 0x2, R4 ;  /* 0x0000000203088825 */ /* 0x002fea00078e0204 */
[----:B---3--:R-:W-:Y:S01]  /*7870*/  @!P0 ST.E.128 [R8.64], R20 ;  /* 0x0000001408008985 */ /* 0x008fe2000c101d08 */
        /* <DEDUP_REMOVED lines=9> */
.L_x_2050:
[----:B------:R-:W-:Y:S05]  /*7910*/  BSYNC B0 ;  /* 0x0000000000007941 */ /* 0x000fea0003800000 */
.L_x_2049:
        /* <DEDUP_REMOVED lines=43> */
.L_x_2052:
[----:B------:R-:W-:Y:S05]  /*7bd0*/  BSYNC B0 ;  /* 0x0000000000007941 */ /* 0x000fea0003800000 */
.L_x_2051:
[----:B------:R-:W0:Y:S01]  /*7be0*/  LDGDEPBAR ;  /* 0x00000000000079af */ /* 0x000e220000000000 */
[----:B------:R-:W-:Y:S01]  /*7bf0*/  IADD3 R33, R33, -0x1, RZ ;  /* 0xffffffff21217810 */ /* 0x000fe20007ffe0ff */
[----:B------:R-:W-:-:S05]  /*7c00*/  @P5 BRA `(.L_x_2053) ;  /* 0xffffb7f000005947 */ /* 0x000fca000383ffff */
[----:B------:R-:W-:Y:S01]  /*7c10*/  WARPSYNC 0xffffffff ;  /* 0xffffffff00007948 */ /* 0x000fe20003800000 */
[----:B------:R-:W-:Y:S06]  /*7c20*/  BAR.SYNC.DEFER_BLOCKING 0x0 ;  /* 0x0000000000007b1d */ /* 0x000fec0000010000 */
.L_x_2026:
        /* <DEDUP_REMOVED lines=32> */
.L_x_2055:
[----:B------:R-:W-:Y:S05]  /*7e30*/  BSYNC B0 ;  /* 0x0000000000007941 */ /* 0x000fea0003800000 */
.L_x_2054:
        /* <DEDUP_REMOVED lines=51> */
[----:B-1--4-:R-:W-:-:S04]  /*8170*/  IMAD R3, R2, R0, RZ ;  /* 0x0000000002037224 */ /* 0x012fc800078e02ff */
[--C-:B------:R-:W-:Y:S01]  /*8180*/  IMAD.IADD R2, R3, 0x1, R0.reuse ;  /* 0x0000000103027824 */ /* 0x100fe200078e0200 */
[----:B------:R1:W-:Y:S01]  /*8190*/  STL [R1], R3 ;  /* 0x0000000301007387 */ /* 0x0003e20000100800 */
[----:B------:R-:W-:-:S03]  /*81a0*/  PRMT R0, RZ, 0x7610, R0 ;  /* 0x00007610ff007816 */ /* 0x000fc60000000000 */
        /* <DEDUP_REMOVED lines=64> */
.L_x_2204:
[----:B------:R-:W-:Y:S05]  /*85b0*/  BRA.DIV ~URZ, `(.L_x_2058) ;  /* 0x000109027f007947 */ /* 0x000fea000b800000 */
[----:B------:R3:W4:Y:S02]  /*85c0*/  SHFL.IDX PT, R0, R12, RZ, 0x1c1f ;  /* 0x001c1fff0c007589 */ /* 0x00072400000e0000 */
.L_x_2205:
[----:B------:R-:W-:Y:S01]  /*85d0*/  IMAD R36, R139, c[0x0][0x2c4], RZ ;  /* 0x0000b1008b247a24 */ /* 0x000fe200078e02ff */
[----:B------:R-:W-:Y:S04]  /*85e0*/  BSSY B0, `(.L_x_2059) ;  /* 0x0000010000007945 */ /* 0x000fe80003800000 */
[----:B------:R-:W-:-:S13]  /*85f0*/  ISETP.GE.AND P0, PT, R5, R36, PT ;  /* 0x000000240500720c */ /* 0x000fda0003f06270 */
[----:B------:R-:W-:Y:S05]  /*8600*/  @P0 BRA `(.L_x_2060) ;  /* 0x000000d000000947 */ /* 0x000fea0003800000 */
[-C--:B----4-:R-:W-:Y:S02]  /*8610*/  LEA R10, P2, R228, R0.reuse, 0x1 ;  /* 0x00000000e40a7211 */ /* 0x090fe400078408ff */
[-C--:B------:R-:W-:Y:S02]  /*8620*/  LEA R8, P1, R238, R0.reuse, 0x1 ;  /* 0x00000000ee087211 */ /* 0x080fe400078208ff */
[C---:B------:R-:W-:Y:S01]  /*8630*/  LEA R2, P0, R227.reuse, R0, 0x1 ;  /* 0x00000000e3027211 */ /* 0x040fe200078008ff */
        /* <DEDUP_REMOVED lines=10> */
.L_x_2060:
[----:B------:R-:W-:Y:S05]  /*86e0*/  BSYNC B0 ;  /* 0x0000000000007941 */ /* 0x000fea0003800000 */
.L_x_2059:
[----:B------:R-:W-:Y:S05]  /*86f0*/  BRA.DIV ~URZ, `(.L_x_2061) ;  /* 0x000108327f007947 */ /* 0x000fea000b800000 */
[----:B--2---:R2:W1:Y:S04]  /*8700*/  SHFL.IDX PT, R4, R6, 0x1, 0x1c1f ;  /* 0x003c1f0006047f89 */ /* 0x00446800000e0000 */
[----:B----4-:R2:W4:Y:S02]  /*8710*/  SHFL.IDX PT, R0, R12, 0x1, 0x1c1f ;  /* 0x003c1f000c007f89 */ /* 0x01052400000e0000 */
.L_x_2206:
[----:B------:R-:W-:Y:S01]  /*8720*/  IADD3 R2, R5, 0x20, RZ ;  /* 0x0000002005027810 */ /* 0x000fe20007ffe0ff */
[----:B------:R-:W-:Y:S03]  /*8730*/  BSSY B0, `(.L_x_2062) ;  /* 0x0000010000007945 */ /* 0x000fe60003800000 */
[----:B------:R-:W-:-:S13]  /*8740*/  ISETP.GE.AND P0, PT, R2, R36, PT ;  /* 0x000000240200720c */ /* 0x000fda0003f06270 */
[----:B------:R-:W-:Y:S05]  /*8750*/  @P0 BRA `(.L_x_2063) ;  /* 0x000000d000000947 */ /* 0x000fea0003800000 */
[-C--:B----4-:R-:W-:Y:S02]  /*8760*/  LEA R10, P2, R228, R0.reuse, 0x1 ;  /* 0x00000000e40a7211 */ /* 0x090fe400078408ff */
[-C--:B------:R-:W-:Y:S02]  /*8770*/  LEA R8, P1, R238, R0.reuse, 0x1 ;  /* 0x00000000ee087211 */ /* 0x080fe400078208ff */
[C---:B------:R-:W-:Y:S01]  /*8780*/  LEA R2, P0, R227.reuse, R0, 0x1 ;  /* 0x00000000e3027211 */ /* 0x040fe200078008ff */
        /* <DEDUP_REMOVED lines=10> */
.L_x_2063:
[----:B------:R-:W-:Y:S05]  /*8830*/  BSYNC B0 ;  /* 0x0000000000007941 */ /* 0x000fea0003800000 */
.L_x_2062:
[----:B------:R-:W-:Y:S05]  /*8840*/  BRA.DIV ~URZ, `(.L_x_2064) ;  /* 0x000107b27f007947 */ /* 0x000fea000b800000 */
[----:B-1----:R1:W2:Y:S02]  /*8850*/  SHFL.IDX PT, R4, R6, 0x2, 0x1c1f ;  /* 0x005c1f0006047f89 */ /* 0x0022a400000e0000 */
.L_x_2207:
[----:B------:R-:W-:Y:S05]  /*8860*/  BRA.DIV ~URZ, `(.L_x_2065) ;  /* 0x000108027f007947 */ /* 0x000fea000b800000 */
[----:B----4-:R4:W1:Y:S02]  /*8870*/  SHFL.IDX PT, R0, R12, 0x2, 0x1c1f ;  /* 0x005c1f000c007f89 */ /* 0x01086400000e0000 */
.L_x_2208:
[----:B------:R-:W-:Y:S01]  /*8880*/  IADD3 R2, R5, 0x40, RZ ;  /* 0x0000004005027810 */ /* 0x000fe20007ffe0ff */
[----:B------:R-:W-:Y:S03]  /*8890*/  BSSY B0, `(.L_x_2066) ;  /* 0x0000010000007945 */ /* 0x000fe60003800000 */
[----:B------:R-:W-:-:S13]  /*88a0*/  ISETP.GE.AND P0, PT, R2, R36, PT ;  /* 0x000000240200720c */ /* 0x000fda0003f06270 */
[----:B------:R-:W-:Y:S05]  /*88b0*/  @P0 BRA `(.L_x_2067) ;  /* 0x000000d000000947 */ /* 0x000fea0003800000 */
[-C--:B-1----:R-:W-:Y:S02]  /*88c0*/  LEA R10, P2, R228, R0.reuse, 0x1 ;  /* 0x00000000e40a7211 */ /* 0x082fe400078408ff */
        /* <DEDUP_REMOVED lines=12> */
.L_x_2067:
[----:B------:R-:W-:Y:S05]  /*8990*/  BSYNC B0 ;  /* 0x0000000000007941 */ /* 0x000fea0003800000 */
.L_x_2066:
[----:B------:R-:W-:Y:S05]  /*89a0*/  BRA.DIV ~URZ, `(.L_x_2068) ;  /* 0x000107327f007947 */ /* 0x000fea000b800000 */
[----:B-12---:R-:W1:Y:S04]  /*89b0*/  SHFL.IDX PT, R6, R6, 0x3, 0x1c1f ;  /* 0x007c1f0006067f89 */ /* 0x006e6800000e0000 */
[----:B------:R2:W3:Y:S02]  /*89c0*/  SHFL.IDX PT, R2, R12, 0x3, 0x1c1f ;  /* 0x007c1f000c027f89 */ /* 0x0004e400000e0000 */
.L_x_2209:
        /* <DEDUP_REMOVED lines=33> */
[CC--:B------:R-:W-:Y:S02]  /*8be0*/  @!P0 LEA R10, P3, R238.reuse, R2.reuse, 0x1 ;  /* 0x00000002ee0a8211 */ /* 0x0c0fe400078608ff */
[C---:B------:R-:W-:Y:S02]  /*8bf0*/  @!P0 LEA R8, P4, R227.reuse, R2, 0x1 ;  /* 0x00000002e3088211 */ /* 0x040fe400078808ff */
        /* <DEDUP_REMOVED lines=54> */
[C---:B------:R-:W-:Y:S02]  /*8f60*/  @P1 LEA R12, P2, R227.reuse, R2, 0x1 ;  /* 0x00000002e30c1211 */ /* 0x040fe400078408ff */
[CC--:B------:R-:W-:Y:S02]  /*8f70*/  @P1 LEA.HI.X R15, R238.reuse, R3.reuse, R252, 0x1, P3 ;  /* 0x00000003ee0f1211 */ /* 0x0c0fe400018f0cfc */
        /* <DEDUP_REMOVED lines=17> */
.L_x_2069:
        /* <DEDUP_REMOVED lines=100> */
.L_x_2073:
[----:B-123--:R-:W-:Y:S05]  /*96d0*/  BSYNC B0 ;  /* 0x0000000000007941 */ /* 0x00efea0003800000 */
.L_x_2072:
        /* <DEDUP_REMOVED lines=120> */
.L_x_2077:
[----:B------:R-:W-:Y:S05]  /*9e60*/  BSYNC B0 ;  /* 0x0000000000007941 */ /* 0x000fea0003800000 */
.L_x_2076:
        /* <DEDUP_REMOVED lines=41> */
.L_x_2079:
[----:B------:R-:W-:Y:S05]  /*a100*/  BSYNC B0 ;  /* 0x0000000000007941 */ /* 0x000fea0003800000 */
.L_x_2078:
        /* <DEDUP_REMOVED lines=41> */
.L_x_2081:
[----:B------:R-:W-:Y:S05]  /*a3a0*/  BSYNC B0 ;  /* 0x0000000000007941 */ /* 0x000fea0003800000 */
.L_x_2080:
        /* <DEDUP_REMOVED lines=41> */
.L_x_2083:
[----:B------:R-:W-:Y:S05]  /*a640*/  BSYNC B0 ;  /* 0x0000000000007941 */ /* 0x000fea0003800000 */
.L_x_2082:
        /* <DEDUP_REMOVED lines=41> */
.L_x_2085:
[----:B------:R-:W-:Y:S05]  /*a8e0*/  BSYNC B0 ;  /* 0x0000000000007941 */ /* 0x000fea0003800000 */
.L_x_2084:
        /* <DEDUP_REMOVED lines=40> */
.L_x_2075:
[----:B------:R-:W-:Y:S05]  /*ab70*/  BSYNC B1 ;  /* 0x0000000000017941 */ /* 0x000fea0003800000 */
.L_x_2074:
        /* <DEDUP_REMOVED lines=44> */
.L_x_2088:
[----:B------:R-:W-:Y:S05]  /*ae40*/  BSYNC B0 ;  /* 0x0000000000007941 */ /* 0x000fea0003800000 */
.L_x_2087:
        /* <DEDUP_REMOVED lines=41> */
.L_x_2090:
[----:B------:R-:W-:Y:S05]  /*b0e0*/  BSYNC B0 ;  /* 0x0000000000007941 */ /* 0x000fea0003800000 */
.L_x_2089:
        /* <DEDUP_REMOVED lines=41> */
.L_x_2092:
[----:B------:R-:W-:Y:S05]  /*b380*/  BSYNC B0 ;  /* 0x0000000000007941 */ /* 0x000fea0003800000 */
.L_x_2091:
        /* <DEDUP_REMOVED lines=41> */
.L_x_2094:
[----:B------:R-:W-:Y:S05]  /*b620*/  BSYNC B0 ;  /* 0x0000000000007941 */ /* 0x000fea0003800000 */
.L_x_2093:
        /* <DEDUP_REMOVED lines=41> */
.L_x_2096:
[----:B------:R-:W-:Y:S05]  /*b8c0*/  BSYNC B0 ;  /* 0x0000000000007941 */ /* 0x000fea0003800000 */
.L_x_2095:
        /* <DEDUP_REMOVED lines=41> */
.L_x_2071:
        /* <DEDUP_REMOVED lines=20> */
[----:B------:R-:W3:Y:S01]  /*bca0*/  LDL R37, [R1+0x4] ;  /* 0x0000040001257983 */ /* 0x000ee20000100800 */
        /* <DEDUP_REMOVED lines=21> */
[----:B------:R1:W5:Y:S01]  /*be00*/  @!P0 LD.E.128 R20, [R34.64] ;  /* 0x0000000822148980 */ /* 0x000362000c101d00 */
[----:B--2---:R-:W-:-:S04]  /*be10*/  @!P2 IMAD.SHL.U32 R6, R38, 0x8, RZ ;  /* 0x000000082606a824 */ /* 0x004fc800078e00ff */
[----:B------:R-:W-:Y:S01]  /*be20*/  @!P2 IMAD.WIDE R10, R6, 0x2, R4 ;  /* 0x00000002060aa825 */ /* 0x000fe200078e0204 */
[----:B---3--:R-:W-:-:S03]  /*be30*/  @!P1 SHF.L.U32 R0, R37, 0x3, RZ ;  /* 0x0000000325009819 */ /* 0x008fc600000006ff */
        /* <DEDUP_REMOVED lines=10> */
.L_x_2098:
[----:B-123--:R-:W-:Y:S05]  /*bee0*/  BSYNC B0 ;  /* 0x0000000000007941 */ /* 0x00efea0003800000 */
.L_x_2097:
        /* <DEDUP_REMOVED lines=172> */
.L_x_2102:
[----:B------:R-:W-:Y:S05]  /*c9b0*/  BSYNC B0 ;  /* 0x0000000000007941 */ /* 0x000fea0003800000 */
.L_x_2101:
[----:B------:R-:W-:Y:S01]  /*c9c0*/  IADD3 R0, R104, 0x10, RZ ;  /* 0x0000001068007810 */ /* 0x000fe20007ffe0ff */
[----:B------:R-:W-:Y:S03]  /*c9d0*/  BSSY B0, `(.L_x_2103) ;  /* 0x000005c000007945 */ /* 0x000fe60003800000 */
[----:B------:R-:W-:-:S13]  /*c9e0*/  ISETP.GE.AND P0, PT, R0, c[0x0][0x27c], PT ;  /* 0x00009f0000007a0c */ /* 0x000fda0003f06270 */
[----:B------:R-:W-:Y:S05]  /*c9f0*/  @P0 BRA `(.L_x_2104) ;  /* 0x0000059000000947 */ /* 0x000fea0003800000 */
[----:B------:R-:W3:Y:S04]  /*ca00*/  LDL R2, [R1+0x8] ;  /* 0x0000080001027983 */ /* 0x000ee80000100800 */
        /* <DEDUP_REMOVED lines=88> */
.L_x_2104:
[----:B------:R-:W-:Y:S05]  /*cf90*/  BSYNC B0 ;  /* 0x0000000000007941 */ /* 0x000fea0003800000 */
.L_x_2103:
[----:B------:R-:W-:-:S04]  /*cfa0*/  IADD3 R0, R104, 0x20, RZ ;  /* 0x0000002068007810 */ /* 0x000fc80007ffe0ff */
        /* <DEDUP_REMOVED lines=91> */
.L_x_2100:
[----:B------:R-:W-:Y:S05]  /*d560*/  BSYNC B1 ;  /* 0x0000000000017941 */ /* 0x000fea0003800000 */
.L_x_2099:
        /* <DEDUP_REMOVED lines=97> */
.L_x_2106:
[----:B------:R-:W-:Y:S05]  /*db80*/  BSYNC B0 ;  /* 0x0000000000007941 */ /* 0x000fea0003800000 */
.L_x_2105:
[----:B------:R-:W-:Y:S01]  /*db90*/  IADD3 R0, R104, 0x10, RZ ;  /* 0x0000001068007810 */ /* 0x000fe20007ffe0ff */
[----:B------:R-:W-:Y:S03]  /*dba0*/  BSSY B0, `(.L_x_2107) ;  /* 0x000005c000007945 */ /* 0x000fe60003800000 */
[----:B------:R-:W-:-:S13]  /*dbb0*/  ISETP.GE.AND P0, PT, R0, c[0x0][0x27c], PT ;  /* 0x00009f0000007a0c */ /* 0x000fda0003f06270 */
[----:B------:R-:W-:Y:S05]  /*dbc0*/  @P0 BRA `(.L_x_2108) ;  /* 0x0000059000000947 */ /* 0x000fea0003800000 */
[----:B------:R-:W4:Y:S04]  /*dbd0*/  LDL R2, [R1+0x8] ;  /* 0x0000080001027983 */ /* 0x000f280000100800 */
        /* <DEDUP_REMOVED lines=88> */
.L_x_2108:
[----:B------:R-:W-:Y:S05]  /*e160*/  BSYNC B0 ;  /* 0x0000000000007941 */ /* 0x000fea0003800000 */
.L_x_2107:
[----:B------:R-:W-:-:S04]  /*e170*/  IADD3 R0, R104, 0x20, RZ ;  /* 0x0000002068007810 */ /* 0x000fc80007ffe0ff */
        /* <DEDUP_REMOVED lines=91> */
.L_x_2086:
[----:B------:R-:W-:Y:S05]  /*e730*/  BSYNC B2 ;  /* 0x0000000000027941 */ /* 0x000fea0003800000 */
.L_x_2070:
[----:B--2---:R-:W-:Y:S01]  /*e740*/  IMAD R0, R57, c[0x0][0x208], RZ ;  /* 0x0000820039007a24 */ /* 0x004fe200078e02ff */
[----:B------:R-:W-:-:S04]  /*e750*/  DEPBAR.LE SB0, 0x0 ;  /* 0x000080000000791a */ /* 0x000fc80000000000 */
[----:B------:R-:W-:Y:S01]  /*e760*/  IMAD.WIDE.U32 R2, R210, c[0x0][0x208], RZ ;  /* 0x00008200d2027a25 */ /* 0x000fe200078e00ff */
[----:B------:R-:W-:Y:S01]  /*e770*/  BAR.SYNC.DEFER_BLOCKING 0x0 ;  /* 0x0000000000007b1d */ /* 0x000fe20000010000 */
[----:B------:R-:W-:Y:S02]  /*e780*/  ISETP.GE.AND P6, PT, R228, c[0x0][0x1d4], PT ;  /* 0x00007500e4007a0c */ /* 0x000fe40003fc6270 */
[----:B------:R-:W-:Y:S01]  /*e790*/  IMAD R0, R210, c[0x0][0x20c], R0 ;  /* 0x00008300d2007a24 */ /* 0x000fe200078e0200 */
[----:B------:R-:W-:Y:S01]  /*e7a0*/  ISETP.GE.AND P2, PT, R238, c[0x0][0x1d4], PT ;  /* 0x00007500ee007a0c */ /* 0x000fe20003f46270 */
[----:B-1----:R-:W-:Y:S01]  /*e7b0*/  IMAD.WIDE.U32 R8, R56, c[0x0][0x210], RZ ;  /* 0x0000840038087a25 */ /* 0x002fe200078e00ff */
[----:B------:R-:W1:Y:S01]  /*e7c0*/  S2R R27, SR_TID.X ;  /* 0x00000000001b7919 */ /* 0x000e620000002100 */
[----:B------:R-:W-:Y:S02]  /*e7d0*/  BSSY B0, `(.L_x_2109) ;  /* 0x000003e000007945 */ /* 0x000fe40003800000 */
        /* <DEDUP_REMOVED lines=9> */
[----:B------:R-:W-:Y:S01]  /*e870*/  STL [R1+0x28], R5 ;  /* 0x0000280501007387 */ /* 0x000fe20000100800 */
[----:B------:R-:W-:-:S03]  /*e880*/  LEA R26, P0, R0, c[0x0][0x1f8], 0x1 ;  /* 0x00007e00001a7a11 */ /* 0x000fc600078008ff */
[----:B------:R-:W-:Y:S01]  /*e890*/  LDSM.16.M88.4 R16, [R196] ;  /* 0x00000000c410783b */ /* 0x000fe20000000200 */
[----:B------:R-:W-:Y:S01]  /*e8a0*/  LEA.HI.X R6, R0, c[0x0][0x1fc], R2, 0x1, P0 ;  /* 0x00007f0000067a11 */ /* 0x000fe200000f0c02 */
[----:B------:R-:W-:Y:S02]  /*e8b0*/  IMAD.IADD R0, R136, 0x1, -R249 ;  /* 0x0000000188007824 */ /* 0x000fe400078e0af9 */
[----:B------:R-:W2:Y:S03]  /*e8c0*/  SHFL.IDX PT, R2, R26, RZ, 0x1c1f ;  /* 0x001c1fff1a027589 */ /* 0x000ea600000e0000 */
[----:B------:R-:W-:Y:S01]  /*e8d0*/  ISETP.LT.OR P1, PT, R0, 0x1, P6 ;  /* 0x000000010000780c */ /* 0x000fe20003721670 */
[----:B------:R-:W4:Y:S04]  /*e8e0*/  SHFL.IDX PT, R3, R6, RZ, 0x1c1f ;  /* 0x001c1fff06037589 */ /* 0x000f2800000e0000 */
[----:B------:R3:W1:Y:S04]  /*e8f0*/  LDSM.16.M88.4 R12, [R196+0x1000] ;  /* 0x00100000c40c783b */ /* 0x0006680000000200 */
[----:B------:R3:W1:Y:S04]  /*e900*/  LDSM.16.M88.4 R36, [R169] ;  /* 0x00000000a924783b */ /* 0x0006680000000200 */
[----:B------:R3:W1:Y:S04]  /*e910*/  LDSM.16.M88.4 R32, [R169+0x400] ;  /* 0x00040000a920783b */ /* 0x0006680000000200 */
[----:B------:R3:W1:Y:S01]  /*e920*/  LDSM.16.M88.4 R28, [R169+0x800] ;  /* 0x00080000a91c783b */ /* 0x0006620000000200 */
[----:B--2---:R-:W-:-:S03]  /*e930*/  LEA R24, P0, R228, R2, 0x1 ;  /* 0x00000002e4187211 */ /* 0x004fc600078008ff */
[----:B------:R3:W2:Y:S01]  /*e940*/  LDSM.16.M88.4 R20, [R197] ;  /* 0x00000000c514783b */ /* 0x0006a20000000200 */
[----:B----4-:R-:W-:-:S03]  /*e950*/  LEA.HI.X R25, R228, R3, R229, 0x1, P0 ;  /* 0x00000003e4197211 */ /* 0x010fc600000f0ce5 */
[----:B------:R3:W4:Y:S01]  /*e960*/  LDSM.16.M88.4 R8, [R197+0x1000] ;  /* 0x00100000c508783b */ /* 0x0007220000000200 */
[----:B------:R-:W-:-:S03]  /*e970*/  LEA R4, P0, R238, R2, 0x1 ;  /* 0x00000002ee047211 */ /* 0x000fc600078008ff */
[----:B------:R3:W2:Y:S01]  /*e980*/  LDSM.16.M88.4 R44, [R198] ;  /* 0x00000000c62c783b */ /* 0x0006a20000000200 */
[----:B------:R-:W-:Y:S02]  /*e990*/  LEA.HI.X R5, R238, R3, R252, 0x1, P0 ;  /* 0x00000003ee057211 */ /* 0x000fe400000f0cfc */
[----:B------:R-:W-:Y:S01]  /*e9a0*/  ISETP.LT.OR P0, PT, R0, 0x1, P2 ;  /* 0x000000010000780c */ /* 0x000fe20001701670 */
[----:B-----5:R3:W2:Y:S04]  /*e9b0*/  LDSM.16.M88.4 R52, [R206] ;  /* 0x00000000ce34783b */ /* 0x0206a80000000200 */
[----:B------:R3:W2:Y:S04]  /*e9c0*/  LDSM.16.M88.4 R68, [R205] ;  /* 0x00000000cd44783b */ /* 0x0006a80000000200 */
[----:B------:R-:W-:Y:S01]  /*e9d0*/  @!PT LDS RZ, [RZ] ;  /* 0x00000000fffff984 */ /* 0x000fe20000000800 */
[----:B------:R-:W-:Y:S01]  /*e9e0*/  @!PT LDS RZ, [RZ] ;  /* 0x00000000fffff984 */ /* 0x000fe20000000800 */
[----:B------:R-:W-:Y:S01]  /*e9f0*/  @!PT LDS RZ, [RZ] ;  /* 0x00000000fffff984 */ /* 0x000fe20000000800 */
[----:B------:R3:W-:Y:S01]  /*ea00*/  LDGSTS.E.BYPASS.LTC128B.128 [R207+0x1880], [R24.64], !P1 ;  /* 0x0188000018cf7fae */ /* 0x0007e2000c901d48 */
[----:B------:R-:W-:-:S03]  /*ea10*/  ISETP.GE.AND P1, PT, R227, c[0x0][0x1d4], PT ;  /* 0x00007500e3007a0c */ /* 0x000fc60003f26270 */
[----:B------:R3:W-:Y:S01]  /*ea20*/  LDGSTS.E.BYPASS.LTC128B.128 [R207+0x2480], [R4.64], !P0 ;  /* 0x0248000004cf7fae */ /* 0x0007e2000c101d48 */
[----:B------:R-:W-:-:S04]  /*ea30*/  LEA R2, P0, R227, R2, 0x1 ;  /* 0x00000002e3027211 */ /* 0x000fc800078008ff */
[----:B------:R-:W-:Y:S02]  /*ea40*/  LEA.HI.X R3, R227, R3, R251, 0x1, P0 ;  /* 0x00000003e3037211 */ /* 0x000fe400000f0cfb */
[----:B------:R-:W-:-:S13]  /*ea50*/  ISETP.LT.OR P0, PT, R0, 0x1, P1 ;  /* 0x000000010000780c */ /* 0x000fda0000f01670 */
[----:B------:R3:W-:Y:S01]  /*ea60*/  LDGSTS.E.BYPASS.LTC128B.128 [R207+0x3080], [R2.64], !P0 ;  /* 0x0308000002cf7fae */ /* 0x0007e2000c101d48 */
[----:B-1----:R-:W-:-:S13]  /*ea70*/  ISETP.GT.AND P0, PT, R27, 0x3f, PT ;  /* 0x0000003f1b00780c */ /* 0x002fda0003f04270 */
[----:B------:R-:W-:Y:S05]  /*ea80*/  @P0 BRA `(.L_x_2110) ;  /* 0x0000012000000947 */ /* 0x000fea0003800000 */
[----:B--2-4-:R-:W-:Y:S05]  /*ea90*/  BRA.DIV ~URZ, `(.L_x_2111) ;  /* 0x0000a7127f007947 */ /* 0x014fea000b800000 */
[----:B---3--:R1:W2:Y:S04]  /*eaa0*/  SHFL.IDX PT, R4, R6, 0x1, 0x1c1f ;  /* 0x003c1f0006047f89 */ /* 0x0082a800000e0000 */
[----:B------:R1:W3:Y:S02]  /*eab0*/  SHFL.IDX PT, R2, R26, 0x1, 0x1c1f ;  /* 0x003c1f001a027f89 */ /* 0x0002e400000e0000 */
.L_x_2210:
[----:B---3--:R-:W-:Y:S02]  /*eac0*/  LEA R24, P0, R228, R2, 0x1 ;  /* 0x00000002e4187211 */ /* 0x008fe400078008ff */
[----:B------:R-:W-:Y:S02]  /*ead0*/  ISETP.LT.OR P2, PT, R0, 0x21, P2 ;  /* 0x000000210000780c */ /* 0x000fe40001741670 */
[----:B--2---:R-:W-:Y:S02]  /*eae0*/  LEA.HI.X R25, R228, R4, R229, 0x1, P0 ;  /* 0x00000004e4197211 */ /* 0x004fe400000f0ce5 */
[----:B------:R-:W-:-:S02]  /*eaf0*/  ISETP.LT.OR P0, PT, R0, 0x21, P6 ;  /* 0x000000210000780c */ /* 0x000fc40003701670 */
[----:B------:R-:W-:-:S11]  /*eb00*/  ISETP.LT.OR P1, PT, R0, 0x21, P1 ;  /* 0x000000210000780c */ /* 0x000fd60000f21670 */
        /* <DEDUP_REMOVED lines=10> */
.L_x_2110:
[----:B--2-4-:R-:W-:Y:S05]  /*ebb0*/  BSYNC B0 ;  /* 0x0000000000007941 */ /* 0x014fea0003800000 */
.L_x_2109:
[----:B------:R-:W2:Y:S04]  /*ebc0*/  LDL R0, [R1] ;  /* 0x0000000001007983 */ /* 0x000ea80000100800 */
[----:B------:R-:W0:Y:S01]  /*ebd0*/  LDGDEPBAR ;  /* 0x00000000000079af */ /* 0x000e220000000000 */
[----:B------:R-:W-:Y:S01]  /*ebe0*/  WARPSYNC 0xffffffff ;  /* 0xffffffff00007948 */ /* 0x000fe20003800000 */
[C---:B------:R-:W-:Y:S01]  /*ebf0*/  HMMA.16816.F32.BF16 R60, R12.reuse, R36, RZ ;  /* 0x000000240c3c723c */ /* 0x040fe200000418ff */
[----:B------:R-:W-:Y:S07]  /*ec00*/  BSSY B1, `(.L_x_2112) ;  /* 0x00000b0000017945 */ /* 0x000fee0003800000 */
[C---:B------:R-:W-:Y:S08]  /*ec10*/  HMMA.16816.F32.BF16 R48, R12.reuse, R32, RZ ;  /* 0x000000200c30723c */ /* 0x040ff000000418ff */
[C---:B-1-3--:R-:W-:Y:S08]  /*ec20*/  HMMA.16816.F32.BF16 R24, R12.reuse, R28, RZ ;  /* 0x0000001c0c18723c */ /* 0x04aff000000418ff */
[C---:B------:R-:W-:Y:S08]  /*ec30*/  HMMA.16816.F32.BF16 R56, R12.reuse, R38, RZ ;  /* 0x000000260c38723c */ /* 0x040ff000000418ff */
[C---:B------:R-:W-:Y:S08]  /*ec40*/  HMMA.16816.F32.BF16 R40, R12.reuse, R34, RZ ;  /* 0x000000220c28723c */ /* 0x040ff000000418ff */
[----:B------:R-:W-:Y:S08]  /*ec50*/  HMMA.16816.F32.BF16 R12, R12, R30, RZ ;  /* 0x0000001e0c0c723c */ /* 0x000ff000000418ff */
[C---:B------:R-:W-:Y:S08]  /*ec60*/  HMMA.16816.F32.BF16 R64, R16.reuse, R36, RZ ;  /* 0x000000241040723c */ /* 0x040ff000000418ff */
[C---:B------:R-:W-:Y:S01]  /*ec70*/  HMMA.16816.F32.BF16 R88, R16.reuse, R38, RZ ;  /* 0x000000261058723c */ /* 0x040fe200000418ff */
[----:B------:R-:W-:Y:S07]  /*ec80*/  LDSM.16.M88.4 R36, [R169+0xc00] ;  /* 0x000c0000a924783b */ /* 0x000fee0000000200 */
[C---:B------:R-:W-:Y:S08]  /*ec90*/  HMMA.16816.F32.BF16 R76, R16.reuse, R32, RZ ;  /* 0x00000020104c723c */ /* 0x040ff000000418ff */
[C---:B------:R-:W-:Y:S08]  /*eca0*/  HMMA.16816.F32.BF16 R84, R16.reuse, R28, RZ ;  /* 0x0000001c1054723c */ /* 0x040ff000000418ff */
[C---:B------:R-:W-:Y:S01]  /*ecb0*/  HMMA.16816.F32.BF16 R92, R16.reuse, R34, RZ ;  /* 0x00000022105c723c */ /* 0x040fe200000418ff */
[----:B------:R-:W-:Y:S07]  /*ecc0*/  LDSM.16.M88.4 R32, [R169+0x1000] ;  /* 0x00100000a920783b */ /* 0x000fee0000000200 */
[----:B------:R-:W-:Y:S01]  /*ecd0*/  HMMA.16816.F32.BF16 R28, R16, R30, RZ ;  /* 0x0000001e101c723c */ /* 0x000fe200000418ff */
[----:B------:R-:W-:Y:S07]  /*ece0*/  LDSM.16.M88.4 R16, [R169+0x1400] ;  /* 0x00140000a910783b */ /* 0x000fee0000000200 */
[C---:B------:R-:W-:Y:S01]  /*ecf0*/  HMMA.16816.F32.BF16 R80, R8.reuse, R70, R12 ;  /* 0x000000460850723c */ /* 0x040fe2000004180c */
[----:B------:R-:W1:Y:S07]  /*ed00*/  LDSM.16.M88.4 R12, [R196+0x2000] ;  /* 0x00200000c40c783b */ /* 0x000e6e0000000200 */
[C---:B------:R-:W-:Y:S01]  /*ed10*/  HMMA.16816.F32.BF16 R120, R8.reuse, R44, R60 ;  /* 0x0000002c0878723c */ /* 0x040fe2000004183c */
[----:B------:R-:W-:Y:S07]  /*ed20*/  LDSM.16.M88.4 R60, [R202] ;  /* 0x00000000ca3c783b */ /* 0x000fee0000000200 */
[C---:B------:R-:W-:Y:S08]  /*ed30*/  HMMA.16816.F32.BF16 R116, R8.reuse, R52, R48 ;  /* 0x000000340874723c */ /* 0x040ff00000041830 */
[C---:B------:R-:W-:Y:S01]  /*ed40*/  HMMA.16816.F32.BF16 R108, R8.reuse, R68, R24 ;  /* 0x00000044086c723c */ /* 0x040fe20000041818 */
[----:B------:R-:W-:Y:S07]  /*ed50*/  LDSM.16.M88.4 R24, [R197+0x3000] ;  /* 0x00300000c518783b */ /* 0x000fee0000000200 */
[C---:B------:R-:W-:Y:S01]  /*ed60*/  HMMA.16816.F32.BF16 R100, R8.reuse, R46, R56 ;  /* 0x0000002e0864723c */ /* 0x040fe20000041838 */
[----:B------:R-:W-:Y:S07]  /*ed70*/  LDSM.16.M88.4 R56, [R204] ;  /* 0x00000000cc38783b */ /* 0x000fee0000000200 */
[----:B------:R-:W-:Y:S01]  /*ed80*/  HMMA.16816.F32.BF16 R96, R8, R54, R40 ;  /* 0x000000360860723c */ /* 0x000fe20000041828 */
[----:B------:R-:W3:Y:S07]  /*ed90*/  LDSM.16.M88.4 R8, [R196+0x3000] ;  /* 0x00300000c408783b */ /* 0x000eee0000000200 */
[C---:B------:R-:W-:Y:S08]  /*eda0*/  HMMA.16816.F32.BF16 R72, R20.reuse, R44, R64 ;  /* 0x0000002c1448723c */ /* 0x040ff00000041840 */
[C---:B------:R-:W-:Y:S08]  /*edb0*/  HMMA.16816.F32.BF16 R44, R20.reuse, R46, R88 ;  /* 0x0000002e142c723c */ /* 0x040ff00000041858 */
[C---:B------:R-:W-:Y:S08]  /*edc0*/  HMMA.16816.F32.BF16 R48, R20.reuse, R52, R76 ;  /* 0x000000341430723c */ /* 0x040ff0000004184c */
[C---:B------:R-:W-:Y:S08]  /*edd0*/  HMMA.16816.F32.BF16 R64, R20.reuse, R68, R84 ;  /* 0x000000441440723c */ /* 0x040ff00000041854 */
[C---:B------:R-:W-:Y:S01]  /*ede0*/  HMMA.16816.F32.BF16 R40, R20.reuse, R54, R92 ;  /* 0x000000361428723c */ /* 0x040fe2000004185c */
[----:B------:R-:W4:Y:S07]  /*edf0*/  LDSM.16.M88.4 R52, [R203] ;  /* 0x00000000cb34783b */ /* 0x000f2e0000000200 */
[----:B------:R-:W-:Y:S01]  /*ee00*/  HMMA.16816.F32.BF16 R20, R20, R70, R28 ;  /* 0x000000461414723c */ /* 0x000fe2000004181c */
[----:B------:R-:W5:Y:S07]  /*ee10*/  LDSM.16.M88.4 R28, [R197+0x2000] ;  /* 0x00200000c51c783b */ /* 0x000f6e0000000200 */
[-C--:B-1----:R-:W-:Y:S08]  /*ee20*/  HMMA.16816.F32.BF16 R76, R12, R36.reuse, R72 ;  /* 0x000000240c4c723c */ /* 0x082ff00000041848 */
[C---:B---3--:R-:W-:Y:S08]  /*ee30*/  HMMA.16816.F32.BF16 R68, R8.reuse, R36, R120 ;  /* 0x000000240844723c */ /* 0x048ff00000041878 */
[C---:B------:R-:W-:Y:S08]  /*ee40*/  HMMA.16816.F32.BF16 R116, R8.reuse, R32, R116 ;  /* 0x000000200874723c */ /* 0x040ff00000041874 */
[C---:B------:R-:W-:Y:S08]  /*ee50*/  HMMA.16816.F32.BF16 R108, R8.reuse, R16, R108 ;  /* 0x00000010086c723c */ /* 0x040ff0000004186c */
[-C--:B------:R-:W-:Y:S08]  /*ee60*/  HMMA.16816.F32.BF16 R100, R8, R38.reuse, R100 ;  /* 0x000000260864723c */ /* 0x080ff00000041864 */
[----:B------:R-:W-:Y:S01]  /*ee70*/  HMMA.16816.F32.BF16 R72, R12, R38, R44 ;  /* 0x000000260c48723c */ /* 0x000fe2000004182c */
[----:B------:R-:W-:Y:S07]  /*ee80*/  LDSM.16.M88.4 R44, [R169+0x1c00] ;  /* 0x001c0000a92c783b */ /* 0x000fee0000000200 */
[C---:B------:R-:W-:Y:S08]  /*ee90*/  HMMA.16816.F32.BF16 R96, R8.reuse, R34, R96 ;  /* 0x000000220860723c */ /* 0x040ff00000041860 */
[----:B------:R-:W-:Y:S08]  /*eea0*/  HMMA.16816.F32.BF16 R80, R8, R18, R80 ;  /* 0x000000120850723c */ /* 0x000ff00000041850 */
[C---:B------:R-:W-:Y:S01]  /*eeb0*/  HMMA.16816.F32.BF16 R36, R12.reuse, R32, R48 ;  /* 0x000000200c24723c */ /* 0x040fe20000041830 */
[----:B------:R-:W-:Y:S07]  /*eec0*/  LDSM.16.M88.4 R48, [R169+0x1800] ;  /* 0x00180000a930783b */ /* 0x000fee0000000200 */
[C---:B------:R-:W-:Y:S01]  /*eed0*/  HMMA.16816.F32.BF16 R32, R12.reuse, R34, R40 ;  /* 0x000000220c20723c */ /* 0x040fe20000041828 */
[----:B------:R-:W-:Y:S07]  /*eee0*/  LDSM.16.M88.4 R40, [R169+0x2000] ;  /* 0x00200000a928783b */ /* 0x000fee0000000200 */
[C---:B------:R-:W-:Y:S08]  /*eef0*/  HMMA.16816.F32.BF16 R8, R12.reuse, R16, R64 ;  /* 0x000000100c08723c */ /* 0x040ff00000041840 */
[----:B------:R-:W-:Y:S01]  /*ef00*/  HMMA.16816.F32.BF16 R12, R12, R18, R20 ;  /* 0x000000120c0c723c */ /* 0x000fe20000041814 */
[----:B------:R-:W1:Y:S04]  /*ef10*/  LDSM.16.M88.4 R16, [R196+0x5000] ;  /* 0x00500000c410783b */ /* 0x000e680000000200 */
[----:B------:R-:W3:Y:S03]  /*ef20*/  LDSM.16.M88.4 R20, [R196+0x4000] ;  /* 0x00400000c414783b */ /* 0x000ee60000000200 */
[----:B------:R-:W-:Y:S01]  /*ef30*/  HMMA.16816.F32.BF16 R68, R24, R56, R68 ;  /* 0x000000381844723c */ /* 0x000fe20000041844 */
[----:B--2---:R-:W-:-:S07]  /*ef40*/  ISETP.GT.AND P0, PT, R128, R0, PT ;  /* 0x000000008000720c */ /* 0x004fce0003f04270 */
[C---:B------:R-:W-:Y:S08]  /*ef50*/  HMMA.16816.F32.BF16 R64, R24.reuse, R58, R100 ;  /* 0x0000003a1840723c */ /* 0x040ff00000041864 */
[C---:B----4-:R-:W-:Y:S08]  /*ef60*/  HMMA.16816.F32.BF16 R120, R24.reuse, R52, R116 ;  /* 0x000000341878723c */ /* 0x050ff00000041874 */
[C---:B------:R-:W-:Y:S08]  /*ef70*/  HMMA.16816.F32.BF16 R124, R24.reuse, R60, R108 ;  /* 0x0000003c187c723c */ /* 0x040ff0000004186c */
[C---:B------:R-:W-:Y:S08]  /*ef80*/  HMMA.16816.F32.BF16 R116, R24.reuse, R54, R96 ;  /* 0x000000361874723c */ /* 0x040ff00000041860 */
[----:B------:R-:W-:Y:S01]  /*ef90*/  HMMA.16816.F32.BF16 R108, R24, R62, R80 ;  /* 0x0000003e186c723c */ /* 0x000fe20000041850 */
[----:B------:R-:W-:Y:S07]  /*efa0*/  LDSM.16.M88.4 R24, [R199] ;  /* 0x00000000c718783b */ /* 0x000fee0000000200 */
[C---:B-----5:R-:W-:Y:S08]  /*efb0*/  HMMA.16816.F32.BF16 R100, R28.reuse, R56, R76 ;  /* 0x000000381c64723c */ /* 0x060ff0000004184c */
[C---:B------:R-:W-:Y:S01]  /*efc0*/  HMMA.16816.F32.BF16 R92, R28.reuse, R52, R36 ;  /* 0x000000341c5c723c */ /* 0x040fe20000041824 */
[----:B------:R-:W-:Y:S07]  /*efd0*/  LDSM.16.M88.4 R36, [R201] ;  /* 0x00000000c924783b */ /* 0x000fee0000000200 */
[C---:B------:R-:W-:Y:S08]  /*efe0*/  HMMA.16816.F32.BF16 R96, R28.reuse, R58, R72 ;  /* 0x0000003a1c60723c */ /* 0x040ff00000041848 */
[C---:B------:R-:W-:Y:S01]  /*eff0*/  HMMA.16816.F32.BF16 R88, R28.reuse, R54, R32 ;  /* 0x000000361c58723c */ /* 0x040fe20000041820 */
[----:B------:R-:W-:Y:S07]  /*f000*/  LDSM.16.M88.4 R32, [R200] ;  /* 0x00000000c820783b */ /* 0x000fee0000000200 */
[C---:B------:R-:W-:Y:S01]  /*f010*/  HMMA.16816.F32.BF16 R84, R28.reuse, R60, R8 ;  /* 0x0000003c1c54723c */ /* 0x040fe20000041808 */
[----:B------:R-:W2:Y:S07]  /*f020*/  LDSM.16.M88.4 R8, [R197+0x5000] ;  /* 0x00500000c508783b */ /* 0x000eae0000000200 */
        /* <DEDUP_REMOVED lines=15> */
[C---:B--2---:R-:W-:Y:S08]  /*f120*/  HMMA.16816.F32.BF16 R84, R8.reuse, R24, R60 ;  /* 0x000000180854723c */ /* 0x044ff0000004183c */
[----:B------:R-:W-:Y:S08]  /*f130*/  HMMA.16816.F32.BF16 R80, R8, R26, R56 ;  /* 0x0000001a0850723c */ /* 0x000ff00000041838 */
[----:B----4-:R-:W-:Y:S08]  /*f140*/  HMMA.16816.F32.BF16 R60, R12, R34, R44 ;  /* 0x000000220c3c723c */ /* 0x010ff0000004182c */
[C---:B------:R-:W-:Y:S08]  /*f150*/  HMMA.16816.F32.BF16 R76, R8.reuse, R36, R76 ;  /* 0x00000024084c723c */ /* 0x040ff0000004184c */
[C---:B------:R-:W-:Y:S08]  /*f160*/  HMMA.16816.F32.BF16 R72, R8.reuse, R38, R72 ;  /* 0x000000260848723c */ /* 0x040ff00000041848 */
[C---:B------:R-:W-:Y:S08]  /*f170*/  HMMA.16816.F32.BF16 R68, R8.reuse, R32, R68 ;  /* 0x000000200844723c */ /* 0x040ff00000041844 */
[----:B------:R-:W-:Y:S08]  /*f180*/  HMMA.16816.F32.BF16 R64, R8, R34, R64 ;  /* 0x000000220840723c */ /* 0x000ff00000041840 */
        /* <DEDUP_REMOVED lines=8> */
[----:B------:R-:W2:Y:S04]  /*f210*/  LDL R3, [R1+0x48] ;  /* 0x0000480001037983 */ /* 0x000ea80000100800 */
[----:B------:R-:W3:Y:S04]  /*f220*/  LDL.64 R132, [R1+0x38] ;  /* 0x0000380001847983 */ /* 0x000ee80000100a00 */
[----:B------:R-:W4:Y:S04]  /*f230*/  LDL R4, [R1+0x44] ;  /* 0x0000440001047983 */ /* 0x000f280000100800 */
[----:B------:R-:W1:Y:S04]  /*f240*/  S2R R0, SR_TID.X ;  /* 0x0000000000007919 */ /* 0x000e680000002100 */
[----:B------:R-:W5:Y:S04]  /*f250*/  LDL.64 R130, [R1+0x30] ;  /* 0x0000300001827983 */ /* 0x000f680000100a00 */
[----:B------:R-:W4:Y:S01]  /*f260*/  LDL R8, [R1+0x40] ;  /* 0x0000400001087983 */ /* 0x000f220000100800 */
[----:B-1----:R-:W-:-:S04]  /*f270*/  SHF.R.S32.HI R2, RZ, 0x1f, R0 ;  /* 0x0000001fff027819 */ /* 0x002fc80000011400 */
[----:B------:R-:W-:-:S04]  /*f280*/  LEA.HI R2, R2, R0, RZ, 0x2 ;  /* 0x0000000002027211 */ /* 0x000fc800078f10ff */
[----:B------:R-:W-:-:S05]  /*f290*/  LOP3.LUT R2, R2, 0xfffffffc, RZ, 0xc0, !PT ;  /* 0xfffffffc02027812 */ /* 0x000fca00078ec0ff */
[----:B------:R-:W-:Y:S02]  /*f2a0*/  IMAD.IADD R2, R0, 0x1, -R2 ;  /* 0x0000000100027824 */ /* 0x000fe400078e0a02 */
[----:B------:R-:W-:Y:S02]  /*f2b0*/  IMAD.MOV.U32 R0, RZ, RZ, 0x1 ;  /* 0x00000001ff007424 */ /* 0x000fe400078e00ff */
[----:B------:R-:W-:-:S03]  /*f2c0*/  IMAD R2, R2, 0x20, R249 ;  /* 0x0000002002027824 */ /* 0x000fc600078e02f9 */
[----:B------:R-:W-:Y:S01]  /*f2d0*/  ISETP.NE.AND P0, PT, R0, c[0x0][0x2b8], PT ;  /* 0x0000ae0000007a0c */ /* 0x000fe20003f05270 */
[----:B------:R-:W-:Y:S01]  /*f2e0*/  IMAD.MOV.U32 R208, RZ, RZ, RZ ;  /* 0x000000ffffd07224 */ /* 0x000fe200078e00ff */
[----:B--2---:R-:W-:-:S04]  /*f2f0*/  IADD3 R2, R2, R107, R3 ;  /* 0x0000006b02027210 */ /* 0x004fc80007ffe003 */
[----:B------:R-:W-:-:S07]  /*f300*/  IADD3 R2, R2, -0x30, RZ ;  /* 0xffffffd002027810 */ /* 0x000fce0007ffe0ff */
        /* <DEDUP_REMOVED lines=27> */
.L_x_2211:
[----:B------:R-:W-:Y:S05]  /*f4c0*/  BRA.DIV ~URZ, `(.L_x_2115) ;  /* 0x00009e227f007947 */ /* 0x000fea000b800000 */
[----:B------:R3:W4:Y:S02]  /*f4d0*/  SHFL.IDX PT, R0, R6, RZ, 0x1c1f ;  /* 0x001c1fff06007589 */ /* 0x00072400000e0000 */
.L_x_2212:
        /* <DEDUP_REMOVED lines=15> */
.L_x_2117:
[----:B------:R-:W-:Y:S05]  /*f5d0*/  BSYNC B0 ;  /* 0x0000000000007941 */ /* 0x000fea0003800000 */
.L_x_2116:
[----:B------:R-:W-:Y:S01]  /*f5e0*/  ISETP.GE.AND P0, PT, R12, 0x21, PT ;  /* 0x000000210c00780c */ /* 0x000fe20003f06270 */
[----:B------:R-:W-:Y:S06]  /*f5f0*/  BRA.DIV ~URZ, `(.L_x_2118) ;  /* 0x00009d627f007947 */ /* 0x000fec000b800000 */
[----:B--2---:R2:W1:Y:S04]  /*f600*/  SHFL.IDX PT, R4, R5, 0x1, 0x1c1f ;  /* 0x003c1f0005047f89 */ /* 0x00446800000e0000 */
[----:B----4-:R2:W4:Y:S02]  /*f610*/  SHFL.IDX PT, R0, R6, 0x1, 0x1c1f ;  /* 0x003c1f0006007f89 */ /* 0x01052400000e0000 */
.L_x_2213:
[----:B------:R-:W-:Y:S05]  /*f620*/  @!P0 BRA `(.L_x_2113) ;  /* 0x000000d000008947 */ /* 0x000fea0003800000 */
[----:B------:R-:W-:Y:S02]  /*f630*/  ISETP.NE.AND P6, PT, R106, RZ, PT ;  /* 0x000000ff6a00720c */ /* 0x000fe40003fc5270 */
[----:B----4-:R-:W-:-:S02]  /*f640*/  LEA R10, P2, R228, R0, 0x1 ;  /* 0x00000000e40a7211 */ /* 0x010fc400078408ff */
[-C--:B------:R-:W-:Y:S02]  /*f650*/  LEA R8, P1, R238, R0.reuse, 0x1 ;  /* 0x00000000ee087211 */ /* 0x080fe400078208ff */
[C---:B------:R-:W-:Y:S02]  /*f660*/  LEA R2, P0, R227.reuse, R0, 0x1 ;  /* 0x00000000e3027211 */ /* 0x040fe400078008ff */
        /* <DEDUP_REMOVED lines=9> */
.L_x_2113:
[----:B------:R-:W-:Y:S05]  /*f700*/  BSYNC B1 ;  /* 0x0000000000017941 */ /* 0x000fea0003800000 */
.L_x_2112:
[----:B----4-:R-:W4:Y:S04]  /*f710*/  LDL R0, [R1+0xa4] ;  /* 0x0000a40001007983 */ /* 0x010f280000100800 */
[----:B------:R-:W0:Y:S01]  /*f720*/  LDGDEPBAR ;  /* 0x00000000000079af */ /* 0x000e220000000000 */
[----:B----4-:R-:W-:-:S05]  /*f730*/  IMAD.IADD R0, R136, 0x1, -R0 ;  /* 0x0000000188007824 */ /* 0x010fca00078e0a00 */
[C---:B------:R-:W-:Y:S02]  /*f740*/  ISETP.GT.AND P1, PT, R0.reuse, RZ, PT ;  /* 0x000000ff0000720c */ /* 0x040fe40003f24270 */
[----:B------:R-:W-:Y:S02]  /*f750*/  ISETP.GT.AND P0, PT, R0, 0x1, PT ;  /* 0x000000010000780c */ /* 0x000fe40003f04270 */
[----:B------:R-:W-:Y:S02]  /*f760*/  FSEL R33, R78, -INF , P1 ;  /* 0xff8000004e217808 */ /* 0x000fe40000800000 */
[----:B------:R-:W-:Y:S02]  /*f770*/  FSEL R24, R76, -INF , P1 ;  /* 0xff8000004c187808 */ /* 0x000fe40000800000 */
[----:B------:R-:W-:Y:S02]  /*f780*/  FSEL R34, R79, -INF , P0 ;  /* 0xff8000004f227808 */ /* 0x000fe40000000000 */
[----:B------:R-:W-:-:S02]  /*f790*/  FSEL R26, R77, -INF , P0 ;  /* 0xff8000004d1a7808 */ /* 0x000fc40000000000 */
[----:B------:R-:W-:Y:S02]  /*f7a0*/  FSEL R17, R54, -INF , P1 ;  /* 0xff80000036117808 */ /* 0x000fe40000800000 */
[----:B-1----:R-:W-:Y:S02]  /*f7b0*/  FSEL R10, R52, -INF , P1 ;  /* 0xff800000340a7808 */ /* 0x002fe40000800000 */
[----:B------:R-:W-:Y:S02]  /*f7c0*/  FSEL R18, R55, -INF , P0 ;  /* 0xff80000037127808 */ /* 0x000fe40000000000 */
[----:B------:R-:W-:Y:S02]  /*f7d0*/  FSEL R11, R53, -INF , P0 ;  /* 0xff800000350b7808 */ /* 0x000fe40000000000 */
        /* <DEDUP_REMOVED lines=91> */
[----:B--2---:R-:W-:-:S02]  /*fd90*/  FMNMX.FTZ R5, R47, R2, !PT ;  /* 0x000000022f057209 */ /* 0x004fc40007810000 */
[----:B---3--:R-:W-:Y:S02]  /*fda0*/  FMNMX.FTZ R6, R73, R3, !PT ;  /* 0x0000000349067209 */ /* 0x008fe40007810000 */
[----:B------:R-:W-:Y:S01]  /*fdb0*/  FMNMX.FTZ R8, R85, R8, !PT ;  /* 0x0000000855087209 */ /* 0x000fe20007810000 */
[----:B------:R-:W-:Y:S05]  /*fdc0*/  BRA.DIV ~URZ, `(.L_x_2119) ;  /* 0x000096627f007947 */ /* 0x000fea000b800000 */
[----:B------:R1:W2:Y:S02]  /*fdd0*/  SHFL.BFLY PT, R0, R4, 0x2, 0x1f ;  /* 0x0c401f0004007f89 */ /* 0x0002a400000e0000 */
.L_x_2214:
        /* <DEDUP_REMOVED lines=15> */
.L_x_2215:
[C---:B------:R-:W-:Y:S01]  /*fed0*/  FMUL.FTZ R0, R108.reuse, c[0x0][0x2d0] ;  /* 0x0000b4006c007a20 */ /* 0x040fe20000410000 */
[----:B------:R-:W-:Y:S01]  /*fee0*/  FSETP.NEU.FTZ.AND P0, PT, R108, -INF , PT ;  /* 0xff8000006c00780b */ /* 0x000fe20003f1d000 */
[----:B------:R-:W2:Y:S01]  /*fef0*/  LDL R192, [R1] ;  /* 0x0000000001c07983 */ /* 0x000ea20000100800 */
[----:B------:R-:W-:Y:S01]  /*ff00*/  FMUL.FTZ R3, R107, c[0x0][0x2d0] ;  /* 0x0000b4006b037a20 */ /* 0x000fe20000410000 */
[----:B----4-:R-:W-:Y:S01]  /*ff10*/  FMNMX.FTZ R6, R9, R8, !PT ;  /* 0x0000000809067209 */ /* 0x010fe20007810000 */
[----:B------:R-:W-:Y:S01]  /*ff20*/  WARPSYNC 0xffffffff ;  /* 0xffffffff00007948 */ /* 0x000fe20003800000 */
[----:B------:R-:W-:Y:S01]  /*ff30*/  FSEL R4, R0, RZ, P0 ;  /* 0x000000ff00047208 */ /* 0x000fe20000000000 */
[----:B------:R-:W1:Y:S01]  /*ff40*/  LDSM.16.MT88.4 R56, [R171] ;  /* 0x00000000ab38783b */ /* 0x000e620000004200 */
[----:B------:R-:W-:-:S02]  /*ff50*/  FSETP.NEU.FTZ.AND P0, PT, R107, -INF , PT ;  /* 0xff8000006b00780b */ /* 0x000fc40003f1d000 */
[----:B------:R-:W-:Y:S01]  /*ff60*/  IADD3 R209, R209, -0x2, RZ ;  /* 0xfffffffed1d17810 */ /* 0x000fe20007ffe0ff */
[--C-:B------:R-:W-:Y:S01]  /*ff70*/  FFMA.FTZ R0, R10, c[0x0][0x2d0], -R4.reuse ;  /* 0x0000b4000a007a23 */ /* 0x100fe20000010804 */
[----:B------:R-:W-:Y:S01]  /*ff80*/  FSEL R3, R3, RZ, P0 ;  /* 0x000000ff03037208 */ /* 0x000fe20000000000 */
[----:B------:R-:W-:Y:S01]  /*ff90*/  FFMA.FTZ R2, R16, c[0x0][0x2d0], -R4 ;  /* 0x0000b40010027a23 */ /* 0x000fe20000010804 */
[----:B------:R-:W-:Y:S01]  /*ffa0*/  FSETP.NEU.FTZ.AND P0, PT, R106, -INF , PT ;  /* 0xff8000006a00780b */ /* 0x000fe20003f1d000 */
[----:B------:R4:W-:Y:S01]  /*ffb0*/  MUFU.EX2 R111, R0 ;  /* 0x00000000006f7308 */ /* 0x0009e20000000800 */
[----:B------:R-:W5:Y:S01]  /*ffc0*/  LDSM.16.MT88.4 R52, [R170] ;  /* 0x00000000aa34783b */ /* 0x000f620000004200 */
[--C-:B------:R-:W-:Y:S02]  /*ffd0*/  FFMA.FTZ R5, R25, c[0x0][0x2d0], -R3.reuse ;  /* 0x0000b40019057a23 */ /* 0x100fe40000010803 */
[--C-:B------:R-:W-:Y:S01]  /*ffe0*/  FFMA.FTZ R61, R61, c[0x0][0x2d0], -R3.reuse ;  /* 0x0000b4003d3d7a23 */ /* 0x100fe20000010803 */
[----:B------:R-:W-:Y:S01]  /*fff0*/  LDSM.16.MT88.4 R88, [R170+0xc00] ;  /* 0x000c0000aa58783b */ /* 0x000fe20000004200 */
[----:B------:R-:W-:-:S02]  /*10000*/  FFMA.FTZ R60, R60, c[0x0][0x2d0], -R3 ;  /* 0x0000b4003c3c7a23 */ /* 0x000fc40000010803 */
[----:B------:R3:W-:Y:S01]  /*10010*/  MUFU.EX2 R147, R2 ;  /* 0x0000000200937308 */ /* 0x0007e20000000800 */
[----:B------:R-:W1:Y:S01]  /*10020*/  LDSM.16.MT88.4 R76, [R171+0x400] ;  /* 0x00040000ab4c783b */ /* 0x000e620000004200 */
[--C-:B------:R-:W-:Y:S02]  /*10030*/  FFMA.FTZ R63, R45, c[0x0][0x2d0], -R4.reuse ;  /* 0x0000b4002d3f7a23 */ /* 0x100fe40000010804 */
[--C-:B------:R-:W-:Y:S01]  /*10040*/  FFMA.FTZ R62, R44, c[0x0][0x2d0], -R4.reuse ;  /* 0x0000b4002c3e7a23 */ /* 0x100fe20000010804 */
[----:B------:R-:W1:Y:S01]  /*10050*/  LDSM.16.MT88.4 R64, [R170+0x400] ;  /* 0x00040000aa40783b */ /* 0x000e620000004200 */
[----:B----4-:R-:W-:Y:S02]  /*10060*/  FFMA.FTZ R0, R11, c[0x0][0x2d0], -R4 ;  /* 0x0000b4000b007a23 */ /* 0x010fe40000010804 */
[----:B------:R4:W-:Y:S01]  /*10070*/  MUFU.EX2 R145, R5 ;  /* 0x0000000500917308 */ /* 0x0009e20000000800 */
[----:B------:R-:W1:Y:S04]  /*10080*/  LDSM.16.MT88.4 R80, [R170+0x1000] ;  /* 0x00100000aa50783b */ /* 0x000e680000004200 */
[----:B------:R-:W1:Y:S01]  /*10090*/  LDSM.16.MT88.4 R68, [R171+0xc00] ;  /* 0x000c0000ab44783b */ /* 0x000e620000004200 */
[----:B---3--:R-:W-:-:S02]  /*100a0*/  FMUL.FTZ R2, R106, c[0x0][0x2d0] ;  /* 0x0000b4006a027a20 */ /* 0x008fc40000410000 */
[----:B------:R3:W-:Y:S03]  /*100b0*/  MUFU.EX2 R110, R0 ;  /* 0x00000000006e7308 */ /* 0x0007e60000000800 */
[----:B------:R-:W-:Y:S02]  /*100c0*/  FSEL R2, R2, RZ, P0 ;  /* 0x000000ff02027208 */ /* 0x000fe40000000000 */
[----:B------:R-:W-:-:S03]  /*100d0*/  FSETP.NEU.FTZ.AND P0, PT, R6, -INF , PT ;  /* 0xff8000000600780b */ /* 0x000fc60003f1d000 */
[----:B------:R-:W-:Y:S01]  /*100e0*/  MUFU.EX2 R63, R63 ;  /* 0x0000003f003f7308 */ /* 0x000fe20000000800 */
[----:B----4-:R-:W-:Y:S02]  /*100f0*/  FFMA.FTZ R5, R32, c[0x0][0x2d0], -R2 ;  /* 0x0000b40020057a23 */ /* 0x010fe40000010802 */
[----:B---3--:R-:W-:-:S05]  /*10100*/  FFMA.FTZ R0, R12, c[0x0][0x2d0], -R4 ;  /* 0x0000b4000c007a23 */ /* 0x008fca0000010804 */
[----:B------:R3:W-:Y:S08]  /*10110*/  MUFU.EX2 R134, R5 ;  /* 0x0000000500867308 */ /* 0x0007f00000000800 */
[----:B------:R4:W-:Y:S01]  /*10120*/  MUFU.EX2 R117, R0 ;  /* 0x0000000000757308 */ /* 0x0009e20000000800 */
[----:B---3--:R-:W-:-:S07]  /*10130*/  FFMA.FTZ R5, R35, c[0x0][0x2d0], -R2 ;  /* 0x0000b40023057a23 */ /* 0x008fce0000010802 */
[----:B------:R-:W-:Y:S01]  /*10140*/  MUFU.EX2 R62, R62 ;  /* 0x0000003e003e7308 */ /* 0x000fe20000000800 */
[----:B----4-:R-:W-:-:S07]  /*10150*/  FFMA.FTZ R0, R13, c[0x0][0x2d0], -R4 ;  /* 0x0000b4000d007a23 */ /* 0x010fce0000010804 */
[----:B------:R-:W-:Y:S08]  /*10160*/  MUFU.EX2 R135, R5 ;  /* 0x0000000500877308 */ /* 0x000ff00000000800 */
[----:B------:R3:W-:Y:S02]  /*10170*/  MUFU.EX2 R132, R0 ;  /* 0x0000000000847308 */ /* 0x0007e40000000800 */
[----:B---3--:R-:W-:-:S06]  /*10180*/  FFMA.FTZ R0, R14, c[0x0][0x2d0], -R4 ;  /* 0x0000b4000e007a23 */ /* 0x008fcc0000010804 */
[----:B------:R3:W-:Y:S02]  /*10190*/  MUFU.EX2 R133, R0 ;  /* 0x0000000000857308 */ /* 0x0007e40000000800 */
[----:B---3--:R-:W-:-:S06]  /*101a0*/  FFMA.FTZ R0, R15, c[0x0][0x2d0], -R4 ;  /* 0x0000b4000f007a23 */ /* 0x008fcc0000010804 */
[----:B------:R3:W4:Y:S02]  /*101b0*/  MUFU.EX2 R144, R0 ;  /* 0x0000000000907308 */ /* 0x0007240000000800 */
[----:B---3--:R-:W-:Y:S01]  /*101c0*/  FFMA.FTZ R0, R19, c[0x0][0x2d0], -R4 ;  /* 0x0000b40013007a23 */ /* 0x008fe20000010804 */
[----:B----4-:R-:W-:-:S05]  /*101d0*/  F2FP.BF16.PACK_AB R12, R144, R133 ;  /* 0x00000085900c723e */ /* 0x010fca00000010ff */
[----:B------:R3:W4:Y:S02]  /*101e0*/  MUFU.EX2 R152, R0 ;  /* 0x0000000000987308 */ /* 0x0007240000000800 */
[----:B---3--:R-:W-:Y:S01]  /*101f0*/  FFMA.FTZ R0, R17, c[0x0][0x2d0], -R3 ;  /* 0x0000b40011007a23 */ /* 0x008fe20000010803 */
[----:B----4-:R-:W-:-:S05]  /*10200*/  F2FP.BF16.PACK_AB R14, R152, R147 ;  /* 0x00000093980e723e */ /* 0x010fca00000010ff */
[----:B------:R3:W-:Y:S02]  /*10210*/  MUFU.EX2 R102, R0 ;  /* 0x0000000000667308 */ /* 0x0007e40000000800 */
[----:B---3--:R-:W-:-:S06]  /*10220*/  FFMA.FTZ R0, R18, c[0x0][0x2d0], -R3 ;  /* 0x0000b40012007a23 */ /* 0x008fcc0000010803 */
[----:B------:R3:W4:Y:S02]  /*10230*/  MUFU.EX2 R101, R0 ;  /* 0x0000000000657308 */ /* 0x0007240000000800 */
[----:B---3--:R-:W-:Y:S01]  /*10240*/  FFMA.FTZ R0, R20, c[0x0][0x2d0], -R3 ;  /* 0x0000b40014007a23 */ /* 0x008fe20000010803 */
[----:B------:R-:W-:-:S05]  /*10250*/  F2FP.BF16.PACK_AB R20, R110, R111 ;  /* 0x0000006f6e14723e */ /* 0x000fca00000010ff */
[----:B------:R3:W-:Y:S02]  /*10260*/  MUFU.EX2 R103, R0 ;  /* 0x0000000000677308 */ /* 0x0007e40000000800 */
[----:B---3--:R-:W-:Y:S01]  /*10270*/  FFMA.FTZ R0, R21, c[0x0][0x2d0], -R3 ;  /* 0x0000b40015007a23 */ /* 0x008fe20000010803 */
[----:B----4-:R-:W-:-:S05]  /*10280*/  F2FP.BF16.PACK_AB R21, R101, R102 ;  /* 0x000000666515723e */ /* 0x010fca00000010ff */
[----:B------:R3:W4:Y:S02]  /*10290*/  MUFU.EX2 R118, R0 ;  /* 0x0000000000767308 */ /* 0x0007240000000800 */
[----:B---3--:R-:W-:Y:S01]  /*102a0*/  FFMA.FTZ R0, R22, c[0x0][0x2d0], -R3 ;  /* 0x0000b40016007a23 */ /* 0x008fe20000010803 */
[----:B------:R-:W-:-:S05]  /*102b0*/  F2FP.BF16.PACK_AB R22, R132, R117 ;  /* 0x000000758416723e */ /* 0x000fca00000010ff */
[----:B------:R3:W-:Y:S02]  /*102c0*/  MUFU.EX2 R119, R0 ;  /* 0x0000000000777308 */ /* 0x0007e40000000800 */
[----:B---3--:R-:W-:Y:S01]  /*102d0*/  FFMA.FTZ R0, R23, c[0x0][0x2d0], -R3 ;  /* 0x0000b40017007a23 */ /* 0x008fe20000010803 */
[----:B----4-:R-:W-:-:S05]  /*102e0*/  F2FP.BF16.PACK_AB R23, R118, R103 ;  /* 0x000000677617723e */ /* 0x010fca00000010ff */
[----:B------:R3:W4:Y:S02]  /*102f0*/  MUFU.EX2 R127, R0 ;  /* 0x00000000007f7308 */ /* 0x0007240000000800 */
[C---:B-1----:R-:W-:Y:S08]  /*10300*/  HMMA.16816.F32.BF16 R40, R20.reuse, R56, RZ ;  /* 0x000000381428723c */ /* 0x042ff000000418ff */
[----:B-----5:R-:W-:Y:S01]  /*10310*/  HMMA.16816.F32.BF16 R8, R20, R52, RZ ;  /* 0x000000341408723c */ /* 0x020fe200000418ff */
[----:B---3--:R-:W-:Y:S01]  /*10320*/  FFMA.FTZ R0, R27, c[0x0][0x2d0], -R3 ;  /* 0x0000b4001b007a23 */ /* 0x008fe20000010803 */
[----:B----4-:R-:W-:-:S03]  /*10330*/  F2FP.BF16.PACK_AB R13, R127, R119 ;  /* 0x000000777f0d723e */ /* 0x010fc600000010ff */
[----:B------:R1:W3:Y:S02]  /*10340*/  MUFU.EX2 R146, R0 ;  /* 0x0000000000927308 */ /* 0x0002e40000000800 */
[----:B-1----:R-:W-:Y:S01]  /*10350*/  FFMA.FTZ R0, R24, c[0x0][0x2d0], -R2 ;  /* 0x0000b40018007a23 */ /* 0x002fe20000010802 */
[----:B---3--:R-:W-:-:S05]  /*10360*/  F2FP.BF16.PACK_AB R15, R146, R145 ;  /* 0x00000091920f723e */ /* 0x008fca00000010ff */
[----:B------:R1:W-:Y:S03]  /*10370*/  MUFU.EX2 R96, R0 ;  /* 0x0000000000607308 */ /* 0x0003e60000000800 */
[C---:B------:R-:W-:Y:S01]  /*10380*/  HMMA.16816.F32.BF16 R148, R12.reuse, R76, R40 ;  /* 0x0000004c0c94723c */ /* 0x040fe20000041828 */
[----:B------:R-:W3:Y:S07]  /*10390*/  LDSM.16.MT88.4 R40, [R171+0x1000] ;  /* 0x00100000ab28783b */ /* 0x000eee0000004200 */
[----:B------:R-:W-:Y:S01]  /*103a0*/  HMMA.16816.F32.BF16 R140, R12, R64, R8 ;  /* 0x000000400c8c723c */ /* 0x000fe20000041808 */
[----:B-1----:R-:W-:-:S06]  /*103b0*/  FFMA.FTZ R0, R26, c[0x0][0x2d0], -R2 ;  /* 0x0000b4001a007a23 */ /* 0x002fcc0000010802 */
[----:B------:R-:W-:Y:S01]  /*103c0*/  F2FP.BF16.PACK_AB R10, R135, R134 ;  /* 0x00000086870a723e */ /* 0x000fe200000010ff */
[----:B------:R1:W4:Y:S02]  /*103d0*/  MUFU.EX2 R95, R0 ;  /* 0x00000000005f7308 */ /* 0x0003240000000800 */
[----:B-1----:R-:W-:Y:S01]  /*103e0*/  FFMA.FTZ R0, R28, c[0x0][0x2d0], -R2 ;  /* 0x0000b4001c007a23 */ /* 0x002fe20000010802 */
[----:B----4-:R-:W-:-:S05]  /*103f0*/  F2FP.BF16.PACK_AB R16, R95, R96 ;  /* 0x000000605f10723e */ /* 0x010fca00000010ff */
[----:B------:R1:W-:Y:S02]  /*10400*/  MUFU.EX2 R98, R0 ;  /* 0x0000000000627308 */ /* 0x0003e40000000800 */
[----:B-1----:R-:W-:-:S06]  /*10410*/  FFMA.FTZ R0, R29, c[0x0][0x2d0], -R2 ;  /* 0x0000b4001d007a23 */ /* 0x002fcc0000010802 */
[----:B------:R1:W4:Y:S02]  /*10420*/  MUFU.EX2 R100, R0 ;  /* 0x0000000000647308 */ /* 0x0003240000000800 */
[----:B-1----:R-:W-:Y:S01]  /*10430*/  FFMA.FTZ R0, R30, c[0x0][0x2d0], -R2 ;  /* 0x0000b4001e007a23 */ /* 0x002fe20000010802 */
[----:B----4-:R-:W-:-:S05]  /*10440*/  F2FP.BF16.PACK_AB R18, R100, R98 ;  /* 0x000000626412723e */ /* 0x010fca00000010ff */
[----:B------:R1:W-:Y:S02]  /*10450*/  MUFU.EX2 R109, R0 ;  /* 0x00000000006d7308 */ /* 0x0003e40000000800 */
[----:B-1----:R-:W-:-:S06]  /*10460*/  FFMA.FTZ R0, R31, c[0x0][0x2d0], -R2 ;  /* 0x0000b4001f007a23 */ /* 0x002fcc0000010802 */
[----:B------:R1:W4:Y:S02]  /*10470*/  MUFU.EX2 R116, R0 ;  /* 0x0000000000747308 */ /* 0x0003240000000800 */
[----:B-1----:R-:W-:Y:S01]  /*10480*/  FMUL.FTZ R0, R6, c[0x0][0x2d0] ;  /* 0x0000b40006007a20 */ /* 0x002fe20000410000 */
[----:B----4-:R-:W-:-:S04]  /*10490*/  F2FP.BF16.PACK_AB R8, R116, R109 ;  /* 0x0000006d7408723e */ /* 0x010fc800000010ff */
[----:B------:R-:W-:Y:S02]  /*104a0*/  FSEL R0, R0, RZ, P0 ;  /* 0x000000ff00007208 */ /* 0x000fe40000000000 */
[----:B--2---:R-:W-:-:S03]  /*104b0*/  ISETP.GE.AND P0, PT, R209, R192, PT ;  /* 0x000000c0d100720c */ /* 0x004fc60003f06270 */
        /* <DEDUP_REMOVED lines=12> */
[C---:B------:R-:W-:Y:S07]  /*10580*/  HMMA.16816.F32.BF16 R28, R16.reuse, R56, RZ ;  /* 0x00000038101c723c */ /* 0x040fee00000418ff */
[--C-:B------:R-:W-:Y:S01]  /*10590*/  FFMA.FTZ R57, R51, c[0x0][0x2d0], -R3.reuse ;  /* 0x0000b40033397a23 */ /* 0x100fe20000010803 */
[----:B------:R-:W-:Y:S01]  /*105a0*/  HMMA.16816.F32.BF16 R24, R16, R88, RZ ;  /* 0x000000581018723c */ /* 0x000fe200000418ff */
[----:B------:R-:W-:-:S02]  /*105b0*/  FFMA.FTZ R56, R47, c[0x0][0x2d0], -R3 ;  /* 0x0000b4002f387a23 */ /* 0x000fc40000010803 */
[----:B------:R-:W-:Y:S02]  /*105c0*/  FADD.FTZ R3, R111, R110 ;  /* 0x0000006e6f037221 */ /* 0x000fe40000010000 */
[----:B-1----:R-:W-:Y:S01]  /*105d0*/  FFMA.FTZ R5, R39, c[0x0][0x2d0], -R0 ;  /* 0x0000b40027057a23 */ /* 0x002fe20000010800 */
[----:B------:R-:W-:Y:S01]  /*105e0*/  MUFU.EX2 R57, R57 ;  /* 0x0000003900397308 */ /* 0x000fe20000000800 */
[----:B------:R-:W-:Y:S01]  /*105f0*/  FADD.FTZ R3, R117, R3 ;  /* 0x0000000375037221 */ /* 0x000fe20000010000 */
[----:B------:R-:W-:Y:S03]  /*10600*/  HMMA.16816.F32.BF16 R36, R20, R88, RZ ;  /* 0x000000581424723c */ /* 0x000fe600000418ff */
[----:B------:R-:W-:-:S03]  /*10610*/  FADD.FTZ R3, R132, R3 ;  /* 0x0000000384037221 */ /* 0x000fc60000010000 */
[----:B------:R1:W2:Y:S01]  /*10620*/  MUFU.EX2 R125, R5 ;  /* 0x00000005007d7308 */ /* 0x0002a20000000800 */
[----:B------:R-:W-:Y:S01]  /*10630*/  FADD.FTZ R3, R133, R3 ;  /* 0x0000000385037221 */ /* 0x000fe20000010000 */
[----:B------:R-:W-:Y:S06]  /*10640*/  HMMA.16816.F32.BF16 R32, R16, R52, RZ ;  /* 0x000000341020723c */ /* 0x000fec00000418ff */
[----:B------:R-:W-:Y:S01]  /*10650*/  MUFU.EX2 R56, R56 ;  /* 0x0000003800387308 */ /* 0x000fe20000000800 */
[--C-:B------:R-:W-:Y:S02]  /*10660*/  FFMA.FTZ R53, R74, c[0x0][0x2d0], -R2.reuse ;  /* 0x0000b4004a357a23 */ /* 0x100fe40000010802 */
[----:B------:R-:W-:-:S02]  /*10670*/  FFMA.FTZ R52, R75, c[0x0][0x2d0], -R2 ;  /* 0x0000b4004b347a23 */ /* 0x000fc40000010802 */
[----:B-1----:R-:W-:Y:S01]  /*10680*/  FFMA.FTZ R5, R48, c[0x0][0x2d0], -R0 ;  /* 0x0000b40030057a23 */ /* 0x002fe20000010800 */
[----:B--2---:R-:W-:-:S04]  /*10690*/  F2FP.BF16.PACK_AB R9, R125, R99 ;  /* 0x000000637d09723e */ /* 0x004fc800000010ff */
[----:B------:R-:W-:Y:S01]  /*106a0*/  HMMA.16816.F32.BF16 R156, R12, R80, R36 ;  /* 0x000000500c9c723c */ /* 0x000fe20000041824 */
[----:B------:R-:W1:Y:S01]  /*106b0*/  LDSM.16.MT88.4 R36, [R170+0x1800] ;  /* 0x00180000aa24783b */ /* 0x000e620000004200 */
        /* <DEDUP_REMOVED lines=12> */
[----:B---3--:R-:W-:Y:S01]  /*10780*/  HMMA.16816.F32.BF16 R188, R12, R40, R28 ;  /* 0x000000280cbc723c */ /* 0x008fe2000004181c */
[----:B------:R-:W2:Y:S01]  /*10790*/  LDSM.16.MT88.4 R28, [R170+0x1c00] ;  /* 0x001c0000aa1c783b */ /* 0x000ea20000004200 */
[----:B------:R-:W-:-:S02]  /*107a0*/  FFMA.FTZ R64, R46, c[0x0][0x2d0], -R4 ;  /* 0x0000b4002e407a23 */ /* 0x000fc40000010804 */
[----:B------:R-:W-:-:S04]  /*107b0*/  FADD.FTZ R4, R93, R92 ;  /* 0x0000005c5d047221 */ /* 0x000fc80000010000 */
[----:B------:R-:W-:Y:S01]  /*107c0*/  HMMA.16816.F32.BF16 R24, R16, R68, RZ ;  /* 0x000000441018723c */ /* 0x000fe200000418ff */
[----:B------:R-:W-:-:S06]  /*107d0*/  FADD.FTZ R4, R94, R4 ;  /* 0x000000045e047221 */ /* 0x000fcc0000010000 */
[--C-:B------:R-:W-:Y:S01]  /*107e0*/  FFMA.FTZ R68, R86, c[0x0][0x2d0], -R0.reuse ;  /* 0x0000b40056447a23 */ /* 0x100fe20000010800 */
[----:B-1----:R-:W-:Y:S01]  /*107f0*/  HMMA.16816.F32.BF16 R32, R20, R36, RZ ;  /* 0x000000241420723c */ /* 0x002fe200000418ff */
        /* <DEDUP_REMOVED lines=10> */
[----:B--2---:R-:W-:Y:S01]  /*108a0*/  HMMA.16816.F32.BF16 R176, R12, R28, R32 ;  /* 0x0000001c0cb0723c */ /* 0x004fe20000041820 */
        /* <DEDUP_REMOVED lines=116> */
.L_x_2133:
        /* <DEDUP_REMOVED lines=34> */
.L_x_2216:
        /* <DEDUP_REMOVED lines=19> */
.L_x_2217:
        /* <DEDUP_REMOVED lines=12> */
.L_x_2124:
[----:B------:R-:W-:Y:S05]  /*11400*/  BSYNC B0 ;  /* 0x0000000000007941 */ /* 0x000fea0003800000 */
.L_x_2123:
[----:B------:R-:W0:Y:S01]  /*11410*/  LDGDEPBAR ;  /* 0x00000000000079af */ /* 0x000e220000000000 */
[----:B------:R-:W-:Y:S01]  /*11420*/  WARPSYNC 0xffffffff ;  /* 0xffffffff00007948 */ /* 0x000fe20003800000 */
[-C--:B-12---:R-:W-:Y:S01]  /*11430*/  HMMA.16816.F32.BF16 R8, R52, R20.reuse, RZ ;  /* 0x000000143408723c */ /* 0x086fe200000418ff */
[----:B------:R-:W-:Y:S05]  /*11440*/  BSSY B0, `(.L_x_2126) ;  /* 0x00000ab000007945 */ /* 0x000fea0003800000 */
[----:B------:R-:W2:Y:S02]  /*11450*/  LDL R0, [R1] ;  /* 0x0000000001007983 */ /* 0x000ea40000100800 */
        /* <DEDUP_REMOVED lines=45> */
[----:B------:R-:W1:Y:S04]  /*11730*/  LDSM.16.M88.4 R188, [R202] ;  /* 0x00000000cabc783b */ /* 0x000e680000000200 */
[----:B--2---:R-:W-:Y:S03]  /*11740*/  ISETP.GT.AND P0, PT, R209, R0, PT ;  /* 0x00000000d100720c */ /* 0x004fe60003f04270 */
        /* <DEDUP_REMOVED lines=49> */
[----:B------:R-:W-:Y:S01]  /*11a60*/  IMAD.MOV.U32 R208, RZ, RZ, RZ ;  /* 0x000000ffffd07224 */ /* 0x000fe200078e00ff */
[----:B------:R-:W2:Y:S04]  /*11a70*/  LDL R2, [R1+0x48] ;  /* 0x0000480001027983 */ /* 0x000ea80000100800 */
        /* <DEDUP_REMOVED lines=8> */
[----:B------:R-:W-:Y:S02]  /*11b00*/  IMAD.IADD R3, R0, 0x1, -R3 ;  /* 0x0000000100037824 */ /* 0x000fe400078e0a03 */
[----:B------:R-:W-:Y:S05]  /*11b10*/  IMAD.MOV.U32 R0, RZ, RZ, 0x1 ;  /* 0x00000001ff007424 */ /* 0x000fea00078e00ff */
[----:B------:R-:W-:Y:S01]  /*11b20*/  ISETP.NE.AND P0, PT, R0, c[0x0][0x2b8], PT ;  /* 0x0000ae0000007a0c */ /* 0x000fe20003f05270 */
        /* <DEDUP_REMOVED lines=30> */
.L_x_2218:
[----:B------:R-:W-:-:S05]  /*11d10*/  BRA.DIV ~URZ, `(.L_x_2129) ;  /* 0x00007b327f007947 */ /* 0x000fca000b800000 */
[----:B------:R3:W4:Y:S02]  /*11d20*/  SHFL.IDX PT, R0, R175, RZ, 0x1c1f ;  /* 0x001c1fffaf007589 */ /* 0x00072400000e0000 */
.L_x_2219:
        /* <DEDUP_REMOVED lines=16> */
.L_x_2220:
        /* <DEDUP_REMOVED lines=12> */
.L_x_2127:
[----:B------:R-:W-:Y:S05]  /*11ef0*/  BSYNC B0 ;  /* 0x0000000000007941 */ /* 0x000fea0003800000 */
.L_x_2126:
[----:B------:R-:W-:Y:S01]  /*11f00*/  FMNMX.FTZ R4, R8, R108, !PT ;  /* 0x0000006c08047209 */ /* 0x000fe20007810000 */
[----:B------:R-:W0:Y:S01]  /*11f10*/  LDGDEPBAR ;  /* 0x00000000000079af */ /* 0x000e220000000000 */
[----:B---3--:R-:W-:Y:S02]  /*11f20*/  FMNMX.FTZ R3, R10, R107, !PT ;  /* 0x0000006b0a037209 */ /* 0x008fe40007810000 */
        /* <DEDUP_REMOVED lines=47> */
[----:B------:R1:W3:Y:S02]  /*12220*/  SHFL.BFLY PT, R0, R4, 0x2, 0x1f ;  /* 0x0c401f0004007f89 */ /* 0x0002e400000e0000 */
.L_x_2221:
[----:B-1-3--:R-:W-:Y:S01]  /*12230*/  FMNMX.FTZ R4, R4, R0, !PT ;  /* 0x0000000004047209 */ /* 0x00afe20007810000 */
        /* <DEDUP_REMOVED lines=13> */
[----:B------:R1:W3:Y:S02]  /*12310*/  SHFL.BFLY PT, R0, R4, 0x1, 0x1f ;  /* 0x0c201f0004007f89 */ /* 0x0002e400000e0000 */
.L_x_2222:
[----:B------:R-:W-:Y:S01]  /*12320*/  FMUL.FTZ R2, R108, c[0x0][0x2d0] ;  /* 0x0000b4006c027a20 */ /* 0x000fe20000410000 */
[----:B---3--:R-:W-:Y:S01]  /*12330*/  FMNMX.FTZ R5, R0, R4, !PT ;  /* 0x0000000400057209 */ /* 0x008fe20007810000 */
[----:B------:R-:W-:Y:S01]  /*12340*/  FADD.FTZ R0, -R108, R109 ;  /* 0x0000006d6c007221 */ /* 0x000fe20000010100 */
[----:B------:R-:W-:Y:S01]  /*12350*/  WARPSYNC 0xffffffff ;  /* 0xffffffff00007948 */ /* 0x000fe20003800000 */
[--C-:B------:R-:W-:Y:S02]  /*12360*/  FFMA.FTZ R3, R9, c[0x0][0x2d0], -R2.reuse ;  /* 0x0000b40009037a23 */ /* 0x100fe40000010802 */
[----:B------:R-:W-:Y:S02]  /*12370*/  FMUL.FTZ R0, R0, c[0x0][0x2d0] ;  /* 0x0000b40000007a20 */ /* 0x000fe40000410000 */
[--C-:B------:R-:W-:Y:S02]  /*12380*/  FFMA.FTZ R8, R8, c[0x0][0x2d0], -R2.reuse ;  /* 0x0000b40008087a23 */ /* 0x100fe40000010802 */
[--C-:B------:R-:W-:Y:S01]  /*12390*/  FFMA.FTZ R222, R40, c[0x0][0x2d0], -R2.reuse ;  /* 0x0000b40028de7a23 */ /* 0x100fe20000010802 */
        /* <DEDUP_REMOVED lines=11> */
[----:B------:R1:W3:Y:S10]  /*12450*/  MUFU.EX2 R2, R8 ;  /* 0x0000000800027308 */ /* 0x0002f40000000800 */
[----:B------:R-:W-:Y:S01]  /*12460*/  MUFU.EX2 R109, R109 ;  /* 0x0000006d006d7308 */ /* 0x000fe20000000800 */
[----:B-1----:R-:W-:Y:S04]  /*12470*/  FMUL.FTZ R8, R106, c[0x0][0x2d0] ;  /* 0x0000b4006a087a20 */ /* 0x002fe80000410000 */
[--C-:B------:R-:W-:Y:S02]  /*12480*/  FFMA.FTZ R180, R28, c[0x0][0x2d0], -R8.reuse ;  /* 0x0000b4001cb47a23 */ /* 0x100fe40000010808 */
[--C-:B------:R-:W-:Y:S02]  /*12490*/  FFMA.FTZ R179, R29, c[0x0][0x2d0], -R8.reuse ;  /* 0x0000b4001db37a23 */ /* 0x100fe40000010808 */
[----:B------:R-:W-:Y:S02]  /*124a0*/  FFMA.FTZ R178, R32, c[0x0][0x2d0], -R8 ;  /* 0x0000b40020b27a23 */ /* 0x000fe40000010808 */
[----:B---3--:R-:W-:Y:S01]  /*124b0*/  FFMA.FTZ R0, R4, R214, R2 ;  /* 0x000000d604007223 */ /* 0x008fe20000010002 */
[----:B------:R-:W-:Y:S01]  /*124c0*/  F2FP.BF16.PACK_AB R172, R3, R2 ;  /* 0x0000000203ac723e */ /* 0x000fe200000010ff */
[----:B------:R-:W-:Y:S01]  /*124d0*/  FMUL.FTZ R2, R107, c[0x0][0x2d0] ;  /* 0x0000b4006b027a20 */ /* 0x000fe20000410000 */
[----:B------:R-:W-:Y:S01]  /*124e0*/  MUFU.EX2 R234, R179 ;  /* 0x000000b300ea7308 */ /* 0x000fe20000000800 */
[----:B------:R-:W-:Y:S02]  /*124f0*/  FADD.FTZ R25, R3, R0 ;  /* 0x0000000003197221 */ /* 0x000fe40000010000 */
[----:B------:R-:W-:Y:S02]  /*12500*/  FADD.FTZ R0, -R107, R110 ;  /* 0x0000006e6b007221 */ /* 0x000fe40000010100 */
[--C-:B------:R-:W-:Y:S02]  /*12510*/  FFMA.FTZ R10, R10, c[0x0][0x2d0], -R2.reuse ;  /* 0x0000b4000a0a7a23 */ /* 0x100fe40000010802 */
[----:B------:R-:W-:Y:S02]  /*12520*/  FMUL.FTZ R0, R0, c[0x0][0x2d0] ;  /* 0x0000b40000007a20 */ /* 0x000fe40000410000 */
[--C-:B------:R-:W-:Y:S01]  /*12530*/  FFMA.FTZ R11, R11, c[0x0][0x2d0], -R2.reuse ;  /* 0x0000b4000b0b7a23 */ /* 0x100fe20000010802 */
[----:B------:R-:W-:Y:S01]  /*12540*/  MUFU.EX2 R110, R189 ;  /* 0x000000bd006e7308 */ /* 0x000fe20000000800 */
[--C-:B------:R-:W-:Y:S02]  /*12550*/  FFMA.FTZ R24, R22, c[0x0][0x2d0], -R2.reuse ;  /* 0x0000b40016187a23 */ /* 0x100fe40000010802 */
[--C-:B------:R-:W-:Y:S02]  /*12560*/  FFMA.FTZ R217, R42, c[0x0][0x2d0], -R2.reuse ;  /* 0x0000b4002ad97a23 */ /* 0x100fe40000010802 */
[--C-:B------:R-:W-:Y:S02]  /*12570*/  FFMA.FTZ R216, R43, c[0x0][0x2d0], -R2.reuse ;  /* 0x0000b4002bd87a23 */ /* 0x100fe40000010802 */
[--C-:B------:R-:W-:Y:S01]  /*12580*/  FFMA.FTZ R36, R23, c[0x0][0x2d0], -R2.reuse ;  /* 0x0000b40017247a23 */ /* 0x100fe20000010802 */
[----:B------:R-:W-:Y:S01]  /*12590*/  LDSM.16.MT88.4 R40, [R171] ;  /* 0x00000000ab28783b */ /* 0x000fe20000004200 */
[--C-:B------:R-:W-:Y:S01]  /*125a0*/  FFMA.FTZ R187, R26, c[0x0][0x2d0], -R2.reuse ;  /* 0x0000b4001abb7a23 */ /* 0x100fe20000010802 */
[----:B------:R-:W1:Y:S01]  /*125b0*/  MUFU.EX2 R3, R0 ;  /* 0x0000000000037308 */ /* 0x000e620000000800 */
[--C-:B------:R-:W-:Y:S02]  /*125c0*/  FFMA.FTZ R186, R27, c[0x0][0x2d0], -R2.reuse ;  /* 0x0000b4001bba7a23 */ /* 0x100fe40000010802 */
[--C-:B------:R-:W-:Y:S02]  /*125d0*/  FFMA.FTZ R184, R39, c[0x0][0x2d0], -R2.reuse ;  /* 0x0000b40027b87a23 */ /* 0x100fe40000010802 */
[--C-:B------:R-:W-:Y:S02]  /*125e0*/  FFMA.FTZ R215, R54, c[0x0][0x2d0], -R2.reuse ;  /* 0x0000b40036d77a23 */ /* 0x100fe40000010802 */
[--C-:B------:R-:W-:Y:S02]  /*125f0*/  FFMA.FTZ R214, R55, c[0x0][0x2d0], -R2.reuse ;  /* 0x0000b40037d67a23 */ /* 0x100fe40000010802 */
[----:B------:R-:W-:Y:S01]  /*12600*/  FFMA.FTZ R185, R38, c[0x0][0x2d0], -R2 ;  /* 0x0000b40026b97a23 */ /* 0x000fe20000010802 */
[----:B------:R-:W3:Y:S01]  /*12610*/  MUFU.EX2 R10, R10 ;  /* 0x0000000a000a7308 */ /* 0x000ee20000000800 */
[--C-:B------:R-:W-:Y:S02]  /*12620*/  FFMA.FTZ R23, R16, c[0x0][0x2d0], -R8.reuse ;  /* 0x0000b40010177a23 */ /* 0x100fe40000010808 */
[--C-:B------:R-:W-:Y:S02]  /*12630*/  FFMA.FTZ R22, R17, c[0x0][0x2d0], -R8.reuse ;  /* 0x0000b40011167a23 */ /* 0x100fe40000010808 */
[--C-:B------:R-:W-:Y:S02]  /*12640*/  FFMA.FTZ R176, R33, c[0x0][0x2d0], -R8.reuse ;  /* 0x0000b40021b07a23 */ /* 0x100fe40000010808 */
[--C-:B------:R-:W-:Y:S02]  /*12650*/  FFMA.FTZ R194, R44, c[0x0][0x2d0], -R8.reuse ;  /* 0x0000b4002cc27a23 */ /* 0x100fe40000010808 */
[--C-:B------:R-:W-:Y:S01]  /*12660*/  FFMA.FTZ R193, R45, c[0x0][0x2d0], -R8.reuse ;  /* 0x0000b4002dc17a23 */ /* 0x100fe20000010808 */
[----:B------:R-:W4:Y:S01]  /*12670*/  MUFU.EX2 R2, R11 ;  /* 0x0000000b00027308 */ /* 0x000f220000000800 */
[--C-:B------:R-:W-:Y:S02]  /*12680*/  FFMA.FTZ R192, R48, c[0x0][0x2d0], -R8.reuse ;  /* 0x0000b40030c07a23 */ /* 0x100fe40000010808 */
[----:B------:R-:W-:Y:S02]  /*12690*/  FFMA.FTZ R211, R49, c[0x0][0x2d0], -R8 ;  /* 0x0000b40031d37a23 */ /* 0x000fe40000010808 */
[C---:B-1----:R-:W-:Y:S02]  /*126a0*/  FMUL.FTZ R39, R3.reuse, R155 ;  /* 0x0000009b03277220 */ /* 0x042fe40000410000 */
[C---:B------:R-:W-:Y:S02]  /*126b0*/  FMUL.FTZ R52, R4.reuse, R160 ;  /* 0x000000a004347220 */ /* 0x040fe40000410000 */
[C---:B------:R-:W-:Y:S01]  /*126c0*/  FMUL.FTZ R53, R4.reuse, R161 ;  /* 0x000000a104357220 */ /* 0x040fe20000410000 */
[----:B------:R1:W-:Y:S01]  /*126d0*/  MUFU.EX2 R26, R9 ;  /* 0x00000009001a7308 */ /* 0x0003e20000000800 */
[C---:B------:R-:W-:Y:S02]  /*126e0*/  FMUL.FTZ R54, R3.reuse, R162 ;  /* 0x000000a203367220 */ /* 0x040fe40000410000 */
[C---:B------:R-:W-:Y:S02]  /*126f0*/  FMUL.FTZ R55, R3.reuse, R163 ;  /* 0x000000a303377220 */ /* 0x040fe40000410000 */
[C---:B---3--:R-:W-:Y:S01]  /*12700*/  FFMA.FTZ R0, R3.reuse, R213, R10 ;  /* 0x000000d503007223 */ /* 0x048fe2000001000a */
[----:B------:R-:W-:Y:S01]  /*12710*/  LDSM.16.MT88.4 R160, [R170+0x1400] ;  /* 0x00140000aaa0783b */ /* 0x000fe20000004200 */
[C---:B------:R-:W-:Y:S02]  /*12720*/  FMUL.FTZ R56, R4.reuse, R56 ;  /* 0x0000003804387220 */ /* 0x040fe40000410000 */
[----:B------:R-:W-:Y:S01]  /*12730*/  FMUL.FTZ R57, R4, R57 ;  /* 0x0000003904397220 */ /* 0x000fe20000410000 */
[----:B------:R-:W3:Y:S01]  /*12740*/  MUFU.EX2 R27, R20 ;  /* 0x00000014001b7308 */ /* 0x000ee20000000800 */
[C---:B------:R-:W-:Y:S02]  /*12750*/  FMUL.FTZ R58, R3.reuse, R58 ;  /* 0x0000003a033a7220 */ /* 0x040fe40000410000 */
[----:B------:R-:W-:Y:S01]  /*12760*/  FMUL.FTZ R59, R3, R59 ;  /* 0x0000003b033b7220 */ /* 0x000fe20000410000 */
[C---:B----4-:R-:W-:Y:S01]  /*12770*/  F2FP.BF16.PACK_AB R173, R2.reuse, R10 ;  /* 0x0000000a02ad723e */ /* 0x050fe200000010ff */
[----:B------:R-:W-:Y:S02]  /*12780*/  FADD.FTZ R37, R2, R0 ;  /* 0x0000000002257221 */ /* 0x000fe40000010000 */
[----:B------:R-:W-:Y:S02]  /*12790*/  FADD.FTZ R0, -R106, R111 ;  /* 0x0000006f6a007221 */ /* 0x000fe40000010100 */
[--C-:B------:R-:W-:Y:S01]  /*127a0*/  FFMA.FTZ R10, R12, c[0x0][0x2d0], -R8.reuse ;  /* 0x0000b4000c0a7a23 */ /* 0x100fe20000010808 */
[----:B------:R4:W-:Y:S01]  /*127b0*/  MUFU.EX2 R226, R36 ;  /* 0x0000002400e27308 */ /* 0x0009e20000000800 */
[----:B------:R-:W-:Y:S02]  /*127c0*/  FMUL.FTZ R0, R0, c[0x0][0x2d0] ;  /* 0x0000b40000007a20 */ /* 0x000fe40000410000 */
[C---:B------:R-:W-:Y:S02]  /*127d0*/  FMUL.FTZ R68, R4.reuse, R68 ;  /* 0x0000004404447220 */ /* 0x040fe40000410000 */
[----:B-1----:R-:W-:Y:S02]  /*127e0*/  FFMA.FTZ R9, R13, c[0x0][0x2d0], -R8 ;  /* 0x0000b4000d097a23 */ /* 0x002fe40000010808 */
[----:B------:R-:W-:Y:S02]  /*127f0*/  FMUL.FTZ R8, R5, c[0x0][0x2d0] ;  /* 0x0000b40005087a20 */ /* 0x000fe40000410000 */
[----:B------:R-:W-:Y:S01]  /*12800*/  FMUL.FTZ R69, R4, R69 ;  /* 0x0000004504457220 */ /* 0x000fe20000410000 */
[----:B------:R1:W5:Y:S01]  /*12810*/  MUFU.EX2 R2, R0 ;  /* 0x0000000000027308 */ /* 0x0003620000000800 */
[--C-:B------:R-:W-:Y:S02]  /*12820*/  FFMA.FTZ R21, R15, c[0x0][0x2d0], -R8.reuse ;  /* 0x0000b4000f157a23 */ /* 0x100fe40000010808 */
[--C-:B------:R-:W-:Y:S01]  /*12830*/  FFMA.FTZ R11, R19, c[0x0][0x2d0], -R8.reuse ;  /* 0x0000b400130b7a23 */ /* 0x100fe20000010808 */
[----:B--23--:R-:W-:Y:S01]  /*12840*/  F2FP.BF16.PACK_AB R174, R26, R27 ;  /* 0x0000001b1aae723e */ /* 0x00cfe200000010ff */
        /* <DEDUP_REMOVED lines=9> */
[----:B------:R-:W3:Y:S01]  /*128e0*/  MUFU.EX2 R9, R9 ;  /* 0x0000000900097308 */ /* 0x000ee20000000800 */
[----:B------:R-:W-:Y:S02]  /*128f0*/  FFMA.FTZ R218, R51, c[0x0][0x2d0], -R8 ;  /* 0x0000b40033da7a23 */ /* 0x000fe40000010808 */
[----:B----4-:R-:W-:Y:S02]  /*12900*/  FMUL.FTZ R36, R4, R152 ;  /* 0x0000009804247220 */ /* 0x010fe40000410000 */
[----:B-1----:R-:W-:Y:S02]  /*12910*/  FADD.FTZ R0, -R5, R6 ;  /* 0x0000000605007221 */ /* 0x002fe40000010100 */
[----:B------:R-:W-:Y:S02]  /*12920*/  FADD.FTZ R6, R27, R25 ;  /* 0x000000191b067221 */ /* 0x000fe40000010000 */
[----:B------:R-:W-:Y:S01]  /*12930*/  FMUL.FTZ R0, R0, c[0x0][0x2d0] ;  /* 0x0000b40000007a20 */ /* 0x000fe20000410000 */
[----:B------:R-:W-:Y:S01]  /*12940*/  MUFU.EX2 R242, R11 ;  /* 0x0000000b00f27308 */ /* 0x000fe20000000800 */
[----:B------:R-:W-:Y:S02]  /*12950*/  FADD.FTZ R188, R26, R6 ;  /* 0x000000061abc7221 */ /* 0x000fe40000010000 */
[----:B-----5:R-:W-:Y:S02]  /*12960*/  FMUL.FTZ R16, R2, R132 ;  /* 0x0000008402107220 */ /* 0x020fe40000410000 */
[----:B--2---:R-:W-:Y:S02]  /*12970*/  FFMA.FTZ R10, R14, c[0x0][0x2d0], -R8 ;  /* 0x0000b4000e0a7a23 */ /* 0x004fe40000010808 */
        /* <DEDUP_REMOVED lines=9> */
[C---:B---3--:R-:W-:Y:S02]  /*12a10*/  FFMA.FTZ R6, R2.reuse, R223, R38 ;  /* 0x000000df02067223 */ /* 0x048fe40000010026 */
[C---:B------:R-:W-:Y:S01]  /*12a20*/  FMUL.FTZ R48, R2.reuse, R116 ;  /* 0x0000007402307220 */ /* 0x040fe20000410000 */
[----:B------:R-:W-:Y:S01]  /*12a30*/  F2FP.BF16.PACK_AB R116, R9, R38 ;  /* 0x000000260974723e */ /* 0x000fe200000010ff */
        /* <DEDUP_REMOVED lines=18> */
[C---:B-1----:R-:W-:Y:S02]  /*12b60*/  FMUL.FTZ R18, R0.reuse, R134 ;  /* 0x0000008600127220 */ /* 0x042fe40000410000 */
[C---:B------:R-:W-:Y:S02]  /*12b70*/  FMUL.FTZ R19, R0.reuse, R135 ;  /* 0x0000008700137220 */ /* 0x040fe40000410000 */
[C---:B------:R-:W-:Y:S01]  /*12b80*/  FMUL.FTZ R30, R0.reuse, R130 ;  /* 0x00000082001e7220 */ /* 0x040fe20000410000 */
[----:B------:R-:W1:Y:S01]  /*12b90*/  MUFU.EX2 R2, R10 ;  /* 0x0000000a00027308 */ /* 0x000e620000000800 */
        /* <DEDUP_REMOVED lines=10> */
[C---:B------:R-:W-:Y:S01]  /*12c40*/  FMUL.FTZ R50, R0.reuse, R118 ;  /* 0x0000007600327220 */ /* 0x040fe20000410000 */
[----:B--2---:R-:W-:Y:S01]  /*12c50*/  F2FP.BF16.PACK_AB R118, R241, R225 ;  /* 0x000000e1f176723e */ /* 0x004fe200000010ff */
[C---:B------:R-:W-:Y:S01]  /*12c60*/  FMUL.FTZ R51, R0.reuse, R119 ;  /* 0x0000007700337220 */ /* 0x040fe20000410000 */
[----:B------:R-:W-:Y:S01]  /*12c70*/  LDSM.16.MT88.4 R120, [R170+0xc00] ;  /* 0x000c0000aa78783b */ /* 0x000fe20000004200 */
[C---:B------:R-:W-:Y:S02]  /*12c80*/  FMUL.FTZ R62, R0.reuse, R62 ;  /* 0x0000003e003e7220 */ /* 0x040fe40000410000 */
[C---:B------:R-:W-:Y:S01]  /*12c90*/  FMUL.FTZ R63, R0.reuse, R63 ;  /* 0x0000003f003f7220 */ /* 0x040fe20000410000 */
[----:B------:R-:W-:Y:S01]  /*12ca0*/  MUFU.EX2 R139, R187 ;  /* 0x000000bb008b7308 */ /* 0x000fe20000000800 */
[C---:B------:R-:W-:Y:S01]  /*12cb0*/  FMUL.FTZ R66, R0.reuse, R66 ;  /* 0x0000004200427220 */ /* 0x040fe20000410000 */
[----:B-1----:R-:W-:Y:S01]  /*12cc0*/  F2FP.BF16.PACK_AB R117, R223, R2 ;  /* 0x00000002df75723e */ /* 0x002fe200000010ff */
[C---:B------:R-:W-:Y:S01]  /*12cd0*/  FMUL.FTZ R67, R0.reuse, R67 ;  /* 0x0000004300437220 */ /* 0x040fe20000410000 */
        /* <DEDUP_REMOVED lines=12> */
[----:B------:R-:W-:Y:S02]  /*12da0*/  FADD.FTZ R137, R9, R6 ;  /* 0x0000000609897221 */ /* 0x000fe40000010000 */
[C---:B------:R-:W-:Y:S02]  /*12db0*/  FMUL.FTZ R8, R4.reuse, R140 ;  /* 0x0000008c04087220 */ /* 0x040fe40000410000 */
[C---:B------:R-:W-:Y:S02]  /*12dc0*/  FMUL.FTZ R9, R4.reuse, R141 ;  /* 0x0000008d04097220 */ /* 0x040fe40000410000 */
[C---:B------:R-:W-:Y:S01]  /*12dd0*/  FMUL.FTZ R10, R3.reuse, R142 ;  /* 0x0000008e030a7220 */ /* 0x040fe20000410000 */
[----:B------:R1:W2:Y:S01]  /*12de0*/  MUFU.EX2 R0, R24 ;  /* 0x0000001800007308 */ /* 0x0002a20000000800 */
        /* <DEDUP_REMOVED lines=11> */
[----:B------:R-:W4:Y:S01]  /*12ea0*/  MUFU.EX2 R6, R191 ;  /* 0x000000bf00067308 */ /* 0x000f220000000800 */
[C---:B------:R-:W-:Y:S02]  /*12eb0*/  FMUL.FTZ R75, R3.reuse, R75 ;  /* 0x0000004b034b7220 */ /* 0x040fe40000410000 */
[----:B------:R-:W-:Y:S01]  /*12ec0*/  FMUL.FTZ R84, R4, R84 ;  /* 0x0000005404547220 */ /* 0x000fe20000410000 */
[----:B-1----:R-:W1:Y:S01]  /*12ed0*/  LDSM.16.MT88.4 R24, [R170] ;  /* 0x00000000aa18783b */ /* 0x002e620000004200 */
[----:B--2---:R-:W-:Y:S01]  /*12ee0*/  F2FP.BF16.PACK_AB R175, R226, R0 ;  /* 0x00000000e2af723e */ /* 0x004fe200000010ff */
[----:B------:R-:W-:Y:S02]  /*12ef0*/  FADD.FTZ R136, R0, R37 ;  /* 0x0000002500887221 */ /* 0x000fe40000010000 */
[C---:B------:R-:W-:Y:S02]  /*12f00*/  FMUL.FTZ R37, R4.reuse, R153 ;  /* 0x0000009904257220 */ /* 0x040fe40000410000 */
[----:B------:R-:W-:Y:S01]  /*12f10*/  FMUL.FTZ R85, R4, R85 ;  /* 0x0000005504557220 */ /* 0x000fe20000410000 */
[----:B------:R-:W2:Y:S01]  /*12f20*/  MUFU.EX2 R2, R190 ;  /* 0x000000be00027308 */ /* 0x000ea20000000800 */
[----:B------:R-:W-:Y:S01]  /*12f30*/  LDSM.16.MT88.4 R152, [R171+0x800] ;  /* 0x00080000ab98783b */ /* 0x000fe20000004200 */
[C---:B------:R-:W-:Y:S01]  /*12f40*/  FMUL.FTZ R86, R3.reuse, R86 ;  /* 0x0000005603567220 */ /* 0x040fe20000410000 */
[----:B---3--:R-:W-:Y:S01]  /*12f50*/  F2FP.BF16.PACK_AB R119, R242, R224 ;  /* 0x000000e0f277723e */ /* 0x008fe200000010ff */
[C---:B------:R-:W-:Y:S02]  /*12f60*/  FMUL.FTZ R20, R4.reuse, R144 ;  /* 0x0000009004147220 */ /* 0x040fe40000410000 */
[C---:B------:R-:W-:Y:S02]  /*12f70*/  FMUL.FTZ R87, R3.reuse, R87 ;  /* 0x0000005703577220 */ /* 0x040fe40000410000 */
[C---:B------:R-:W-:Y:S01]  /*12f80*/  FMUL.FTZ R100, R4.reuse, R100 ;  /* 0x0000006404647220 */ /* 0x040fe20000410000 */
[----:B------:R-:W-:Y:S01]  /*12f90*/  LDSM.16.MT88.4 R144, [R170+0x800] ;  /* 0x00080000aa90783b */ /* 0x000fe20000004200 */
[----:B------:R-:W-:Y:S01]  /*12fa0*/  MUFU.EX2 R237, R178 ;  /* 0x000000b200ed7308 */ /* 0x000fe20000000800 */
[----:B------:R-:W-:Y:S02]  /*12fb0*/  FMUL.FTZ R101, R4, R101 ;  /* 0x0000006504657220 */ /* 0x000fe40000410000 */
[C---:B------:R-:W-:Y:S02]  /*12fc0*/  FMUL.FTZ R102, R3.reuse, R102 ;  /* 0x0000006603667220 */ /* 0x040fe40000410000 */
[C---:B------:R-:W-:Y:S02]  /*12fd0*/  FMUL.FTZ R103, R3.reuse, R103 ;  /* 0x0000006703677220 */ /* 0x040fe40000410000 */
[----:B----4-:R-:W-:Y:S02]  /*12fe0*/  FADD.FTZ R0, R6, R188 ;  /* 0x000000bc06007221 */ /* 0x010fe40000010000 */
[C---:B------:R-:W-:Y:S01]  /*12ff0*/  FMUL.FTZ R88, R4.reuse, R88 ;  /* 0x0000005804587220 */ /* 0x040fe20000410000 */
[----:B------:R-:W-:Y:S01]  /*13000*/  MUFU.EX2 R239, R176 ;  /* 0x000000b000ef7308 */ /* 0x000fe20000000800 */
[----:B------:R-:W-:Y:S02]  /*13010*/  FMUL.FTZ R89, R4, R89 ;  /* 0x0000005904597220 */ /* 0x000fe40000410000 */
[C---:B------:R-:W-:Y:S02]  /*13020*/  FMUL.FTZ R90, R3.reuse, R90 ;  /* 0x0000005a035a7220 */ /* 0x040fe40000410000 */
[----:B--2---:R-:W-:Y:S02]  /*13030*/  FADD.FTZ R0, R2, R0 ;  /* 0x0000000002007221 */ /* 0x004fe40000010000 */
[C---:B------:R-:W-:Y:S02]  /*13040*/  FMUL.FTZ R91, R3.reuse, R91 ;  /* 0x0000005b035b7220 */ /* 0x040fe40000410000 */
[----:B------:R-:W-:Y:S01]  /*13050*/  FADD.FTZ R0, R110, R0 ;  /* 0x000000006e007221 */ /* 0x000fe20000010000 */
[----:B------:R-:W-:Y:S01]  /*13060*/  MUFU.EX2 R233, R177 ;  /* 0x000000b100e97308 */ /* 0x000fe20000000800 */
[-C--:B-1----:R-:W-:Y:S09]  /*13070*/  HMMA.16816.F32.BF16 R8, R172, R24.reuse, R8 ;  /* 0x00000018ac08723c */ /* 0x082ff20000041808 */
[----:B------:R-:W-:Y:S01]  /*13080*/  MUFU.EX2 R232, R181 ;  /* 0x000000b500e87308 */ /* 0x000fe20000000800 */
[C---:B------:R-:W-:Y:S07]  /*13090*/  HMMA.16816.F32.BF16 R12, R116.reuse, R24, R12 ;  /* 0x00000018740c723c */ /* 0x040fee000004180c */
        /* <DEDUP_REMOVED lines=17> */
[----:B------:R-:W-:Y:S04]  /*131b0*/  MUFU.EX2 R191, R214 ;  /* 0x000000d600bf7308 */ /* 0x000fe80000000800 */
[C---:B------:R-:W-:Y:S02]  /*131c0*/  FMUL.FTZ R42, R3.reuse, R158 ;  /* 0x0000009e032a7220 */ /* 0x040fe40000410000 */
[----:B------:R-:W-:Y:S03]  /*131d0*/  FMUL.FTZ R43, R3, R159 ;  /* 0x0000009f032b7220 */ /* 0x000fe60000410000 */
[----:B------:R-:W-:Y:S01]  /*131e0*/  FADD.FTZ R3, R226, R136 ;  /* 0x00000088e2037221 */ /* 0x000fe20000010000 */
[----:B------:R-:W-:Y:S03]  /*131f0*/  MUFU.EX2 R186, R194 ;  /* 0x000000c200ba7308 */ /* 0x000fe60000000800 */
[-C--:B------:R-:W-:Y:S07]  /*13200*/  HMMA.16816.F32.BF16 R40, R172, R120.reuse, R40 ;  /* 0x00000078ac28723c */ /* 0x080fee0000041828 */
[----:B------:R-:W-:Y:S01]  /*13210*/  MUFU.EX2 R136, R220 ;  /* 0x000000dc00887308 */ /* 0x000fe20000000800 */
[C---:B------:R-:W-:Y:S08]  /*13220*/  HMMA.16816.F32.BF16 R44, R116.reuse, R120, R44 ;  /* 0x00000078742c723c */ /* 0x040ff0000004182c */
        /* <DEDUP_REMOVED lines=11> */
[----:B------:R-:W-:Y:S01]  /*132e0*/  MUFU.EX2 R181, R213 ;  /* 0x000000d500b57308 */ /* 0x000fe20000000800 */
[C---:B------:R-:W-:Y:S09]  /*132f0*/  HMMA.16816.F32.BF16 R60, R116.reuse, R120, R60 ;  /* 0x00000078743c723c */ /* 0x040ff2000004183c */
[----:B------:R-:W2:Y:S01]  /*13300*/  MUFU.EX2 R180, R218 ;  /* 0x000000da00b47308 */ /* 0x000ea20000000800 */
[-C--:B------:R-:W-:Y:S03]  /*13310*/  HMMA.16816.F32.BF16 R64, R116, R122.reuse, R64 ;  /* 0x0000007a7440723c */ /* 0x080fe60000041840 */
[----:B-1----:R-:W-:Y:S05]  /*13320*/  F2FP.BF16.PACK_AB R177, R182, R183 ;  /* 0x000000b7b6b1723e */ /* 0x002fea00000010ff */
[C---:B------:R-:W-:Y:S01]  /*13330*/  HMMA.16816.F32.BF16 R68, R172.reuse, R122, R68 ;  /* 0x0000007aac44723c */ /* 0x040fe20000041844 */
[----:B------:R-:W1:Y:S03]  /*13340*/  LDSM.16.MT88.4 R120, [R170+0x1800] ;  /* 0x00180000aa78783b */ /* 0x000e660000004200 */
[----:B--2---:R-:W-:Y:S04]  /*13350*/  F2FP.BF16.PACK_AB R179, R180, R181 ;  /* 0x000000b5b4b3723e */ /* 0x004fe800000010ff */
        /* <DEDUP_REMOVED lines=17> */
[----:B------:R-:W2:Y:S01]  /*13470*/  LDL R223, [R1] ;  /* 0x0000000001df7983 */ /* 0x000ea20000100800 */
        /* <DEDUP_REMOVED lines=12> */
[----:B-1----:R-:W-:Y:S02]  /*13540*/  FADD.FTZ R0, R110, R2 ;  /* 0x000000026e007221 */ /* 0x002fe40000010000 */
[----:B------:R-:W-:Y:S02]  /*13550*/  FADD.FTZ R2, R242, R4 ;  /* 0x00000004f2027221 */ /* 0x000fe40000010000 */
[C---:B------:R-:W-:Y:S01]  /*13560*/  HMMA.16816.F32.BF16 R20, R116.reuse, R126, R20 ;  /* 0x0000007e7414723c */ /* 0x040fe20000041814 */
[----:B------:R-:W1:Y:S03]  /*13570*/  LDSM.16.MT88.4 R124, [R171+0x1000] ;  /* 0x00100000ab7c783b */ /* 0x000e660000004200 */
[----:B------:R-:W-:Y:S01]  /*13580*/  FADD.FTZ R4, R139, R3 ;  /* 0x000000038b047221 */ /* 0x000fe20000010000 */
[C---:B---3--:R-:W-:Y:S01]  /*13590*/  F2FP.BF16.PACK_AB R172, R109.reuse, R110 ;  /* 0x0000006e6dac723e */ /* 0x048fe200000010ff */
[----:B------:R-:W-:Y:S02]  /*135a0*/  FADD.FTZ R0, R109, R0 ;  /* 0x000000006d007221 */ /* 0x000fe40000010000 */
        /* <DEDUP_REMOVED lines=8> */
[----:B------:R-:W-:Y:S01]  /*13630*/  FADD.FTZ R3, R138, R0 ;  /* 0x000000008a037221 */ /* 0x000fe20000010000 */
[----:B------:R-:W-:Y:S01]  /*13640*/  MOV R6, R5 ;  /* 0x0000000500067202 */ /* 0x000fe20000000f00 */
        /* <DEDUP_REMOVED lines=32> */
[----:B------:R-:W-:Y:S04]  /*13850*/  FADD.FTZ R224, R180, R2 ;  /* 0x00000002b4e07221 */ /* 0x000fe80000010000 */
        /* <DEDUP_REMOVED lines=23> */
[----:B--2---:R-:W-:Y:S01]  /*139d0*/  ISETP.GT.AND P0, PT, R209, R223, PT ;  /* 0x000000dfd100720c */ /* 0x004fe20003f04270 */
[----:B------:R-:W-:Y:S04]  /*139e0*/  FADD.FTZ R223, R184, R3 ;  /* 0x00000003b8df7221 */ /* 0x000fe80000010000 */
        /* <DEDUP_REMOVED lines=14> */
.L_x_2121:
        /* <DEDUP_REMOVED lines=16> */
.L_x_2223:
        /* <DEDUP_REMOVED lines=62> */
[----:B------:R-:W-:Y:S02]  /*13fb0*/  FMUL.FTZ R41, R2, R65 ;  /* 0x0000004102297220 */ /* 0x000fe40000410000 */
        /* <DEDUP_REMOVED lines=71> */
.L_x_2056:
[----:B------:R4:W5:Y:S04]  /*14430*/  LDL R6, [R1+0x50] ;  /* 0x0000500001067983 */ /* 0x0009680000100800 */
[----:B------:R-:W1:Y:S01]  /*14440*/  S2R R2, SR_TID.X ;  /* 0x0000000000027919 */ /* 0x000e620000002100 */
[----:B------:R-:W-:Y:S01]  /*14450*/  BSSY B0, `(.L_x_2135) ;  /* 0x0000011000007945 */ /* 0x000fe20003800000 */
[----:B-1----:R-:W-:-:S13]  /*14460*/  LOP3.LUT P0, RZ, R2, 0x7f, RZ, 0xc0, !PT ;  /* 0x0000007f02ff7812 */ /* 0x002fda000780c0ff */
[----:B------:R-:W-:Y:S05]  /*14470*/  @P0 BRA `(.L_x_2136) ;  /* 0x000000e000000947 */ /* 0x000fea0003800000 */
[----:B--2-4-:R-:W1:Y:S01]  /*14480*/  S2R R4, SR_LANEID ;  /* 0x0000000000047919 */ /* 0x014e620000000000 */
        /* <DEDUP_REMOVED lines=13> */
.L_x_2136:
[----:B----4-:R-:W-:Y:S05]  /*14560*/  BSYNC B0 ;  /* 0x0000000000007941 */ /* 0x010fea0003800000 */
.L_x_2135:
[----:B------:R-:W-:Y:S01]  /*14570*/  PRMT R0, R0, 0x9910, RZ ;  /* 0x0000991000007816 */ /* 0x000fe200000000ff */
[----:B------:R-:W-:Y:S01]  /*14580*/  BSSY B1, `(.L_x_2137) ;  /* 0x000038a000017945 */ /* 0x000fe20003800000 */
[----:B-----5:R-:W-:Y:S02]  /*14590*/  IMAD.MOV.U32 R80, RZ, RZ, R6 ;  /* 0x000000ffff507224 */ /* 0x020fe400078e0006 */
[----:B------:R-:W-:-:S13]  /*145a0*/  ISETP.NE.AND P0, PT, R0, RZ, PT ;  /* 0x000000ff0000720c */ /* 0x000fda0003f05270 */
[----:B------:R-:W-:Y:S05]  /*145b0*/  @!P0 BRA `(.L_x_2138) ;  /* 0x00002ba000008947 */ /* 0x000fea0003800000 */
[----:B-1----:R-:W4:Y:S04]  /*145c0*/  LDL R6, [R1+0x68] ;  /* 0x0000680001067983 */ /* 0x002f280000100800 */
        /* <DEDUP_REMOVED lines=109> */
[----:B------:R-:W-:Y:S01]  /*14ca0*/  STS [R13+0x5280], R2 ;  /* 0x005280020d007388 */ /* 0x000fe20000000800 */
[----:B-1----:R-:W-:-:S05]  /*14cb0*/  F2FP.BF16.PACK_AB R0, R27, R26 ;  /* 0x0000001a1b00723e */ /* 0x002fca00000010ff */
[----:B------:R-:W-:Y:S04]  /*14cc0*/  STS [R11+0x5000], R0 ;  /* 0x005000000b007388 */ /* 0x000fe80000000800 */
[----:B------:R1:W-:Y:S04]  /*14cd0*/  STS [R11+0x5200], R3 ;  /* 0x005200030b007388 */ /* 0x0003e80000000800 */
[----:B------:R-:W-:Y:S01]  /*14ce0*/  BAR.SYNC.DEFER_BLOCKING 0x1, 0x80 ;  /* 0x0042000000007b1d */ /* 0x000fe20000010000 */
[----:B-1----:R-:W-:-:S05]  /*14cf0*/  IMAD.MOV.U32 R3, RZ, RZ, RZ ;  /* 0x000000ffff037224 */ /* 0x002fca00078e00ff */
[----:B------:R1:W5:Y:S04]  /*14d00*/  @P2 LDG.E R12, [R8.64] ;  /* 0x00000008080c2981 */ /* 0x000368000c1e1900 */
[----:B------:R1:W5:Y:S01]  /*14d10*/  @P3 LDG.E R3, [R4.64] ;  /* 0x0000000804033981 */ /* 0x000362000c1e1900 */
[----:B--2---:R-:W-:-:S04]  /*14d20*/  ISETP.NE.AND P0, PT, R6, RZ, PT ;  /* 0x000000ff0600720c */ /* 0x004fc80003f05270 */
[----:B------:R-:W-:Y:S01]  /*14d30*/  SEL R0, R6, c[0x0][0x3d4], P0 ;  /* 0x0000f50006007a07 */ /* 0x000fe20000000000 */
[----:B------:R-:W-:Y:S05]  /*14d40*/  @P2 BRA `(.L_x_2139) ;  /* 0x0000004000002947 */ /* 0x000fea0003800000 */
[----:B-1----:R-:W-:Y:S05]  /*14d50*/  @!P3 BRA `(.L_x_2139) ;  /* 0x000000300000b947 */ /* 0x002fea0003800000 */
[----:B-----5:R1:W2:Y:S04]  /*14d60*/  LDG.E R12, [R4.64] ;  /* 0x00000008040c7981 */ /* 0x0202a8000c1e1900 */
[----:B-1----:R-:W2:Y:S02]  /*14d70*/  LDG.E R4, [R4.64+0x4] ;  /* 0x0000040804047981 */ /* 0x002ea4000c1e1900 */
[----:B--2---:R-:W-:Y:S02]  /*14d80*/  IADD3 R12, -R12, R4, RZ ;  /* 0x000000040c0c7210 */ /* 0x004fe40007ffe1ff */
.L_x_2139:
[----:B-1----:R-:W2:Y:S04]  /*14d90*/  LDL.LU R2, [R1+0x64] ;  /* 0x0000640001027983 */ /* 0x002ea80000300800 */
        /* <DEDUP_REMOVED lines=20> */
[----:B--2---:R-:W-:-:S05]  /*14ee0*/  SEL R2, R2, RZ, !P0 ;  /* 0x000000ff02027207 */ /* 0x004fca0004000000 */
[----:B-1----:R-:W-:Y:S01]  /*14ef0*/  IMAD R0, R9, R2, RZ ;  /* 0x0000000209007224 */ /* 0x002fe200078e02ff */
[----:B----4-:R-:W-:Y:S02]  /*14f00*/  SEL R6, R6, RZ, !P0 ;  /* 0x000000ff06067207 */ /* 0x010fe40004000000 */
        /* <DEDUP_REMOVED lines=69> */
[----:B------:R-:W-:Y:S01]  /*15360*/  SHF.R.S32.HI R4, RZ, 0x1f, R2 ;  /* 0x0000001fff047819 */ /* 0x000fe20000011402 */
[----:B-1----:R-:W-:-:S04]  /*15370*/  IMAD.WIDE.U32 R8, R3, c[0x0][0x3a0], RZ ;  /* 0x0000e80003087a25 */ /* 0x002fc800078e00ff */
[----:B------:R-:W-:Y:S02]  /*15380*/  IMAD R3, R3, c[0x0][0x3a4], R16 ;  /* 0x0000e90003037a24 */ /* 0x000fe400078e0210 */
[----:B------:R-:W-:-:S03]  /*15390*/  IMAD R10, R4, c[0x0][0x3f0], RZ ;  /* 0x0000fc00040a7a24 */ /* 0x000fc600078e02ff */
[----:B------:R-:W-:Y:S01]  /*153a0*/  IADD3 R9, R9, R3, RZ ;  /* 0x0000000309097210 */ /* 0x000fe20007ffe0ff */
[----:B------:R-:W-:-:S04]  /*153b0*/  IMAD R10, R2, c[0x0][0x3f4], R10 ;  /* 0x0000fd00020a7a24 */ /* 0x000fc800078e020a */
[----:B------:R-:W-:-:S04]  /*153c0*/  IMAD.WIDE.U32 R8, R5, c[0x0][0x3e8], R8 ;  /* 0x0000fa0005087a25 */ /* 0x000fc800078e0008 */
[----:B------:R-:W-:Y:S01]  /*153d0*/  IMAD R5, R5, c[0x0][0x3ec], R9 ;  /* 0x0000fb0005057a24 */ /* 0x000fe200078e0209 */
[----:B------:R-:W-:Y:S01]  /*153e0*/  MOV R4, R8 ;  /* 0x0000000800047202 */ /* 0x000fe20000000f00 */
[----:B------:R-:W-:Y:S01]  /*153f0*/  IMAD.SHL.U32 R9, R250, 0x2, RZ ;  /* 0x00000002fa097824 */ /* 0x000fe200078e00ff */
[----:B--2---:R-:W-:-:S03]  /*15400*/  SHF.R.S32.HI R82, RZ, 0x1f, R83 ;  /* 0x0000001fff527819 */ /* 0x004fc60000011453 */
[----:B------:R-:W-:Y:S01]  /*15410*/  IMAD.WIDE.U32 R4, R2, c[0x0][0x3f0], R4 ;  /* 0x0000fc0002047a25 */ /* 0x000fe200078e0004 */
[-C--:B------:R-:W-:Y:S01]  /*15420*/  LEA.HI R82, R82, R83.reuse, RZ, 0x2 ;  /* 0x0000005352527211 */ /* 0x080fe200078f10ff */
[----:B------:R1:W2:Y:S02]  /*15430*/  LDS.128 R24, [R9+0x80] ;  /* 0x0000800009187984 */ /* 0x0002a40000000c00 */
[----:B------:R-:W-:Y:S01]  /*15440*/  IMAD.IADD R5, R5, 0x1, R10 ;  /* 0x0000000105057824 */ /* 0x000fe200078e020a */
[----:B------:R-:W-:Y:S01]  /*15450*/  LOP3.LUT R82, R82, 0xfffffffc, RZ, 0xc0, !PT ;  /* 0xfffffffc52527812 */ /* 0x000fe200078ec0ff */
[----:B------:R1:W3:Y:S03]  /*15460*/  LDS.128 R36, [R9+0x880] ;  /* 0x0008800009247984 */ /* 0x0002e60000000c00 */
[----:B------:R-:W-:Y:S01]  /*15470*/  IADD3 R82, -R82, R83, RZ ;  /* 0x0000005352527210 */ /* 0x000fe20007ffe1ff */
[----:B------:R1:W4:Y:S03]  /*15480*/  LDS.128 R48, [R9+0x1080] ;  /* 0x0010800009307984 */ /* 0x0003260000000c00 */
[----:B------:R-:W-:Y:S01]  /*15490*/  LEA R6, R82, R249, 0x5 ;  /* 0x000000f952067211 */ /* 0x000fe200078e28ff */
[----:B------:R1:W1:Y:S03]  /*154a0*/  LDS.128 R60, [R9+0x1880] ;  /* 0x00188000093c7984 */ /* 0x0002660000000c00 */
[----:B------:R-:W-:Y:S01]  /*154b0*/  LEA R6, R81, R6, 0x7 ;  /* 0x0000000651067211 */ /* 0x000fe200078e38ff */
[----:B------:R1:W1:Y:S03]  /*154c0*/  LDS.128 R20, [R9+0x2080] ;  /* 0x0020800009147984 */ /* 0x0002660000000c00 */
[----:B------:R-:W-:Y:S01]  /*154d0*/  MOV R3, R6 ;  /* 0x0000000600037202 */ /* 0x000fe20000000f00 */
[----:B------:R-:W-:Y:S01]  /*154e0*/  @P5 IMAD.HI.U32 R11, R6, c[0x0][0x4ec], RZ ;  /* 0x00013b00060b5a27 */ /* 0x000fe200078e00ff */
[----:B------:R1:W1:Y:S04]  /*154f0*/  LDS.128 R32, [R9+0x2880] ;  /* 0x0028800009207984 */ /* 0x0002680000000c00 */
[----:B------:R1:W1:Y:S01]  /*15500*/  LDS.128 R44, [R9+0x3080] ;  /* 0x00308000092c7984 */ /* 0x0002620000000c00 */
[----:B------:R-:W-:-:S03]  /*15510*/  @P5 SHF.R.U32.HI R3, RZ, c[0x0][0x4f0], R11 ;  /* 0x00013c00ff035a19 */ /* 0x000fc6000001160b */
[----:B------:R1:W1:Y:S01]  /*15520*/  LDS.128 R56, [R9+0x3880] ;  /* 0x0038800009387984 */ /* 0x0002620000000c00 */
[----:B------:R-:W-:Y:S02]  /*15530*/  SHF.R.S32.HI R8, RZ, 0x1f, R3 ;  /* 0x0000001fff087819 */ /* 0x000fe40000011403 */
[C---:B------:R-:W-:Y:S01]  /*15540*/  IADD3 R2, -R3.reuse, RZ, RZ ;  /* 0x000000ff03027210 */ /* 0x040fe20007ffe1ff */
[----:B------:R1:W1:Y:S02]  /*15550*/  LDS.128 R16, [R9+0x4080] ;  /* 0x0040800009107984 */ /* 0x0002640000000c00 */
[----:B------:R-:W-:Y:S02]  /*15560*/  IMAD R8, R8, c[0x0][0x3e0], RZ ;  /* 0x0000f80008087a24 */ /* 0x000fe400078e02ff */
[----:B------:R1:W1:Y:S01]  /*15570*/  LDS.128 R28, [R9+0x4880] ;  /* 0x00488000091c7984 */ /* 0x0002620000000c00 */
[----:B------:R-:W-:Y:S02]  /*15580*/  IMAD R6, R2, c[0x0][0x4e8], R6 ;  /* 0x00013a0002067a24 */ /* 0x000fe400078e0206 */
[C---:B------:R-:W-:Y:S01]  /*15590*/  IMAD R8, R3.reuse, c[0x0][0x3e4], R8 ;  /* 0x0000f90003087a24 */ /* 0x040fe200078e0208 */
[----:B------:R1:W1:Y:S01]  /*155a0*/  LDS.128 R40, [R9+0x5080] ;  /* 0x0050800009287984 */ /* 0x0002620000000c00 */
[----:B------:R-:W-:Y:S01]  /*155b0*/  IMAD.WIDE.U32 R2, R3, c[0x0][0x3e0], R4 ;  /* 0x0000f80003027a25 */ /* 0x000fe200078e0004 */
[----:B------:R-:W-:-:S02]  /*155c0*/  SHF.R.S32.HI R4, RZ, 0x1f, R6 ;  /* 0x0000001fff047819 */ /* 0x000fc40000011406 */
[----:B------:R1:W1:Y:S01]  /*155d0*/  LDS.128 R52, [R9+0x5880] ;  /* 0x0058800009347984 */ /* 0x0002620000000c00 */
[----:B------:R-:W-:Y:S02]  /*155e0*/  LEA R5, R81, R249, 0x7 ;  /* 0x000000f951057211 */ /* 0x000fe400078e38ff */
        /* <DEDUP_REMOVED lines=8> */
[----:B--234-:R2:W3:Y:S02]  /*15670*/  SHFL.IDX PT, R4, R6, RZ, 0x1c1f ;  /* 0x001c1fff06047589 */ /* 0x01c4e400000e0000 */
.L_x_2224:
[----:B------:R-:W-:Y:S05]  /*15680*/  BRA.DIV ~URZ, `(.L_x_2142) ;  /* 0x000048127f007947 */ /* 0x000fea000b800000 */
[----:B------:R4:W2:Y:S02]  /*15690*/  SHFL.IDX PT, R2, R12, RZ, 0x1c1f ;  /* 0x001c1fff0c027589 */ /* 0x0008a400000e0000 */
.L_x_2225:
[----:B------:R-:W-:Y:S01]  /*156a0*/  ISETP.GE.AND P0, PT, R5, R0, PT ;  /* 0x000000000500720c */ /* 0x000fe20003f06270 */
[----:B------:R-:W-:-:S12]  /*156b0*/  BSSY B0, `(.L_x_2143) ;  /* 0x000000e000007945 */ /* 0x000fd80003800000 */
[----:B------:R-:W-:Y:S05]  /*156c0*/  @P0 BRA `(.L_x_2144) ;  /* 0x000000c000000947 */ /* 0x000fea0003800000 */
[----:B------:R-:W-:Y:S02]  /*156d0*/  ISETP.GE.AND P2, PT, R228, c[0x0][0x3c8], PT ;  /* 0x0000f200e4007a0c */ /* 0x000fe40003f46270 */
[----:B------:R-:W-:Y:S02]  /*156e0*/  ISETP.GE.AND P1, PT, R238, c[0x0][0x3c8], PT ;  /* 0x0000f200ee007a0c */ /* 0x000fe40003f26270 */
[----:B------:R-:W-:-:S09]  /*156f0*/  ISETP.GE.AND P0, PT, R227, c[0x0][0x3c8], PT ;  /* 0x0000f200e3007a0c */ /* 0x000fd20003f06270 */
[-C--:B--2---:R-:W-:Y:S02]  /*15700*/  @!P2 LEA R10, P5, R228, R2.reuse, 0x1 ;  /* 0x00000002e40aa211 */ /* 0x084fe400078a08ff */
[-C--:B------:R-:W-:Y:S02]  /*15710*/  @!P1 LEA R8, P4, R238, R2.reuse, 0x1 ;  /* 0x00000002ee089211 */ /* 0x080fe400078808ff */
[C---:B------:R-:W-:Y:S02]  /*15720*/  @!P0 LEA R2, P3, R227.reuse, R2, 0x1 ;  /* 0x00000002e3028211 */ /* 0x040fe400078608ff */
[-C--:B---3--:R-:W-:Y:S02]  /*15730*/  @!P2 LEA.HI.X R11, R228, R4.reuse, R229, 0x1, P5 ;  /* 0x00000004e40ba211 */ /* 0x088fe400028f0ce5 */
[-C--:B-1----:R-:W-:Y:S02]  /*15740*/  @!P1 LEA.HI.X R9, R238, R4.reuse, R252, 0x1, P4 ;  /* 0x00000004ee099211 */ /* 0x082fe400020f0cfc */
[----:B------:R-:W-:Y:S01]  /*15750*/  @!P0 LEA.HI.X R3, R227, R4, R251, 0x1, P3 ;  /* 0x00000004e3038211 */ /* 0x000fe200018f0cfb */
[----:B------:R1:W-:Y:S04]  /*15760*/  @!P2 ST.E.128 [R10.64], R24 ;  /* 0x000000180a00a985 */ /* 0x0003e8000c101d08 */
[----:B------:R1:W-:Y:S04]  /*15770*/  @!P1 ST.E.128 [R8.64], R20 ;  /* 0x0000001408009985 */ /* 0x0003e8000c101d08 */
[----:B------:R1:W-:Y:S02]  /*15780*/  @!P0 ST.E.128 [R2.64], R16 ;  /* 0x0000001002008985 */ /* 0x0003e4000c101d08 */
.L_x_2144:
[----:B------:R-:W-:Y:S05]  /*15790*/  BSYNC B0 ;  /* 0x0000000000007941 */ /* 0x000fea0003800000 */
.L_x_2143:
[----:B------:R-:W-:Y:S05]  /*157a0*/  BRA.DIV ~URZ, `(.L_x_2145) ;  /* 0x000047627f007947 */ /* 0x000fea000b800000 */
[----:B---3--:R3:W4:Y:S04]  /*157b0*/  SHFL.IDX PT, R4, R6, 0x1, 0x1c1f ;  /* 0x003c1f0006047f89 */ /* 0x00872800000e0000 */
[----:B-12---:R3:W1:Y:S02]  /*157c0*/  SHFL.IDX PT, R2, R12, 0x1, 0x1c1f ;  /* 0x003c1f000c027f89 */ /* 0x00666400000e0000 */
.L_x_2226:
        /* <DEDUP_REMOVED lines=9> */
[C---:B------:R-:W-:Y:S02]  /*15860*/  @!P0 LEA R2, P3, R227.reuse, R2, 0x1 ;  /* 0x00000002e3028211 */ /* 0x040fe400078608ff */
[-C--:B----4-:R-:W-:Y:S02]  /*15870*/  @!P2 LEA.HI.X R11, R228, R4.reuse, R229, 0x1, P5 ;  /* 0x00000004e40ba211 */ /* 0x090fe400028f0ce5 */
[-C--:B------:R-:W-:Y:S02]  /*15880*/  @!P1 LEA.HI.X R9, R238, R4.reuse, R252, 0x1, P4 ;  /* 0x00000004ee099211 */ /* 0x080fe400020f0cfc */
[----:B------:R-:W-:Y:S01]  /*15890*/  @!P0 LEA.HI.X R3, R227, R4, R251, 0x1, P3 ;  /* 0x00000004e3038211 */ /* 0x000fe200018f0cfb */
[----:B------:R1:W-:Y:S04]  /*158a0*/  @!P2 ST.E.128 [R10.64], R36 ;  /* 0x000000240a00a985 */ /* 0x0003e8000c101d08 */
[----:B------:R1:W-:Y:S04]  /*158b0*/  @!P1 ST.E.128 [R8.64], R32 ;  /* 0x0000002008009985 */ /* 0x0003e8000c101d08 */
[----:B------:R1:W-:Y:S02]  /*158c0*/  @!P0 ST.E.128 [R2.64], R28 ;  /* 0x0000001c02008985 */ /* 0x0003e4000c101d08 */
.L_x_2147:
[----:B------:R-:W-:Y:S05]  /*158d0*/  BSYNC B0 ;  /* 0x0000000000007941 */ /* 0x000fea0003800000 */
.L_x_2146:
[----:B------:R-:W-:Y:S05]  /*158e0*/  BRA.DIV ~URZ, `(.L_x_2148) ;  /* 0x000046f27f007947 */ /* 0x000fea000b800000 */
[----:B----4-:R2:W4:Y:S02]  /*158f0*/  SHFL.IDX PT, R4, R6, 0x2, 0x1c1f ;  /* 0x005c1f0006047f89 */ /* 0x01052400000e0000 */
.L_x_2227:
[----:B------:R-:W-:Y:S05]  /*15900*/  BRA.DIV ~URZ, `(.L_x_2149) ;  /* 0x000047427f007947 */ /* 0x000fea000b800000 */
[----:B-1----:R1:W2:Y:S02]  /*15910*/  SHFL.IDX PT, R2, R12, 0x2, 0x1c1f ;  /* 0x005c1f000c027f89 */ /* 0x0022a400000e0000 */
.L_x_2228:
[----:B------:R-:W-:Y:S01]  /*15920*/  IADD3 R3, R5, 0x40, RZ ;  /* 0x0000004005037810 */ /* 0x000fe20007ffe0ff */
[----:B------:R-:W-:Y:S03]  /*15930*/  BSSY B0, `(.L_x_2150) ;  /* 0x000000f000007945 */ /* 0x000fe60003800000 */
[----:B------:R-:W-:-:S13]  /*15940*/  ISETP.GE.AND P0, PT, R3, R0, PT ;  /* 0x000000000300720c */ /* 0x000fda0003f06270 */
[----:B------:R-:W-:Y:S05]  /*15950*/  @P0 BRA `(.L_x_2151) ;  /* 0x000000c000000947 */ /* 0x000fea0003800000 */
[----:B------:R-:W-:Y:S02]  /*15960*/  ISETP.GE.AND P2, PT, R228, c[0x0][0x3c8], PT ;  /* 0x0000f200e4007a0c */ /* 0x000fe40003f46270 */
[----:B------:R-:W-:Y:S02]  /*15970*/  ISETP.GE.AND P1, PT, R238, c[0x0][0x3c8], PT ;  /* 0x0000f200ee007a0c */ /* 0x000fe40003f26270 */
[----:B------:R-:W-:-:S09]  /*15980*/  ISETP.GE.AND P0, PT, R227, c[0x0][0x3c8], PT ;  /* 0x0000f200e3007a0c */ /* 0x000fd20003f06270 */
[-C--:B--2---:R-:W-:Y:S02]  /*15990*/  @!P2 LEA R10, P5, R228, R2.reuse, 0x1 ;  /* 0x00000002e40aa211 */ /* 0x084fe400078a08ff */
        /* <DEDUP_REMOVED lines=8> */
.L_x_2151:
[----:B------:R-:W-:Y:S05]  /*15a20*/  BSYNC B0 ;  /* 0x0000000000007941 */ /* 0x000fea0003800000 */
.L_x_2150:
[----:B------:R-:W-:Y:S05]  /*15a30*/  BRA.DIV ~URZ, `(.L_x_2152) ;  /* 0x000046827f007947 */ /* 0x000fea000b800000 */
[----:B--23--:R-:W2:Y:S04]  /*15a40*/  SHFL.IDX PT, R6, R6, 0x3, 0x1c1f ;  /* 0x007c1f0006067f89 */ /* 0x00cea800000e0000 */
[----:B------:R3:W1:Y:S02]  /*15a50*/  SHFL.IDX PT, R2, R12, 0x3, 0x1c1f ;  /* 0x007c1f000c027f89 */ /* 0x00066400000e0000 */
.L_x_2229:
[----:B------:R-:W-:-:S04]  /*15a60*/  IADD3 R3, R5, 0x60, RZ ;  /* 0x0000006005037810 */ /* 0x000fc80007ffe0ff */
[----:B------:R-:W-:-:S13]  /*15a70*/  ISETP.GE.AND P0, PT, R3, R0, PT ;  /* 0x000000000300720c */ /* 0x000fda0003f06270 */
[----:B------:R-:W-:Y:S05]  /*15a80*/  @P0 BRA `(.L_x_2153) ;  /* 0x0000239000000947 */ /* 0x000fea0003800000 */
[----:B------:R-:W-:Y:S02]  /*15a90*/  ISETP.GE.AND P1, PT, R228, c[0x0][0x3c8], PT ;  /* 0x0000f200e4007a0c */ /* 0x000fe40003f26270 */
[----:B------:R-:W-:-:S11]  /*15aa0*/  ISETP.GE.AND P0, PT, R238, c[0x0][0x3c8], PT ;  /* 0x0000f200ee007a0c */ /* 0x000fd60003f06270 */
[-C--:B-1----:R-:W-:Y:S02]  /*15ab0*/  @!P1 LEA R8, P3, R228, R2.reuse, 0x1 ;  /* 0x00000002e4089211 */ /* 0x082fe400078608ff */
[----:B----4-:R-:W-:Y:S02]  /*15ac0*/  @!P0 LEA R4, P2, R238, R2, 0x1 ;  /* 0x00000002ee048211 */ /* 0x010fe400078408ff */
[-C--:B--2---:R-:W-:Y:S02]  /*15ad0*/  @!P1 LEA.HI.X R9, R228, R6.reuse, R229, 0x1, P3 ;  /* 0x00000006e4099211 */ /* 0x084fe400018f0ce5 */
[----:B------:R-:W-:-:S03]  /*15ae0*/  @!P0 LEA.HI.X R5, R238, R6, R252, 0x1, P2 ;  /* 0x00000006ee058211 */ /* 0x000fc600010f0cfc */
[----:B------:R1:W-:Y:S04]  /*15af0*/  @!P1 ST.E.128 [R8.64], R60 ;  /* 0x0000003c08009985 */ /* 0x0003e8000c101d08 */
[----:B------:R1:W-:Y:S01]  /*15b00*/  @!P0 ST.E.128 [R4.64], R56 ;  /* 0x0000003804008985 */ /* 0x0003e2000c101d08 */
[----:B------:R-:W-:-:S13]  /*15b10*/  ISETP.GE.AND P0, PT, R227, c[0x0][0x3c8], PT ;  /* 0x0000f200e3007a0c */ /* 0x000fda0003f06270 */
[----:B------:R-:W-:Y:S05]  /*15b20*/  @P0 BRA `(.L_x_2153) ;  /* 0x000022f000000947 */ /* 0x000fea0003800000 */
[----:B------:R-:W-:-:S04]  /*15b30*/  LEA R2, P0, R227, R2, 0x1 ;  /* 0x00000002e3027211 */ /* 0x000fc800078008ff */
[----:B------:R-:W-:-:S05]  /*15b40*/  LEA.HI.X R3, R227, R6, R251, 0x1, P0 ;  /* 0x00000006e3037211 */ /* 0x000fca00000f0cfb */
[----:B------:R2:W-:Y:S01]  /*15b50*/  ST.E.128 [R2.64], R52 ;  /* 0x0000003402007985 */ /* 0x0005e2000c101d08 */
[----:B------:R-:W-:Y:S05]  /*15b60*/  BRA `(.L_x_2153) ;  /* 0x000022b000007947 */ /* 0x000fea0003800000 */
.L_x_2140:
        /* <DEDUP_REMOVED lines=33> */
.L_x_2230:
[----:B------:R-:W-:Y:S05]  /*15d80*/  BRA.DIV ~URZ, `(.L_x_2155) ;  /* 0x000044727f007947 */ /* 0x000fea000b800000 */
[----:B------:R3:W4:Y:S02]  /*15d90*/  SHFL.IDX PT, R0, R6, RZ, 0x1c1f ;  /* 0x001c1fff06007589 */ /* 0x00072400000e0000 */
.L_x_2231:
        /* <DEDUP_REMOVED lines=74> */
.L_x_2157:
[----:B------:R-:W-:Y:S05]  /*16240*/  BSYNC B0 ;  /* 0x0000000000007941 */ /* 0x000fea0003800000 */
.L_x_2156:
[----:B------:R-:W-:Y:S05]  /*16250*/  BRA.DIV ~URZ, `(.L_x_2158) ;  /* 0x000040127f007947 */ /* 0x000fea000b800000 */
[----:B--2---:R2:W1:Y:S04]  /*16260*/  SHFL.IDX PT, R4, R5, 0x1, 0x1c1f ;  /* 0x003c1f0005047f89 */ /* 0x00446800000e0000 */
[----:B----4-:R2:W4:Y:S02]  /*16270*/  SHFL.IDX PT, R0, R6, 0x1, 0x1c1f ;  /* 0x003c1f0006007f89 */ /* 0x01052400000e0000 */
.L_x_2232:
        /* <DEDUP_REMOVED lines=74> */
.L_x_2160:
[----:B------:R-:W-:Y:S05]  /*16720*/  BSYNC B0 ;  /* 0x0000000000007941 */ /* 0x000fea0003800000 */
.L_x_2159:
[----:B------:R-:W-:Y:S05]  /*16730*/  BRA.DIV ~URZ, `(.L_x_2161) ;  /* 0x00003c027f007947 */ /* 0x000fea000b800000 */
[----:B-1----:R1:W2:Y:S02]  /*16740*/  SHFL.IDX PT, R4, R5, 0x2, 0x1c1f ;  /* 0x005c1f0005047f89 */ /* 0x0022a400000e0000 */
.L_x_2233:
[----:B------:R-:W-:Y:S05]  /*16750*/  BRA.DIV ~URZ, `(.L_x_2162) ;  /* 0x00003c527f007947 */ /* 0x000fea000b800000 */
[----:B----4-:R4:W1:Y:S02]  /*16760*/  SHFL.IDX PT, R0, R6, 0x2, 0x1c1f ;  /* 0x005c1f0006007f89 */ /* 0x01086400000e0000 */
.L_x_2234:
        /* <DEDUP_REMOVED lines=40> */
[-C--:B-1----:R-:W-:Y:S02]  /*169f0*/  @!P4 LEA R8, P5, R70, R0.reuse, 0x2 ;  /* 0x000000004608c211 */ /* 0x082fe400078a10ff */
[----:B--2---:R-:W-:Y:S02]  /*16a00*/  @!P3 LEA R2, P2, R10, R0, 0x2 ;  /* 0x000000000a02b211 */ /* 0x004fe400078410ff */
        /* <DEDUP_REMOVED lines=33> */
.L_x_2164:
[----:B------:R-:W-:Y:S05]  /*16c20*/  BSYNC B0 ;  /* 0x0000000000007941 */ /* 0x000fea0003800000 */
.L_x_2163:
[----:B------:R-:W-:Y:S05]  /*16c30*/  BRA.DIV ~URZ, `(.L_x_2165) ;  /* 0x000037e27f007947 */ /* 0x000fea000b800000 */
[----:B--2---:R2:W3:Y:S04]  /*16c40*/  SHFL.IDX PT, R4, R5, 0x3, 0x1c1f ;  /* 0x007c1f0005047f89 */ /* 0x0044e800000e0000 */
[----:B-1----:R2:W1:Y:S02]  /*16c50*/  SHFL.IDX PT, R0, R6, 0x3, 0x1c1f ;  /* 0x007c1f0006007f89 */ /* 0x00246400000e0000 */
.L_x_2235:
[----:B------:R-:W-:-:S13]  /*16c60*/  LOP3.LUT P0, RZ, R243, 0x2, RZ, 0xc0, !PT ;  /* 0x00000002f3ff7812 */ /* 0x000fda000780c0ff */
        /* <DEDUP_REMOVED lines=21> */
[----:B-----5:R-:W-:-:S02]  /*16dc0*/  ISETP.GE.AND P4, PT, R14, c[0x0][0x3c8], PT ;  /* 0x0000f2000e007a0c */ /* 0x020fc40003f86270 */
[----:B--2---:R-:W-:Y:S02]  /*16dd0*/  ISETP.GE.AND P3, PT, R10, c[0x0][0x3c8], PT ;  /* 0x0000f2000a007a0c */ /* 0x004fe40003f66270 */
[----:B----4-:R-:W-:-:S09]  /*16de0*/  ISETP.GE.AND P2, PT, R5, c[0x0][0x3c8], PT ;  /* 0x0000f20005007a0c */ /* 0x010fd20003f46270 */
[----:B-1----:R-:W-:Y:S02]  /*16df0*/  @!P4 IMAD.MOV.U32 R8, RZ, RZ, R0 ;  /* 0x000000ffff08c224 */ /* 0x002fe400078e0000 */
[----:B------:R-:W-:Y:S01]  /*16e00*/  @!P4 IMAD.MOV.U32 R9, RZ, RZ, R4 ;  /* 0x000000ffff09c224 */ /* 0x000fe200078e0004 */
[----:B------:R-:W-:-:S03]  /*16e10*/  @!P3 LEA R2, P5, R10, R0, 0x2 ;  /* 0x000000000a02b211 */ /* 0x000fc600078a10ff */
[----:B------:R-:W-:Y:S01]  /*16e20*/  @!P4 IMAD.WIDE R8, R14, 0x4, R8 ;  /* 0x000000040e08c825 */ /* 0x000fe200078e0208 */
[----:B---3--:R-:W-:Y:S01]  /*16e30*/  @!P3 LEA.HI.X R3, R10, R4, R11, 0x2, P5 ;  /* 0x000000040a03b211 */ /* 0x008fe200028f140b */
        /* <DEDUP_REMOVED lines=50> */
.L_x_2138:
[----:B------:R-:W4:Y:S04]  /*17160*/  LDL.LU R0, [R1+0x4c] ;  /* 0x00004c0001007983 */ /* 0x000f280000300800 */
[----:B---3--:R-:W3:Y:S01]  /*17170*/  LDL.LU R8, [R1+0x60] ;  /* 0x0000600001087983 */ /* 0x008ee20000300800 */
[----:B------:R-:W-:Y:S02]  /*17180*/  ISETP.NE.U32.AND P0, PT, RZ, c[0x0][0x508], PT ;  /* 0x00014200ff007a0c */ /* 0x000fe40003f05070 */
[----:B------:R-:W-:Y:S01]  /*17190*/  ISETP.NE.U32.AND P3, PT, RZ, c[0x0][0x500], PT ;  /* 0x00014000ff007a0c */ /* 0x000fe20003f65070 */
[----:B-12---:R-:W2:Y:S01]  /*171a0*/  LDL.LU R6, [R1+0xac] ;  /* 0x0000ac0001067983 */ /* 0x006ea20000300800 */
        /* <DEDUP_REMOVED lines=17> */
.L_x_2166:
        /* <DEDUP_REMOVED lines=60> */
.L_x_2168:
[----:B------:R-:W-:Y:S05]  /*17680*/  BSYNC B0 ;  /* 0x0000000000007941 */ /* 0x000fea0003800000 */
.L_x_2167:
        /* <DEDUP_REMOVED lines=43> */
.L_x_2236:
[----:B------:R-:W-:Y:S05]  /*17940*/  BRA.DIV ~URZ, `(.L_x_2170) ;  /* 0x00002c127f007947 */ /* 0x000fea000b800000 */
[----:B------:R3:W4:Y:S02]  /*17950*/  SHFL.IDX PT, R0, R13, RZ, 0x1c1f ;  /* 0x001c1fff0d007589 */ /* 0x00072400000e0000 */
.L_x_2237:
        /* <DEDUP_REMOVED lines=16> */
.L_x_2172:
[----:B------:R-:W-:Y:S05]  /*17a60*/  BSYNC B0 ;  /* 0x0000000000007941 */ /* 0x000fea0003800000 */
.L_x_2171:
[----:B------:R-:W-:Y:S05]  /*17a70*/  BRA.DIV ~URZ, `(.L_x_2173) ;  /* 0x00002b527f007947 */ /* 0x000fea000b800000 */
[----:B--2---:R2:W1:Y:S04]  /*17a80*/  SHFL.IDX PT, R4, R5, 0x1, 0x1c1f ;  /* 0x003c1f0005047f89 */ /* 0x00446800000e0000 */
[----:B----4-:R2:W4:Y:S02]  /*17a90*/  SHFL.IDX PT, R0, R13, 0x1, 0x1c1f ;  /* 0x003c1f000d007f89 */ /* 0x01052400000e0000 */
.L_x_2238:
        /* <DEDUP_REMOVED lines=16> */
.L_x_2175:
[----:B------:R-:W-:Y:S05]  /*17ba0*/  BSYNC B0 ;  /* 0x0000000000007941 */ /* 0x000fea0003800000 */
.L_x_2174:
[----:B------:R-:W-:Y:S05]  /*17bb0*/  BRA.DIV ~URZ, `(.L_x_2176) ;  /* 0x00002ae27f007947 */ /* 0x000fea000b800000 */
[----:B-1----:R1:W2:Y:S02]  /*17bc0*/  SHFL.IDX PT, R4, R5, 0x2, 0x1c1f ;  /* 0x005c1f0005047f89 */ /* 0x0022a400000e0000 */
.L_x_2239:
[----:B------:R-:W-:Y:S05]  /*17bd0*/  BRA.DIV ~URZ, `(.L_x_2177) ;  /* 0x00002b327f007947 */ /* 0x000fea000b800000 */
[----:B----4-:R4:W1:Y:S02]  /*17be0*/  SHFL.IDX PT, R0, R13, 0x2, 0x1c1f ;  /* 0x005c1f000d007f89 */ /* 0x01086400000e0000 */
.L_x_2240:
        /* <DEDUP_REMOVED lines=16> */
.L_x_2179:
[----:B------:R-:W-:Y:S05]  /*17cf0*/  BSYNC B0 ;  /* 0x0000000000007941 */ /* 0x000fea0003800000 */
.L_x_2178:
[----:B------:R-:W-:Y:S05]  /*17d00*/  BRA.DIV ~URZ, `(.L_x_2180) ;  /* 0x00002a727f007947 */ /* 0x000fea000b800000 */
[----:B--2---:R2:W3:Y:S04]  /*17d10*/  SHFL.IDX PT, R4, R5, 0x3, 0x1c1f ;  /* 0x007c1f0005047f89 */ /* 0x0044e800000e0000 */
[----:B-1----:R2:W1:Y:S02]  /*17d20*/  SHFL.IDX PT, R0, R13, 0x3, 0x1c1f ;  /* 0x007c1f000d007f89 */ /* 0x00246400000e0000 */
.L_x_2241:
        /* <DEDUP_REMOVED lines=9> */
[-C--:B---3--:R-:W-:Y:S02]  /*17dc0*/  @!P2 LEA.HI.X R11, R228, R4.reuse, R229, 0x1, P5 ;  /* 0x00000004e40ba211 */ /* 0x088fe400028f0ce5 */
[-C--:B------:R-:W-:Y:S02]  /*17dd0*/  @!P1 LEA.HI.X R9, R238, R4.reuse, R252, 0x1, P4 ;  /* 0x00000004ee099211 */ /* 0x080fe400020f0cfc */
[----:B------:R-:W-:Y:S01]  /*17de0*/  @!P0 LEA.HI.X R3, R227, R4, R251, 0x1, P3 ;  /* 0x00000004e3038211 */ /* 0x000fe200018f0cfb */
[----:B------:R1:W-:Y:S04]  /*17df0*/  @!P2 ST.E.128 [R10.64], RZ ;  /* 0x000000ff0a00a985 */ /* 0x0003e8000c101d08 */
[----:B------:R1:W-:Y:S04]  /*17e00*/  @!P1 ST.E.128 [R8.64], RZ ;  /* 0x000000ff08009985 */ /* 0x0003e8000c101d08 */
[----:B------:R1:W-:Y:S02]  /*17e10*/  @!P0 ST.E.128 [R2.64], RZ ;  /* 0x000000ff02008985 */ /* 0x0003e4000c101d08 */
.L_x_2153:
[----:B------:R-:W-:Y:S05]  /*17e20*/  BSYNC B1 ;  /* 0x0000000000017941 */ /* 0x000fea0003800000 */
.L_x_2137:
        /* <DEDUP_REMOVED lines=14> */
[----:B------:R1:W4:Y:S02]  /*17f10*/  SHFL.IDX PT, R10, R80, RZ, 0x1f ;  /* 0x00001fff500a7589 */ /* 0x00032400000e0000 */
.L_x_2242:
[----:B------:R-:W-:Y:S05]  /*17f20*/  BRA.DIV ~URZ, `(.L_x_2183) ;  /* 0x000029927f007947 */ /* 0x000fea000b800000 */
[----:B------:R1:W4:Y:S02]  /*17f30*/  SHFL.IDX PT, R9, R80, 0x1, 0x1f ;  /* 0x00201f0050097f89 */ /* 0x00032400000e0000 */
.L_x_2243:
[----:B------:R-:W5:Y:S01]  /*17f40*/  LDL R0, [R1+0x5c] ;  /* 0x00005c0001007983 */ /* 0x000f620000100800 */
[----:B--234-:R-:W-:Y:S02]  /*17f50*/  IMAD.MOV.U32 R6, RZ, RZ, RZ ;  /* 0x000000ffff067224 */ /* 0x01cfe400078e00ff */
[----:B-----5:R-:W-:-:S05]  /*17f60*/  IMAD.IADD R0, R0, 0x1, R14 ;  /* 0x0000000100007824 */ /* 0x020fca00078e020e */
[----:B------:R-:W-:-:S13]  /*17f70*/  ISETP.GE.OR P0, PT, R0, c[0x0][0x53c], !P6 ;  /* 0x00014f0000007a0c */ /* 0x000fda0007706670 */
[----:B------:R-:W-:Y:S01]  /*17f80*/  @!P0 MOV R2, 0x4 ;  /* 0x0000000400028802 */ /* 0x000fe20000000f00 */
[----:B------:R-:W-:-:S04]  /*17f90*/  @!P0 IMAD.MOV.U32 R4, RZ, RZ, 0x4 ;  /* 0x00000004ff048424 */ /* 0x000fc800078e00ff */
        /* <DEDUP_REMOVED lines=13> */
.L_x_2244:
        /* <DEDUP_REMOVED lines=16> */
.L_x_2245:
[----:B---3--:R-:W-:Y:S01]  /*18170*/  IMAD R0, R0, c[0x0][0x538], RZ ;  /* 0x00014e0000007a24 */ /* 0x008fe200078e02ff */
[----:B------:R-:W-:Y:S04]  /*18180*/  BSSY B1, `(.L_x_2186) ;  /* 0x0000084000017945 */ /* 0x000fe80003800000 */
[----:B------:R-:W-:-:S04]  /*18190*/  IADD3 R9, R0, R9, RZ ;  /* 0x0000000900097210 */ /* 0x000fc80007ffe0ff */
[----:B------:R-:W-:-:S13]  /*181a0*/  ISETP.GT.AND P0, PT, R9, R10, PT ;  /* 0x0000000a0900720c */ /* 0x000fda0003f04270 */
[----:B------:R-:W-:Y:S05]  /*181b0*/  @P0 BRA `(.L_x_2187) ;  /* 0x0000026000000947 */ /* 0x000fea0003800000 */
.L_x_2191:
        /* <DEDUP_REMOVED lines=18> */
.L_x_2246:
        /* <DEDUP_REMOVED lines=16> */
.L_x_2247:
[----:B---3--:R-:W-:-:S05]  /*183e0*/  IMAD R0, R0, c[0x0][0x538], RZ ;  /* 0x00014e0000007a24 */ /* 0x008fca00078e02ff */
[----:B------:R-:W-:-:S04]  /*183f0*/  IADD3 R9, R0, R9, RZ ;  /* 0x0000000900097210 */ /* 0x000fc80007ffe0ff */
[----:B------:R-:W-:-:S13]  /*18400*/  ISETP.GT.AND P0, PT, R9, R10, PT ;  /* 0x0000000a0900720c */ /* 0x000fda0003f04270 */
[----:B-12---:R-:W-:Y:S05]  /*18410*/  @!P0 BRA `(.L_x_2191) ;  /* 0xfffffda000008947 */ /* 0x006fea000383ffff */
.L_x_2187:
[----:B------:R-:W-:-:S05]  /*18420*/  IADD3 R12, -R0, R9, RZ ;  /* 0x00000009000c7210 */ /* 0x000fca0007ffe1ff */
[----:B------:R-:W-:-:S05]  /*18430*/  IMAD R0, R4, c[0x0][0x538], R12 ;  /* 0x00014e0004007a24 */ /* 0x000fca00078e020c */
[----:B------:R-:W-:Y:S01]  /*18440*/  ISETP.GT.AND P0, PT, R0, R10, PT ;  /* 0x0000000a0000720c */ /* 0x000fe20003f04270 */
[----:B------:R-:W-:-:S12]  /*18450*/  BRA.DIV ~URZ, `(.L_x_2192) ;  /* 0x000028c27f007947 */ /* 0x000fd8000b800000 */
[----:B------:R-:W-:-:S04]  /*18460*/  VOTE.ANY R0, PT, !P0 ;  /* 0x0000000000007806 */ /* 0x000fc800040e0100 */
.L_x_2248:
[----:B------:R3:W4:Y:S01]  /*18470*/  POPC R11, R0 ;  /* 0x00000000000b7309 */ /* 0x0007220000000000 */
[----:B------:R-:W-:Y:S05]  /*18480*/  BRA.DIV ~URZ, `(.L_x_2193) ;  /* 0x000028d27f007947 */ /* 0x000fea000b800000 */
[----:B----4-:R4:W1:Y:S04]  /*18490*/  SHFL.IDX PT, R6, R6, R11, 0x1f ;  /* 0x00001f0b06067589 */ /* 0x01086800000e0000 */
[----:B------:R4:W2:Y:S02]  /*184a0*/  SHFL.IDX PT, R5, R8, R11, 0x1f ;  /* 0x00001f0b08057589 */ /* 0x0008a400000e0000 */
.L_x_2249:
[----:B------:R-:W-:Y:S01]  /*184b0*/  ISETP.NE.AND P0, PT, R0, RZ, PT ;  /* 0x000000ff0000720c */ /* 0x000fe20003f05270 */
[----:B------:R-:W-:-:S12]  /*184c0*/  BSSY B0, `(.L_x_2194) ;  /* 0x0000005000007945 */ /* 0x000fd80003800000 */
[----:B------:R-:W-:Y:S05]  /*184d0*/  @!P0 BRA `(.L_x_2195) ;  /* 0x0000003000008947 */ /* 0x000fea0003800000 */
[----:B---3--:R-:W-:Y:S01]  /*184e0*/  IADD3 R0, R11, -0x1, RZ ;  /* 0xffffffff0b007810 */ /* 0x008fe20007ffe0ff */
[----:B------:R-:W-:Y:S05]  /*184f0*/  BRA.DIV ~URZ, `(.L_x_2196) ;  /* 0x000029327f007947 */ /* 0x000fea000b800000 */
[----:B------:R3:W4:Y:S02]  /*18500*/  SHFL.IDX PT, R13, R4, R0, 0x1f ;  /* 0x00001f00040d7589 */ /* 0x00072400000e0000 */
.L_x_2195:
[----:B------:R-:W-:Y:S05]  /*18510*/  BSYNC B0 ;  /* 0x0000000000007941 */ /* 0x000fea0003800000 */
.L_x_2194:
        /* <DEDUP_REMOVED lines=69> */
.L_x_2188:
[----:B------:R-:W-:Y:S01]  /*18970*/  MOV R0, c[0x0][0x53c] ;  /* 0x00014f0000007a02 */ /* 0x000fe20000000f00 */
[----:B------:R3:W-:Y:S04]  /*18980*/  STL [R1+0x50], R10 ;  /* 0x0000500a01007387 */ /* 0x0007e80000100800 */
[----:B------:R3:W-:Y:S04]  /*18990*/  STL [R1+0x54], RZ ;  /* 0x000054ff01007387 */ /* 0x0007e80000100800 */
[----:B------:R3:W-:Y:S04]  /*189a0*/  STL [R1+0x58], RZ ;  /* 0x000058ff01007387 */ /* 0x0007e80000100800 */
[----:B------:R3:W-:Y:S02]  /*189b0*/  STL [R1+0x5c], R0 ;  /* 0x00005c0001007387 */ /* 0x0007e40000100800 */
.L_x_2197:
[----:B------:R-:W-:Y:S05]  /*189c0*/  BSYNC B1 ;  /* 0x0000000000017941 */ /* 0x000fea0003800000 */
.L_x_2186:
        /* <DEDUP_REMOVED lines=9> */
.L_x_2181:
[----:B-1----:R-:W5:Y:S02]  /*18a60*/  LDL R0, [R1+0x5c] ;  /* 0x00005c0001007983 */ /* 0x002f640000100800 */
[----:B-----5:R-:W-:-:S13]  /*18a70*/  ISETP.GE.AND P0, PT, R0, c[0x0][0x53c], PT ;  /* 0x00014f0000007a0c */ /* 0x020fda0003f06270 */
[----:B--234-:R-:W-:Y:S01]  /*18a80*/  @P0 CALL.REL.NOINC `(.L_x_2198) ;  /* 0x0000001000000944 */ /* 0x01cfe20003c00000 */
[----:B------:R-:W-:Y:S05]  /*18a90*/  BRA `(.L_x_2199) ;  /* 0xfffe953000007947 */ /* 0x000fea000383ffff */
.L_x_2198:
[----:B------:R-:W-:Y:S05]  /*18aa0*/  EXIT ;  /* 0x000000000000794d */ /* 0x000fea0003800000 */
.L_x_2012:
[----:B------:R-:W-:Y:S01]  /*18ab0*/  IMAD.MOV.U32 R0, RZ, RZ, R5 ;  /* 0x000000ffff007224 */ /* 0x000fe200078e0005 */
[----:B------:R-:W-:Y:S02]  /*18ac0*/  MOV R3, 0x1 ;  /* 0x0000000100037802 */ /* 0x000fe40000000f00 */
[----:B------:R-:W-:Y:S02]  /*18ad0*/  MOV R2, 0x18af0 ;  /* 0x00018af000027802 */ /* 0x000fe40000000f00 */
[----:B------:R-:W-:Y:S05]  /*18ae0*/  CALL.REL.NOINC `($__internal_33_$__cuda_sm70_shflsync_up_p) ;  /* 0x0000246000007944 */ /* 0x000fea0003c00000 */
[----:B------:R-:W-:Y:S01]  /*18af0*/  MOV R0, R4 ;  /* 0x0000000400007202 */ /* 0x000fe20000000f00 */
[----:B------:R-:W-:Y:S05]  /*18b00*/  BRA `(.L_x_2200) ;  /* 0xfffe796000007947 */ /* 0x000fea000383ffff */
.L_x_2013:
[----:B------:R-:W-:Y:S01]  /*18b10*/  IMAD.MOV.U32 R0, RZ, RZ, R5 ;  /* 0x000000ffff007224 */ /* 0x000fe200078e0005 */
[----:B------:R-:W-:Y:S02]  /*18b20*/  MOV R3, 0x2 ;  /* 0x0000000200037802 */ /* 0x000fe40000000f00 */
[----:B------:R-:W-:Y:S02]  /*18b30*/  MOV R2, 0x18b50 ;  /* 0x00018b5000027802 */ /* 0x000fe40000000f00 */
[----:B------:R-:W-:Y:S05]  /*18b40*/  CALL.REL.NOINC `($__internal_33_$__cuda_sm70_shflsync_up_p) ;  /* 0x0000240000007944 */ /* 0x000fea0003c00000 */
[----:B------:R-:W-:Y:S01]  /*18b50*/  SEL R4, R4, RZ, P4 ;  /* 0x000000ff04047207 */ /* 0x000fe20002000000 */
[----:B------:R-:W-:Y:S01]  /*18b60*/  IMAD.MOV.U32 R3, RZ, RZ, 0x4 ;  /* 0x00000004ff037424 */ /* 0x000fe200078e00ff */
[----:B------:R-:W-:-:S03]  /*18b70*/  MOV R2, 0x18ba0 ;  /* 0x00018ba000027802 */ /* 0x000fc60000000f00 */
[----:B------:R-:W-:Y:S02]  /*18b80*/  IMAD.IADD R0, R5, 0x1, R4 ;  /* 0x0000000105007824 */ /* 0x000fe400078e0204 */
        /* <DEDUP_REMOVED lines=13> */
[----:B------:R-:W-:Y:S02]  /*18c60*/  MOV R3, 0x1f ;  /* 0x0000001f00037802 */ /* 0x000fe40000000f00 */
[----:B------:R-:W-:Y:S01]  /*18c70*/  MOV R2, 0x18cb0 ;  /* 0x00018cb000027802 */ /* 0x000fe20000000f00 */
[----:B------:R-:W-:-:S04]  /*18c80*/  IMAD.IADD R4, R0, 0x1, R4 ;  /* 0x0000000100047824 */ /* 0x000fc800078e0204 */
[----:B------:R-:W-:Y:S02]  /*18c90*/  IMAD.MOV.U32 R212, RZ, RZ, R4 ;  /* 0x000000ffffd47224 */ /* 0x000fe400078e0004 */
[----:B------:R-:W-:Y:S05]  /*18ca0*/  CALL.REL.NOINC `($__internal_32_$__cuda_sm70_shflsync_idx_p) ;  /* 0x0000225000007944 */ /* 0x000fea0003c00000 */
[----:B------:R-:W-:Y:S01]  /*18cb0*/  MOV R0, R211 ;  /* 0x000000d300007202 */ /* 0x000fe20000000f00 */
[----:B------:R-:W-:Y:S05]  /*18cc0*/  BRA `(.L_x_2201) ;  /* 0xfffe78a000007947 */ /* 0x000fea000383ffff */
.L_x_2015:
[----:B------:R-:W-:Y:S02]  /*18cd0*/  SEL R0, RZ, 0x1, P0 ;  /* 0x00000001ff007807 */ /* 0x000fe40000000000 */
[----:B------:R-:W-:Y:S02]  /*18ce0*/  MOV R2, 0x18d00 ;  /* 0x00018d0000027802 */ /* 0x000fe40000000f00 */
[----:B------:R-:W-:Y:S05]  /*18cf0*/  CALL.REL.NOINC `($__internal_34_$__cuda_sm70_votesync_ballot) ;  /* 0x000022b000007944 */ /* 0x000fea0003c00000 */
[----:B------:R-:W-:Y:S05]  /*18d00*/  BRA `(.L_x_2202) ;  /* 0xfffe78f000007947 */ /* 0x000fea000383ffff */
.L_x_2016:
[----:B------:R-:W-:Y:S01]  /*18d10*/  IMAD.MOV.U32 R212, RZ, RZ, R8 ;  /* 0x000000ffffd47224 */ /* 0x000fe200078e0008 */
[----:B--2---:R-:W-:Y:S01]  /*18d20*/  MOV R211, R13 ;  /* 0x0000000d00d37202 */ /* 0x004fe20000000f00 */
[----:B------:R-:W-:Y:S01]  /*18d30*/  IMAD.MOV.U32 R3, RZ, RZ, 0x1f ;  /* 0x0000001fff037424 */ /* 0x000fe200078e00ff */
[----:B------:R-:W-:Y:S02]  /*18d40*/  MOV R2, 0x18d60 ;  /* 0x00018d6000027802 */ /* 0x000fe40000000f00 */
[----:B-1----:R-:W-:Y:S05]  /*18d50*/  CALL.REL.NOINC `($__internal_32_$__cuda_sm70_shflsync_idx_p) ;  /* 0x000021a000007944 */ /* 0x002fea0003c00000 */
[----:B------:R-:W-:Y:S01]  /*18d60*/  IMAD.MOV.U32 R11, RZ, RZ, R211 ;  /* 0x000000ffff0b7224 */ /* 0x000fe200078e00d3 */
[----:B------:R-:W-:Y:S01]  /*18d70*/  MOV R212, R7 ;  /* 0x0000000700d47202 */ /* 0x000fe20000000f00 */
[----:B------:R-:W-:Y:S01]  /*18d80*/  IMAD.MOV.U32 R6, RZ, RZ, RZ ;  /* 0x000000ffff067224 */ /* 0x000fe200078e00ff */
[----:B------:R-:W-:Y:S01]  /*18d90*/  MOV R211, R13 ;  /* 0x0000000d00d37202 */ /* 0x000fe20000000f00 */
[----:B------:R-:W-:Y:S01]  /*18da0*/  IMAD.MOV.U32 R3, RZ, RZ, 0x1f ;  /* 0x0000001fff037424 */ /* 0x000fe200078e00ff */
[----:B------:R-:W-:-:S02]  /*18db0*/  MOV R2, 0x18dd0 ;  /* 0x00018dd000027802 */ /* 0x000fc40000000f00 */
[----:B------:R-:W-:Y:S05]  /*18dc0*/  CALL.REL.NOINC `($__internal_32_$__cuda_sm70_shflsync_idx_p) ;  /* 0x0000213000007944 */ /* 0x000fea0003c00000 */
[----:B------:R-:W-:Y:S01]  /*18dd0*/  MOV R10, R211 ;  /* 0x000000d3000a7202 */ /* 0x000fe20000000f00 */
[----:B------:R-:W-:Y:S05]  /*18de0*/  BRA `(.L_x_2203) ;  /* 0xfffe786000007947 */ /* 0x000fea000383ffff */
.L_x_2019:
[----:B------:R-:W-:Y:S01]  /*18df0*/  IMAD.MOV.U32 R212, RZ, RZ, R4 ;  /* 0x000000ffffd47224 */ /* 0x000fe200078e0004 */
[----:B------:R-:W-:-:S02]  /*18e00*/  MOV R3, 0x1f ;  /* 0x0000001f00037802 */ /* 0x000fc40000000f00 */
[----:B------:R-:W-:Y:S02]  /*18e10*/  MOV R2, 0x18e30 ;  /* 0x00018e3000027802 */ /* 0x000fe40000000f00 */
[----:B-1234-:R-:W-:Y:S05]  /*18e20*/  CALL.REL.NOINC `($__internal_32_$__cuda_sm70_shflsync_idx_p) ;  /* 0x000020d000007944 */ /* 0x01efea0003c00000 */
[----:B------:R-:W-:Y:S01]  /*18e30*/  MOV R6, R211 ;  /* 0x000000d300067202 */ /* 0x000fe20000000f00 */
[----:B------:R-:W-:Y:S05]  /*18e40*/  BRA `(.L_x_2018) ;  /* 0xfffe786000007947 */ /* 0x000fea000383ffff */
.L_x_2057:
[----:B------:R-:W-:Y:S01]  /*18e50*/  IMAD.MOV.U32 R212, RZ, RZ, R6 ;  /* 0x000000ffffd47224 */ /* 0x000fe200078e0006 */
[----:B------:R-:W-:Y:S01]  /*18e60*/  MOV R211, RZ ;  /* 0x000000ff00d37202 */ /* 0x000fe20000000f00 */
[----:B------:R-:W-:Y:S01]  /*18e70*/  IMAD.MOV.U32 R3, RZ, RZ, 0x1c1f ;  /* 0x00001c1fff037424 */ /* 0x000fe200078e00ff */
[----:B------:R-:W-:Y:S02]  /*18e80*/  MOV R2, 0x18ea0 ;  /* 0x00018ea000027802 */ /* 0x000fe40000000f00 */
[----:B-----5:R-:W-:Y:S05]  /*18e90*/  CALL.REL.NOINC `($__internal_32_$__cuda_sm70_shflsync_idx_p) ;  /* 0x0000206000007944 */ /* 0x020fea0003c00000 */
[----:B------:R-:W-:Y:S01]  /*18ea0*/  MOV R4, R211 ;  /* 0x000000d300047202 */ /* 0x000fe20000000f00 */
[----:B------:R-:W-:Y:S05]  /*18eb0*/  BRA `(.L_x_2204) ;  /* 0xfffef6f000007947 */ /* 0x000fea000383ffff */
.L_x_2058:
[----:B------:R-:W-:Y:S01]  /*18ec0*/  IMAD.MOV.U32 R212, RZ, RZ, R12 ;  /* 0x000000ffffd47224 */ /* 0x000fe200078e000c */
[----:B------:R-:W-:Y:S01]  /*18ed0*/  MOV R211, RZ ;  /* 0x000000ff00d37202 */ /* 0x000fe20000000f00 */
[----:B------:R-:W-:Y:S01]  /*18ee0*/  IMAD.MOV.U32 R3, RZ, RZ, 0x1c1f ;  /* 0x00001c1fff037424 */ /* 0x000fe200078e00ff */
[----:B------:R-:W-:Y:S02]  /*18ef0*/  MOV R2, 0x18f10 ;  /* 0x00018f1000027802 */ /* 0x000fe40000000f00 */
[----:B-12--5:R-:W-:Y:S05]  /*18f00*/  CALL.REL.NOINC `($__internal_32_$__cuda_sm70_shflsync_idx_p) ;  /* 0x00001ff000007944 */ /* 0x026fea0003c00000 */
[----:B------:R-:W-:Y:S01]  /*18f10*/  MOV R0, R211 ;  /* 0x000000d300007202 */ /* 0x000fe20000000f00 */
[----:B------:R-:W-:Y:S05]  /*18f20*/  BRA `(.L_x_2205) ;  /* 0xfffef6a000007947 */ /* 0x000fea000383ffff */
.L_x_2061:
[----:B------:R-:W-:Y:S01]  /*18f30*/  IMAD.MOV.U32 R212, RZ, RZ, R6 ;  /* 0x000000ffffd47224 */ /* 0x000fe200078e0006 */
[----:B------:R-:W-:Y:S01]  /*18f40*/  MOV R211, 0x1 ;  /* 0x0000000100d37802 */ /* 0x000fe20000000f00 */
[----:B--2---:R-:W-:Y:S01]  /*18f50*/  IMAD.MOV.U32 R3, RZ, RZ, 0x1c1f ;  /* 0x00001c1fff037424 */ /* 0x004fe200078e00ff */
[----:B------:R-:W-:-:S02]  /*18f60*/  MOV R2, 0x18f80 ;  /* 0x00018f8000027802 */ /* 0x000fc40000000f00 */
[----:B-1-345:R-:W-:Y:S05]  /*18f70*/  CALL.REL.NOINC `($__internal_32_$__cuda_sm70_shflsync_idx_p) ;  /* 0x00001f8000007944 */ /* 0x03afea0003c00000 */
[----:B------:R-:W-:Y:S01]  /*18f80*/  IMAD.MOV.U32 R4, RZ, RZ, R211 ;  /* 0x000000ffff047224 */ /* 0x000fe200078e00d3 */
[----:B------:R-:W-:Y:S01]  /*18f90*/  MOV R211, 0x1 ;  /* 0x0000000100d37802 */ /* 0x000fe20000000f00 */
[----:B------:R-:W-:Y:S01]  /*18fa0*/  IMAD.MOV.U32 R212, RZ, RZ, R12 ;  /* 0x000000ffffd47224 */ /* 0x000fe200078e000c */
[----:B------:R-:W-:-:S02]  /*18fb0*/  MOV R3, 0x1c1f ;  /* 0x00001c1f00037802 */ /* 0x000fc40000000f00 */
[----:B------:R-:W-:Y:S02]  /*18fc0*/  MOV R2, 0x18fe0 ;  /* 0x00018fe000027802 */ /* 0x000fe40000000f00 */
[----:B------:R-:W-:Y:S05]  /*18fd0*/  CALL.REL.NOINC `($__internal_32_$__cuda_sm70_shflsync_idx_p) ;  /* 0x00001f2000007944 */ /* 0x000fea0003c00000 */
[----:B------:R-:W-:Y:S01]  /*18fe0*/  MOV R0, R211 ;  /* 0x000000d300007202 */ /* 0x000fe20000000f00 */
[----:B------:R-:W-:Y:S05]  /*18ff0*/  BRA `(.L_x_2206) ;  /* 0xfffef72000007947 */ /* 0x000fea000383ffff */
.L_x_2064:
[----:B------:R-:W-:Y:S01]  /*19000*/  IMAD.MOV.U32 R212, RZ, RZ, R6 ;  /* 0x000000ffffd47224 */ /* 0x000fe200078e0006 */
[----:B------:R-:W-:Y:S01]  /*19010*/  MOV R211, 0x2 ;  /* 0x0000000200d37802 */ /* 0x000fe20000000f00 */
[----:B-1----:R-:W-:Y:S01]  /*19020*/  IMAD.MOV.U32 R3, RZ, RZ, 0x1c1f ;  /* 0x00001c1fff037424 */ /* 0x002fe200078e00ff */
[----:B------:R-:W-:Y:S02]  /*19030*/  MOV R2, 0x19050 ;  /* 0x0001905000027802 */ /* 0x000fe40000000f00 */
[----:B--2345:R-:W-:Y:S05]  /*19040*/  CALL.REL.NOINC `($__internal_32_$__cuda_sm70_shflsync_idx_p) ;  /* 0x00001eb000007944 */ /* 0x03cfea0003c00000 */
[----:B------:R-:W-:Y:S01]  /*19050*/  MOV R4, R211 ;  /* 0x000000d300047202 */ /* 0x000fe20000000f00 */
[----:B------:R-:W-:Y:S05]  /*19060*/  BRA `(.L_x_2207) ;  /* 0xfffef7f000007947 */ /* 0x000fea000383ffff */
.L_x_2065:
[----:B------:R-:W-:Y:S01]  /*19070*/  IMAD.MOV.U32 R212, RZ, RZ, R12 ;  /* 0x000000ffffd47224 */ /* 0x000fe200078e000c */
[----:B------:R-:W-:Y:S01]  /*19080*/  MOV R211, 0x2 ;  /* 0x0000000200d37802 */ /* 0x000fe20000000f00 */
[----:B------:R-:W-:Y:S01]  /*19090*/  IMAD.MOV.U32 R3, RZ, RZ, 0x1c1f ;  /* 0x00001c1fff037424 */ /* 0x000fe200078e00ff */
[----:B------:R-:W-:Y:S02]  /*190a0*/  MOV R2, 0x190c0 ;  /* 0x000190c000027802 */ /* 0x000fe40000000f00 */
[----:B-12345:R-:W-:Y:S05]  /*190b0*/  CALL.REL.NOINC `($__internal_32_$__cuda_sm70_shflsync_idx_p) ;  /* 0x00001e4000007944 */ /* 0x03efea0003c00000 */
[----:B------:R-:W-:Y:S01]  /*190c0*/  MOV R0, R211 ;  /* 0x000000d300007202 */ /* 0x000fe20000000f00 */
[----:B------:R-:W-:Y:S05]  /*190d0*/  BRA `(.L_x_2208) ;  /* 0xfffef7a000007947 */ /* 0x000fea000383ffff */
.L_x_2068:
[----:B------:R-:W-:Y:S01]  /*190e0*/  IMAD.MOV.U32 R212, RZ, RZ, R6 ;  /* 0x000000ffffd47224 */ /* 0x000fe200078e0006 */
[----:B------:R-:W-:Y:S01]  /*190f0*/  MOV R211, 0x3 ;  /* 0x0000000300d37802 */ /* 0x000fe20000000f00 */
[----:B-1----:R-:W-:Y:S01]  /*19100*/  IMAD.MOV.U32 R3, RZ, RZ, 0x1c1f ;  /* 0x00001c1fff037424 */ /* 0x002fe200078e00ff */
[----:B------:R-:W-:-:S02]  /*19110*/  MOV R2, 0x19130 ;  /* 0x0001913000027802 */ /* 0x000fc40000000f00 */
[----:B--2345:R-:W-:Y:S05]  /*19120*/  CALL.REL.NOINC `($__internal_32_$__cuda_sm70_shflsync_idx_p) ;  /* 0x00001dd000007944 */ /* 0x03cfea0003c00000 */
        /* <DEDUP_REMOVED lines=8> */
.L_x_2111:
[----:B------:R-:W-:Y:S01]  /*191b0*/  IMAD.MOV.U32 R212, RZ, RZ, R6 ;  /* 0x000000ffffd47224 */ /* 0x000fe200078e0006 */
[----:B------:R-:W-:Y:S01]  /*191c0*/  MOV R211, 0x1 ;  /* 0x0000000100d37802 */ /* 0x000fe20000000f00 */
[----:B---3--:R-:W-:Y:S01]  /*191d0*/  IMAD.MOV.U32 R3, RZ, RZ, 0x1c1f ;  /* 0x00001c1fff037424 */ /* 0x008fe200078e00ff */
[----:B------:R-:W-:Y:S02]  /*191e0*/  MOV R2, 0x19200 ;  /* 0x0001920000027802 */ /* 0x000fe40000000f00 */
[----:B------:R-:W-:Y:S05]  /*191f0*/  CALL.REL.NOINC `($__internal_32_$__cuda_sm70_shflsync_idx_p) ;  /* 0x00001d0000007944 */ /* 0x000fea0003c00000 */
[----:B------:R-:W-:Y:S01]  /*19200*/  IMAD.MOV.U32 R4, RZ, RZ, R211 ;  /* 0x000000ffff047224 */ /* 0x000fe200078e00d3 */
[----:B------:R-:W-:Y:S01]  /*19210*/  MOV R211, 0x1 ;  /* 0x0000000100d37802 */ /* 0x000fe20000000f00 */
[----:B------:R-:W-:Y:S01]  /*19220*/  IMAD.MOV.U32 R212, RZ, RZ, R26 ;  /* 0x000000ffffd47224 */ /* 0x000fe200078e001a */
[----:B------:R-:W-:Y:S02]  /*19230*/  MOV R3, 0x1c1f ;  /* 0x00001c1f00037802 */ /* 0x000fe40000000f00 */
[----:B------:R-:W-:Y:S02]  /*19240*/  MOV R2, 0x19260 ;  /* 0x0001926000027802 */ /* 0x000fe40000000f00 */
[----:B------:R-:W-:Y:S05]  /*19250*/  CALL.REL.NOINC `($__internal_32_$__cuda_sm70_shflsync_idx_p) ;  /* 0x00001ca000007944 */ /* 0x000fea0003c00000 */
[----:B------:R-:W-:Y:S01]  /*19260*/  MOV R2, R211 ;  /* 0x000000d300027202 */ /* 0x000fe20000000f00 */
[----:B------:R-:W-:Y:S05]  /*19270*/  BRA `(.L_x_2210) ;  /* 0xffff584000007947 */ /* 0x000fea000383ffff */
.L_x_2114:
[----:B------:R-:W-:Y:S01]  /*19280*/  IMAD.MOV.U32 R212, RZ, RZ, R5 ;  /* 0x000000ffffd47224 */ /* 0x000fe200078e0005 */
[----:B------:R-:W-:Y:S01]  /*19290*/  MOV R211, RZ ;  /* 0x000000ff00d37202 */ /* 0x000fe20000000f00 */
[----:B------:R-:W-:Y:S01]  /*192a0*/  IMAD.MOV.U32 R3, RZ, RZ, 0x1c1f ;  /* 0x00001c1fff037424 */ /* 0x000fe200078e00ff */
[----:B------:R-:W-:-:S02]  /*192b0*/  MOV R2, 0x192d0 ;  /* 0x000192d000027802 */ /* 0x000fc40000000f00 */
[----:B------:R-:W-:Y:S05]  /*192c0*/  CALL.REL.NOINC `($__internal_32_$__cuda_sm70_shflsync_idx_p) ;  /* 0x00001c3000007944 */ /* 0x000fea0003c00000 */
[----:B------:R-:W-:Y:S01]  /*192d0*/  MOV R4, R211 ;  /* 0x000000d300047202 */ /* 0x000fe20000000f00 */
[----:B------:R-:W-:Y:S05]  /*192e0*/  BRA `(.L_x_2211) ;  /* 0xffff61d000007947 */ /* 0x000fea000383ffff */
.L_x_2115:
[----:B------:R-:W-:Y:S01]  /*192f0*/  IMAD.MOV.U32 R212, RZ, RZ, R6 ;  /* 0x000000ffffd47224 */ /* 0x000fe200078e0006 */
[----:B------:R-:W-:Y:S01]  /*19300*/  MOV R211, RZ ;  /* 0x000000ff00d37202 */ /* 0x000fe20000000f00 */
[----:B------:R-:W-:Y:S01]  /*19310*/  IMAD.MOV.U32 R3, RZ, RZ, 0x1c1f ;  /* 0x00001c1fff037424 */ /* 0x000fe200078e00ff */
[----:B------:R-:W-:-:S02]  /*19320*/  MOV R2, 0x19340 ;  /* 0x0001934000027802 */ /* 0x000fc40000000f00 */
[----:B-12---:R-:W-:Y:S05]  /*19330*/  CALL.REL.NOINC `($__internal_32_$__cuda_sm70_shflsync_idx_p) ;  /* 0x00001bc000007944 */ /* 0x006fea0003c00000 */
[----:B------:R-:W-:Y:S01]  /*19340*/  MOV R0, R211 ;  /* 0x000000d300007202 */ /* 0x000fe20000000f00 */
[----:B------:R-:W-:Y:S05]  /*19350*/  BRA `(.L_x_2212) ;  /* 0xffff618000007947 */ /* 0x000fea000383ffff */
.L_x_2118:
[----:B------:R-:W-:Y:S01]  /*19360*/  IMAD.MOV.U32 R212, RZ, RZ, R5 ;  /* 0x000000ffffd47224 */ /* 0x000fe200078e0005 */
[----:B------:R-:W-:Y:S01]  /*19370*/  MOV R211, 0x1 ;  /* 0x0000000100d37802 */ /* 0x000fe20000000f00 */
[----:B--2---:R-:W-:Y:S01]  /*19380*/  IMAD.MOV.U32 R3, RZ, RZ, 0x1c1f ;  /* 0x00001c1fff037424 */ /* 0x004fe200078e00ff */
[----:B------:R-:W-:-:S03]  /*19390*/  MOV R2, 0x193b0 ;  /* 0x000193b000027802 */ /* 0x000fc60000000f00 */
[----:B-1-34-:R-:W-:Y:S05]  /*193a0*/  CALL.REL.NOINC `($__internal_32_$__cuda_sm70_shflsync_idx_p) ;  /* 0x00001b5000007944 */ /* 0x01afea0003c00000 */
        /* <DEDUP_REMOVED lines=8> */
.L_x_2119:
[----:B------:R-:W-:Y:S02]  /*19430*/  MOV R0, 0x2 ;  /* 0x0000000200007802 */ /* 0x000fe40000000f00 */
[----:B------:R-:W-:Y:S02]  /*19440*/  MOV R2, 0x19460 ;  /* 0x0001946000027802 */ /* 0x000fe40000000f00 */
[----:B------:R-:W-:Y:S05]  /*19450*/  CALL.REL.NOINC `($__internal_31_$__cuda_sm70_shflsync_bfly_p) ;  /* 0x00001a4000007944 */ /* 0x000fea0003c00000 */
[----:B------:R-:W-:Y:S05]  /*19460*/  BRA `(.L_x_2214) ;  /* 0xffff697000007947 */ /* 0x000fea000383ffff */
.L_x_2120:
[----:B------:R-:W-:Y:S02]  /*19470*/  MOV R0, 0x1 ;  /* 0x0000000100007802 */ /* 0x000fe40000000f00 */
[----:B------:R-:W-:Y:S02]  /*19480*/  MOV R2, 0x194a0 ;  /* 0x000194a000027802 */ /* 0x000fe40000000f00 */
[----:B------:R-:W-:Y:S05]  /*19490*/  CALL.REL.NOINC `($__internal_31_$__cuda_sm70_shflsync_bfly_p) ;  /* 0x00001a0000007944 */ /* 0x000fea0003c00000 */
[----:B------:R-:W-:Y:S01]  /*194a0*/  FMNMX.FTZ R108, R4, R0, !PT ;  /* 0x00000000046c7209 */ /* 0x000fe20007810000 */
[----:B------:R-:W-:Y:S01]  /*194b0*/  IMAD.MOV.U32 R4, RZ, RZ, R5 ;  /* 0x000000ffff047224 */ /* 0x000fe200078e0005 */
[----:B------:R-:W-:Y:S01]  /*194c0*/  MOV R2, 0x194f0 ;  /* 0x000194f000027802 */ /* 0x000fe20000000f00 */
[----:B------:R-:W-:Y:S02]  /*194d0*/  IMAD.MOV.U32 R0, RZ, RZ, 0x2 ;  /* 0x00000002ff007424 */ /* 0x000fe400078e00ff */
[----:B------:R-:W-:Y:S05]  /*194e0*/  CALL.REL.NOINC `($__internal_31_$__cuda_sm70_shflsync_bfly_p) ;  /* 0x000019b000007944 */ /* 0x000fea0003c00000 */
[----:B------:R-:W-:Y:S01]  /*194f0*/  FMNMX.FTZ R5, R5, R0, !PT ;  /* 0x0000000005057209 */ /* 0x000fe20007810000 */
[----:B------:R-:W-:Y:S01]  /*19500*/  IMAD.MOV.U32 R0, RZ, RZ, 0x1 ;  /* 0x00000001ff007424 */ /* 0x000fe200078e00ff */
[----:B------:R-:W-:-:S03]  /*19510*/  MOV R2, 0x19540 ;  /* 0x0001954000027802 */ /* 0x000fc60000000f00 */
[----:B------:R-:W-:Y:S02]  /*19520*/  IMAD.MOV.U32 R4, RZ, RZ, R5 ;  /* 0x000000ffff047224 */ /* 0x000fe400078e0005 */
        /* <DEDUP_REMOVED lines=21> */
[----:B------:R-:W-:Y:S01]  /*19680*/  MOV R9, R0 ;  /* 0x0000000000097202 */ /* 0x000fe20000000f00 */
[----:B------:R-:W-:Y:S05]  /*19690*/  BRA `(.L_x_2215) ;  /* 0xffff683000007947 */ /* 0x000fea000383ffff */
.L_x_2122:
[----:B-1--4-:R-:W-:Y:S01]  /*196a0*/  MOV R211, RZ ;  /* 0x000000ff00d37202 */ /* 0x012fe20000000f00 */
[----:B------:R-:W-:Y:S01]  /*196b0*/  IMAD.MOV.U32 R212, RZ, RZ, R8 ;  /* 0x000000ffffd47224 */ /* 0x000fe200078e0008 */
[----:B------:R-:W-:Y:S01]  /*196c0*/  MOV R2, 0x196f0 ;  /* 0x000196f000027802 */ /* 0x000fe20000000f00 */
[----:B------:R-:W-:Y:S02]  /*196d0*/  IMAD.MOV.U32 R3, RZ, RZ, 0x1c1f ;  /* 0x00001c1fff037424 */ /* 0x000fe400078e00ff */
[----:B------:R-:W-:Y:S05]  /*196e0*/  CALL.REL.NOINC `($__internal_32_$__cuda_sm70_shflsync_idx_p) ;  /* 0x0000181000007944 */ /* 0x000fea0003c00000 */
[----:B------:R-:W-:Y:S01]  /*196f0*/  MOV R0, R211 ;  /* 0x000000d300007202 */ /* 0x000fe20000000f00 */
[----:B------:R-:W-:-:S05]  /*19700*/  BRA `(.L_x_2216) ;  /* 0xffff7b0000007947 */ /* 0x000fca000383ffff */
.L_x_2125:
[----:B------:R-:W-:Y:S01]  /*19710*/  MOV R211, 0x1 ;  /* 0x0000000100d37802 */ /* 0x000fe20000000f00 */
[----:B------:R-:W-:Y:S01]  /*19720*/  IMAD.MOV.U32 R212, RZ, RZ, R8 ;  /* 0x000000ffffd47224 */ /* 0x000fe200078e0008 */
[----:B--2---:R-:W-:Y:S01]  /*19730*/  MOV R2, 0x19760 ;  /* 0x0001976000027802 */ /* 0x004fe20000000f00 */
[----:B------:R-:W-:Y:S02]  /*19740*/  IMAD.MOV.U32 R3, RZ, RZ, 0x1c1f ;  /* 0x00001c1fff037424 */ /* 0x000fe400078e00ff */
[----:B-1----:R-:W-:Y:S05]  /*19750*/  CALL.REL.NOINC `($__internal_32_$__cuda_sm70_shflsync_idx_p) ;  /* 0x000017a000007944 */ /* 0x002fea0003c00000 */
[----:B------:R-:W-:Y:S01]  /*19760*/  MOV R3, 0x1c1f ;  /* 0x00001c1f00037802 */ /* 0x000fe20000000f00 */
[----:B------:R-:W-:Y:S01]  /*19770*/  IMAD.MOV.U32 R4, RZ, RZ, R211 ;  /* 0x000000ffff047224 */ /* 0x000fe200078e00d3 */
[----:B------:R-:W-:Y:S01]  /*19780*/  MOV R211, 0x1 ;  /* 0x0000000100d37802 */ /* 0x000fe20000000f00 */
[----:B------:R-:W-:Y:S01]  /*19790*/  IMAD.MOV.U32 R212, RZ, RZ, R9 ;  /* 0x000000ffffd47224 */ /* 0x000fe200078e0009 */
[----:B------:R-:W-:Y:S02]  /*197a0*/  MOV R2, 0x197c0 ;  /* 0x000197c000027802 */ /* 0x000fe40000000f00 */
[----:B------:R-:W-:Y:S05]  /*197b0*/  CALL.REL.NOINC `($__internal_32_$__cuda_sm70_shflsync_idx_p) ;  /* 0x0000174000007944 */ /* 0x000fea0003c00000 */
[----:B------:R-:W-:Y:S01]  /*197c0*/  MOV R0, R211 ;  /* 0x000000d300007202 */ /* 0x000fe20000000f00 */
[----:B------:R-:W-:-:S05]  /*197d0*/  BRA `(.L_x_2217) ;  /* 0xffff7b6000007947 */ /* 0x000fca000383ffff */
.L_x_2128:
[----:B------:R-:W-:Y:S01]  /*197e0*/  MOV R211, RZ ;  /* 0x000000ff00d37202 */ /* 0x000fe20000000f00 */
[----:B------:R-:W-:Y:S01]  /*197f0*/  IMAD.MOV.U32 R212, RZ, RZ, R174 ;  /* 0x000000ffffd47224 */ /* 0x000fe200078e00ae */
[----:B------:R-:W-:Y:S01]  /*19800*/  MOV R2, 0x19830 ;  /* 0x0001983000027802 */ /* 0x000fe20000000f00 */
[----:B------:R-:W-:Y:S02]  /*19810*/  IMAD.MOV.U32 R3, RZ, RZ, 0x1c1f ;  /* 0x00001c1fff037424 */ /* 0x000fe400078e00ff */
[----:B------:R-:W-:Y:S05]  /*19820*/  CALL.REL.NOINC `($__internal_32_$__cuda_sm70_shflsync_idx_p) ;  /* 0x000016d000007944 */ /* 0x000fea0003c00000 */
[----:B------:R-:W-:Y:S01]  /*19830*/  MOV R4, R211 ;  /* 0x000000d300047202 */ /* 0x000fe20000000f00 */
[----:B------:R-:W-:-:S05]  /*19840*/  BRA `(.L_x_2218) ;  /* 0xffff84c000007947 */ /* 0x000fca000383ffff */
.L_x_2129:
[----:B------:R-:W-:Y:S01]  /*19850*/  MOV R211, RZ ;  /* 0x000000ff00d37202 */ /* 0x000fe20000000f00 */
[----:B------:R-:W-:Y:S01]  /*19860*/  IMAD.MOV.U32 R212, RZ, RZ, R175 ;  /* 0x000000ffffd47224 */ /* 0x000fe200078e00af */
[----:B------:R-:W-:Y:S01]  /*19870*/  MOV R2, 0x198a0 ;  /* 0x000198a000027802 */ /* 0x000fe20000000f00 */
[----:B------:R-:W-:Y:S02]  /*19880*/  IMAD.MOV.U32 R3, RZ, RZ, 0x1c1f ;  /* 0x00001c1fff037424 */ /* 0x000fe400078e00ff */
[----:B-12---:R-:W-:Y:S05]  /*19890*/  CALL.REL.NOINC `($__internal_32_$__cuda_sm70_shflsync_idx_p) ;  /* 0x0000166000007944 */ /* 0x006fea0003c00000 */
[----:B------:R-:W-:Y:S01]  /*198a0*/  MOV R0, R211 ;  /* 0x000000d300007202 */ /* 0x000fe20000000f00 */
[----:B------:R-:W-:-:S05]  /*198b0*/  BRA `(.L_x_2219) ;  /* 0xffff847000007947 */ /* 0x000fca000383ffff */
.L_x_2130:
[----:B------:R-:W-:Y:S01]  /*198c0*/  MOV R211, 0x1 ;  /* 0x0000000100d37802 */ /* 0x000fe20000000f00 */
[----:B------:R-:W-:Y:S01]  /*198d0*/  IMAD.MOV.U32 R212, RZ, RZ, R174 ;  /* 0x000000ffffd47224 */ /* 0x000fe200078e00ae */
[----:B----4-:R-:W-:Y:S01]  /*198e0*/  MOV R2, 0x19910 ;  /* 0x0001991000027802 */ /* 0x010fe20000000f00 */
[----:B------:R-:W-:Y:S03]  /*198f0*/  IMAD.MOV.U32 R3, RZ, RZ, 0x1c1f ;  /* 0x00001c1fff037424 */ /* 0x000fe600078e00ff */
[----:B-1-3--:R-:W-:Y:S05]  /*19900*/  CALL.REL.NOINC `($__internal_32_$__cuda_sm70_shflsync_idx_p) ;  /* 0x000015f000007944 */ /* 0x00afea0003c00000 */
        /* <DEDUP_REMOVED lines=8> */
.L_x_2131:
[----:B------:R-:W-:Y:S02]  /*19990*/  MOV R0, 0x2 ;  /* 0x0000000200007802 */ /* 0x000fe40000000f00 */
[----:B------:R-:W-:Y:S02]  /*199a0*/  MOV R2, 0x199c0 ;  /* 0x000199c000027802 */ /* 0x000fe40000000f00 */
[----:B--2---:R-:W-:Y:S05]  /*199b0*/  CALL.REL.NOINC `($__internal_31_$__cuda_sm70_shflsync_bfly_p) ;  /* 0x000014e000007944 */ /* 0x004fea0003c00000 */
[----:B------:R-:W-:-:S05]  /*199c0*/  BRA `(.L_x_2221) ;  /* 0xffff886000007947 */ /* 0x000fca000383ffff */
.L_x_2132:
[----:B------:R-:W-:Y:S02]  /*199d0*/  MOV R0, 0x1 ;  /* 0x0000000100007802 */ /* 0x000fe40000000f00 */
[----:B------:R-:W-:Y:S02]  /*199e0*/  MOV R2, 0x19a00 ;  /* 0x00019a0000027802 */ /* 0x000fe40000000f00 */
[----:B--2---:R-:W-:Y:S05]  /*199f0*/  CALL.REL.NOINC `($__internal_31_$__cuda_sm70_shflsync_bfly_p) ;  /* 0x000014a000007944 */ /* 0x004fea0003c00000 */
[----:B------:R-:W-:Y:S01]  /*19a00*/  FMNMX.FTZ R108, R4, R0, !PT ;  /* 0x00000000046c7209 */ /* 0x000fe20007810000 */
[----:B------:R-:W-:Y:S01]  /*19a10*/  IMAD.MOV.U32 R4, RZ, RZ, R5 ;  /* 0x000000ffff047224 */ /* 0x000fe200078e0005 */
[----:B------:R-:W-:Y:S01]  /*19a20*/  MOV R2, 0x19a50 ;  /* 0x00019a5000027802 */ /* 0x000fe20000000f00 */
[----:B------:R-:W-:Y:S02]  /*19a30*/  IMAD.MOV.U32 R0, RZ, RZ, 0x2 ;  /* 0x00000002ff007424 */ /* 0x000fe400078e00ff */
[----:B------:R-:W-:Y:S05]  /*19a40*/  CALL.REL.NOINC `($__internal_31_$__cuda_sm70_shflsync_bfly_p) ;  /* 0x0000145000007944 */ /* 0x000fea0003c00000 */
[----:B------:R-:W-:Y:S01]  /*19a50*/  FMNMX.FTZ R4, R5, R0, !PT ;  /* 0x0000000005047209 */ /* 0x000fe20007810000 */
[----:B------:R-:W-:Y:S01]  /*19a60*/  IMAD.MOV.U32 R0, RZ, RZ, 0x1 ;  /* 0x00000001ff007424 */ /* 0x000fe200078e00ff */
        /* <DEDUP_REMOVED lines=20> */
[----:B------:R-:W-:-:S05]  /*19bb0*/  BRA `(.L_x_2222) ;  /* 0xffff876000007947 */ /* 0x000fca000383ffff */
.L_x_2134:
[----:B------:R-:W-:Y:S01]  /*19bc0*/  IMAD.MOV.U32 R4, RZ, RZ, R214 ;  /* 0x000000ffff047224 */ /* 0x000fe200078e00d6 */
[----:B------:R-:W-:-:S02]  /*19bd0*/  MOV R0, 0x2 ;  /* 0x0000000200007802 */ /* 0x000fc40000000f00 */
[----:B------:R-:W-:Y:S02]  /*19be0*/  MOV R2, 0x19c00 ;  /* 0x00019c0000027802 */ /* 0x000fe40000000f00 */
[----:B------:R-:W-:Y:S05]  /*19bf0*/  CALL.REL.NOINC `($__internal_31_$__cuda_sm70_shflsync_bfly_p) ;  /* 0x000012a000007944 */ /* 0x000fea0003c00000 */
[----:B------:R-:W-:Y:S01]  /*19c00*/  FADD.FTZ R4, R214, R0 ;  /* 0x00000000d6047221 */ /* 0x000fe20000010000 */
[----:B------:R-:W-:Y:S02]  /*19c10*/  MOV R0, 0x1 ;  /* 0x0000000100007802 */ /* 0x000fe40000000f00 */
[----:B------:R-:W-:Y:S02]  /*19c20*/  MOV R2, 0x19c40 ;  /* 0x00019c4000027802 */ /* 0x000fe40000000f00 */
[----:B------:R-:W-:Y:S05]  /*19c30*/  CALL.REL.NOINC `($__internal_31_$__cuda_sm70_shflsync_bfly_p) ;  /* 0x0000126000007944 */ /* 0x000fea0003c00000 */
[----:B------:R-:W-:Y:S01]  /*19c40*/  FADD.FTZ R9, R4, R0 ;  /* 0x0000000004097221 */ /* 0x000fe20000010000 */
[----:B------:R-:W-:Y:S02]  /*19c50*/  MOV R4, R213 ;  /* 0x000000d500047202 */ /* 0x000fe40000000f00 */
[----:B------:R-:W-:Y:S02]  /*19c60*/  MOV R0, 0x2 ;  /* 0x0000000200007802 */ /* 0x000fe40000000f00 */
[----:B------:R-:W-:Y:S02]  /*19c70*/  MOV R2, 0x19c90 ;  /* 0x00019c9000027802 */ /* 0x000fe40000000f00 */
[----:B------:R-:W-:Y:S05]  /*19c80*/  CALL.REL.NOINC `($__internal_31_$__cuda_sm70_shflsync_bfly_p) ;  /* 0x0000121000007944 */ /* 0x000fea0003c00000 */
[----:B------:R-:W-:Y:S01]  /*19c90*/  FADD.FTZ R8, R213, R0 ;  /* 0x00000000d5087221 */ /* 0x000fe20000010000 */
[----:B------:R-:W-:Y:S02]  /*19ca0*/  MOV R0, 0x1 ;  /* 0x0000000100007802 */ /* 0x000fe40000000f00 */
[----:B------:R-:W-:-:S02]  /*19cb0*/  MOV R2, 0x19ce0 ;  /* 0x00019ce000027802 */ /* 0x000fc40000000f00 */
[----:B------:R-:W-:Y:S02]  /*19cc0*/  MOV R4, R8 ;  /* 0x0000000800047202 */ /* 0x000fe40000000f00 */
        /* <DEDUP_REMOVED lines=8> */
[----:B------:R-:W-:Y:S02]  /*19d50*/  MOV R2, 0x19d80 ;  /* 0x00019d8000027802 */ /* 0x000fe40000000f00 */
[----:B------:R-:W-:-:S02]  /*19d60*/  MOV R4, R5 ;  /* 0x0000000500047202 */ /* 0x000fc40000000f00 */
[----:B------:R-:W-:Y:S05]  /*19d70*/  CALL.REL.NOINC `($__internal_31_$__cuda_sm70_shflsync_bfly_p) ;  /* 0x0000112000007944 */ /* 0x000fea0003c00000 */
[----:B------:R-:W-:Y:S01]  /*19d80*/  FADD.FTZ R5, R5, R0 ;  /* 0x0000000005057221 */ /* 0x000fe20000010000 */
[----:B------:R-:W-:-:S02]  /*19d90*/  MOV R4, R224 ;  /* 0x000000e000047202 */ /* 0x000fc40000000f00 */
[----:B------:R-:W-:Y:S02]  /*19da0*/  MOV R0, 0x2 ;  /* 0x0000000200007802 */ /* 0x000fe40000000f00 */
[----:B------:R-:W-:Y:S02]  /*19db0*/  MOV R2, 0x19dd0 ;  /* 0x00019dd000027802 */ /* 0x000fe40000000f00 */
[----:B------:R-:W-:Y:S05]  /*19dc0*/  CALL.REL.NOINC `($__internal_31_$__cuda_sm70_shflsync_bfly_p) ;  /* 0x000010d000007944 */ /* 0x000fea0003c00000 */
[----:B------:R-:W-:Y:S01]  /*19dd0*/  FADD.FTZ R4, R224, R0 ;  /* 0x00000000e0047221 */ /* 0x000fe20000010000 */
[----:B------:R-:W-:Y:S02]  /*19de0*/  MOV R0, 0x1 ;  /* 0x0000000100007802 */ /* 0x000fe40000000f00 */
[----:B------:R-:W-:Y:S02]  /*19df0*/  MOV R2, 0x19e10 ;  /* 0x00019e1000027802 */ /* 0x000fe40000000f00 */
[----:B------:R-:W-:Y:S05]  /*19e00*/  CALL.REL.NOINC `($__internal_31_$__cuda_sm70_shflsync_bfly_p) ;  /* 0x0000109000007944 */ /* 0x000fea0003c00000 */
[----:B------:R-:W-:Y:S01]  /*19e10*/  MOV R11, R0 ;  /* 0x00000000000b7202 */ /* 0x000fe20000000f00 */
[----:B------:R-:W-:Y:S05]  /*19e20*/  BRA `(.L_x_2223) ;  /* 0xffff9da000007947 */ /* 0x000fea000383ffff */
.L_x_2141:
[----:B--234-:R-:W-:Y:S01]  /*19e30*/  IMAD.MOV.U32 R212, RZ, RZ, R6 ;  /* 0x000000ffffd47224 */ /* 0x01cfe200078e0006 */
[----:B------:R-:W-:Y:S01]  /*19e40*/  MOV R211, RZ ;  /* 0x000000ff00d37202 */ /* 0x000fe20000000f00 */
[----:B------:R-:W-:Y:S01]  /*19e50*/  IMAD.MOV.U32 R3, RZ, RZ, 0x1c1f ;  /* 0x00001c1fff037424 */ /* 0x000fe200078e00ff */
[----:B------:R-:W-:Y:S02]  /*19e60*/  MOV R2, 0x19e80 ;  /* 0x00019e8000027802 */ /* 0x000fe40000000f00 */
[----:B-1----:R-:W-:Y:S05]  /*19e70*/  CALL.REL.NOINC `($__internal_32_$__cuda_sm70_shflsync_idx_p) ;  /* 0x0000108000007944 */ /* 0x002fea0003c00000 */
[----:B------:R-:W-:Y:S01]  /*19e80*/  MOV R4, R211 ;  /* 0x000000d300047202 */ /* 0x000fe20000000f00 */
[----:B------:R-:W-:Y:S05]  /*19e90*/  BRA `(.L_x_2224) ;  /* 0xffffb7e000007947 */ /* 0x000fea000383ffff */
.L_x_2142:
[----:B------:R-:W-:Y:S01]  /*19ea0*/  IMAD.MOV.U32 R212, RZ, RZ, R12 ;  /* 0x000000ffffd47224 */ /* 0x000fe200078e000c */
[----:B------:R-:W-:Y:S01]  /*19eb0*/  MOV R211, RZ ;  /* 0x000000ff00d37202 */ /* 0x000fe20000000f00 */
[----:B------:R-:W-:Y:S01]  /*19ec0*/  IMAD.MOV.U32 R3, RZ, RZ, 0x1c1f ;  /* 0x00001c1fff037424 */ /* 0x000fe200078e00ff */
[----:B------:R-:W-:-:S02]  /*19ed0*/  MOV R2, 0x19ef0 ;  /* 0x00019ef000027802 */ /* 0x000fc40000000f00 */
[----:B-123--:R-:W-:Y:S05]  /*19ee0*/  CALL.REL.NOINC `($__internal_32_$__cuda_sm70_shflsync_idx_p) ;  /* 0x0000101000007944 */ /* 0x00efea0003c00000 */
[----:B------:R-:W-:Y:S01]  /*19ef0*/  MOV R2, R211 ;  /* 0x000000d300027202 */ /* 0x000fe20000000f00 */
[----:B------:R-:W-:Y:S05]  /*19f00*/  BRA `(.L_x_2225) ;  /* 0xffffb79000007947 */ /* 0x000fea000383ffff */
.L_x_2145:
[----:B------:R-:W-:Y:S01]  /*19f10*/  IMAD.MOV.U32 R212, RZ, RZ, R6 ;  /* 0x000000ffffd47224 */ /* 0x000fe200078e0006 */
[----:B------:R-:W-:Y:S01]  /*19f20*/  MOV R211, 0x1 ;  /* 0x0000000100d37802 */ /* 0x000fe20000000f00 */
[----:B-1----:R-:W-:Y:S01]  /*19f30*/  IMAD.MOV.U32 R3, RZ, RZ, 0x1c1f ;  /* 0x00001c1fff037424 */ /* 0x002fe200078e00ff */
[----:B--2---:R-:W-:-:S02]  /*19f40*/  MOV R2, 0x19f60 ;  /* 0x00019f6000027802 */ /* 0x004fc40000000f00 */
[----:B---34-:R-:W-:Y:S05]  /*19f50*/  CALL.REL.NOINC `($__internal_32_$__cuda_sm70_shflsync_idx_p) ;  /* 0x00000fa000007944 */ /* 0x018fea0003c00000 */
        /* <DEDUP_REMOVED lines=8> */
.L_x_2148:
[----:B------:R-:W-:Y:S01]  /*19fe0*/  IMAD.MOV.U32 R212, RZ, RZ, R6 ;  /* 0x000000ffffd47224 */ /* 0x000fe200078e0006 */
[----:B------:R-:W-:Y:S01]  /*19ff0*/  MOV R211, 0x2 ;  /* 0x0000000200d37802 */ /* 0x000fe20000000f00 */
[----:B-1----:R-:W-:Y:S01]  /*1a000*/  IMAD.MOV.U32 R3, RZ, RZ, 0x1c1f ;  /* 0x00001c1fff037424 */ /* 0x002fe200078e00ff */
[----:B------:R-:W-:Y:S02]  /*1a010*/  MOV R2, 0x1a030 ;  /* 0x0001a03000027802 */ /* 0x000fe40000000f00 */
[----:B---34-:R-:W-:Y:S05]  /*1a020*/  CALL.REL.NOINC `($__internal_32_$__cuda_sm70_shflsync_idx_p) ;  /* 0x00000ed000007944 */ /* 0x018fea0003c00000 */
[----:B------:R-:W-:Y:S01]  /*1a030*/  MOV R4, R211 ;  /* 0x000000d300047202 */ /* 0x000fe20000000f00 */
[----:B------:R-:W-:Y:S05]  /*1a040*/  BRA `(.L_x_2227) ;  /* 0xffffb8b000007947 */ /* 0x000fea000383ffff */
.L_x_2149:
[----:B------:R-:W-:Y:S01]  /*1a050*/  IMAD.MOV.U32 R212, RZ, RZ, R12 ;  /* 0x000000ffffd47224 */ /* 0x000fe200078e000c */
[----:B------:R-:W-:Y:S01]  /*1a060*/  MOV R211, 0x2 ;  /* 0x0000000200d37802 */ /* 0x000fe20000000f00 */
[----:B-1----:R-:W-:Y:S01]  /*1a070*/  IMAD.MOV.U32 R3, RZ, RZ, 0x1c1f ;  /* 0x00001c1fff037424 */ /* 0x002fe200078e00ff */
[----:B------:R-:W-:Y:S02]  /*1a080*/  MOV R2, 0x1a0a0 ;  /* 0x0001a0a000027802 */ /* 0x000fe40000000f00 */
[----:B--234-:R-:W-:Y:S05]  /*1a090*/  CALL.REL.NOINC `($__internal_32_$__cuda_sm70_shflsync_idx_p) ;  /* 0x00000e6000007944 */ /* 0x01cfea0003c00000 */
[----:B------:R-:W-:Y:S01]  /*1a0a0*/  MOV R2, R211 ;  /* 0x000000d300027202 */ /* 0x000fe20000000f00 */
[----:B------:R-:W-:Y:S05]  /*1a0b0*/  BRA `(.L_x_2228) ;  /* 0xffffb86000007947 */ /* 0x000fea000383ffff */
.L_x_2152:
[----:B------:R-:W-:Y:S01]  /*1a0c0*/  IMAD.MOV.U32 R212, RZ, RZ, R6 ;  /* 0x000000ffffd47224 */ /* 0x000fe200078e0006 */
[----:B------:R-:W-:Y:S01]  /*1a0d0*/  MOV R211, 0x3 ;  /* 0x0000000300d37802 */ /* 0x000fe20000000f00 */
[----:B--2---:R-:W-:Y:S01]  /*1a0e0*/  IMAD.MOV.U32 R3, RZ, RZ, 0x1c1f ;  /* 0x00001c1fff037424 */ /* 0x004fe200078e00ff */
[----:B------:R-:W-:-:S02]  /*1a0f0*/  MOV R2, 0x1a110 ;  /* 0x0001a11000027802 */ /* 0x000fc40000000f00 */
        /* <DEDUP_REMOVED lines=9> */
.L_x_2154:
[----:B------:R-:W-:Y:S01]  /*1a190*/  IMAD.MOV.U32 R212, RZ, RZ, R5 ;  /* 0x000000ffffd47224 */ /* 0x000fe200078e0005 */
[----:B------:R-:W-:Y:S01]  /*1a1a0*/  MOV R211, RZ ;  /* 0x000000ff00d37202 */ /* 0x000fe20000000f00 */
[----:B------:R-:W-:Y:S01]  /*1a1b0*/  IMAD.MOV.U32 R3, RZ, RZ, 0x1c1f ;  /* 0x00001c1fff037424 */ /* 0x000fe200078e00ff */
[----:B------:R-:W-:Y:S02]  /*1a1c0*/  MOV R2, 0x1a1e0 ;  /* 0x0001a1e000027802 */ /* 0x000fe40000000f00 */
[----:B------:R-:W-:Y:S05]  /*1a1d0*/  CALL.REL.NOINC `($__internal_32_$__cuda_sm70_shflsync_idx_p) ;  /* 0x00000d2000007944 */ /* 0x000fea0003c00000 */
[----:B------:R-:W-:Y:S01]  /*1a1e0*/  MOV R4, R211 ;  /* 0x000000d300047202 */ /* 0x000fe20000000f00 */
[----:B------:R-:W-:Y:S05]  /*1a1f0*/  BRA `(.L_x_2230) ;  /* 0xffffbb8000007947 */ /* 0x000fea000383ffff */
.L_x_2155:
[----:B------:R-:W-:Y:S01]  /*1a200*/  IMAD.MOV.U32 R212, RZ, RZ, R6 ;  /* 0x000000ffffd47224 */ /* 0x000fe200078e0006 */
[----:B------:R-:W-:Y:S01]  /*1a210*/  MOV R211, RZ ;  /* 0x000000ff00d37202 */ /* 0x000fe20000000f00 */
[----:B------:R-:W-:Y:S01]  /*1a220*/  IMAD.MOV.U32 R3, RZ, RZ, 0x1c1f ;  /* 0x00001c1fff037424 */ /* 0x000fe200078e00ff */
[----:B------:R-:W-:Y:S02]  /*1a230*/  MOV R2, 0x1a250 ;  /* 0x0001a25000027802 */ /* 0x000fe40000000f00 */
[----:B-12---:R-:W-:Y:S05]  /*1a240*/  CALL.REL.NOINC `($__internal_32_$__cuda_sm70_shflsync_idx_p) ;  /* 0x00000cb000007944 */ /* 0x006fea0003c00000 */
[----:B------:R-:W-:Y:S01]  /*1a250*/  MOV R0, R211 ;  /* 0x000000d300007202 */ /* 0x000fe20000000f00 */
[----:B------:R-:W-:Y:S05]  /*1a260*/  BRA `(.L_x_2231) ;  /* 0xffffbb3000007947 */ /* 0x000fea000383ffff */
.L_x_2158:
        /* <DEDUP_REMOVED lines=13> */
.L_x_2161:
[----:B------:R-:W-:Y:S01]  /*1a340*/  IMAD.MOV.U32 R212, RZ, RZ, R5 ;  /* 0x000000ffffd47224 */ /* 0x000fe200078e0005 */
[----:B------:R-:W-:Y:S01]  /*1a350*/  MOV R211, 0x2 ;  /* 0x0000000200d37802 */ /* 0x000fe20000000f00 */
[----:B-1----:R-:W-:Y:S01]  /*1a360*/  IMAD.MOV.U32 R3, RZ, RZ, 0x1c1f ;  /* 0x00001c1fff037424 */ /* 0x002fe200078e00ff */
[----:B------:R-:W-:Y:S02]  /*1a370*/  MOV R2, 0x1a390 ;  /* 0x0001a39000027802 */ /* 0x000fe40000000f00 */
[----:B--234-:R-:W-:Y:S05]  /*1a380*/  CALL.REL.NOINC `($__internal_32_$__cuda_sm70_shflsync_idx_p) ;  /* 0x00000b7000007944 */ /* 0x01cfea0003c00000 */
[----:B------:R-:W-:Y:S01]  /*1a390*/  MOV R4, R211 ;  /* 0x000000d300047202 */ /* 0x000fe20000000f00 */
[----:B------:R-:W-:Y:S05]  /*1a3a0*/  BRA `(.L_x_2233) ;  /* 0xffffc3a000007947 */ /* 0x000fea000383ffff */
.L_x_2162:
[----:B------:R-:W-:Y:S01]  /*1a3b0*/  IMAD.MOV.U32 R212, RZ, RZ, R6 ;  /* 0x000000ffffd47224 */ /* 0x000fe200078e0006 */
[----:B------:R-:W-:Y:S01]  /*1a3c0*/  MOV R211, 0x2 ;  /* 0x0000000200d37802 */ /* 0x000fe20000000f00 */
[----:B------:R-:W-:Y:S01]  /*1a3d0*/  IMAD.MOV.U32 R3, RZ, RZ, 0x1c1f ;  /* 0x00001c1fff037424 */ /* 0x000fe200078e00ff */
[----:B------:R-:W-:Y:S02]  /*1a3e0*/  MOV R2, 0x1a400 ;  /* 0x0001a40000027802 */ /* 0x000fe40000000f00 */
[----:B-1234-:R-:W-:Y:S05]  /*1a3f0*/  CALL.REL.NOINC `($__internal_32_$__cuda_sm70_shflsync_idx_p) ;  /* 0x00000b0000007944 */ /* 0x01efea0003c00000 */
[----:B------:R-:W-:Y:S01]  /*1a400*/  MOV R0, R211 ;  /* 0x000000d300007202 */ /* 0x000fe20000000f00 */
[----:B------:R-:W-:Y:S05]  /*1a410*/  BRA `(.L_x_2234) ;  /* 0xffffc35000007947 */ /* 0x000fea000383ffff */
.L_x_2165:
        /* <DEDUP_REMOVED lines=13> */
.L_x_2169:
[----:B------:R-:W-:Y:S01]  /*1a4f0*/  IMAD.MOV.U32 R212, RZ, RZ, R5 ;  /* 0x000000ffffd47224 */ /* 0x000fe200078e0005 */
[----:B------:R-:W-:Y:S01]  /*1a500*/  MOV R211, RZ ;  /* 0x000000ff00d37202 */ /* 0x000fe20000000f00 */
[----:B------:R-:W-:Y:S01]  /*1a510*/  IMAD.MOV.U32 R3, RZ, RZ, 0x1c1f ;  /* 0x00001c1fff037424 */ /* 0x000fe200078e00ff */
[----:B------:R-:W-:Y:S02]  /*1a520*/  MOV R2, 0x1a540 ;  /* 0x0001a54000027802 */ /* 0x000fe40000000f00 */
[----:B------:R-:W-:Y:S05]  /*1a530*/  CALL.REL.NOINC `($__internal_32_$__cuda_sm70_shflsync_idx_p) ;  /* 0x000009c000007944 */ /* 0x000fea0003c00000 */
[----:B------:R-:W-:Y:S01]  /*1a540*/  MOV R4, R211 ;  /* 0x000000d300047202 */ /* 0x000fe20000000f00 */
[----:B------:R-:W-:Y:S05]  /*1a550*/  BRA `(.L_x_2236) ;  /* 0xffffd3e000007947 */ /* 0x000fea000383ffff */
.L_x_2170:
[----:B------:R-:W-:Y:S01]  /*1a560*/  IMAD.MOV.U32 R212, RZ, RZ, R13 ;  /* 0x000000ffffd47224 */ /* 0x000fe200078e000d */
[----:B------:R-:W-:Y:S01]  /*1a570*/  MOV R211, RZ ;  /* 0x000000ff00d37202 */ /* 0x000fe20000000f00 */
[----:B------:R-:W-:Y:S01]  /*1a580*/  IMAD.MOV.U32 R3, RZ, RZ, 0x1c1f ;  /* 0x00001c1fff037424 */ /* 0x000fe200078e00ff */
[----:B------:R-:W-:Y:S02]  /*1a590*/  MOV R2, 0x1a5b0 ;  /* 0x0001a5b000027802 */ /* 0x000fe40000000f00 */
[----:B-12---:R-:W-:Y:S05]  /*1a5a0*/  CALL.REL.NOINC `($__internal_32_$__cuda_sm70_shflsync_idx_p) ;  /* 0x0000095000007944 */ /* 0x006fea0003c00000 */
[----:B------:R-:W-:Y:S01]  /*1a5b0*/  MOV R0, R211 ;  /* 0x000000d300007202 */ /* 0x000fe20000000f00 */
[----:B------:R-:W-:Y:S05]  /*1a5c0*/  BRA `(.L_x_2237) ;  /* 0xffffd39000007947 */ /* 0x000fea000383ffff */
.L_x_2173:
        /* <DEDUP_REMOVED lines=13> */
.L_x_2176:
[----:B------:R-:W-:Y:S01]  /*1a6a0*/  IMAD.MOV.U32 R212, RZ, RZ, R5 ;  /* 0x000000ffffd47224 */ /* 0x000fe200078e0005 */
[----:B------:R-:W-:Y:S01]  /*1a6b0*/  MOV R211, 0x2 ;  /* 0x0000000200d37802 */ /* 0x000fe20000000f00 */
[----:B-1----:R-:W-:Y:S01]  /*1a6c0*/  IMAD.MOV.U32 R3, RZ, RZ, 0x1c1f ;  /* 0x00001c1fff037424 */ /* 0x002fe200078e00ff */
[----:B------:R-:W-:Y:S02]  /*1a6d0*/  MOV R2, 0x1a6f0 ;  /* 0x0001a6f000027802 */ /* 0x000fe40000000f00 */
[----:B--234-:R-:W-:Y:S05]  /*1a6e0*/  CALL.REL.NOINC `($__internal_32_$__cuda_sm70_shflsync_idx_p) ;  /* 0x0000081000007944 */ /* 0x01cfea0003c00000 */
[----:B------:R-:W-:Y:S01]  /*1a6f0*/  MOV R4, R211 ;  /* 0x000000d300047202 */ /* 0x000fe20000000f00 */
[----:B------:R-:W-:Y:S05]  /*1a700*/  BRA `(.L_x_2239) ;  /* 0xffffd4c000007947 */ /* 0x000fea000383ffff */
.L_x_2177:
[----:B------:R-:W-:Y:S01]  /*1a710*/  IMAD.MOV.U32 R212, RZ, RZ, R13 ;  /* 0x000000ffffd47224 */ /* 0x000fe200078e000d */
[----:B------:R-:W-:Y:S01]  /*1a720*/  MOV R211, 0x2 ;  /* 0x0000000200d37802 */ /* 0x000fe20000000f00 */
[----:B------:R-:W-:Y:S01]  /*1a730*/  IMAD.MOV.U32 R3, RZ, RZ, 0x1c1f ;  /* 0x00001c1fff037424 */ /* 0x000fe200078e00ff */
[----:B------:R-:W-:Y:S02]  /*1a740*/  MOV R2, 0x1a760 ;  /* 0x0001a76000027802 */ /* 0x000fe40000000f00 */
[----:B-1234-:R-:W-:Y:S05]  /*1a750*/  CALL.REL.NOINC `($__internal_32_$__cuda_sm70_shflsync_idx_p) ;  /* 0x000007a000007944 */ /* 0x01efea0003c00000 */
[----:B------:R-:W-:Y:S01]  /*1a760*/  MOV R0, R211 ;  /* 0x000000d300007202 */ /* 0x000fe20000000f00 */
[----:B------:R-:W-:Y:S05]  /*1a770*/  BRA `(.L_x_2240) ;  /* 0xffffd47000007947 */ /* 0x000fea000383ffff */
.L_x_2180:
[----:B------:R-:W-:Y:S01]  /*1a780*/  IMAD.MOV.U32 R212, RZ, RZ, R5 ;  /* 0x000000ffffd47224 */ /* 0x000fe200078e0005 */
[----:B------:R-:W-:Y:S01]  /*1a790*/  MOV R211, 0x3 ;  /* 0x0000000300d37802 */ /* 0x000fe20000000f00 */
[----:B-1----:R-:W-:Y:S01]  /*1a7a0*/  IMAD.MOV.U32 R3, RZ, RZ, 0x1c1f ;  /* 0x00001c1fff037424 */ /* 0x002fe200078e00ff */
[----:B------:R-:W-:-:S02]  /*1a7b0*/  MOV R2, 0x1a7d0 ;  /* 0x0001a7d000027802 */ /* 0x000fc40000000f00 */
[----:B--234-:R-:W-:Y:S05]  /*1a7c0*/  CALL.REL.NOINC `($__internal_32_$__cuda_sm70_shflsync_idx_p) ;  /* 0x0000073000007944 */ /* 0x01cfea0003c00000 */
        /* <DEDUP_REMOVED lines=8> */
.L_x_2182:
[----:B------:R-:W-:Y:S01]  /*1a850*/  IMAD.MOV.U32 R212, RZ, RZ, R80 ;  /* 0x000000ffffd47224 */ /* 0x000fe200078e0050 */
[----:B------:R-:W-:Y:S01]  /*1a860*/  MOV R211, RZ ;  /* 0x000000ff00d37202 */ /* 0x000fe20000000f00 */
[----:B--2---:R-:W-:Y:S01]  /*1a870*/  IMAD.MOV.U32 R3, RZ, RZ, 0x1f ;  /* 0x0000001fff037424 */ /* 0x004fe200078e00ff */
[----:B------:R-:W-:Y:S02]  /*1a880*/  MOV R2, 0x1a8a0 ;  /* 0x0001a8a000027802 */ /* 0x000fe40000000f00 */
[----:B---34-:R-:W-:Y:S05]  /*1a890*/  CALL.REL.NOINC `($__internal_32_$__cuda_sm70_shflsync_idx_p) ;  /* 0x0000066000007944 */ /* 0x018fea0003c00000 */
[----:B------:R-:W-:Y:S01]  /*1a8a0*/  MOV R10, R211 ;  /* 0x000000d3000a7202 */ /* 0x000fe20000000f00 */
[----:B------:R-:W-:Y:S05]  /*1a8b0*/  BRA `(.L_x_2242) ;  /* 0xffffd66000007947 */ /* 0x000fea000383ffff */
.L_x_2183:
[----:B------:R-:W-:Y:S01]  /*1a8c0*/  IMAD.MOV.U32 R212, RZ, RZ, R80 ;  /* 0x000000ffffd47224 */ /* 0x000fe200078e0050 */
[----:B------:R-:W-:Y:S01]  /*1a8d0*/  MOV R211, 0x1 ;  /* 0x0000000100d37802 */ /* 0x000fe20000000f00 */
[----:B--2---:R-:W-:Y:S01]  /*1a8e0*/  IMAD.MOV.U32 R3, RZ, RZ, 0x1f ;  /* 0x0000001fff037424 */ /* 0x004fe200078e00ff */
[----:B------:R-:W-:Y:S02]  /*1a8f0*/  MOV R2, 0x1a910 ;  /* 0x0001a91000027802 */ /* 0x000fe40000000f00 */
[----:B-1-34-:R-:W-:Y:S05]  /*1a900*/  CALL.REL.NOINC `($__internal_32_$__cuda_sm70_shflsync_idx_p) ;  /* 0x000005f000007944 */ /* 0x01afea0003c00000 */
[----:B------:R-:W-:Y:S01]  /*1a910*/  MOV R9, R211 ;  /* 0x000000d300097202 */ /* 0x000fe20000000f00 */
[----:B------:R-:W-:Y:S05]  /*1a920*/  BRA `(.L_x_2243) ;  /* 0xffffd61000007947 */ /* 0x000fea000383ffff */
.L_x_2184:
[----:B------:R-:W-:Y:S02]  /*1a930*/  MOV R3, 0x1 ;  /* 0x0000000100037802 */ /* 0x000fe40000000f00 */
[----:B------:R-:W-:-:S02]  /*1a940*/  MOV R2, 0x1a960 ;  /* 0x0001a96000027802 */ /* 0x000fc40000000f00 */
[----:B-1----:R-:W-:Y:S05]  /*1a950*/  CALL.REL.NOINC `($__internal_33_$__cuda_sm70_shflsync_up_p) ;  /* 0x000005f000007944 */ /* 0x002fea0003c00000 */
[----:B------:R-:W-:Y:S05]  /*1a960*/  BRA `(.L_x_2244) ;  /* 0xffffd70000007947 */ /* 0x000fea000383ffff */
.L_x_2185:
[----:B------:R-:W-:Y:S02]  /*1a970*/  MOV R3, 0x2 ;  /* 0x0000000200037802 */ /* 0x000fe40000000f00 */
[----:B------:R-:W-:-:S02]  /*1a980*/  MOV R2, 0x1a9a0 ;  /* 0x0001a9a000027802 */ /* 0x000fc40000000f00 */
[----:B-1----:R-:W-:Y:S05]  /*1a990*/  CALL.REL.NOINC `($__internal_33_$__cuda_sm70_shflsync_up_p) ;  /* 0x000005b000007944 */ /* 0x002fea0003c00000 */
        /* <DEDUP_REMOVED lines=24> */
.L_x_2189:
[----:B------:R-:W-:Y:S02]  /*1ab20*/  MOV R3, 0x1 ;  /* 0x0000000100037802 */ /* 0x000fe40000000f00 */
[----:B------:R-:W-:Y:S02]  /*1ab30*/  MOV R2, 0x1ab50 ;  /* 0x0001ab5000027802 */ /* 0x000fe40000000f00 */
[----:B-1----:R-:W-:Y:S05]  /*1ab40*/  CALL.REL.NOINC `($__internal_33_$__cuda_sm70_shflsync_up_p) ;  /* 0x0000040000007944 */ /* 0x002fea0003c00000 */
[----:B------:R-:W-:Y:S01]  /*1ab50*/  MOV R2, R4 ;  /* 0x0000000400027202 */ /* 0x000fe20000000f00 */
[----:B------:R-:W-:Y:S05]  /*1ab60*/  BRA `(.L_x_2246) ;  /* 0xffffd77000007947 */ /* 0x000fea000383ffff */
.L_x_2190:
[----:B------:R-:W-:Y:S02]  /*1ab70*/  MOV R3, 0x2 ;  /* 0x0000000200037802 */ /* 0x000fe40000000f00 */
[----:B------:R-:W-:Y:S02]  /*1ab80*/  MOV R2, 0x1aba0 ;  /* 0x0001aba000027802 */ /* 0x000fe40000000f00 */
        /* <DEDUP_REMOVED lines=25> */
.L_x_2192:
[----:B------:R-:W-:Y:S02]  /*1ad20*/  SEL R0, RZ, 0x1, P0 ;  /* 0x00000001ff007807 */ /* 0x000fe40000000000 */
[----:B------:R-:W-:Y:S02]  /*1ad30*/  MOV R2, 0x1ad50 ;  /* 0x0001ad5000027802 */ /* 0x000fe40000000f00 */
[----:B-12---:R-:W-:Y:S05]  /*1ad40*/  CALL.REL.NOINC `($__internal_34_$__cuda_sm70_votesync_ballot) ;  /* 0x0000026000007944 */ /* 0x006fea0003c00000 */
[----:B------:R-:W-:Y:S05]  /*1ad50*/  BRA `(.L_x_2248) ;  /* 0xffffd71000007947 */ /* 0x000fea000383ffff */
.L_x_2193:
[----:B------:R-:W-:Y:S01]  /*1ad60*/  IMAD.MOV.U32 R212, RZ, RZ, R6 ;  /* 0x000000ffffd47224 */ /* 0x000fe200078e0006 */
[----:B----4-:R-:W-:Y:S01]  /*1ad70*/  MOV R211, R11 ;  /* 0x0000000b00d37202 */ /* 0x010fe20000000f00 */
[----:B------:R-:W-:Y:S01]  /*1ad80*/  IMAD.MOV.U32 R3, RZ, RZ, 0x1f ;  /* 0x0000001fff037424 */ /* 0x000fe200078e00ff */
[----:B------:R-:W-:Y:S02]  /*1ad90*/  MOV R2, 0x1adb0 ;  /* 0x0001adb000027802 */ /* 0x000fe40000000f00 */
[----:B-123--:R-:W-:Y:S05]  /*1ada0*/  CALL.REL.NOINC `($__internal_32_$__cuda_sm70_shflsync_idx_p) ;  /* 0x0000015000007944 */ /* 0x00efea0003c00000 */
[----:B------:R-:W-:Y:S01]  /*1adb0*/  IMAD.MOV.U32 R6, RZ, RZ, R211 ;  /* 0x000000ffff067224 */ /* 0x000fe200078e00d3 */
[----:B------:R-:W-:Y:S01]  /*1adc0*/  MOV R211, R11 ;  /* 0x0000000b00d37202 */ /* 0x000fe20000000f00 */
[----:B------:R-:W-:Y:S01]  /*1add0*/  IMAD.MOV.U32 R212, RZ, RZ, R8 ;  /* 0x000000ffffd47224 */ /* 0x000fe200078e0008 */
[----:B------:R-:W-:Y:S02]  /*1ade0*/  MOV R3, 0x1f ;  /* 0x0000001f00037802 */ /* 0x000fe40000000f00 */
[----:B------:R-:W-:-:S02]  /*1adf0*/  MOV R2, 0x1ae10 ;  /* 0x0001ae1000027802 */ /* 0x000fc40000000f00 */
[----:B------:R-:W-:Y:S05]  /*1ae00*/  CALL.REL.NOINC `($__internal_32_$__cuda_sm70_shflsync_idx_p) ;  /* 0x000000f000007944 */ /* 0x000fea0003c00000 */
[----:B------:R-:W-:Y:S01]  /*1ae10*/  MOV R5, R211 ;  /* 0x000000d300057202 */ /* 0x000fe20000000f00 */
[----:B------:R-:W-:Y:S05]  /*1ae20*/  BRA `(.L_x_2249) ;  /* 0xffffd68000007947 */ /* 0x000fea000383ffff */
.L_x_2196:
[----:B------:R-:W-:Y:S01]  /*1ae30*/  IMAD.MOV.U32 R212, RZ, RZ, R4 ;  /* 0x000000ffffd47224 */ /* 0x000fe200078e0004 */
[----:B------:R-:W-:Y:S01]  /*1ae40*/  MOV R211, R0 ;  /* 0x0000000000d37202 */ /* 0x000fe20000000f00 */
[----:B------:R-:W-:Y:S01]  /*1ae50*/  IMAD.MOV.U32 R3, RZ, RZ, 0x1f ;  /* 0x0000001fff037424 */ /* 0x000fe200078e00ff */
[----:B------:R-:W-:-:S02]  /*1ae60*/  MOV R2, 0x1ae80 ;  /* 0x0001ae8000027802 */ /* 0x000fc40000000f00 */
[----:B-12-4-:R-:W-:Y:S05]  /*1ae70*/  CALL.REL.NOINC `($__internal_32_$__cuda_sm70_shflsync_idx_p) ;  /* 0x0000008000007944 */ /* 0x016fea0003c00000 */
[----:B------:R-:W-:Y:S01]  /*1ae80*/  MOV R13, R211 ;  /* 0x000000d3000d7202 */ /* 0x000fe20000000f00 */
[----:B------:R-:W-:Y:S05]  /*1ae90*/  BRA `(.L_x_2195) ;  /* 0xffffd67000007947 */ /* 0x000fea000383ffff */
        .weak           $__internal_31_$__cuda_sm70_shflsync_bfly_p
        .type           $__internal_31_$__cuda_sm70_shflsync_bfly_p,@function
        .size           $__internal_31_$__cuda_sm70_shflsync_bfly_p,($__internal_32_$__cuda_sm70_shflsync_idx_p - $__internal_31_$__cuda_sm70_shflsync_bfly_p)
$__internal_31_$__cuda_sm70_shflsync_bfly_p:
[----:B------:R-:W-:Y:S02]  /*1aea0*/  MOV R173, 0xffffffff ;  /* 0xffffffff00ad7802 */ /* 0x000fe40000000f00 */
[----:B------:R-:W-:-:S02]  /*1aeb0*/  MOV R3, 0x1f ;  /* 0x0000001f00037802 */ /* 0x000fc40000000f00 */
[----:B------:R-:W-:Y:S04]  /*1aec0*/  WARPSYNC R173 ;  /* 0x000000ad00007348 */ /* 0x000fe80003800000 */
[----:B------:R1:W2:Y:S02]  /*1aed0*/  SHFL.BFLY PT, R0, R4, R0, R3 ;  /* 0x0c00000004007389 */ /* 0x0002a400000e0003 */
[----:B-1----:R-:W-:-:S04]  /*1aee0*/  MOV R3, 0x0 ;  /* 0x0000000000037802 */ /* 0x002fc80000000f00 */
[----:B--2---:R-:W-:Y:S05]  /*1aef0*/  RET.REL.NODEC R2 `(_ZN7cutlass13device_kernelIN5flash19enable_sm80_to_sm89INS1_16FlashAttnFwdSm80INS1_25CollectiveMainloopFwdSm80ILi4ELi1ELb0EN4cute5tupleIJNS5_1CILi128EEENS7_ILi48EEENS7_ILi96EEEEEELi96ENS_10bfloat16_tEfNS_4arch4Sm80ELb0ELb0ELb0ELb1ELb1ELb1ELb1ELb1EEENS1_21CollectiveEpilogueFwdINS6_IJS8_SA_S9_EEENS6_IJNS7_ILi1EEESI_SI_EEESC_SE_Li128ELb1ELb1ELb1ELb0EEENS1_36VarlenDynamicPersistentTileSchedulerILi128ELi48ELi128ELi128ELb1ELb1ELb0ELb0ELb1ELb1EEEEEEEEEvNT_6ParamsE) ;  /* 0xfffe510002007950 */ /* 0x004fea0003c3ffff */
        .weak           $__internal_32_$__cuda_sm70_shflsync_idx_p
        .type           $__internal_32_$__cuda_sm70_shflsync_idx_p,@function
        .size           $__internal_32_$__cuda_sm70_shflsync_idx_p,($__internal_33_$__cuda_sm70_shflsync_up_p - $__internal_32_$__cuda_sm70_shflsync_idx_p)
$__internal_32_$__cuda_sm70_shflsync_idx_p:
[----:B------:R-:W-:-:S04]  /*1af00*/  MOV R215, 0xffffffff ;  /* 0xffffffff00d77802 */ /* 0x000fc80000000f00 */
[----:B------:R-:W-:Y:S04]  /*1af10*/  WARPSYNC R215 ;  /* 0x000000d700007348 */ /* 0x000fe80003800000 */
[----:B------:R1:W2:Y:S02]  /*1af20*/  SHFL.IDX PT, R211, R212, R211, R3 ;  /* 0x000000d3d4d37389 */ /* 0x0002a400000e0003 */
[----:B-1----:R-:W-:-:S04]  /*1af30*/  MOV R3, 0x0 ;  /* 0x0000000000037802 */ /* 0x002fc80000000f00 */
[----:B--2---:R-:W-:Y:S05]  /*1af40*/  RET.REL.NODEC R2 `(_ZN7cutlass13device_kernelIN5flash19enable_sm80_to_sm89INS1_16FlashAttnFwdSm80INS1_25CollectiveMainloopFwdSm80ILi4ELi1ELb0EN4cute5tupleIJNS5_1CILi128EEENS7_ILi48EEENS7_ILi96EEEEEELi96ENS_10bfloat16_tEfNS_4arch4Sm80ELb0ELb0ELb0ELb1ELb1ELb1ELb1ELb1EEENS1_21CollectiveEpilogueFwdINS6_IJS8_SA_S9_EEENS6_IJNS7_ILi1EEESI_SI_EEESC_SE_Li128ELb1ELb1ELb1ELb0EEENS1_36VarlenDynamicPersistentTileSchedulerILi128ELi48ELi128ELi128ELb1ELb1ELb0ELb0ELb1ELb1EEEEEEEEEvNT_6ParamsE) ;  /* 0xfffe50b002007950 */ /* 0x004fea0003c3ffff */
        .weak           $__internal_33_$__cuda_sm70_shflsync_up_p
        .type           $__internal_33_$__cuda_sm70_shflsync_up_p,@function
        .size           $__internal_33_$__cuda_sm70_shflsync_up_p,($__internal_34_$__cuda_sm70_votesync_ballot - $__internal_33_$__cuda_sm70_shflsync_up_p)
$__internal_33_$__cuda_sm70_shflsync_up_p:
[----:B------:R-:W-:Y:S02]  /*1af50*/  MOV R4, RZ ;  /* 0x000000ff00047202 */ /* 0x000fe40000000f00 */
[----:B------:R-:W-:-:S04]  /*1af60*/  MOV R11, 0xffffffff ;  /* 0xffffffff000b7802 */ /* 0x000fc80000000f00 */
[----:B------:R-:W-:Y:S04]  /*1af70*/  WARPSYNC R11 ;  /* 0x0000000b00007348 */ /* 0x000fe80003800000 */
[----:B------:R1:W2:Y:S02]  /*1af80*/  SHFL.UP PT, R4, R0, R3, R4 ;  /* 0x0400000300047389 */ /* 0x0002a400000e0004 */
[----:B-1----:R-:W-:-:S04]  /*1af90*/  MOV R3, 0x0 ;  /* 0x0000000000037802 */ /* 0x002fc80000000f00 */
[----:B--2---:R-:W-:Y:S05]  /*1afa0*/  RET.REL.NODEC R2 `(_ZN7cutlass13device_kernelIN5flash19enable_sm80_to_sm89INS1_16FlashAttnFwdSm80INS1_25CollectiveMainloopFwdSm80ILi4ELi1ELb0EN4cute5tupleIJNS5_1CILi128EEENS7_ILi48EEENS7_ILi96EEEEEELi96ENS_10bfloat16_tEfNS_4arch4Sm80ELb0ELb0ELb0ELb1ELb1ELb1ELb1ELb1EEENS1_21CollectiveEpilogueFwdINS6_IJS8_SA_S9_EEENS6_IJNS7_ILi1EEESI_SI_EEESC_SE_Li128ELb1ELb1ELb1ELb0EEENS1_36VarlenDynamicPersistentTileSchedulerILi128ELi48ELi128ELi128ELb1ELb1ELb0ELb0ELb1ELb1EEEEEEEEEvNT_6ParamsE) ;  /* 0xfffe505002007950 */ /* 0x004fea0003c3ffff */
        .weak           $__internal_34_$__cuda_sm70_votesync_ballot
        .type           $__internal_34_$__cuda_sm70_votesync_ballot,@function
        .size           $__internal_34_$__cuda_sm70_votesync_ballot,(.L_x_3670 - $__internal_34_$__cuda_sm70_votesync_ballot)
$__internal_34_$__cuda_sm70_votesync_ballot:
[----:B------:R-:W-:Y:S01]  /*1afb0*/  ISETP.NE.U32.AND P0, PT, R0, 0x1, PT ;  /* 0x000000010000780c */ /* 0x000fe20003f05070 */
[----:B------:R-:W-:-:S04]  /*1afc0*/  IMAD.MOV.U32 R3, RZ, RZ, -0x1 ;  /* 0xffffffffff037424 */ /* 0x000fc800078e00ff */
[----:B------:R-:W-:Y:S08]  /*1afd0*/  WARPSYNC R3 ;  /* 0x0000000300007348 */ /* 0x000ff00003800000 */
[----:B------:R-:W-:-:S04]  /*1afe0*/  VOTE.ANY R0, PT, !P0 ;  /* 0x0000000000007806 */ /* 0x000fc800040e0100 */
[----:B------:R-:W-:Y:S01]  /*1aff0*/  LOP3.LUT R0, R0, R3, RZ, 0xc0, !PT ;  /* 0x0000000300007212 */ /* 0x000fe200078ec0ff */
[----:B------:R-:W-:-:S04]  /*1b000*/  IMAD.MOV.U32 R3, RZ, RZ, 0x0 ;  /* 0x00000000ff037424 */ /* 0x000fc800078e00ff */
[----:B------:R-:W-:Y:S05]  /*1b010*/  RET.REL.NODEC R2 `(_ZN7cutlass13device_kernelIN5flash19enable_sm80_to_sm89INS1_16FlashAttnFwdSm80INS1_25CollectiveMainloopFwdSm80ILi4ELi1ELb0EN4cute5tupleIJNS5_1CILi128EEENS7_ILi48EEENS7_ILi96EEEEEELi96ENS_10bfloat16_tEfNS_4arch4Sm80ELb0ELb0ELb0ELb1ELb1ELb1ELb1ELb1EEENS1_21CollectiveEpilogueFwdINS6_IJS8_SA_S9_EEENS6_IJNS7_ILi1EEESI_SI_EEESC_SE_Li128ELb1ELb1ELb1ELb0EEENS1_36VarlenDynamicPersistentTileSchedulerILi128ELi48ELi128ELi128ELb1ELb1ELb0ELb0ELb1ELb1EEEEEEEEEvNT_6ParamsE) ;  /* 0xfffe4fe002007950 */ /* 0x000fea0003c3ffff */
.L_x_2250:
        /* <DEDUP_REMOVED lines=14> */
.L_x_3670:


//--------------------- .text._ZN7cutlass13device_kernelIN5flash19enable_sm80_to_sm89INS1_16FlashAttnFwdSm80INS1_25CollectiveMainloopFwdSm80ILi4ELi1ELb0EN4cute5tupleIJNS5_1CILi128EEENS7_ILi48EEENS7_ILi96EEEEEELi96ENS_10bfloat16_tEfNS_4arch4Sm80ELb0ELb1ELb0ELb0ELb1ELb0ELb1ELb1EEENS1_21CollectiveEpilogueFwdINS6_IJS8_SA_S9_EEENS6_IJNS7_ILi1EEESI_SI_EEESC_SE_Li128ELb0ELb1ELb1ELb0EEENS1_19SingleTileSchedulerILb0ELb1ELb1ELi128EEEEEEEEEvNT_6ParamsE --------------------------
	.section	.text._ZN7cutlass13device_kernelIN5flash19enable_sm80_to_sm89INS1_16FlashAttnFwdSm80INS1_25CollectiveMainloopFwdSm80ILi4ELi1ELb0EN4cute5tupleIJNS5_1CILi128EEENS7_ILi48EEENS7_ILi96EEEEEELi96ENS_10bfloat16_tEfNS_4arch4Sm80ELb0ELb1ELb0ELb0ELb1ELb0ELb1ELb1EEENS1_21CollectiveEpilogueFwdINS6_IJS8_SA_S9_EEENS6_IJNS7_ILi1EEESI_SI_EEESC_SE_Li128ELb0ELb1ELb1ELb0EEENS1_19SingleTileSchedulerILb0ELb1ELb1ELi128EEEEEEEEEvNT_6ParamsE,"ax",@progbits
	.sectioninfo	@"SHI_REGISTERS=255"
	.align	128
.text._ZN7cutlass13device_kernelIN5flash19enable_sm80_to_sm89INS1_16FlashAttnFwdSm80INS1_25CollectiveMainloopFwdSm80ILi4ELi1ELb0EN4cute5tupleIJNS5_1CILi128EEENS7_ILi48EEENS7_ILi96EEEEEELi96ENS_10bfloat16_tEfNS_4arch4Sm80ELb0ELb1ELb0ELb0ELb1ELb0ELb1ELb1EEENS1_21CollectiveEpilogueFwdINS6_IJS8_SA_S9_EEENS6_IJNS7_ILi1EEESI_SI_EEESC_SE_Li128ELb0ELb1ELb1ELb0EEENS1_19SingleTileSchedulerILb0ELb1ELb1ELi128EEEEEEEEEvNT_6ParamsE:
        .type           _ZN7cutlass13device_kernelIN5flash19enable_sm80_to_sm89INS1_16FlashAttnFwdSm80INS1_25CollectiveMainloopFwdSm80ILi4ELi1ELb0EN4cute5tupleIJNS5_1CILi128EEENS7_ILi48EEENS7_ILi96EEEEEELi96ENS_10bfloat16_tEfNS_4arch4Sm80ELb0ELb1ELb0ELb0ELb1ELb0ELb1ELb1EEENS1_21CollectiveEpilogueFwdINS6_IJS8_SA_S9_EEENS6_IJNS7_ILi1EEESI_SI_EEESC_SE_Li128ELb0ELb1ELb1ELb0EEENS1_19SingleTileSchedulerILb0ELb1ELb1ELi128EEEEEEEEEvNT_6ParamsE,@function
        .size           _ZN7cutlass13device_kernelIN5flash19enable_sm80_to_sm89INS1_16FlashAttnFwdSm80INS1_25CollectiveMainloopFwdSm80ILi4ELi1ELb0EN4cute5tupleIJNS5_1CILi128EEENS7_ILi48EEENS7_ILi96EEEEEELi96ENS_10bfloat16_tEfNS_4arch4Sm80ELb0ELb1ELb0ELb0ELb1ELb0ELb1ELb1EEENS1_21CollectiveEpilogueFwdINS6_IJS8_SA_S9_EEENS6_IJNS7_ILi1EEESI_SI_EEESC_SE_Li128ELb0ELb1ELb1ELb0EEENS1_19SingleTileSchedulerILb0ELb1ELb1ELi128EEEEEEEEEvNT_6ParamsE,(.L_x_3675 - _ZN7cutlass13device_kernelIN5flash19enable_sm80_to_sm89INS1_16FlashAttnFwdSm80INS1_25CollectiveMainloopFwdSm80ILi4ELi1ELb0EN4cute5tupleIJNS5_1CILi128EEENS7_ILi48EEENS7_ILi96EEEEEELi96ENS_10bfloat16_tEfNS_4arch4Sm80ELb0ELb1ELb0ELb0ELb1ELb0ELb1ELb1EEENS1_21CollectiveEpilogueFwdINS6_IJS8_SA_S9_EEENS6_IJNS7_ILi1EEESI_SI_EEESC_SE_Li128ELb0ELb1ELb1ELb0EEENS1_19SingleTileSchedulerILb0ELb1ELb1ELi128EEEEEEEEEvNT_6ParamsE)
        .other          _ZN7cutlass13device_kernelIN5flash19enable_sm80_to_sm89INS1_16FlashAttnFwdSm80INS1_25CollectiveMainloopFwdSm80ILi4ELi1ELb0EN4cute5tupleIJNS5_1CILi128EEENS7_ILi48EEENS7_ILi96EEEEEELi96ENS_10bfloat16_tEfNS_4arch4Sm80ELb0ELb1ELb0ELb0ELb1ELb0ELb1ELb1EEENS1_21CollectiveEpilogueFwdINS6_IJS8_SA_S9_EEENS6_IJNS7_ILi1EEESI_SI_EEESC_SE_Li128ELb0ELb1ELb1ELb0EEENS1_19SingleTileSchedulerILb0ELb1ELb1ELi128EEEEEEEEEvNT_6ParamsE,@"STO_CUDA_ENTRY STV_DEFAULT"
_ZN7cutlass13device_kernelIN5flash19enable_sm80_to_sm89INS1_16FlashAttnFwdSm80INS1_25CollectiveMainloopFwdSm80ILi4ELi1ELb0EN4cute5tupleIJNS5_1CILi128EEENS7_ILi48EEENS7_ILi96EEEEEELi96ENS_10bfloat16_tEfNS_4arch4Sm80ELb0ELb1ELb0ELb0ELb1ELb0ELb1ELb1EEENS1_21CollectiveEpilogueFwdINS6_IJS8_SA_S9_EEENS6_IJNS7_ILi1EEESI_SI_EEESC_SE_Li128ELb0ELb1ELb1ELb0EEENS1_19SingleTileSchedulerILb0ELb1ELb1ELi128EEEEEEEEEvNT_6ParamsE:
        /* <DEDUP_REMOVED lines=17> */
.L_x_2251:
[----:B------:R-:W-:Y:S02]  /*0110*/  ULDC.64 UR4, c[0x0][0x550] ;  /* 0x0001540000047ab9 */ /* 0x000fe40000000a00 */
[----:B------:R-:W-:Y:S02]  /*0120*/  UISETP.NE.AND UP0, UPT, UR4, 0x1, UPT ;  /* 0x000000010400788c */ /* 0x000fe4000bf05270 */
[----:B------:R-:W-:-:S02]  /*0130*/  UIMAD.WIDE.U32 UR10, UR7, UR5, URZ ;  /* 0x00000005070a72a5 */ /* 0x000fc4000f8e003f */
[----:B------:R-:W-:Y:S02]  /*0140*/  ULDC UR4, c[0x0][0x558] ;  /* 0x0001560000047ab9 */ /* 0x000fe40000000800 */
[----:B------:R-:W-:-:S05]  /*0150*/  UMOV UR8, UR7 ;  /* 0x0000000700087c82 */ /* 0x000fca0008000000 */
[----:B------:R-:W-:-:S03]  /*0160*/  @UP0 USHF.R.U32.HI UR8, URZ, UR4, UR11 ;  /* 0x000000043f080299 */ /* 0x000fc6000801160b */
.L_x_2252:
        /* <DEDUP_REMOVED lines=51> */
.L_x_2254:
[----:B------:R-:W-:Y:S02]  /*04a0*/  ULDC UR4, c[0x0][0x32c] ;  /* 0x0000cb0000047ab9 */ /* 0x000fe40000000800 */
[----:B------:R-:W-:-:S03]  /*04b0*/  UISETP.NE.AND UP0, UPT, UR11, UR4, UPT ;  /* 0x000000040b00728c */ /* 0x000fc6000bf05270 */
[----:B------:R-:W-:Y:S02]  /*04c0*/  ULDC.64 UR4, c[0x0][0x330] ;  /* 0x0000cc0000047ab9 */ /* 0x000fe40000000a00 */
[----:B------:R-:W-:-:S07]  /*04d0*/  UIMAD.WIDE.U32 UR16, UR14, UR4, URZ ;  /* 0x000000040e1072a5 */ /* 0x000fce000f8e003f */
[----:B------:R-:W-:Y:S02]  /*04e0*/  @UP0 UMOV UR11, UR17 ;  /* 0x00000011000b0c82 */ /* 0x000fe40008000000 */
[----:B------:R-:W-:Y:S02]  /*04f0*/  @UP0 USHF.R.U32.HI UR14, URZ, UR5, UR11 ;  /* 0x000000053f0e0299 */ /* 0x000fe4000801160b */
.L_x_2255:
[----:B------:R-:W-:Y:S02]  /*0500*/  ULDC UR4, c[0x0][0x32c] ;  /* 0x0000cb0000047ab9 */ /* 0x000fe40000000800 */
[----:B------:R-:W-:-:S04]  /*0510*/  UIMAD UR4, UR14, UR4, UR4 ;  /* 0x000000040e0472a4 */ /* 0x000fc8000f8e0204 */
[----:B------:R-:W-:-:S04]  /*0520*/  UISETP.LT.AND UP0, UPT, UR10, UR4, UPT ;  /* 0x000000040a00728c */ /* 0x000fc8000bf01270 */
[----:B------:R-:W-:Y:S02]  /*0530*/  USEL UR10, UR10, UR4, UP0 ;  /* 0x000000040a0a7287 */ /* 0x000fe40008000000 */
.L_x_2253:
        /* <DEDUP_REMOVED lines=33> */
.L_x_2257:
[----:B------:R-:W-:-:S04]  /*0750*/  MOV R0, c[0x0][0x32c] ;  /* 0x0000cb0000007a02 */ /* 0x000fc80000000f00 */
[----:B------:R-:W-:-:S13]  /*0760*/  ISETP.NE.AND P0, PT, R0, 0x1, PT ;  /* 0x000000010000780c */ /* 0x000fda0003f05270 */
[----:B------:R-:W-:-:S05]  /*0770*/  @P0 IMAD.HI.U32 R0, R3, c[0x0][0x330], RZ ;  /* 0x0000cc0003000a27 */ /* 0x000fca00078e00ff */
[----:B------:R-:W-:-:S05]  /*0780*/  @P0 SHF.R.U32.HI R3, RZ, c[0x0][0x334], R0 ;  /* 0x0000cd00ff030a19 */ /* 0x000fca0000011600 */
.L_x_2258:
[----:B------:R-:W-:-:S05]  /*0790*/  IMAD R3, R3, c[0x0][0x32c], RZ ;  /* 0x0000cb0003037a24 */ /* 0x000fca00078e02ff */
[----:B------:R-:W-:-:S05]  /*07a0*/  IMNMX R2, R2, R3, !PT ;  /* 0x0000000302027217 */ /* 0x000fca0007800200 */
.L_x_2256:
        /* <DEDUP_REMOVED lines=39> */
.L_x_2259:
        /* <DEDUP_REMOVED lines=72> */
[CC--:B------:R-:W-:Y:S01]  /*0ea0*/  LEA.HI R238, R11.reuse, R224.reuse, RZ, 0x2 ;  /* 0x000000e00bee7211 */ /* 0x0c0fe200078f10ff */
        /* <DEDUP_REMOVED lines=12> */
[C---:B------:R-:W-:Y:S01]  /*0f70*/  IMAD R227, R93.reuse, 0x20, R238 ;  /* 0x000000205de37824 */ /* 0x040fe200078e02ee */
[----:B------:R-:W-:Y:S01]  /*0f80*/  UIMAD UR10, UR10, UR4, URZ ;  /* 0x000000040a0a72a4 */ /* 0x000fe2000f8e023f */
[----:B------:R-:W-:Y:S01]  /*0f90*/  SHF.R.S32.HI R14, RZ, 0x3, R15 ;  /* 0x00000003ff0e7819 */ /* 0x000fe2000001140f */
[----:B------:R-:W-:Y:S01]  /*0fa0*/  UIMAD.WIDE.U32 UR16, UR6, UR4, UR16 ;  /* 0x00000004061072a5 */ /* 0x000fe2000f8e0010 */
[----:B------:R-:W-:Y:S01]  /*0fb0*/  IMAD.SHL.U32 R230, R93, 0x8, RZ ;  /* 0x000000085de67824 */ /* 0x000fe200078e00ff */
[----:B------:R-:W-:Y:S01]  /*0fc0*/  UIMAD UR5, UR6, UR5, UR10 ;  /* 0x00000005060572a4 */ /* 0x000fe2000f8e020a */
[----:B------:R-:W-:Y:S01]  /*0fd0*/  LEA.HI R96, R11, R224, RZ, 0x5 ;  /* 0x000000e00b607211 */ /* 0x000fe200078f28ff */
[----:B------:R-:W-:Y:S01]  /*0fe0*/  ULDC UR4, c[0x0][0x168] ;  /* 0x00005a0000047ab9 */ /* 0x000fe20000000800 */
[----:B------:R-:W-:Y:S01]  /*0ff0*/  BSSY B0, `(.L_x_2261) ;  /* 0x000004a000007945 */ /* 0x000fe20003800000 */
[----:B------:R-:W-:Y:S01]  /*1000*/  UIADD3 UR5, UR17, UR5, URZ ;  /* 0x0000000511057290 */ /* 0x000fe2000fffe03f */
[----:B------:R-:W-:Y:S01]  /*1010*/  IMAD.U32 R13, RZ, RZ, UR17 ;  /* 0x00000011ff0d7e24 */ /* 0x000fe2000f8e00ff */
[----:B-1----:R-:W-:Y:S01]  /*1020*/  IADD3 R2, R227, UR15, RZ ;  /* 0x0000000fe3027c10 */ /* 0x002fe2000fffe0ff */
[----:B------:R-:W-:Y:S01]  /*1030*/  IMAD.U32 R12, RZ, RZ, UR16 ;  /* 0x00000010ff0c7e24 */ /* 0x000fe2000f8e00ff */
[----:B------:R-:W-:Y:S01]  /*1040*/  SHF.R.S32.HI R95, RZ, 0x5, R96 ;  /* 0x00000005ff5f7819 */ /* 0x000fe20000011460 */
[----:B------:R-:W-:Y:S01]  /*1050*/  IMAD.MOV.U32 R223, RZ, RZ, -0x1 ;  /* 0xffffffffffdf7424 */ /* 0x000fe200078e00ff */
[----:B------:R-:W-:Y:S01]  /*1060*/  IADD3 R229, R230, 0x20, RZ ;  /* 0x00000020e6e57810 */ /* 0x000fe20007ffe0ff */
[----:B------:R-:W-:Y:S01]  /*1070*/  @P1 IMAD.HI.U32 R3, R2, c[0x0][0x2c8], RZ ;  /* 0x0000b20002031a27 */ /* 0x000fe200078e00ff */
[----:B------:R-:W-:-:S02]  /*1080*/  IADD3 R228, R230, 0x40, RZ ;  /* 0x00000040e6e47810 */ /* 0x000fc40007ffe0ff */
[----:B------:R-:W-:Y:S01]  /*1090*/  ISETP.GE.AND P4, PT, R229, c[0x0][0x198], PT ;  /* 0x00006600e5007a0c */ /* 0x000fe20003f86270 */
[----:B------:R-:W-:Y:S01]  /*10a0*/  IMAD.MOV.U32 R4, RZ, RZ, R2 ;  /* 0x000000ffff047224 */ /* 0x000fe200078e0002 */
[----:B------:R-:W-:Y:S01]  /*10b0*/  @P0 SHF.R.U32.HI R4, RZ, c[0x0][0x2cc], R3 ;  /* 0x0000b300ff040a19 */ /* 0x000fe20000011603 */
[----:B------:R-:W-:Y:S01]  /*10c0*/  IMAD.U32 R13, RZ, RZ, UR5 ;  /* 0x00000005ff0d7e24 */ /* 0x000fe2000f8e00ff */
[----:B------:R-:W-:Y:S01]  /*10d0*/  ULDC UR5, c[0x0][0x2c4] ;  /* 0x0000b10000057ab9 */ /* 0x000fe20000000800 */
[----:B------:R-:W-:Y:S01]  /*10e0*/  ISETP.GE.AND P3, PT, R228, c[0x0][0x198], PT ;  /* 0x00006600e4007a0c */ /* 0x000fe20003f66270 */
[----:B------:R-:W-:Y:S01]  /*10f0*/  UIMAD UR4, UR5, UR4, URZ ;  /* 0x00000004050472a4 */ /* 0x000fe2000f8e023f */
[--C-:B------:R-:W-:Y:S01]  /*1100*/  IMAD.MOV R5, RZ, RZ, -R4.reuse ;  /* 0x000000ffff057224 */ /* 0x100fe200078e0a04 */
[----:B------:R-:W-:Y:S01]  /*1110*/  SHF.R.S32.HI R3, RZ, 0x1f, R4 ;  /* 0x0000001fff037819 */ /* 0x000fe20000011404 */
[----:B------:R-:W-:-:S04]  /*1120*/  IMAD.WIDE.U32 R12, R4, c[0x0][0x1b0], R12 ;  /* 0x00006c00040c7a25 */ /* 0x000fc800078e000c */
[----:B------:R-:W-:Y:S02]  /*1130*/  IMAD R2, R5, c[0x0][0x2c4], R2 ;  /* 0x0000b10005027a24 */ /* 0x000fe400078e0202 */
[----:B------:R-:W-:Y:S02]  /*1140*/  IMAD R3, R3, c[0x0][0x1b0], RZ ;  /* 0x00006c0003037a24 */ /* 0x000fe400078e02ff */
[----:B------:R-:W-:Y:S01]  /*1150*/  IMAD.SHL.U32 R5, R14, 0x40, RZ ;  /* 0x000000400e057824 */ /* 0x000fe200078e00ff */
[----:B------:R-:W-:Y:S01]  /*1160*/  SHF.R.S32.HI R9, RZ, 0x1f, R2 ;  /* 0x0000001fff097819 */ /* 0x000fe20000011402 */
[----:B------:R-:W-:-:S03]  /*1170*/  IMAD R3, R4, c[0x0][0x1b4], R3 ;  /* 0x00006d0004037a24 */ /* 0x000fc600078e0203 */
[----:B------:R-:W-:Y:S01]  /*1180*/  LOP3.LUT R5, R5, 0xc0, RZ, 0xc0, !PT ;  /* 0x000000c005057812 */ /* 0x000fe200078ec0ff */
[----:B------:R-:W-:Y:S02]  /*1190*/  IMAD R9, R9, c[0x0][0x1a8], RZ ;  /* 0x00006a0009097a24 */ /* 0x000fe400078e02ff */
[----:B------:R-:W-:Y:S01]  /*11a0*/  IMAD.IADD R13, R13, 0x1, R3 ;  /* 0x000000010d0d7824 */ /* 0x000fe200078e0203 */
[----:B------:R-:W-:Y:S01]  /*11b0*/  SHF.R.U32.HI R6, RZ, 0x3, R5 ;  /* 0x00000003ff067819 */ /* 0x000fe20000011605 */
[C---:B------:R-:W-:Y:S01]  /*11c0*/  IMAD R9, R2.reuse, c[0x0][0x1ac], R9 ;  /* 0x00006b0002097a24 */ /* 0x040fe200078e0209 */
[----:B------:R-:W-:Y:S01]  /*11d0*/  LOP3.LUT R5, R5, 0x18, R230, 0xf8, !PT ;  /* 0x0000001805057812 */ /* 0x000fe200078ef8e6 */
[----:B------:R-:W-:Y:S01]  /*11e0*/  IMAD.WIDE.U32 R2, R2, c[0x0][0x1a8], R12 ;  /* 0x00006a0002027a25 */ /* 0x000fe200078e000c */
[----:B------:R-:W-:-:S03]  /*11f0*/  LOP3.LUT R13, R7, 0xfffffff0, RZ, 0xc0, !PT ;  /* 0xfffffff0070d7812 */ /* 0x000fc600078ec0ff */
[----:B------:R-:W-:Y:S01]  /*1200*/  IMAD.IADD R4, R3, 0x1, R9 ;  /* 0x0000000103047824 */ /* 0x000fe200078e0209 */
[----:B------:R-:W-:Y:S01]  /*1210*/  LEA R8, P0, R2, c[0x0][0x160], 0x1 ;  /* 0x0000580002087a11 */ /* 0x000fe200078008ff */
[----:B------:R-:W-:Y:S01]  /*1220*/  IMAD.IADD R10, R224, 0x1, -R13 ;  /* 0x00000001e00a7824 */ /* 0x000fe200078e0a0d */
[----:B------:R-:W-:Y:S02]  /*1230*/  LOP3.LUT R3, R5, R6, RZ, 0x3c, !PT ;  /* 0x0000000605037212 */ /* 0x000fe400078e3cff */
[----:B------:R-:W-:Y:S01]  /*1240*/  LEA.HI.X R4, R2, c[0x0][0x164], R4, 0x1, P0 ;  /* 0x0000590002047a11 */ /* 0x000fe200000f0c04 */
[----:B------:R1:W3:Y:S01]  /*1250*/  SHFL.IDX PT, R16, R8, RZ, 0x1c1f ;  /* 0x001c1fff08107589 */ /* 0x0002e200000e0000 */
[----:B------:R-:W-:Y:S02]  /*1260*/  LEA.HI R97, R10, R10, RZ, 0x1 ;  /* 0x0000000a0a617211 */ /* 0x000fe400078f08ff */
[----:B------:R-:W-:Y:S01]  /*1270*/  IADD3 R2, R238, UR15, RZ ;  /* 0x0000000fee027c10 */ /* 0x000fe2000fffe0ff */
[----:B------:R1:W4:Y:S01]  /*1280*/  SHFL.IDX PT, R17, R4, RZ, 0x1c1f ;  /* 0x001c1fff04117589 */ /* 0x00032200000e0000 */
[----:B------:R-:W-:-:S02]  /*1290*/  SHF.R.S32.HI R9, RZ, 0x1, R97 ;  /* 0x00000001ff097819 */ /* 0x000fc40000011461 */
[----:B------:R-:W-:Y:S02]  /*12a0*/  SHF.R.S32.HI R12, RZ, 0x1f, R97 ;  /* 0x0000001fff0c7819 */ /* 0x000fe40000011461 */
[----:B------:R-:W-:Y:S02]  /*12b0*/  LEA.HI R5, R238, R238, RZ, 0x1 ;  /* 0x000000eeee057211 */ /* 0x000fe400078f08ff */
[----:B------:R-:W-:Y:S02]  /*12c0*/  LEA.HI R12, R12, R9, RZ, 0x2 ;  /* 0x000000090c0c7211 */ /* 0x000fe400078f10ff */
[----:B------:R-:W-:Y:S02]  /*12d0*/  ISETP.GE.AND P0, PT, R2, UR4, PT ;  /* 0x0000000402007c0c */ /* 0x000fe4000bf06270 */
[----:B------:R-:W-:Y:S02]  /*12e0*/  LOP3.LUT R12, R12, 0xfffffffc, RZ, 0xc0, !PT ;  /* 0xfffffffc0c0c7812 */ /* 0x000fe400078ec0ff */
[----:B------:R-:W-:-:S03]  /*12f0*/  LOP3.LUT R5, R5, 0x7fffffe, RZ, 0xc0, !PT ;  /* 0x07fffffe05057812 */ /* 0x000fc600078ec0ff */
[----:B------:R-:W-:Y:S02]  /*1300*/  IMAD.IADD R12, R9, 0x1, -R12 ;  /* 0x00000001090c7824 */ /* 0x000fe400078e0a0c */
[----:B------:R-:W-:-:S03]  /*1310*/  IMAD.IADD R220, R238, 0x1, -R5 ;  /* 0x00000001eedc7824 */ /* 0x000fc600078e0a05 */
[----:B------:R-:W-:Y:S01]  /*1320*/  LOP3.LUT P1, RZ, R12, 0x2, RZ, 0xc0, !PT ;  /* 0x000000020cff7812 */ /* 0x000fe2000782c0ff */
[----:B------:R-:W-:-:S04]  /*1330*/  IMAD R220, R95, 0x8, R220 ;  /* 0x000000085fdc7824 */ /* 0x000fc800078e02dc */
        /* <DEDUP_REMOVED lines=8> */
[----:B------:R-:W-:Y:S01]  /*13c0*/  IMAD.WIDE R18, R230, 0x2, R16 ;  /* 0x00000002e6127825 */ /* 0x000fe200078e0210 */
[----:B------:R-:W-:Y:S02]  /*13d0*/  SHF.R.S32.HI R3, RZ, 0x1f, R228 ;  /* 0x0000001fff037819 */ /* 0x000fe400000114e4 */
[----:B------:R-:W-:Y:S01]  /*13e0*/  LEA.HI R5, R6, R229, RZ, 0x3 ;  /* 0x000000e506057211 */ /* 0x000fe200078f18ff */
[----:B------:R-:W-:Y:S01]  /*13f0*/  IMAD.SHL.U32 R6, R220, 0x2, RZ ;  /* 0x00000002dc067824 */ /* 0x000fe200078e00ff */
[----:B------:R-:W-:Y:S02]  /*1400*/  LEA.HI R3, R3, R228, RZ, 0x3 ;  /* 0x000000e403037211 */ /* 0x000fe400078f18ff */
[----:B------:R-:W-:Y:S02]  /*1410*/  LOP3.LUT R5, R5, 0xfffffff8, RZ, 0xc0, !PT ;  /* 0xfffffff805057812 */ /* 0x000fe400078ec0ff */
[----:B------:R-:W-:Y:S01]  /*1420*/  LOP3.LUT R3, R3, 0xfffffff8, RZ, 0xc0, !PT ;  /* 0xfffffff803037812 */ /* 0x000fe200078ec0ff */
[----:B------:R-:W-:Y:S01]  /*1430*/  @!PT LDS RZ, [RZ] ;  /* 0x00000000fffff984 */ /* 0x000fe20000000800 */
[----:B------:R1:W-:Y:S02]  /*1440*/  LDGSTS.E.BYPASS.LTC128B.128 [R6+0x4900], [R18.64], !P2 ;  /* 0x0490000012067fae */ /* 0x0003e4000d101d4c */
[----:B------:R-:W-:-:S04]  /*1450*/  IMAD.WIDE R20, R5, 0x2, R16 ;  /* 0x0000000205147825 */ /* 0x000fc800078e0210 */
[----:B------:R-:W-:Y:S01]  /*1460*/  IMAD.WIDE R16, R3, 0x2, R16 ;  /* 0x0000000203107825 */ /* 0x000fe200078e0210 */
[----:B------:R1:W-:Y:S04]  /*1470*/  LDGSTS.E.BYPASS.LTC128B.128 [R6+0x6900], [R20.64], !P4 ;  /* 0x0690000014067fae */ /* 0x0003e8000e101d4c */
[----:B------:R1:W-:Y:S02]  /*1480*/  LDGSTS.E.BYPASS.LTC128B.128 [R6+0x8900], [R16.64], !P3 ;  /* 0x0890000010067fae */ /* 0x0003e4000d901d4c */
.L_x_2262:
[----:B---34-:R-:W-:Y:S05]  /*1490*/  BSYNC B0 ;  /* 0x0000000000007941 */ /* 0x018fea0003800000 */
.L_x_2261:
[----:B------:R-:W-:Y:S01]  /*14a0*/  IADD3 R3, R2, 0x20, RZ ;  /* 0x0000002002037810 */ /* 0x000fe20007ffe0ff */
[----:B-1----:R1:W2:Y:S01]  /*14b0*/  SHFL.IDX PT, R17, R4, 0x1, 0x1c1f ;  /* 0x003c1f0004117f89 */ /* 0x0022a200000e0000 */
[----:B------:R-:W-:Y:S02]  /*14c0*/  BSSY B0, `(.L_x_2263) ;  /* 0x0000012000007945 */ /* 0x000fe40003800000 */
[----:B------:R-:W-:Y:S01]  /*14d0*/  ISETP.GE.AND P0, PT, R3, UR4, PT ;  /* 0x0000000403007c0c */ /* 0x000fe2000bf06270 */
[----:B------:R1:W3:-:S12]  /*14e0*/  SHFL.IDX PT, R16, R8, 0x1, 0x1c1f ;  /* 0x003c1f0008107f89 */ /* 0x0002d800000e0000 */
[----:B------:R-:W-:Y:S05]  /*14f0*/  @P0 BRA `(.L_x_2264) ;  /* 0x000000e000000947 */ /* 0x000fea0003800000 */
[----:B------:R-:W-:Y:S01]  /*1500*/  SHF.R.S32.HI R6, RZ, 0x1f, R229 ;  /* 0x0000001fff067819 */ /* 0x000fe200000114e5 */
[----:B--23--:R-:W-:Y:S01]  /*1510*/  IMAD.WIDE R18, R230, 0x2, R16 ;  /* 0x00000002e6127825 */ /* 0x00cfe200078e0210 */
        /* <DEDUP_REMOVED lines=12> */
.L_x_2264:
[----:B------:R-:W-:Y:S05]  /*15e0*/  BSYNC B0 ;  /* 0x0000000000007941 */ /* 0x000fea0003800000 */
.L_x_2263:
[----:B------:R-:W-:Y:S01]  /*15f0*/  IADD3 R3, R2, 0x40, RZ ;  /* 0x0000004002037810 */ /* 0x000fe20007ffe0ff */
[----:B--2---:R2:W4:Y:S01]  /*1600*/  SHFL.IDX PT, R17, R4, 0x2, 0x1c1f ;  /* 0x005c1f0004117f89 */ /* 0x00452200000e0000 */
[----:B------:R-:W-:Y:S02]  /*1610*/  BSSY B0, `(.L_x_2265) ;  /* 0x0000012000007945 */ /* 0x000fe40003800000 */
[----:B------:R-:W-:Y:S01]  /*1620*/  ISETP.GE.AND P0, PT, R3, UR4, PT ;  /* 0x0000000403007c0c */ /* 0x000fe2000bf06270 */
[----:B---3--:R2:W3:-:S12]  /*1630*/  SHFL.IDX PT, R16, R8, 0x2, 0x1c1f ;  /* 0x005c1f0008107f89 */ /* 0x0084d800000e0000 */
[----:B------:R-:W-:Y:S05]  /*1640*/  @P0 BRA `(.L_x_2266) ;  /* 0x000000e000000947 */ /* 0x000fea0003800000 */
[----:B------:R-:W-:Y:S01]  /*1650*/  SHF.R.S32.HI R6, RZ, 0x1f, R229 ;  /* 0x0000001fff067819 */ /* 0x000fe200000114e5 */
[----:B---34-:R-:W-:Y:S01]  /*1660*/  IMAD.WIDE R18, R230, 0x2, R16 ;  /* 0x00000002e6127825 */ /* 0x018fe200078e0210 */
        /* <DEDUP_REMOVED lines=12> */
.L_x_2266:
[----:B------:R-:W-:Y:S05]  /*1730*/  BSYNC B0 ;  /* 0x0000000000007941 */ /* 0x000fea0003800000 */
.L_x_2265:
[----:B------:R-:W-:Y:S01]  /*1740*/  IMAD.MOV.U32 R222, RZ, RZ, c[0x0][0x2b8] ;  /* 0x0000ae00ffde7624 */ /* 0x000fe200078e00ff */
[----:B---3--:R-:W-:Y:S01]  /*1750*/  SHFL.IDX PT, R18, R8, 0x3, 0x1c1f ;  /* 0x007c1f0008127f89 */ /* 0x008fe200000e0000 */
[----:B------:R-:W-:Y:S01]  /*1760*/  IMAD.MOV.U32 R3, RZ, RZ, 0x30 ;  /* 0x00000030ff037424 */ /* 0x000fe200078e00ff */
[----:B------:R-:W-:Y:S01]  /*1770*/  IADD3 R2, R2, 0x60, RZ ;  /* 0x0000006002027810 */ /* 0x000fe20007ffe0ff */
[----:B------:R-:W-:Y:S01]  /*1780*/  IMAD.SHL.U32 R220, R220, 0x2, RZ ;  /* 0x00000002dcdc7824 */ /* 0x000fe200078e00ff */
[----:B------:R-:W-:Y:S01]  /*1790*/  ISETP.NE.AND P5, PT, R222, 0x1, PT ;  /* 0x00000001de00780c */ /* 0x000fe20003fa5270 */
[----:B------:R-:W-:Y:S01]  /*17a0*/  IMAD R94, R148, R3, -0x30 ;  /* 0xffffffd0945e7424 */ /* 0x000fe200078e0203 */
[----:B------:R-:W3:Y:S01]  /*17b0*/  SHFL.IDX PT, R19, R4, 0x3, 0x1c1f ;  /* 0x007c1f0004137f89 */ /* 0x000ee200000e0000 */
[----:B------:R-:W-:Y:S01]  /*17c0*/  ISETP.GE.AND P0, PT, R2, UR4, PT ;  /* 0x0000000402007c0c */ /* 0x000fe2000bf06270 */
[----:B------:R-:W-:Y:S01]  /*17d0*/  USHF.R.S32.HI UR6, URZ, 0x1f, UR9 ;  /* 0x0000001f3f067899 */ /* 0x000fe20008011409 */
[----:B------:R-:W-:Y:S01]  /*17e0*/  IMAD.IADD R5, R227, 0x1, R94 ;  /* 0x00000001e3057824 */ /* 0x000fe200078e025e */
[----:B------:R-:W-:Y:S01]  /*17f0*/  SHF.R.S32.HI R6, RZ, 0x1f, R229 ;  /* 0x0000001fff067819 */ /* 0x000fe200000114e5 */
[----:B------:R-:W-:Y:S01]  /*1800*/  ULDC.64 UR4, c[0x0][0x2b0] ;  /* 0x0000ac0000047ab9 */ /* 0x000fe20000000a00 */
[----:B------:R-:W-:Y:S01]  /*1810*/  IMAD.MOV.U32 R225, RZ, RZ, RZ ;  /* 0x000000ffffe17224 */ /* 0x000fe200078e00ff */
[----:B------:R-:W-:Y:S01]  /*1820*/  UIMAD UR6, UR6, UR4, URZ ;  /* 0x00000004060672a4 */ /* 0x000fe2000f8e023f */
[C---:B-----5:R-:W-:Y:S01]  /*1830*/  IMAD.IADD R226, R5.reuse, 0x1, R232 ;  /* 0x0000000105e27824 */ /* 0x060fe200078e02e8 */
[----:B------:R-:W-:Y:S01]  /*1840*/  ISETP.GE.AND P1, PT, R5, UR7, PT ;  /* 0x0000000705007c0c */ /* 0x000fe2000bf26270 */
[----:B------:R-:W-:Y:S01]  /*1850*/  UIMAD.WIDE.U32 UR10, UR9, UR4, URZ ;  /* 0x00000004090a72a5 */ /* 0x000fe2000f8e003f */
[----:B------:R-:W-:Y:S01]  /*1860*/  LEA.HI R219, R6, R229, RZ, 0x3 ;  /* 0x000000e506db7211 */ /* 0x000fe200078f18ff */
[----:B------:R-:W-:Y:S01]  /*1870*/  @P5 IMAD.HI.U32 R5, R226, c[0x0][0x2bc], RZ ;  /* 0x0000af00e2055a27 */ /* 0x000fe200078e00ff */
[----:B------:R-:W-:Y:S01]  /*1880*/  ISETP.GT.OR P1, PT, R227, 0x2f, P1 ;  /* 0x0000002fe300780c */ /* 0x000fe20000f24670 */
[----:B------:R-:W-:Y:S01]  /*1890*/  UIMAD UR6, UR9, UR5, UR6 ;  /* 0x00000005090672a4 */ /* 0x000fe2000f8e0206 */
[----:B------:R-:W-:Y:S01]  /*18a0*/  LOP3.LUT R219, R219, 0xfffffff8, RZ, 0xc0, !PT ;  /* 0xfffffff8dbdb7812 */ /* 0x000fe200078ec0ff */
[----:B------:R-:W-:Y:S01]  /*18b0*/  IMAD.MOV.U32 R2, RZ, RZ, R226 ;  /* 0x000000ffff027224 */ /* 0x000fe200078e00e2 */
[----:B------:R-:W-:Y:S01]  /*18c0*/  @P5 SHF.R.U32.HI R2, RZ, c[0x0][0x2c0], R5 ;  /* 0x0000b000ff025a19 */ /* 0x000fe20000011605 */
[----:B------:R-:W-:Y:S01]  /*18d0*/  UIADD3 UR6, UR11, UR6, URZ ;  /* 0x000000060b067290 */ /* 0x000fe2000fffe03f */
[----:B------:R-:W-:Y:S01]  /*18e0*/  SHF.R.S32.HI R5, RZ, 0x1f, R228 ;  /* 0x0000001fff057819 */ /* 0x000fe200000114e4 */
[----:B------:R-:W-:-:S02]  /*18f0*/  USHF.R.S32.HI UR16, URZ, 0x1f, UR8 ;  /* 0x0000001f3f107899 */ /* 0x000fc40008011408 */
[----:B------:R-:W-:Y:S01]  /*1900*/  ULDC.64 UR4, c[0x0][0x1e8] ;  /* 0x00007a0000047ab9 */ /* 0x000fe20000000a00 */
[----:B------:R-:W-:Y:S01]  /*1910*/  LEA.HI R218, R5, R228, RZ, 0x3 ;  /* 0x000000e405da7211 */ /* 0x000fe200078f18ff */
[--C-:B-123--:R-:W-:Y:S02]  /*1920*/  @!P0 IMAD.WIDE R8, R230, 0x2, R18.reuse ;  /* 0x00000002e6088825 */ /* 0x10efe400078e0212 */
[----:B------:R-:W-:Y:S02]  /*1930*/  @!P1 IADD3 R6, P5, R2, UR10, RZ ;  /* 0x0000000a02069c10 */ /* 0x000fe4000ffbe0ff */
[----:B------:R-:W-:Y:S01]  /*1940*/  LOP3.LUT R218, R218, 0xfffffff8, RZ, 0xc0, !PT ;  /* 0xfffffff8dada7812 */ /* 0x000fe200078ec0ff */
[--C-:B------:R-:W-:Y:S01]  /*1950*/  @!P0 IMAD.WIDE R20, R219, 0x2, R18.reuse ;  /* 0x00000002db148825 */ /* 0x100fe200078e0212 */
[----:B------:R-:W-:Y:S01]  /*1960*/  @!PT LDS RZ, [RZ] ;  /* 0x00000000fffff984 */ /* 0x000fe20000000800 */
[----:B------:R1:W-:Y:S01]  /*1970*/  @!P0 LDGSTS.E.BYPASS.LTC128B.128 [R220+0x6100], [R8.64], !P2 ;  /* 0x0610000008dc8fae */ /* 0x0003e2000d101d4c */
[----:B------:R-:W-:Y:S02]  /*1980*/  @!P1 LEA.HI.X.SX32 R5, R2, UR6, 0x1, P5 ;  /* 0x0000000602059c11 */ /* 0x000fe4000a8f0eff */
[----:B------:R-:W-:Y:S01]  /*1990*/  @!P0 IMAD.WIDE R18, R218, 0x2, R18 ;  /* 0x00000002da128825 */ /* 0x000fe200078e0212 */
[----:B------:R2:W-:Y:S01]  /*19a0*/  @!P0 LDGSTS.E.BYPASS.LTC128B.128 [R220+0x8100], [R20.64], !P4 ;  /* 0x0810000014dc8fae */ /* 0x0005e2000e101d4c */
[----:B------:R-:W-:-:S03]  /*19b0*/  @!P1 LEA R16, P2, R6, c[0x0][0x2a0], 0x2 ;  /* 0x0000a80006109a11 */ /* 0x000fc600078410ff */
[----:B------:R3:W-:Y:S01]  /*19c0*/  @!P0 LDGSTS.E.BYPASS.LTC128B.128 [R220+0xa100], [R18.64], !P3 ;  /* 0x0a10000012dc8fae */ /* 0x0007e2000d901d4c */
[----:B----4-:R-:W-:-:S03]  /*19d0*/  @!P1 LEA.HI.X R17, R6, c[0x0][0x2a4], R5, 0x2, P2 ;  /* 0x0000a90006119a11 */ /* 0x010fc600010f1405 */
[----:B------:R-:W0:Y:S04]  /*19e0*/  LDGDEPBAR ;  /* 0x00000000000079af */ /* 0x000e280000000000 */
[----:B------:R-:W-:Y:S06]  /*19f0*/  BAR.SYNC.DEFER_BLOCKING 0x0 ;  /* 0x0000000000007b1d */ /* 0x000fec0000010000 */
[----:B------:R-:W4:Y:S01]  /*1a00*/  @!P1 LDG.E R225, [R16.64] ;  /* 0x0000000c10e19981 */ /* 0x000f22000c1e1900 */
[----:B------:R-:W-:Y:S01]  /*1a10*/  IMAD.MOV R5, RZ, RZ, -R2 ;  /* 0x000000ffff057224 */ /* 0x000fe200078e0a02 */
[----:B------:R-:W-:Y:S01]  /*1a20*/  UIMAD UR9, UR16, UR4, URZ ;  /* 0x00000004100972a4 */ /* 0x000fe2000f8e023f */
[----:B------:R-:W-:Y:S01]  /*1a30*/  SHF.R.S32.HI R6, RZ, 0x4, R7 ;  /* 0x00000004ff067819 */ /* 0x000fe20000011407 */
[----:B------:R-:W-:Y:S01]  /*1a40*/  UIMAD.WIDE.U32 UR18, UR8, UR4, URZ ;  /* 0x00000004081272a5 */ /* 0x000fe2000f8e003f */
[----:B------:R-:W-:Y:S01]  /*1a50*/  IMAD R226, R5, c[0x0][0x2b8], R226 ;  /* 0x0000ae0005e27a24 */ /* 0x000fe200078e02e2 */
[----:B------:R-:W-:Y:S01]  /*1a60*/  UIMAD UR9, UR8, UR5, UR9 ;  /* 0x00000005080972a4 */ /* 0x000fe2000f8e0209 */
[----:B------:R-:W-:Y:S01]  /*1a70*/  IMAD R92, R148, -0x30, R3 ;  /* 0xffffffd0945c7824 */ /* 0x000fe200078e0203 */
[----:B------:R-:W-:Y:S01]  /*1a80*/  LEA.HI R7, R7, R6, RZ, 0x1 ;  /* 0x0000000607077211 */ /* 0x000fe200078f08ff */
[----:B--2---:R-:W-:Y:S01]  /*1a90*/  IMAD.WIDE.U32 R20, R226, c[0x0][0x1e0], RZ ;  /* 0x00007800e2147a25 */ /* 0x004fe200078e00ff */
[----:B-1----:R-:W-:Y:S01]  /*1aa0*/  SHF.R.S32.HI R9, RZ, 0x1f, R226 ;  /* 0x0000001fff097819 */ /* 0x002fe200000114e2 */
[----:B------:R-:W-:Y:S01]  /*1ab0*/  UIADD3 UR9, UR19, UR9, URZ ;  /* 0x0000000913097290 */ /* 0x000fe2000fffe03f */
[----:B------:R-:W-:Y:S01]  /*1ac0*/  LOP3.LUT R15, R15, 0xfffffff8, RZ, 0xc0, !PT ;  /* 0xfffffff80f0f7812 */ /* 0x000fe200078ec0ff */
[----:B---3--:R-:W-:Y:S01]  /*1ad0*/  IMAD.MOV.U32 R18, RZ, RZ, R20 ;  /* 0x000000ffff127224 */ /* 0x008fe200078e0014 */
[----:B------:R-:W-:Y:S01]  /*1ae0*/  IADD3 R3, R92, UR7, RZ ;  /* 0x000000075c037c10 */ /* 0x000fe2000fffe0ff */
[----:B------:R-:W-:Y:S01]  /*1af0*/  IMAD R5, R9, c[0x0][0x1e0], RZ ;  /* 0x0000780009057a24 */ /* 0x000fe200078e02ff */
[----:B------:R-:W-:Y:S01]  /*1b00*/  LOP3.LUT R97, R97, 0x7fffffe, RZ, 0xc0, !PT ;  /* 0x07fffffe61617812 */ /* 0x000fe200078ec0ff */
[----:B------:R-:W-:Y:S01]  /*1b10*/  IMAD R9, R9, c[0x0][0x208], RZ ;  /* 0x0000820009097a24 */ /* 0x000fe200078e02ff */
[----:B------:R-:W-:Y:S01]  /*1b20*/  LOP3.LUT R7, R7, 0xfffffffe, RZ, 0xc0, !PT ;  /* 0xfffffffe07077812 */ /* 0x000fe200078ec0ff */
[C---:B------:R-:W-:Y:S01]  /*1b30*/  IMAD R2, R226.reuse, c[0x0][0x1e4], R5 ;  /* 0x00007900e2027a24 */ /* 0x040fe200078e0205 */
[----:B------:R-:W-:Y:S01]  /*1b40*/  SHF.R.S32.HI R5, RZ, 0x1f, R10 ;  /* 0x0000001fff057819 */ /* 0x000fe2000001140a */
[----:B------:R-:W-:Y:S01]  /*1b50*/  IMAD R9, R226, c[0x0][0x20c], R9 ;  /* 0x00008300e2097a24 */ /* 0x000fe200078e0209 */
[----:B------:R-:W-:Y:S01]  /*1b60*/  ULDC.64 UR4, c[0x0][0x210] ;  /* 0x0000840000047ab9 */ /* 0x000fe20000000a00 */
[----:B------:R-:W-:Y:S01]  /*1b70*/  IMAD.IADD R19, R21, 0x1, R2 ;  /* 0x0000000115137824 */ /* 0x000fe200078e0202 */
[----:B------:R-:W-:Y:S01]  /*1b80*/  LEA.HI R5, R5, R10, RZ, 0x3 ;  /* 0x0000000a05057211 */ /* 0x000fe200078f18ff */
[----:B------:R-:W-:Y:S01]  /*1b90*/  IMAD.IADD R15, R224, 0x1, -R15 ;  /* 0x00000001e00f7824 */ /* 0x000fe200078e0a0f */
[----:B------:R-:W-:Y:S01]  /*1ba0*/  UIMAD.WIDE.U32 UR20, UR8, UR4, URZ ;  /* 0x00000004081472a5 */ /* 0x000fe2000f8e003f */
[----:B------:R-:W-:Y:S01]  /*1bb0*/  IMAD.IADD R97, R10, 0x1, -R97 ;  /* 0x000000010a617824 */ /* 0x000fe200078e0a61 */
[----:B------:R-:W-:Y:S01]  /*1bc0*/  UIMAD UR4, UR16, UR4, URZ ;  /* 0x00000004100472a4 */ /* 0x000fe2000f8e023f */
[----:B------:R-:W-:Y:S01]  /*1bd0*/  IMAD.IADD R7, R6, 0x1, -R7 ;  /* 0x0000000106077824 */ /* 0x000fe200078e0a07 */
[----:B------:R-:W-:Y:S01]  /*1be0*/  LEA.HI R6, R15, R15, RZ, 0x1 ;  /* 0x0000000f0f067211 */ /* 0x000fe200078f08ff */
[----:B------:R-:W-:Y:S01]  /*1bf0*/  IMAD.SHL.U32 R216, R14, 0x8, RZ ;  /* 0x000000080ed87824 */ /* 0x000fe200078e00ff */
[----:B------:R-:W-:Y:S01]  /*1c00*/  UIMAD UR4, UR8, UR5, UR4 ;  /* 0x00000005080472a4 */ /* 0x000fe2000f8e0204 */
[----:B------:R-:W-:Y:S01]  /*1c10*/  ISETP.GE.AND P4, PT, R230, c[0x0][0x1d4], PT ;  /* 0x00007500e6007a0c */ /* 0x000fe20003f86270 */
[----:B------:R-:W-:Y:S01]  /*1c20*/  IMAD.SHL.U32 R12, R12, 0x40, RZ ;  /* 0x000000400c0c7824 */ /* 0x000fe200078e00ff */
[----:B------:R-:W-:Y:S01]  /*1c30*/  ISETP.GE.AND P5, PT, R229, c[0x0][0x1d4], PT ;  /* 0x00007500e5007a0c */ /* 0x000fe20003fa6270 */
[----:B------:R-:W-:Y:S01]  /*1c40*/  UIADD3 UR16, UR21, UR4, URZ ;  /* 0x0000000415107290 */ /* 0x000fe2000fffe03f */
[----:B------:R-:W-:Y:S01]  /*1c50*/  ISETP.GE.AND P6, PT, R228, c[0x0][0x1d4], PT ;  /* 0x00007500e4007a0c */ /* 0x000fe20003fc6270 */
[----:B------:R-:W-:Y:S01]  /*1c60*/  IMAD.SHL.U32 R98, R5, 0x20, RZ ;  /* 0x0000002005627824 */ /* 0x000fe200078e00ff */
[----:B------:R-:W-:Y:S01]  /*1c70*/  LOP3.LUT R12, R12, 0xc0, RZ, 0xc0, !PT ;  /* 0x000000c00c0c7812 */ /* 0x000fe200078ec0ff */
[----:B------:R-:W-:Y:S01]  /*1c80*/  BSSY B0, `(.L_x_2267) ;  /* 0x000007a000007945 */ /* 0x000fe20003800000 */
[----:B------:R-:W-:-:S02]  /*1c90*/  ISETP.GE.AND P3, PT, R230, c[0x0][0x1d4], PT ;  /* 0x00007500e6007a0c */ /* 0x000fc40003f66270 */
[----:B------:R-:W-:Y:S02]  /*1ca0*/  LOP3.LUT R98, R98, 0xffffff00, RZ, 0xc0, !PT ;  /* 0xffffff0062627812 */ /* 0x000fe400078ec0ff */
[----:B------:R-:W-:Y:S02]  /*1cb0*/  IADD3 R100, R148, -0x1, RZ ;  /* 0xffffffff94647810 */ /* 0x000fe40007ffe0ff */
[----:B------:R-:W-:Y:S02]  /*1cc0*/  SHF.R.S32.HI R245, RZ, 0x1f, R230 ;  /* 0x0000001ffff57819 */ /* 0x000fe400000114e6 */
[----:B------:R-:W-:Y:S02]  /*1cd0*/  SHF.R.S32.HI R234, RZ, 0x1f, R219 ;  /* 0x0000001fffea7819 */ /* 0x000fe400000114db */
[----:B------:R-:W-:Y:S02]  /*1ce0*/  SHF.R.S32.HI R233, RZ, 0x1f, R218 ;  /* 0x0000001fffe97819 */ /* 0x000fe400000114da */
[----:B----4-:R-:W-:Y:S01]  /*1cf0*/  SHF.R.S32.HI R8, RZ, 0x1f, R225 ;  /* 0x0000001fff087819 */ /* 0x010fe200000114e1 */
[----:B------:R-:W-:-:S04]  /*1d00*/  IMAD.WIDE.U32 R16, R225, c[0x0][0x1f0], R18 ;  /* 0x00007c00e1107a25 */ /* 0x000fc800078e0012 */
[----:B------:R-:W-:Y:S02]  /*1d10*/  IMAD R2, R8, c[0x0][0x1f0], RZ ;  /* 0x00007c0008027a24 */ /* 0x000fe400078e02ff */
[----:B------:R-:W-:-:S04]  /*1d20*/  IMAD.WIDE.U32 R18, R226, c[0x0][0x208], RZ ;  /* 0x00008200e2127a25 */ /* 0x000fc800078e00ff */
[----:B------:R-:W-:Y:S01]  /*1d30*/  IMAD R11, R225, c[0x0][0x1f4], R2 ;  /* 0x00007d00e10b7a24 */ /* 0x000fe200078e0202 */
[----:B------:R-:W-:Y:S01]  /*1d40*/  IADD3 R2, P0, R16, UR18, RZ ;  /* 0x0000001210027c10 */ /* 0x000fe2000ff1e0ff */
[----:B------:R-:W-:Y:S01]  /*1d50*/  IMAD.IADD R19, R19, 0x1, R9 ;  /* 0x0000000113137824 */ /* 0x000fe200078e0209 */
[----:B------:R-:W-:Y:S01]  /*1d60*/  IMNMX R9, R3, 0x30, PT ;  /* 0x0000003003097817 */ /* 0x000fe20003800200 */
[----:B------:R-:W-:Y:S01]  /*1d70*/  IMAD R8, R8, c[0x0][0x218], RZ ;  /* 0x0000860008087a24 */ /* 0x000fe200078e02ff */
[----:B------:R-:W-:Y:S01]  /*1d80*/  IADD3.X R11, R17, UR9, R11, P0, !PT ;  /* 0x00000009110b7c10 */ /* 0x000fe200087fe40b */
[----:B------:R-:W-:Y:S01]  /*1d90*/  IMAD.WIDE.U32 R18, R225, c[0x0][0x218], R18 ;  /* 0x00008600e1127a25 */ /* 0x000fe200078e0012 */
[----:B------:R-:W-:-:S03]  /*1da0*/  LEA R20, P0, R2, c[0x0][0x1c8], 0x1 ;  /* 0x0000720002147a11 */ /* 0x000fc600078008ff */
[----:B------:R-:W-:Y:S01]  /*1db0*/  IMAD.IADD R9, R9, 0x1, -R238 ;  /* 0x0000000109097824 */ /* 0x000fe200078e0aee */
[----:B------:R-:W-:Y:S01]  /*1dc0*/  LEA.HI.X R11, R2, c[0x0][0x1cc], R11, 0x1, P0 ;  /* 0x00007300020b7a11 */ /* 0x000fe200000f0c0b */
[----:B------:R-:W-:Y:S01]  /*1dd0*/  SHFL.IDX PT, R16, R20, RZ, 0x1c1f ;  /* 0x001c1fff14107589 */ /* 0x000fe200000e0000 */
[----:B------:R-:W-:Y:S01]  /*1de0*/  LOP3.LUT R2, R6, 0x3fffffe, RZ, 0xc0, !PT ;  /* 0x03fffffe06027812 */ /* 0x000fe200078ec0ff */
[----:B------:R-:W-:Y:S01]  /*1df0*/  IMAD R13, R225, c[0x0][0x21c], R8 ;  /* 0x00008700e10d7a24 */ /* 0x000fe200078e0208 */
[----:B------:R-:W-:Y:S01]  /*1e00*/  ISETP.GE.AND P1, PT, R9, 0x1, PT ;  /* 0x000000010900780c */ /* 0x000fe20003f26270 */
[----:B------:R-:W1:Y:S01]  /*1e10*/  SHFL.IDX PT, R17, R11, RZ, 0x1c1f ;  /* 0x001c1fff0b117589 */ /* 0x000e6200000e0000 */
[----:B------:R-:W-:Y:S01]  /*1e20*/  SHF.R.S32.HI R6, RZ, 0x1, R6 ;  /* 0x00000001ff067819 */ /* 0x000fe20000011406 */
[----:B------:R-:W-:Y:S01]  /*1e30*/  IMAD.IADD R2, R15, 0x1, -R2 ;  /* 0x000000010f027824 */ /* 0x000fe200078e0a02 */
[----:B------:R-:W-:Y:S01]  /*1e40*/  ISETP.GT.AND P0, PT, R9, 0x20, PT ;  /* 0x000000200900780c */ /* 0x000fe20003f04270 */
[----:B------:R2:W-:Y:S01]  /*1e50*/  SHFL.IDX PT, R10, R20, 0x1, 0x1c1f ;  /* 0x003c1f00140a7f89 */ /* 0x0005e200000e0000 */
[----:B------:R-:W-:Y:S01]  /*1e60*/  IADD3 R8, P2, R18, UR20, RZ ;  /* 0x0000001412087c10 */ /* 0x000fe2000ff5e0ff */
[----:B------:R-:W-:-:S02]  /*1e70*/  IMAD.SHL.U32 R9, R6, 0x40, RZ ;  /* 0x0000004006097824 */ /* 0x000fc400078e00ff */
[----:B------:R-:W3:Y:S01]  /*1e80*/  SHFL.IDX PT, R11, R11, 0x1, 0x1c1f ;  /* 0x003c1f000b0b7f89 */ /* 0x000ee200000e0000 */
[----:B------:R-:W-:Y:S01]  /*1e90*/  IADD3.X R13, R19, UR16, R13, P2, !PT ;  /* 0x00000010130d7c10 */ /* 0x000fe200097fe40d */
[----:B------:R-:W-:Y:S01]  /*1ea0*/  IMAD R5, R7, 0x8, R2 ;  /* 0x0000000807057824 */ /* 0x000fe200078e0202 */
[----:B------:R-:W-:Y:S02]  /*1eb0*/  LOP3.LUT R9, R9, 0xc0, RZ, 0xc0, !PT ;  /* 0x000000c009097812 */ /* 0x000fe400078ec0ff */
[----:B------:R-:W-:Y:S02]  /*1ec0*/  LOP3.LUT P2, RZ, R6, 0x2, RZ, 0xc0, !PT ;  /* 0x0000000206ff7812 */ /* 0x000fe4000784c0ff */
[----:B------:R-:W-:Y:S02]  /*1ed0*/  LOP3.LUT R216, R9, 0x8, R216, 0xf8, !PT ;  /* 0x0000000809d87812 */ /* 0x000fe400078ef8d8 */
[----:B------:R-:W-:-:S04]  /*1ee0*/  SHF.R.U32.HI R15, RZ, 0x3, R9 ;  /* 0x00000003ff0f7819 */ /* 0x000fc80000011609 */
[----:B------:R-:W-:Y:S01]  /*1ef0*/  LOP3.LUT R216, R216, R15, RZ, 0x3c, !PT ;  /* 0x0000000fd8d87212 */ /* 0x000fe200078e3cff */
[----:B-1----:R-:W-:-:S04]  /*1f00*/  @P1 IMAD.WIDE R18, R219, 0x2, R16 ;  /* 0x00000002db121825 */ /* 0x002fc800078e0210 */
[----:B--2---:R-:W-:-:S04]  /*1f10*/  @P1 IMAD.WIDE R20, R230, 0x2, R16 ;  /* 0x00000002e6141825 */ /* 0x004fc800078e0210 */
[----:B------:R-:W-:Y:S01]  /*1f20*/  @P1 IMAD.WIDE R22, R218, 0x2, R16 ;  /* 0x00000002da161825 */ /* 0x000fe200078e0210 */
[----:B------:R1:W-:Y:S03]  /*1f30*/  @P1 LDGSTS.E.BYPASS.LTC128B.128 [R220+0x2500], [R20.64], !P4 ;  /* 0x0250000014dc1fae */ /* 0x0003e6000e101d4c */
[--C-:B---3--:R-:W-:Y:S01]  /*1f40*/  @P0 IMAD.WIDE R16, R230, 0x2, R10.reuse ;  /* 0x00000002e6100825 */ /* 0x108fe200078e020a */
[----:B------:R2:W-:Y:S03]  /*1f50*/  @P1 LDGSTS.E.BYPASS.LTC128B.128 [R220+0x3100], [R18.64], !P5 ;  /* 0x0310000012dc1fae */ /* 0x0005e6000e901d4c */
[----:B------:R-:W-:Y:S01]  /*1f60*/  @P0 IMAD.WIDE R14, R219, 0x2, R10 ;  /* 0x00000002db0e0825 */ /* 0x000fe200078e020a */
[----:B------:R1:W-:Y:S01]  /*1f70*/  @P1 LDGSTS.E.BYPASS.LTC128B.128 [R220+0x3d00], [R22.64], !P6 ;  /* 0x03d0000016dc1fae */ /* 0x0003e2000f101d4c */
[----:B------:R-:W-:-:S02]  /*1f80*/  LEA R9, P1, R8, c[0x0][0x1f8], 0x1 ;  /* 0x00007e0008097a11 */ /* 0x000fc400078208ff */
[----:B------:R-:W-:Y:S01]  /*1f90*/  IMAD.U32 R216, R5, 0x20, R216 ;  /* 0x0000002005d87824 */ /* 0x000fe200078e00d8 */
[----:B------:R1:W-:Y:S01]  /*1fa0*/  @P0 LDGSTS.E.BYPASS.LTC128B.128 [R220+0x2d00], [R16.64], !P4 ;  /* 0x02d0000010dc0fae */ /* 0x0003e2000e101d4c */
[----:B------:R-:W-:Y:S02]  /*1fb0*/  LEA.HI.X R8, R8, c[0x0][0x1fc], R13, 0x1, P1 ;  /* 0x00007f0008087a11 */ /* 0x000fe400008f0c0d */
[----:B------:R-:W-:Y:S01]  /*1fc0*/  IMAD.SHL.U32 R216, R216, 0x2, RZ ;  /* 0x00000002d8d87824 */ /* 0x000fe200078e00ff */
[----:B------:R3:W-:Y:S01]  /*1fd0*/  @P0 LDGSTS.E.BYPASS.LTC128B.128 [R220+0x3900], [R14.64], !P5 ;  /* 0x039000000edc0fae */ /* 0x0007e2000e901d4c */
[----:B------:R-:W-:Y:S02]  /*1fe0*/  ISETP.GE.AND P4, PT, R229, c[0x0][0x1d4], PT ;  /* 0x00007500e5007a0c */ /* 0x000fe40003f86270 */
[----:B------:R-:W-:Y:S01]  /*1ff0*/  ISETP.GE.AND P1, PT, R228, c[0x0][0x1d4], PT ;  /* 0x00007500e4007a0c */ /* 0x000fe20003f26270 */
[----:B------:R-:W-:Y:S01]  /*2000*/  SHFL.IDX PT, R6, R9, RZ, 0x1c1f ;  /* 0x001c1fff09067589 */ /* 0x000fe200000e0000 */
[----:B------:R-:W-:-:S02]  /*2010*/  IADD3 R5, R216, 0x2500, RZ ;  /* 0x00002500d8057810 */ /* 0x000fc40007ffe0ff */
[----:B------:R-:W-:Y:S02]  /*2020*/  IADD3 R215, R216, 0x2520, RZ ;  /* 0x00002520d8d77810 */ /* 0x000fe40007ffe0ff */
[----:B------:R-:W-:Y:S02]  /*2030*/  @P2 IADD3 R215, R5, -0x20, RZ ;  /* 0xffffffe005d72810 */ /* 0x000fe40007ffe0ff */
[----:B------:R-:W-:Y:S02]  /*2040*/  ISETP.GT.AND P2, PT, R227, 0x2f, PT ;  /* 0x0000002fe300780c */ /* 0x000fe40003f44270 */
[C---:B------:R-:W-:Y:S01]  /*2050*/  IADD3 R211, R215.reuse, 0x400, RZ ;  /* 0x00000400d7d37810 */ /* 0x040fe20007ffe0ff */
[----:B--2---:R-:W-:Y:S01]  /*2060*/  @P0 IMAD.WIDE R18, R218, 0x2, R10 ;  /* 0x00000002da120825 */ /* 0x004fe200078e020a */
[----:B------:R-:W-:-:S03]  /*2070*/  IADD3 R210, R215, 0x800, RZ ;  /* 0x00000800d7d27810 */ /* 0x000fc60007ffe0ff */
[----:B------:R-:W-:Y:S01]  /*2080*/  IMAD.SHL.U32 R11, R7, 0x8, RZ ;  /* 0x00000008070b7824 */ /* 0x000fe200078e00ff */
[----:B------:R1:W-:Y:S01]  /*2090*/  @P0 LDGSTS.E.BYPASS.LTC128B.128 [R220+0x4500], [R18.64], !P6 ;  /* 0x0450000012dc0fae */ /* 0x0003e2000f101d4c */
[----:B------:R-:W-:-:S03]  /*20a0*/  IMAD R10, R95, 0x200, R98 ;  /* 0x000002005f0a7824 */ /* 0x000fc600078e0262 */
[----:B------:R-:W0:Y:S01]  /*20b0*/  LDGDEPBAR ;  /* 0x00000000000079af */ /* 0x000e220000000000 */
[----:B------:R-:W-:Y:S01]  /*20c0*/  LOP3.LUT R2, R12, 0x8, R11, 0xf8, !PT ;  /* 0x000000080c027812 */ /* 0x000fe200078ef80b */
[----:B------:R-:W-:Y:S01]  /*20d0*/  IMAD R217, R97, 0x20, R10 ;  /* 0x0000002061d97824 */ /* 0x000fe200078e020a */
[----:B------:R-:W-:Y:S01]  /*20e0*/  SHF.R.U32.HI R11, RZ, 0x3, R12 ;  /* 0x00000003ff0b7819 */ /* 0x000fe2000001160c */
[----:B------:R-:W3:Y:S01]  /*20f0*/  SHFL.IDX PT, R7, R8, RZ, 0x1c1f ;  /* 0x001c1fff08077589 */ /* 0x000ee200000e0000 */
[----:B------:R-:W-:Y:S02]  /*2100*/  IMAD.IADD R12, R3, 0x1, -R238 ;  /* 0x00000001030c7824 */ /* 0x000fe400078e0aee */
[----:B------:R-:W-:-:S03]  /*2110*/  LOP3.LUT R2, R2, R11, RZ, 0x3c, !PT ;  /* 0x0000000b02027212 */ /* 0x000fc600078e3cff */
[----:B------:R-:W-:Y:S02]  /*2120*/  ISETP.LT.OR P0, PT, R12, 0x1, P3 ;  /* 0x000000010c00780c */ /* 0x000fe40001f01670 */
[----:B------:R-:W-:-:S04]  /*2130*/  IMAD.IADD R217, R2, 0x1, R217 ;  /* 0x0000000102d97824 */ /* 0x000fc800078e02d9 */
[----:B------:R-:W-:-:S04]  /*2140*/  IMAD.SHL.U32 R217, R217, 0x2, RZ ;  /* 0x00000002d9d97824 */ /* 0x000fc800078e00ff */
[----:B------:R-:W-:Y:S01]  /*2150*/  IMAD R213, R0, 0x2, R217 ;  /* 0x0000000200d57824 */ /* 0x000fe200078e02d9 */
        /* <DEDUP_REMOVED lines=27> */
[----:B------:R2:W3:Y:S04]  /*2310*/  SHFL.IDX PT, R13, R8, 0x1, 0x1c1f ;  /* 0x003c1f00080d7f89 */ /* 0x0004e800000e0000 */
[----:B------:R2:W4:Y:S02]  /*2320*/  SHFL.IDX PT, R5, R9, 0x1, 0x1c1f ;  /* 0x003c1f0009057f89 */ /* 0x00052400000e0000 */
.L_x_2353:
[----:B--2-4-:R-:W-:-:S04]  /*2330*/  LEA R8, P0, R230, R5, 0x1 ;  /* 0x00000005e6087211 */ /* 0x014fc800078008ff */
[----:B---3--:R-:W-:Y:S02]  /*2340*/  LEA.HI.X R9, R230, R13, R245, 0x1, P0 ;  /* 0x0000000de6097211 */ /* 0x008fe400000f0cf5 */
[----:B-1----:R-:W-:-:S04]  /*2350*/  LEA R6, P0, R219, R5, 0x1 ;  /* 0x00000005db067211 */ /* 0x002fc800078008ff */
        /* <DEDUP_REMOVED lines=12> */
.L_x_2268:
[----:B--234-:R-:W-:Y:S05]  /*2420*/  BSYNC B0 ;  /* 0x0000000000007941 */ /* 0x01cfea0003800000 */
.L_x_2267:
[----:B------:R-:W0:Y:S01]  /*2430*/  LDGDEPBAR ;  /* 0x00000000000079af */ /* 0x000e220000000000 */
[----:B------:R-:W-:Y:S01]  /*2440*/  WARPSYNC 0xffffffff ;  /* 0xffffffff00007948 */ /* 0x000fe20003800000 */
[C---:B-1----:R-:W-:Y:S01]  /*2450*/  HMMA.16816.F32.BF16 R20, R48.reuse, R64, RZ ;  /* 0x000000403014723c */ /* 0x042fe200000418ff */
[----:B------:R-:W-:Y:S01]  /*2460*/  ISETP.GT.AND P0, PT, R100, R221, PT ;  /* 0x000000dd6400720c */ /* 0x000fe20003f04270 */
[----:B------:R-:W-:Y:S01]  /*2470*/  LDSM.16.M88.4 R88, [R217+0x7900] ;  /* 0x00790000d958783b */ /* 0x000fe20000000200 */
[----:B------:R-:W-:Y:S01]  /*2480*/  IMAD R97, R97, 0x20, R98 ;  /* 0x0000002061617824 */ /* 0x000fe200078e0262 */
[C---:B------:R-:W-:Y:S02]  /*2490*/  IADD3 R209, R215.reuse, 0xc00, RZ ;  /* 0x00000c00d7d17810 */ /* 0x040fe40007ffe0ff */
[----:B------:R-:W1:Y:S01]  /*24a0*/  LDSM.16.M88.4 R80, [R216+0x3500] ;  /* 0x00350000d850783b */ /* 0x000e620000000200 */
[----:B------:R-:W-:Y:S01]  /*24b0*/  IMAD.IADD R2, R2, 0x1, R97 ;  /* 0x0000000102027824 */ /* 0x000fe200078e0261 */
[----:B------:R-:W-:Y:S01]  /*24c0*/  HMMA.16816.F32.BF16 R12, R48, R56, RZ ;  /* 0x00000038300c723c */ /* 0x000fe200000418ff */
[C---:B------:R-:W-:Y:S01]  /*24d0*/  IADD3 R208, R215.reuse, 0x1000, RZ ;  /* 0x00001000d7d07810 */ /* 0x040fe20007ffe0ff */
[----:B------:R-:W2:Y:S01]  /*24e0*/  LDSM.16.M88.4 R84, [R216+0x3100] ;  /* 0x00310000d854783b */ /* 0x000ea20000000200 */
[----:B------:R-:W-:-:S02]  /*24f0*/  IADD3 R207, R215, 0x1400, RZ ;  /* 0x00001400d7cf7810 */ /* 0x000fc40007ffe0ff */
[C---:B------:R-:W-:Y:S01]  /*2500*/  IADD3 R206, R215.reuse, 0x1800, RZ ;  /* 0x00001800d7ce7810 */ /* 0x040fe20007ffe0ff */
[----:B------:R-:W3:Y:S01]  /*2510*/  LDSM.16.M88.4 R76, [R216+0x3900] ;  /* 0x00390000d84c783b */ /* 0x000ee20000000200 */
[C---:B------:R-:W-:Y:S01]  /*2520*/  IADD3 R205, R215.reuse, 0x1c00, RZ ;  /* 0x00001c00d7cd7810 */ /* 0x040fe20007ffe0ff */
[----:B------:R-:W-:Y:S01]  /*2530*/  HMMA.16816.F32.BF16 R16, R48, R66, RZ ;  /* 0x000000423010723c */ /* 0x000fe200000418ff */
[----:B------:R-:W-:-:S07]  /*2540*/  IADD3 R204, R215, 0x2000, RZ ;  /* 0x00002000d7cc7810 */ /* 0x000fce0007ffe0ff */
        /* <DEDUP_REMOVED lines=23> */
[----:B------:R-:W-:Y:S07]  /*26c0*/  LDSM.16.M88.4 R32, [R215+0xc00] ;  /* 0x000c0000d720783b */ /* 0x000fee0000000200 */
[----:B------:R-:W-:Y:S01]  /*26d0*/  HMMA.16816.F32.BF16 R44, R24, R30, R44 ;  /* 0x0000001e182c723c */ /* 0x000fe2000004182c */
[----:B------:R-:W5:Y:S04]  /*26e0*/  LDSM.16.M88.4 R28, [R215+0x1000] ;  /* 0x00100000d71c783b */ /* 0x000f680000000200 */
        /* <DEDUP_REMOVED lines=13> */
[----:B------:R-:W-:Y:S07]  /*27c0*/  LDSM.16.M88.4 R80, [R216+0x3d00] ;  /* 0x003d0000d850783b */ /* 0x000fee0000000200 */
[C---:B------:R-:W-:Y:S08]  /*27d0*/  HMMA.16816.F32.BF16 R52, R72.reuse, R76, R52 ;  /* 0x0000004c4834723c */ /* 0x040ff00000041834 */
[----:B------:R-:W-:Y:S01]  /*27e0*/  HMMA.16816.F32.BF16 R44, R72, R78, R44 ;  /* 0x0000004e482c723c */ /* 0x000fe2000004182c */
[----:B------:R-:W1:Y:S04]  /*27f0*/  LDSM.16.M88.4 R76, [R216+0x4100] ;  /* 0x00410000d84c783b */ /* 0x000e680000000200 */
[----:B------:R-:W2:Y:S03]  /*2800*/  LDSM.16.M88.4 R72, [R216+0x4500] ;  /* 0x00450000d848783b */ /* 0x000ea60000000200 */
        /* <DEDUP_REMOVED lines=9> */
[----:B------:R-:W-:Y:S07]  /*28a0*/  LDSM.16.M88.4 R32, [R215+0x1800] ;  /* 0x00180000d720783b */ /* 0x000fee0000000200 */
[C---:B------:R-:W-:Y:S08]  /*28b0*/  HMMA.16816.F32.BF16 R60, R24.reuse, R28, R60 ;  /* 0x0000001c183c723c */ /* 0x040ff0000004183c */
[C---:B------:R-:W-:Y:S01]  /*28c0*/  HMMA.16816.F32.BF16 R56, R24.reuse, R30, R56 ;  /* 0x0000001e1838723c */ /* 0x040fe20000041838 */
[----:B------:R-:W3:Y:S07]  /*28d0*/  LDSM.16.M88.4 R28, [R215+0x1c00] ;  /* 0x001c0000d71c783b */ /* 0x000eee0000000200 */
[C---:B------:R-:W-:Y:S08]  /*28e0*/  HMMA.16816.F32.BF16 R52, R24.reuse, R40, R52 ;  /* 0x000000281834723c */ /* 0x040ff00000041834 */
[----:B------:R-:W-:Y:S01]  /*28f0*/  HMMA.16816.F32.BF16 R44, R24, R42, R44 ;  /* 0x0000002a182c723c */ /* 0x000fe2000004182c */
[----:B------:R-:W4:Y:S04]  /*2900*/  LDSM.16.M88.4 R24, [R215+0x2000] ;  /* 0x00200000d718783b */ /* 0x000f280000000200 */
[----:B------:R-:W5:Y:S01]  /*2910*/  LDSM.16.M88.4 R40, [R213+0x8900] ;  /* 0x00890000d528783b */ /* 0x000f620000000200 */
[----:B------:R-:W-:-:S04]  /*2920*/  DEPBAR.LE SB0, 0x0 ;  /* 0x000080000000791a */ /* 0x000fc80000000000 */
[C---:B-1----:R-:W-:Y:S08]  /*2930*/  HMMA.16816.F32.BF16 R12, R84.reuse, R76, R12 ;  /* 0x0000004c540c723c */ /* 0x042ff0000004180c */
[C---:B------:R-:W-:Y:S08]  /*2940*/  HMMA.16816.F32.BF16 R20, R84.reuse, R80, R20 ;  /* 0x000000505414723c */ /* 0x040ff00000041814 */
[C---:B------:R-:W-:Y:S08]  /*2950*/  HMMA.16816.F32.BF16 R16, R84.reuse, R82, R16 ;  /* 0x000000525410723c */ /* 0x040ff00000041810 */
[C---:B------:R-:W-:Y:S08]  /*2960*/  HMMA.16816.F32.BF16 R8, R84.reuse, R78, R8 ;  /* 0x0000004e5408723c */ /* 0x040ff00000041808 */
[C---:B--2---:R-:W-:Y:S08]  /*2970*/  HMMA.16816.F32.BF16 R4, R84.reuse, R72, R4 ;  /* 0x000000485404723c */ /* 0x044ff00000041804 */
[----:B------:R-:W-:Y:S08]  /*2980*/  HMMA.16816.F32.BF16 R48, R84, R74, R48 ;  /* 0x0000004a5430723c */ /* 0x000ff00000041830 */
[C---:B------:R-:W-:Y:S08]  /*2990*/  HMMA.16816.F32.BF16 R68, R88.reuse, R80, R68 ;  /* 0x000000505844723c */ /* 0x040ff00000041844 */
        /* <DEDUP_REMOVED lines=9> */
[C---:B----4-:R-:W-:Y:S08]  /*2a30*/  HMMA.16816.F32.BF16 R4, R36.reuse, R24, R4 ;  /* 0x000000182404723c */ /* 0x050ff00000041804 */
[----:B------:R-:W-:Y:S08]  /*2a40*/  HMMA.16816.F32.BF16 R12, R36, R26, R48 ;  /* 0x0000001a240c723c */ /* 0x000ff00000041830 */
[C---:B-----5:R-:W-:Y:S08]  /*2a50*/  HMMA.16816.F32.BF16 R68, R40.reuse, R32, R68 ;  /* 0x000000202844723c */ /* 0x060ff00000041844 */
        /* <DEDUP_REMOVED lines=32> */
[----:B------:R-:W-:Y:S01]  /*2c60*/  IMAD.WIDE.U32 R26, R225, c[0x0][0x1f0], R28 ;  /* 0x00007c00e11a7a25 */ /* 0x000fe200078e001c */
[----:B------:R-:W-:-:S03]  /*2c70*/  IADD3 R28, -R238, 0x30, RZ ;  /* 0x00000030ee1c7810 */ /* 0x000fc60007ffe1ff */
[----:B------:R-:W-:-:S04]  /*2c80*/  IMAD R24, R24, c[0x0][0x1f0], RZ ;  /* 0x00007c0018187a24 */ /* 0x000fc800078e02ff */
[----:B------:R-:W-:Y:S01]  /*2c90*/  IMAD R25, R225, c[0x0][0x1f4], R24 ;  /* 0x00007d00e1197a24 */ /* 0x000fe200078e0218 */
[----:B------:R-:W-:-:S04]  /*2ca0*/  IADD3 R24, P0, R26, UR18, RZ ;  /* 0x000000121a187c10 */ /* 0x000fc8000ff1e0ff */
[----:B------:R-:W-:Y:S02]  /*2cb0*/  IADD3.X R27, R27, UR9, R25, P0, !PT ;  /* 0x000000091b1b7c10 */ /* 0x000fe400087fe419 */
[----:B------:R-:W-:-:S04]  /*2cc0*/  LEA R25, P0, R24, c[0x0][0x1c8], 0x1 ;  /* 0x0000720018197a11 */ /* 0x000fc800078008ff */
[----:B------:R-:W-:Y:S02]  /*2cd0*/  LEA.HI.X R24, R24, c[0x0][0x1cc], R27, 0x1, P0 ;  /* 0x0000730018187a11 */ /* 0x000fe400000f0c1b */
[----:B------:R-:W-:Y:S01]  /*2ce0*/  ISETP.GE.AND P0, PT, R28, 0x1, PT ;  /* 0x000000011c00780c */ /* 0x000fe20003f06270 */
[----:B------:R1:W2:Y:S04]  /*2cf0*/  SHFL.IDX PT, R27, R25, RZ, 0x1c1f ;  /* 0x001c1fff191b7589 */ /* 0x0002a800000e0000 */
[----:B------:R1:W3:Y:S08]  /*2d00*/  SHFL.IDX PT, R26, R24, RZ, 0x1c1f ;  /* 0x001c1fff181a7589 */ /* 0x0002f000000e0000 */
        /* <DEDUP_REMOVED lines=11> */
.L_x_2272:
[----:B------:R-:W-:Y:S05]  /*2dc0*/  BSYNC B0 ;  /* 0x0000000000007941 */ /* 0x000fea0003800000 */
.L_x_2271:
[----:B------:R-:W-:Y:S01]  /*2dd0*/  ISETP.GE.AND P0, PT, R28, 0x21, PT ;  /* 0x000000211c00780c */ /* 0x000fe20003f06270 */
[----:B-1----:R-:W1:Y:S01]  /*2de0*/  SHFL.IDX PT, R24, R24, 0x1, 0x1c1f ;  /* 0x003c1f0018187f89 */ /* 0x002e6200000e0000 */
[----:B------:R-:W-:Y:S03]  /*2df0*/  BSSY B0, `(.L_x_2270) ;  /* 0x000000d000007945 */ /* 0x000fe60003800000 */
[----:B------:R-:W4:Y:S08]  /*2e00*/  SHFL.IDX PT, R25, R25, 0x1, 0x1c1f ;  /* 0x003c1f0019197f89 */ /* 0x000f3000000e0000 */
[----:B------:R-:W-:Y:S05]  /*2e10*/  @!P0 BRA `(.L_x_2273) ;  /* 0x000000a000008947 */ /* 0x000fea0003800000 */
[----:B----4-:R-:W-:-:S04]  /*2e20*/  LEA R28, P0, R230, R25, 0x1 ;  /* 0x00000019e61c7211 */ /* 0x010fc800078008ff */
[----:B-1----:R-:W-:Y:S02]  /*2e30*/  LEA.HI.X R29, R230, R24, R245, 0x1, P0 ;  /* 0x00000018e61d7211 */ /* 0x002fe400000f0cf5 */
[----:B---3--:R-:W-:-:S03]  /*2e40*/  LEA R26, P0, R219, R25, 0x1 ;  /* 0x00000019db1a7211 */ /* 0x008fc600078008ff */
[----:B------:R-:W-:Y:S01]  /*2e50*/  @!PT LDS RZ, [RZ] ;  /* 0x00000000fffff984 */ /* 0x000fe20000000800 */
[----:B------:R1:W-:Y:S01]  /*2e60*/  LDGSTS.E.BYPASS.LTC128B.128 [R220+0x2d00], [R28.64], !P3 ;  /* 0x02d000001cdc7fae */ /* 0x0003e2000d901d4c */
[----:B--2---:R-:W-:Y:S02]  /*2e70*/  LEA.HI.X R27, R219, R24, R234, 0x1, P0 ;  /* 0x00000018db1b7211 */ /* 0x004fe400000f0cea */
[----:B------:R-:W-:-:S03]  /*2e80*/  LEA R30, P0, R218, R25, 0x1 ;  /* 0x00000019da1e7211 */ /* 0x000fc600078008ff */
[----:B------:R1:W-:Y:S01]  /*2e90*/  LDGSTS.E.BYPASS.LTC128B.128 [R220+0x3900], [R26.64], !P2 ;  /* 0x039000001adc7fae */ /* 0x0003e2000d101d4c */
[----:B------:R-:W-:-:S05]  /*2ea0*/  LEA.HI.X R31, R218, R24, R233, 0x1, P0 ;  /* 0x00000018da1f7211 */ /* 0x000fca00000f0ce9 */
[----:B------:R1:W-:Y:S04]  /*2eb0*/  LDGSTS.E.BYPASS.LTC128B.128 [R220+0x4500], [R30.64], !P1 ;  /* 0x045000001edc7fae */ /* 0x0003e8000c901d4c */
.L_x_2273:
[----:B------:R-:W-:Y:S05]  /*2ec0*/  BSYNC B0 ;  /* 0x0000000000007941 */ /* 0x000fea0003800000 */
.L_x_2270:
[----:B----4-:R-:W-:Y:S01]  /*2ed0*/  LOP3.LUT R25, R96, 0xffffffe0, RZ, 0xc0, !PT ;  /* 0xffffffe060197812 */ /* 0x010fe200078ec0ff */
[----:B------:R-:W-:Y:S01]  /*2ee0*/  ULDC UR17, c[0x0][0x324] ;  /* 0x0000c90000117ab9 */ /* 0x000fe20000000800 */
[----:B-12---:R-:W-:Y:S01]  /*2ef0*/  SHF.R.S32.HI R30, RZ, 0x1f, R95 ;  /* 0x0000001fff1e7819 */ /* 0x006fe2000001145f */
[----:B------:R-:W-:Y:S01]  /*2f00*/  ULOP3.LUT UR17, URZ, UR17, URZ, 0x33, !UPT ;  /* 0x000000113f117292 */ /* 0x000fe2000f8e333f */
[----:B---3--:R-:W-:Y:S01]  /*2f10*/  LEA.HI R26, R93, R93, RZ, 0x1 ;  /* 0x0000005d5d1a7211 */ /* 0x008fe200078f08ff */
[----:B------:R-:W-:Y:S01]  /*2f20*/  IMAD.IADD R24, R224, 0x1, -R25 ;  /* 0x00000001e0187824 */ /* 0x000fe200078e0a19 */
[----:B------:R-:W-:Y:S01]  /*2f30*/  LEA.HI R30, R30, R95, RZ, 0x2 ;  /* 0x0000005f1e1e7211 */ /* 0x000fe200078f10ff */
[----:B------:R-:W0:Y:S01]  /*2f40*/  LDGDEPBAR ;  /* 0x00000000000079af */ /* 0x000e220000000000 */
[----:B------:R-:W-:Y:S01]  /*2f50*/  PLOP3.LUT P0, PT, PT, PT, UP2, 0x80, 0x0 ;  /* 0x000000000000781c */ /* 0x000fe20003f0f028 */
[----:B------:R-:W-:Y:S01]  /*2f60*/  IMAD.SHL.U32 R28, R26, 0x20, RZ ;  /* 0x000000201a1c7824 */ /* 0x000fe200078e00ff */
[----:B------:R-:W-:-:S02]  /*2f70*/  SHF.R.S32.HI R25, RZ, 0x1f, R24 ;  /* 0x0000001fff197819 */ /* 0x000fc40000011418 */
[----:B------:R-:W-:Y:S02]  /*2f80*/  LOP3.LUT R30, R30, 0xffffffc, RZ, 0xc0, !PT ;  /* 0x0ffffffc1e1e7812 */ /* 0x000fe400078ec0ff */
[----:B------:R-:W-:Y:S02]  /*2f90*/  LEA.HI R25, R25, R24, RZ, 0x2 ;  /* 0x0000001819197211 */ /* 0x000fe400078f10ff */
[----:B------:R-:W-:Y:S01]  /*2fa0*/  LOP3.LUT R26, R26, 0x1ffffffe, RZ, 0xc0, !PT ;  /* 0x1ffffffe1a1a7812 */ /* 0x000fe200078ec0ff */
[----:B------:R-:W-:Y:S01]  /*2fb0*/  IMAD.IADD R30, R95, 0x1, -R30 ;  /* 0x000000015f1e7824 */ /* 0x000fe200078e0a1e */
[----:B------:R-:W-:Y:S02]  /*2fc0*/  LEA.HI.SX32 R27, R25, UR15, 0x1e ;  /* 0x0000000f191b7c11 */ /* 0x000fe4000f8ff2ff */
[----:B------:R-:W-:Y:S01]  /*2fd0*/  LOP3.LUT R28, R28, 0xffffffc0, RZ, 0xc0, !PT ;  /* 0xffffffc01c1c7812 */ /* 0x000fe200078ec0ff */
[----:B------:R-:W-:Y:S01]  /*2fe0*/  IMAD.IADD R26, R93, 0x1, -R26 ;  /* 0x000000015d1a7824 */ /* 0x000fe200078e0a1a */
[----:B------:R-:W-:Y:S01]  /*2ff0*/  LOP3.LUT R25, R25, 0x7ffffffc, RZ, 0xc0, !PT ;  /* 0x7ffffffc19197812 */ /* 0x000fe200078ec0ff */
[----:B------:R-:W-:-:S04]  /*3000*/  IMAD R27, R30, 0x10, R27 ;  /* 0x000000101e1b7824 */ /* 0x000fc800078e021b */
[----:B------:R-:W-:Y:S02]  /*3010*/  IMAD.IADD R27, R28, 0x1, R27 ;  /* 0x000000011c1b7824 */ /* 0x000fe400078e021b */
[----:B------:R-:W-:Y:S02]  /*3020*/  IMAD.IADD R25, R24, 0x1, -R25 ;  /* 0x0000000118197824 */ /* 0x000fe400078e0a19 */
[----:B------:R-:W-:Y:S02]  /*3030*/  IMAD R231, R26, 0x8, R27 ;  /* 0x000000081ae77824 */ /* 0x000fe400078e021b */
[----:B------:R-:W-:Y:S02]  /*3040*/  IMAD.SHL.U32 R235, R25, 0x2, RZ ;  /* 0x0000000219eb7824 */ /* 0x000fe400078e00ff */
[----:B------:R-:W-:Y:S01]  /*3050*/  @P0 IMAD.HI.U32 R26, R231, c[0x0][0x2c8], RZ ;  /* 0x0000b200e71a0a27 */ /* 0x000fe200078e00ff */
[----:B------:R-:W-:Y:S02]  /*3060*/  PLOP3.LUT P0, PT, PT, PT, UP2, 0x80, 0x0 ;  /* 0x000000000000781c */ /* 0x000fe40003f0f028 */
[----:B------:R-:W-:Y:S01]  /*3070*/  IADD3 R41, -R235, 0x1, R3 ;  /* 0x00000001eb297810 */ /* 0x000fe20007ffe103 */
[----:B------:R-:W-:-:S02]  /*3080*/  IMAD.MOV.U32 R42, RZ, RZ, R231 ;  /* 0x000000ffff2a7224 */ /* 0x000fc400078e00e7 */
[----:B------:R-:W-:Y:S01]  /*3090*/  IMAD.MOV.U32 R25, RZ, RZ, c[0x0][0x2ac] ;  /* 0x0000ab00ff197624 */ /* 0x000fe200078e00ff */
[----:B------:R-:W-:Y:S01]  /*30a0*/  IADD3 R41, R41, -c[0x0][0x168], RZ ;  /* 0x80005a0029297a10 */ /* 0x000fe20007ffe0ff */
[--C-:B------:R-:W-:Y:S02]  /*30b0*/  IMAD.IADD R40, R92, 0x1, -R235.reuse ;  /* 0x000000015c287824 */ /* 0x100fe400078e0aeb */
[----:B------:R-:W-:Y:S01]  /*30c0*/  IMAD R24, R25, c[0x0][0x1d0], R92 ;  /* 0x0000740019187a24 */ /* 0x000fe200078e025c */
[C---:B------:R-:W-:Y:S02]  /*30d0*/  IADD3 R50, R41.reuse, c[0x0][0x328], RZ ;  /* 0x0000ca0029327a10 */ /* 0x040fe40007ffe0ff */
[----:B------:R-:W-:Y:S01]  /*30e0*/  IADD3 R41, R41, UR17, RZ ;  /* 0x0000001129297c10 */ /* 0x000fe2000fffe0ff */
[----:B------:R-:W-:Y:S01]  /*30f0*/  IMAD.IADD R49, R24, 0x1, -R235 ;  /* 0x0000000118317824 */ /* 0x000fe200078e0aeb */
[----:B------:R-:W-:Y:S02]  /*3100*/  @P0 SHF.R.U32.HI R42, RZ, c[0x0][0x2cc], R26 ;  /* 0x0000b300ff2a0a19 */ /* 0x000fe4000001161a */
[----:B------:R-:W-:-:S03]  /*3110*/  PLOP3.LUT P0, PT, PT, PT, UP1, 0x40, 0x0 ;  /* 0x000000000000781c */ /* 0x000fc60003f0e818 */
[----:B------:R-:W1:Y:S02]  /*3120*/  SHFL.IDX PT, R26, R42, RZ, 0x1c1f ;  /* 0x001c1fff2a1a7589 */ /* 0x000e6400000e0000 */
[--C-:B-1----:R-:W-:Y:S02]  /*3130*/  IMAD.IADD R28, R50, 0x1, R26.reuse ;  /* 0x00000001321c7824 */ /* 0x102fe400078e021a */
[----:B------:R-:W-:-:S03]  /*3140*/  IMAD.IADD R24, R41, 0x1, R26 ;  /* 0x0000000129187824 */ /* 0x000fc600078e021a */
[----:B------:R-:W-:-:S03]  /*3150*/  IMNMX R25, R28, R49, PT ;  /* 0x000000311c197217 */ /* 0x000fc60003800200 */
[----:B------:R-:W-:Y:S05]  /*3160*/  @P0 BRA `(.L_x_2274) ;  /* 0x0000015000000947 */ /* 0x000fea0003800000 */
[----:B------:R-:W-:Y:S01]  /*3170*/  IMAD.U32 R3, RZ, RZ, UR7 ;  /* 0x00000007ff037e24 */ /* 0x000fe2000f8e00ff */
        /* <DEDUP_REMOVED lines=11> */
.L_x_2276:
[----:B------:R-:W-:-:S04]  /*3230*/  MOV R3, 0x1 ;  /* 0x0000000100037802 */ /* 0x000fc80000000f00 */
[----:B------:R-:W-:-:S13]  /*3240*/  ISETP.NE.AND P0, PT, R3, c[0x0][0x32c], PT ;  /* 0x0000cb0003007a0c */ /* 0x000fda0003f05270 */
[----:B------:R-:W-:-:S05]  /*3250*/  @P0 IMAD.HI.U32 R3, R27, c[0x0][0x330], RZ ;  /* 0x0000cc001b030a27 */ /* 0x000fca00078e00ff */
[----:B------:R-:W-:Y:S02]  /*3260*/  @P0 SHF.R.U32.HI R27, RZ, c[0x0][0x334], R3 ;  /* 0x0000cd00ff1b0a19 */ /* 0x000fe40000011603 */
.L_x_2277:
[----:B------:R-:W-:Y:S05]  /*3270*/  BSYNC B0 ;  /* 0x0000000000007941 */ /* 0x000fea0003800000 */
.L_x_2275:
[----:B------:R-:W-:-:S05]  /*3280*/  IMAD R27, R27, c[0x0][0x32c], R40 ;  /* 0x0000cb001b1b7a24 */ /* 0x000fca00078e0228 */
[----:B------:R-:W-:Y:S02]  /*3290*/  IADD3 R26, R27, c[0x0][0x32c], RZ ;  /* 0x0000cb001b1a7a10 */ /* 0x000fe40007ffe0ff */
[----:B------:R-:W-:Y:S02]  /*32a0*/  IMNMX R24, R24, R27, !PT ;  /* 0x0000001b18187217 */ /* 0x000fe40007800200 */
[----:B------:R-:W-:Y:S02]  /*32b0*/  IMNMX R25, R25, R26, PT ;  /* 0x0000001a19197217 */ /* 0x000fe40003800200 */
.L_x_2274:
[----:B------:R-:W1:Y:S01]  /*32c0*/  SHFL.IDX PT, R26, R42, 0x1, 0x1c1f ;  /* 0x003c1f002a1a7f89 */ /* 0x000e6200000e0000 */
[----:B------:R-:W-:Y:S01]  /*32d0*/  PLOP3.LUT P0, PT, PT, PT, UP1, 0x40, 0x0 ;  /* 0x000000000000781c */ /* 0x000fe20003f0e818 */
[--C-:B-1----:R-:W-:Y:S02]  /*32e0*/  IMAD.IADD R76, R50, 0x1, R26.reuse ;  /* 0x00000001324c7824 */ /* 0x102fe400078e021a */
[----:B------:R-:W-:-:S03]  /*32f0*/  IMAD.IADD R3, R41, 0x1, R26 ;  /* 0x0000000129037824 */ /* 0x000fc600078e021a */
[----:B------:R-:W-:-:S07]  /*3300*/  IMNMX R76, R76, R49, PT ;  /* 0x000000314c4c7217 */ /* 0x000fce0003800200 */
        /* <DEDUP_REMOVED lines=13> */
.L_x_2280:
[----:B------:R-:W-:-:S04]  /*33e0*/  MOV R26, 0x1 ;  /* 0x00000001001a7802 */ /* 0x000fc80000000f00 */
[----:B------:R-:W-:-:S13]  /*33f0*/  ISETP.NE.AND P0, PT, R26, c[0x0][0x32c], PT ;  /* 0x0000cb001a007a0c */ /* 0x000fda0003f05270 */
[----:B------:R-:W-:-:S05]  /*3400*/  @P0 IMAD.HI.U32 R26, R27, c[0x0][0x330], RZ ;  /* 0x0000cc001b1a0a27 */ /* 0x000fca00078e00ff */
[----:B------:R-:W-:Y:S02]  /*3410*/  @P0 SHF.R.U32.HI R27, RZ, c[0x0][0x334], R26 ;  /* 0x0000cd00ff1b0a19 */ /* 0x000fe4000001161a */
.L_x_2281:
[----:B------:R-:W-:Y:S05]  /*3420*/  BSYNC B0 ;  /* 0x0000000000007941 */ /* 0x000fea0003800000 */
.L_x_2279:
[----:B------:R-:W-:-:S05]  /*3430*/  IMAD R26, R27, c[0x0][0x32c], R40 ;  /* 0x0000cb001b1a7a24 */ /* 0x000fca00078e0228 */
[----:B------:R-:W-:Y:S02]  /*3440*/  IADD3 R27, R26, c[0x0][0x32c], RZ ;  /* 0x0000cb001a1b7a10 */ /* 0x000fe40007ffe0ff */
[----:B------:R-:W-:Y:S02]  /*3450*/  IMNMX R3, R3, R26, !PT ;  /* 0x0000001a03037217 */ /* 0x000fe40007800200 */
[----:B------:R-:W-:Y:S02]  /*3460*/  IMNMX R76, R76, R27, PT ;  /* 0x0000001b4c4c7217 */ /* 0x000fe40003800200 */
.L_x_2278:
[C---:B------:R-:W-:Y:S02]  /*3470*/  ISETP.GE.AND P0, PT, R92.reuse, 0x2, PT ;  /* 0x000000025c00780c */ /* 0x040fe40003f06270 */
[----:B------:R-:W-:Y:S02]  /*3480*/  ISETP.GE.AND P1, PT, R92, 0x9, PT ;  /* 0x000000095c00780c */ /* 0x000fe40003f26270 */
[----:B------:R-:W-:Y:S02]  /*3490*/  P2R R39, PR, RZ, 0x1 ;  /* 0x00000001ff277803 */ /* 0x000fe40000000000 */
[----:B------:R-:W-:-:S02]  /*34a0*/  ISETP.GT.AND P0, PT, R24, 0x1, !P0 ;  /* 0x000000011800780c */ /* 0x000fc40004704270 */
[----:B------:R-:W-:Y:S02]  /*34b0*/  P2R R48, PR, RZ, 0x2 ;  /* 0x00000002ff307803 */ /* 0x000fe40000000000 */
[----:B------:R-:W-:Y:S02]  /*34c0*/  ISETP.LT.OR P0, PT, R25, 0x2, P0 ;  /* 0x000000021900780c */ /* 0x000fe40000701670 */
[----:B------:R-:W-:Y:S02]  /*34d0*/  ISETP.GE.AND P6, PT, R92, 0x11, PT ;  /* 0x000000115c00780c */ /* 0x000fe40003fc6270 */
[----:B------:R-:W-:Y:S02]  /*34e0*/  FSEL R69, R69, -INF , !P0 ;  /* 0xff80000045457808 */ /* 0x000fe40004000000 */
[----:B------:R-:W-:Y:S02]  /*34f0*/  ISETP.GT.AND P0, PT, R24, 0x8, !P1 ;  /* 0x000000081800780c */ /* 0x000fe40004f04270 */
[----:B------:R-:W-:-:S02]  /*3500*/  ISETP.GE.AND P1, PT, R92, 0xa, PT ;  /* 0x0000000a5c00780c */ /* 0x000fc40003f26270 */
[C---:B------:R-:W-:Y:S02]  /*3510*/  ISETP.LT.OR P0, PT, R25.reuse, 0x9, P0 ;  /* 0x000000091900780c */ /* 0x040fe40000701670 */
[----:B------:R-:W-:Y:S02]  /*3520*/  ISETP.GE.AND P5, PT, R92, 0x12, PT ;  /* 0x000000125c00780c */ /* 0x000fe40003fa6270 */
[----:B------:R-:W-:Y:S02]  /*3530*/  FSEL R37, R64, -INF , !P0 ;  /* 0xff80000040257808 */ /* 0x000fe40004000000 */
[----:B------:R-:W-:Y:S02]  /*3540*/  ISETP.GT.AND P0, PT, R24, 0x9, !P1 ;  /* 0x000000091800780c */ /* 0x000fe40004f04270 */
[----:B------:R-:W-:Y:S02]  /*3550*/  ISETP.GE.AND P4, PT, R92, 0x19, PT ;  /* 0x000000195c00780c */ /* 0x000fe40003f86270 */
[----:B------:R-:W-:-:S02]  /*3560*/  ISETP.LT.OR P0, PT, R25, 0xa, P0 ;  /* 0x0000000a1900780c */ /* 0x000fc40000701670 */
[----:B------:R-:W-:Y:S02]  /*3570*/  ISETP.GE.AND P3, PT, R92, 0x1a, PT ;  /* 0x0000001a5c00780c */ /* 0x000fe40003f66270 */
[----:B------:R-:W-:Y:S02]  /*3580*/  FSEL R65, R65, -INF , !P0 ;  /* 0xff80000041417808 */ /* 0x000fe40004000000 */
[----:B------:R-:W-:Y:S02]  /*3590*/  ISETP.GT.AND P0, PT, R24, 0x10, !P6 ;  /* 0x000000101800780c */ /* 0x000fe40007704270 */
[----:B------:R-:W-:Y:S02]  /*35a0*/  ISETP.GE.AND P2, PT, R92, 0x21, PT ;  /* 0x000000215c00780c */ /* 0x000fe40003f46270 */
[----:B------:R-:W-:Y:S02]  /*35b0*/  ISETP.LT.OR P0, PT, R25, 0x11, P0 ;  /* 0x000000111900780c */ /* 0x000fe40000701670 */
[----:B------:R-:W-:-:S02]  /*35c0*/  P2R R43, PR, RZ, 0x2 ;  /* 0x00000002ff2b7803 */ /* 0x000fc40000000000 */
[----:B------:R-:W-:Y:S02]  /*35d0*/  FSEL R35, R60, -INF , !P0 ;  /* 0xff8000003c237808 */ /* 0x000fe40004000000 */
[----:B------:R-:W-:Y:S02]  /*35e0*/  ISETP.GT.AND P0, PT, R24, 0x11, !P5 ;  /* 0x000000111800780c */ /* 0x000fe40006f04270 */
[----:B------:R-:W-:Y:S02]  /*35f0*/  ISETP.GE.AND P1, PT, R92, 0x22, PT ;  /* 0x000000225c00780c */ /* 0x000fe40003f26270 */
        /* <DEDUP_REMOVED lines=24> */
[----:B------:R-:W-:-:S04]  /*3780*/  ISETP.GE.AND P0, PT, R92, 0x2a, PT ;  /* 0x0000002a5c00780c */ /* 0x000fc80003f06270 */
[----:B------:R-:W-:Y:S02]  /*3790*/  P2R R44, PR, RZ, 0x1 ;  /* 0x00000001ff2c7803 */ /* 0x000fe40000000000 */
[----:B------:R-:W-:Y:S02]  /*37a0*/  ISETP.GT.AND P0, PT, R24, 0x29, !P0 ;  /* 0x000000291800780c */ /* 0x000fe40004704270 */
[----:B------:R-:W1:Y:S02]  /*37b0*/  SHFL.IDX PT, R24, R42, 0x2, 0x1c1f ;  /* 0x005c1f002a187f89 */ /* 0x000e6400000e0000 */
[----:B------:R-:W-:-:S04]  /*37c0*/  ISETP.LT.OR P0, PT, R25, 0x2a, P0 ;  /* 0x0000002a1900780c */ /* 0x000fc80000701670 */
[----:B------:R-:W-:Y:S02]  /*37d0*/  FSEL R25, R45, -INF , !P0 ;  /* 0xff8000002d197808 */ /* 0x000fe40004000000 */
        /* <DEDUP_REMOVED lines=17> */
.L_x_2284:
[----:B------:R-:W-:-:S04]  /*38f0*/  MOV R24, 0x1 ;  /* 0x0000000100187802 */ /* 0x000fc80000000f00 */
[----:B------:R-:W-:-:S13]  /*3900*/  ISETP.NE.AND P0, PT, R24, c[0x0][0x32c], PT ;  /* 0x0000cb0018007a0c */ /* 0x000fda0003f05270 */
[----:B------:R-:W-:-:S05]  /*3910*/  @P0 IMAD.HI.U32 R24, R61, c[0x0][0x330], RZ ;  /* 0x0000cc003d180a27 */ /* 0x000fca00078e00ff */
[----:B------:R-:W-:Y:S02]  /*3920*/  @P0 SHF.R.U32.HI R61, RZ, c[0x0][0x334], R24 ;  /* 0x0000cd00ff3d0a19 */ /* 0x000fe40000011618 */
.L_x_2285:
[----:B------:R-:W-:Y:S05]  /*3930*/  BSYNC B0 ;  /* 0x0000000000007941 */ /* 0x000fea0003800000 */
.L_x_2283:
[----:B------:R-:W-:-:S05]  /*3940*/  IMAD R26, R61, c[0x0][0x32c], R40 ;  /* 0x0000cb003d1a7a24 */ /* 0x000fca00078e0228 */
[----:B------:R-:W-:Y:S02]  /*3950*/  IADD3 R24, R26, c[0x0][0x32c], RZ ;  /* 0x0000cb001a187a10 */ /* 0x000fe40007ffe0ff */
[----:B------:R-:W-:Y:S02]  /*3960*/  IMNMX R45, R45, R26, !PT ;  /* 0x0000001a2d2d7217 */ /* 0x000fe40007800200 */
[----:B------:R-:W-:Y:S02]  /*3970*/  IMNMX R53, R53, R24, PT ;  /* 0x0000001835357217 */ /* 0x000fe40003800200 */
.L_x_2282:
[----:B------:R-:W-:Y:S02]  /*3980*/  ISETP.NE.AND P0, PT, R48, RZ, PT ;  /* 0x000000ff3000720c */ /* 0x000fe40003f05270 */
[----:B------:R-:W-:Y:S02]  /*3990*/  P2R R60, PR, RZ, 0x40 ;  /* 0x00000040ff3c7803 */ /* 0x000fe40000000000 */
[----:B------:R-:W-:-:S04]  /*39a0*/  ISETP.GT.AND P0, PT, R3, 0x8, !P0 ;  /* 0x000000080300780c */ /* 0x000fc80004704270 */
[----:B------:R-:W-:-:S04]  /*39b0*/  ISETP.LT.OR P0, PT, R76, 0x9, P0 ;  /* 0x000000094c00780c */ /* 0x000fc80000701670 */
[----:B------:R-:W-:Y:S02]  /*39c0*/  FSEL R66, R66, -INF , !P0 ;  /* 0xff80000042427808 */ /* 0x000fe40004000000 */
[----:B------:R-:W-:-:S04]  /*39d0*/  ISETP.NE.AND P0, PT, R43, RZ, PT ;  /* 0x000000ff2b00720c */ /* 0x000fc80003f05270 */
[----:B------:R-:W-:-:S04]  /*39e0*/  ISETP.GT.AND P0, PT, R3, 0x9, !P0 ;  /* 0x000000090300780c */ /* 0x000fc80004704270 */
[----:B------:R-:W-:-:S04]  /*39f0*/  ISETP.LT.OR P0, PT, R76, 0xa, P0 ;  /* 0x0000000a4c00780c */ /* 0x000fc80000701670 */
[----:B------:R-:W-:Y:S02]  /*3a00*/  FSEL R36, R67, -INF , !P0 ;  /* 0xff80000043247808 */ /* 0x000fe40004000000 */
[----:B------:R-:W-:Y:S02]  /*3a10*/  ISETP.GT.AND P0, PT, R3, 0x10, !P6 ;  /* 0x000000100300780c */ /* 0x000fe40007704270 */
[----:B------:R-:W-:Y:S02]  /*3a20*/  ISETP.NE.AND P6, PT, R52, RZ, PT ;  /* 0x000000ff3400720c */ /* 0x000fe40003fc5270 */
        /* <DEDUP_REMOVED lines=17> */
[----:B------:R-:W-:-:S04]  /*3b40*/  ISETP.NE.AND P0, PT, R39, RZ, PT ;  /* 0x000000ff2700720c */ /* 0x000fc80003f05270 */
[----:B------:R-:W-:-:S04]  /*3b50*/  ISETP.GT.AND P0, PT, R3, 0x1, !P0 ;  /* 0x000000010300780c */ /* 0x000fc80004704270 */
[----:B------:R-:W-:-:S04]  /*3b60*/  ISETP.LT.OR P0, PT, R76, 0x2, P0 ;  /* 0x000000024c00780c */ /* 0x000fc80000701670 */
[----:B------:R-:W-:Y:S02]  /*3b70*/  FSEL R38, R71, -INF , !P0 ;  /* 0xff80000047267808 */ /* 0x000fe40004000000 */
[----:B------:R-:W-:-:S04]  /*3b80*/  ISETP.GT.AND P0, PT, R3, RZ, !P6 ;  /* 0x000000ff0300720c */ /* 0x000fc80007704270 */
[----:B------:R-:W-:-:S04]  /*3b90*/  ISETP.LT.OR P0, PT, R76, 0x1, P0 ;  /* 0x000000014c00780c */ /* 0x000fc80000701670 */
[----:B------:R-:W-:Y:S02]  /*3ba0*/  FSEL R70, R70, -INF , !P0 ;  /* 0xff80000046467808 */ /* 0x000fe40004000000 */
[----:B------:R-:W-:-:S04]  /*3bb0*/  ISETP.NE.AND P0, PT, R51, RZ, PT ;  /* 0x000000ff3300720c */ /* 0x000fc80003f05270 */
[----:B------:R-:W-:-:S04]  /*3bc0*/  ISETP.GT.AND P0, PT, R3, 0x28, !P0 ;  /* 0x000000280300780c */ /* 0x000fc80004704270 */
[----:B------:R-:W-:-:S04]  /*3bd0*/  ISETP.LT.OR P0, PT, R76, 0x29, P0 ;  /* 0x000000294c00780c */ /* 0x000fc80000701670 */
[----:B------:R-:W-:Y:S02]  /*3be0*/  FSEL R56, R46, -INF , !P0 ;  /* 0xff8000002e387808 */ /* 0x000fe40004000000 */
[----:B------:R-:W-:-:S04]  /*3bf0*/  ISETP.NE.AND P0, PT, R44, RZ, PT ;  /* 0x000000ff2c00720c */ /* 0x000fc80003f05270 */
[----:B------:R-:W-:-:S04]  /*3c00*/  ISETP.GT.AND P0, PT, R3, 0x29, !P0 ;  /* 0x000000290300780c */ /* 0x000fc80004704270 */
[----:B------:R-:W-:-:S04]  /*3c10*/  ISETP.LT.OR P0, PT, R76, 0x2a, P0 ;  /* 0x0000002a4c00780c */ /* 0x000fc80000701670 */
[----:B------:R-:W-:Y:S02]  /*3c20*/  FSEL R3, R47, -INF , !P0 ;  /* 0xff8000002f037808 */ /* 0x000fe40004000000 */
[----:B------:R-:W-:Y:S02]  /*3c30*/  ISETP.GT.AND P0, PT, R45, RZ, !P6 ;  /* 0x000000ff2d00720c */ /* 0x000fe40007704270 */
[----:B------:R-:W-:Y:S02]  /*3c40*/  ISETP.NE.AND P6, PT, R60, RZ, PT ;  /* 0x000000ff3c00720c */ /* 0x000fe40003fc5270 */
        /* <DEDUP_REMOVED lines=29> */
[----:B------:R-:W-:Y:S01]  /*3e20*/  ISETP.GT.AND P0, PT, R45, 0x21, !P1 ;  /* 0x000000212d00780c */ /* 0x000fe20004f04270 */
[----:B------:R-:W1:Y:S03]  /*3e30*/  SHFL.IDX PT, R4, R42, 0x3, 0x1c1f ;  /* 0x007c1f002a047f89 */ /* 0x000e6600000e0000 */
[----:B------:R-:W-:-:S04]  /*3e40*/  ISETP.LT.OR P0, PT, R53, 0x22, P0 ;  /* 0x000000223500780c */ /* 0x000fc80000701670 */
[----:B------:R-:W-:Y:S02]  /*3e50*/  FSEL R181, R5, -INF , !P0 ;  /* 0xff80000005b57808 */ /* 0x000fe40004000000 */
[----:B------:R-:W-:-:S04]  /*3e60*/  ISETP.NE.AND P0, PT, R51, RZ, PT ;  /* 0x000000ff3300720c */ /* 0x000fc80003f05270 */
[----:B------:R-:W-:-:S04]  /*3e70*/  ISETP.GT.AND P0, PT, R45, 0x28, !P0 ;  /* 0x000000282d00780c */ /* 0x000fc80004704270 */
[----:B------:R-:W-:-:S04]  /*3e80*/  ISETP.LT.OR P0, PT, R53, 0x29, P0 ;  /* 0x000000293500780c */ /* 0x000fc80000701670 */
[----:B------:R-:W-:Y:S02]  /*3e90*/  FSEL R180, R12, -INF , !P0 ;  /* 0xff8000000cb47808 */ /* 0x000fe40004000000 */
[----:B------:R-:W-:Y:S01]  /*3ea0*/  ISETP.NE.AND P0, PT, R44, RZ, PT ;  /* 0x000000ff2c00720c */ /* 0x000fe20003f05270 */
[--C-:B-1----:R-:W-:Y:S02]  /*3eb0*/  IMAD.IADD R12, R50, 0x1, R4.reuse ;  /* 0x00000001320c7824 */ /* 0x102fe400078e0204 */
[----:B------:R-:W-:Y:S01]  /*3ec0*/  IMAD.IADD R16, R41, 0x1, R4 ;  /* 0x0000000129107824 */ /* 0x000fe200078e0204 */
[----:B------:R-:W-:Y:S02]  /*3ed0*/  ISETP.GT.AND P0, PT, R45, 0x29, !P0 ;  /* 0x000000292d00780c */ /* 0x000fe40004704270 */
[----:B------:R-:W-:Y:S02]  /*3ee0*/  IMNMX R12, R12, R49, PT ;  /* 0x000000310c0c7217 */ /* 0x000fe40003800200 */
[----:B------:R-:W-:-:S04]  /*3ef0*/  ISETP.LT.OR P0, PT, R53, 0x2a, P0 ;  /* 0x0000002a3500780c */ /* 0x000fc80000701670 */
[----:B------:R-:W-:Y:S02]  /*3f00*/  FSEL R178, R13, -INF , !P0 ;  /* 0xff8000000db27808 */ /* 0x000fe40004000000 */
[----:B------:R-:W-:-:S13]  /*3f10*/  PLOP3.LUT P0, PT, PT, PT, UP1, 0x40, 0x0 ;  /* 0x000000000000781c */ /* 0x000fda0003f0e818 */
        /* <DEDUP_REMOVED lines=13> */
.L_x_2288:
[----:B------:R-:W-:-:S04]  /*3ff0*/  MOV R4, 0x1 ;  /* 0x0000000100047802 */ /* 0x000fc80000000f00 */
[----:B------:R-:W-:-:S13]  /*4000*/  ISETP.NE.AND P0, PT, R4, c[0x0][0x32c], PT ;  /* 0x0000cb0004007a0c */ /* 0x000fda0003f05270 */
[----:B------:R-:W-:-:S05]  /*4010*/  @P0 IMAD.HI.U32 R4, R5, c[0x0][0x330], RZ ;  /* 0x0000cc0005040a27 */ /* 0x000fca00078e00ff */
[----:B------:R-:W-:Y:S02]  /*4020*/  @P0 SHF.R.U32.HI R5, RZ, c[0x0][0x334], R4 ;  /* 0x0000cd00ff050a19 */ /* 0x000fe40000011604 */
.L_x_2289:
[----:B------:R-:W-:Y:S05]  /*4030*/  BSYNC B0 ;  /* 0x0000000000007941 */ /* 0x000fea0003800000 */
.L_x_2287:
[----:B------:R-:W-:-:S05]  /*4040*/  IMAD R9, R5, c[0x0][0x32c], R40 ;  /* 0x0000cb0005097a24 */ /* 0x000fca00078e0228 */
[----:B------:R-:W-:Y:S02]  /*4050*/  IADD3 R5, R9, c[0x0][0x32c], RZ ;  /* 0x0000cb0009057a10 */ /* 0x000fe40007ffe0ff */
[----:B------:R-:W-:Y:S02]  /*4060*/  IMNMX R16, R16, R9, !PT ;  /* 0x0000000910107217 */ /* 0x000fe40007800200 */
[----:B------:R-:W-:Y:S02]  /*4070*/  IMNMX R12, R12, R5, PT ;  /* 0x000000050c0c7217 */ /* 0x000fe40003800200 */
.L_x_2286:
[----:B------:R-:W-:Y:S01]  /*4080*/  ISETP.NE.AND P0, PT, R48, RZ, PT ;  /* 0x000000ff3000720c */ /* 0x000fe20003f05270 */
        /* <DEDUP_REMOVED lines=27> */
[----:B------:R-:W-:-:S02]  /*4240*/  ISETP.GT.AND P0, PT, R16, 0x10, !P6 ;  /* 0x000000101000780c */ /* 0x000fc40007704270 */
[----:B------:R-:W-:Y:S01]  /*4250*/  FMNMX.FTZ R4, R57, R4, !PT ;  /* 0x0000000439047209 */ /* 0x000fe20007810000 */
[----:B------:R-:W-:Y:S01]  /*4260*/  LDSM.16.MT88.4 R40, [R212+0x1100] ;  /* 0x00110000d428783b */ /* 0x000fe20000004200 */
[----:B------:R-:W-:Y:S02]  /*4270*/  ISETP.LT.OR P0, PT, R12, 0x11, P0 ;  /* 0x000000110c00780c */ /* 0x000fe40000701670 */
[----:B------:R-:W-:Y:S02]  /*4280*/  FMNMX.FTZ R5, R29, R4, !PT ;  /* 0x000000041d057209 */ /* 0x000fe40007810000 */
[----:B------:R-:W-:Y:S02]  /*4290*/  FSEL R74, R74, -INF , !P0 ;  /* 0xff8000004a4a7808 */ /* 0x000fe40004000000 */
[----:B------:R-:W-:Y:S02]  /*42a0*/  ISETP.GT.AND P0, PT, R16, 0x11, !P5 ;  /* 0x000000111000780c */ /* 0x000fe40006f04270 */
[----:B------:R-:W-:-:S02]  /*42b0*/  FMNMX.FTZ R9, R93, R140, !PT ;  /* 0x0000008c5d097209 */ /* 0x000fc40007810000 */
[----:B------:R-:W-:Y:S02]  /*42c0*/  ISETP.LT.OR P0, PT, R12, 0x12, P0 ;  /* 0x000000120c00780c */ /* 0x000fe40000701670 */
[----:B------:R-:W-:Y:S02]  /*42d0*/  FMNMX.FTZ R9, R124, R9, !PT ;  /* 0x000000097c097209 */ /* 0x000fe40007810000 */
[----:B------:R-:W-:Y:S02]  /*42e0*/  FSEL R75, R75, -INF , !P0 ;  /* 0xff8000004b4b7808 */ /* 0x000fe40004000000 */
[----:B------:R-:W-:Y:S02]  /*42f0*/  ISETP.GT.AND P0, PT, R16, 0x18, !P4 ;  /* 0x000000181000780c */ /* 0x000fe40006704270 */
[----:B------:R-:W-:Y:S02]  /*4300*/  ISETP.NE.AND P4, PT, R39, RZ, PT ;  /* 0x000000ff2700720c */ /* 0x000fe40003f85270 */
[----:B------:R-:W-:-:S02]  /*4310*/  ISETP.LT.OR P0, PT, R12, 0x19, P0 ;  /* 0x000000190c00780c */ /* 0x000fc40000701670 */
[----:B------:R-:W-:Y:S02]  /*4320*/  FMNMX.FTZ R9, R110, R9, !PT ;  /* 0x000000096e097209 */ /* 0x000fe40007810000 */
[----:B------:R-:W-:Y:S02]  /*4330*/  FSEL R73, R10, -INF , !P0 ;  /* 0xff8000000a497808 */ /* 0x000fe40004000000 */
[----:B------:R-:W-:Y:S02]  /*4340*/  ISETP.GT.AND P0, PT, R16, 0x19, !P3 ;  /* 0x000000191000780c */ /* 0x000fe40005f04270 */
[----:B------:R-:W-:Y:S02]  /*4350*/  FMNMX.FTZ R9, R92, R9, !PT ;  /* 0x000000095c097209 */ /* 0x000fe40007810000 */
[----:B------:R-:W-:Y:S02]  /*4360*/  ISETP.LT.OR P0, PT, R12, 0x1a, P0 ;  /* 0x0000001a0c00780c */ /* 0x000fe40000701670 */
[----:B------:R-:W-:-:S02]  /*4370*/  ISETP.NE.AND P5, PT, R52, RZ, PT ;  /* 0x000000ff3400720c */ /* 0x000fc40003fa5270 */
[----:B------:R-:W-:Y:S02]  /*4380*/  FSEL R72, R11, -INF , !P0 ;  /* 0xff8000000b487808 */ /* 0x000fe40004000000 */
[----:B------:R-:W-:Y:S02]  /*4390*/  ISETP.GT.AND P0, PT, R16, 0x20, !P2 ;  /* 0x000000201000780c */ /* 0x000fe40005704270 */
[----:B------:R-:W-:Y:S02]  /*43a0*/  FMNMX.FTZ R18, R90, R9, !PT ;  /* 0x000000095a127209 */ /* 0x000fe40007810000 */
[----:B------:R-:W-:Y:S02]  /*43b0*/  ISETP.LT.OR P0, PT, R12, 0x21, P0 ;  /* 0x000000210c00780c */ /* 0x000fe40000701670 */
[----:B------:R-:W-:Y:S02]  /*43c0*/  FMNMX.FTZ R17, R89, R18, !PT ;  /* 0x0000001259117209 */ /* 0x000fe40007810000 */
[----:B------:R-:W-:-:S02]  /*43d0*/  FSEL R179, R6, -INF , !P0 ;  /* 0xff80000006b37808 */ /* 0x000fc40004000000 */
[----:B------:R-:W-:Y:S02]  /*43e0*/  FMNMX.FTZ R6, R28, R5, !PT ;  /* 0x000000051c067209 */ /* 0x000fe40007810000 */
[----:B------:R-:W-:Y:S02]  /*43f0*/  ISETP.GT.AND P0, PT, R16, 0x21, !P1 ;  /* 0x000000211000780c */ /* 0x000fe40004f04270 */
[----:B------:R-:W-:Y:S02]  /*4400*/  FMNMX.FTZ R6, R27, R6, !PT ;  /* 0x000000061b067209 */ /* 0x000fe40007810000 */
[----:B------:R-:W-:Y:S02]  /*4410*/  ISETP.LT.OR P0, PT, R12, 0x22, P0 ;  /* 0x000000220c00780c */ /* 0x000fe40000701670 */
[----:B------:R-:W-:Y:S02]  /*4420*/  FMNMX.FTZ R6, R25, R6, !PT ;  /* 0x0000000619067209 */ /* 0x000fe40007810000 */
[----:B------:R-:W-:-:S02]  /*4430*/  FSEL R177, R7, -INF , !P0 ;  /* 0xff80000007b17808 */ /* 0x000fc40004000000 */
[----:B------:R-:W-:Y:S01]  /*4440*/  ISETP.GT.AND P0, PT, R16, 0x1, !P4 ;  /* 0x000000011000780c */ /* 0x000fe20006704270 */
[----:B------:R-:W1:Y:S01]  /*4450*/  SHFL.BFLY PT, R5, R6, 0x2, 0x1f ;  /* 0x0c401f0006057f89 */ /* 0x000e6200000e0000 */
[----:B------:R-:W-:Y:S02]  /*4460*/  FMNMX.FTZ R17, R88, R17, !PT ;  /* 0x0000001158117209 */ /* 0x000fe40007810000 */
[----:B------:R-:W-:Y:S02]  /*4470*/  ISETP.LT.OR P0, PT, R12, 0x2, P0 ;  /* 0x000000020c00780c */ /* 0x000fe40000701670 */
[----:B------:R-:W-:Y:S02]  /*4480*/  FMNMX.FTZ R18, R182, R17, !PT ;  /* 0x00000011b6127209 */ /* 0x000fe40007810000 */
[----:B------:R-:W-:Y:S02]  /*4490*/  FSEL R126, R23, -INF , !P0 ;  /* 0xff800000177e7808 */ /* 0x000fe40004000000 */
[----:B------:R-:W-:-:S02]  /*44a0*/  ISETP.GT.AND P0, PT, R16, RZ, !P5 ;  /* 0x000000ff1000720c */ /* 0x000fc40006f04270 */
[----:B------:R-:W-:Y:S02]  /*44b0*/  ISETP.NE.AND P6, PT, R51, RZ, PT ;  /* 0x000000ff3300720c */ /* 0x000fe40003fc5270 */
[----:B------:R-:W-:Y:S01]  /*44c0*/  ISETP.LT.OR P0, PT, R12, 0x1, P0 ;  /* 0x000000010c00780c */ /* 0x000fe20000701670 */
[----:B------:R-:W-:Y:S01]  /*44d0*/  LDSM.16.MT88.4 R48, [R212+0x500] ;  /* 0x00050000d430783b */ /* 0x000fe20000004200 */
[----:B------:R-:W-:Y:S02]  /*44e0*/  IADD3 R236, R148, -0x2, RZ ;  /* 0xfffffffe94ec7810 */ /* 0x000fe40007ffe0ff */
[----:B------:R-:W-:Y:S02]  /*44f0*/  FSEL R91, R22, -INF , !P0 ;  /* 0xff800000165b7808 */ /* 0x000fe40004000000 */
[----:B------:R-:W-:Y:S02]  /*4500*/  ISETP.GT.AND P0, PT, R16, 0x28, !P6 ;  /* 0x000000281000780c */ /* 0x000fe40007704270 */
[----:B------:R-:W-:-:S02]  /*4510*/  FMNMX.FTZ R17, R91, R126, !PT ;  /* 0x0000007e5b117209 */ /* 0x000fc40007810000 */
[----:B------:R-:W-:Y:S02]  /*4520*/  ISETP.LT.OR P0, PT, R12, 0x29, P0 ;  /* 0x000000290c00780c */ /* 0x000fe40000701670 */
[----:B-1----:R-:W-:Y:S02]  /*4530*/  FMNMX.FTZ R4, R6, R5, !PT ;  /* 0x0000000506047209 */ /* 0x002fe40007810000 */
[----:B------:R-:W-:Y:S02]  /*4540*/  FMNMX.FTZ R5, R70, R38, !PT ;  /* 0x0000002646057209 */ /* 0x000fe40007810000 */
[----:B------:R-:W-:Y:S01]  /*4550*/  FMNMX.FTZ R17, R108, R17, !PT ;  /* 0x000000116c117209 */ /* 0x000fe20007810000 */
[----:B------:R-:W1:Y:S01]  /*4560*/  SHFL.BFLY PT, R151, R4, 0x1, 0x1f ;  /* 0x0c201f0004977f89 */ /* 0x000e6200000e0000 */
        /* <DEDUP_REMOVED lines=10> */
[----:B------:R-:W-:Y:S02]  /*4610*/  FMNMX.FTZ R5, R30, R5, !PT ;  /* 0x000000051e057209 */ /* 0x000fe40007810000 */
[----:B------:R-:W-:Y:S02]  /*4620*/  ISETP.NE.AND P6, PT, R44, RZ, PT ;  /* 0x000000ff2c00720c */ /* 0x000fe40003fc5270 */
[----:B------:R-:W-:Y:S01]  /*4630*/  FMNMX.FTZ R5, R26, R5, !PT ;  /* 0x000000051a057209 */ /* 0x000fe20007810000 */
[----:B------:R-:W-:Y:S01]  /*4640*/  LDSM.16.MT88.4 R44, [R214+0x1100] ;  /* 0x00110000d62c783b */ /* 0x000fe20000004200 */
[----:B-1----:R-:W-:-:S02]  /*4650*/  FMNMX.FTZ R151, R4, R151, !PT ;  /* 0x0000009704977209 */ /* 0x002fc40007810000 */
[----:B------:R-:W-:Y:S02]  /*4660*/  FMNMX.FTZ R5, R24, R5, !PT ;  /* 0x0000000518057209 */ /* 0x000fe40007810000 */
[C---:B------:R-:W-:Y:S01]  /*4670*/  FSETP.NEU.FTZ.AND P0, PT, R151.reuse, -INF , PT ;  /* 0xff8000009700780b */ /* 0x040fe20003f1d000 */
[----:B------:R-:W-:Y:S01]  /*4680*/  FMUL.FTZ R14, R151, c[0x0][0x2d0] ;  /* 0x0000b400970e7a20 */ /* 0x000fe20000410000 */
[----:B------:R-:W-:Y:S02]  /*4690*/  FMNMX.FTZ R4, R56, R5, !PT ;  /* 0x0000000538047209 */ /* 0x000fe40007810000 */
[----:B------:R-:W-:Y:S02]  /*46a0*/  FMNMX.FTZ R20, R72, R17, !PT ;  /* 0x0000001148147209 */ /* 0x000fe40007810000 */
[----:B------:R-:W-:Y:S02]  /*46b0*/  FMNMX.FTZ R5, R3, R4, !PT ;  /* 0x0000000403057209 */ /* 0x000fe40007810000 */
[----:B------:R-:W-:-:S03]  /*46c0*/  FSEL R14, R14, RZ, P0 ;  /* 0x000000ff0e0e7208 */ /* 0x000fc60000000000 */
[----:B------:R-:W1:Y:S02]  /*46d0*/  SHFL.BFLY PT, R4, R5, 0x2, 0x1f ;  /* 0x0c401f0005047f89 */ /* 0x000e6400000e0000 */
[--C-:B------:R-:W-:Y:S01]  /*46e0*/  FFMA.FTZ R2, R57, c[0x0][0x2d0], -R14.reuse ;  /* 0x0000b40039027a23 */ /* 0x100fe2000001080e */
[----:B------:R-:W-:Y:S01]  /*46f0*/  FMNMX.FTZ R57, R181, R18, !PT ;  /* 0x00000012b5397209 */ /* 0x000fe20007810000 */
[--C-:B------:R-:W-:Y:S02]  /*4700*/  FFMA.FTZ R169, R68, c[0x0][0x2d0], -R14.reuse ;  /* 0x0000b40044a97a23 */ /* 0x100fe4000001080e */
[--C-:B------:R-:W-:Y:S01]  /*4710*/  FFMA.FTZ R164, R69, c[0x0][0x2d0], -R14.reuse ;  /* 0x0000b40045a47a23 */ /* 0x100fe2000001080e */
[----:B------:R-:W-:Y:S01]  /*4720*/  FMNMX.FTZ R57, R180, R57, !PT ;  /* 0x00000039b4397209 */ /* 0x000fe20007810000 */
[--C-:B------:R-:W-:Y:S01]  /*4730*/  FFMA.FTZ R165, R37, c[0x0][0x2d0], -R14.reuse ;  /* 0x0000b40025a57a23 */ /* 0x100fe2000001080e */
[----:B------:R-:W-:Y:S01]  /*4740*/  MUFU.EX2 R2, R2 ;  /* 0x0000000200027308 */ /* 0x000fe20000000800 */
[--C-:B------:R-:W-:Y:S01]  /*4750*/  FFMA.FTZ R160, R65, c[0x0][0x2d0], -R14.reuse ;  /* 0x0000b40041a07a23 */ /* 0x100fe2000001080e */
[----:B------:R-:W-:Y:S01]  /*4760*/  FMNMX.FTZ R57, R178, R57, !PT ;  /* 0x00000039b2397209 */ /* 0x000fe20007810000 */
[----:B------:R-:W-:-:S02]  /*4770*/  FFMA.FTZ R163, R35, c[0x0][0x2d0], -R14 ;  /* 0x0000b40023a37a23 */ /* 0x000fc4000001080e */
[--C-:B------:R-:W-:Y:S02]  /*4780*/  FFMA.FTZ R154, R33, c[0x0][0x2d0], -R14.reuse ;  /* 0x0000b400219a7a23 */ /* 0x100fe4000001080e */
[--C-:B------:R-:W-:Y:S01]  /*4790*/  FFMA.FTZ R155, R31, c[0x0][0x2d0], -R14.reuse ;  /* 0x0000b4001f9b7a23 */ /* 0x100fe2000001080e */
[----:B------:R-:W2:Y:S01]  /*47a0*/  SHFL.BFLY PT, R18, R57, 0x2, 0x1f ;  /* 0x0c401f0039127f89 */ /* 0x000ea200000e0000 */
[--C-:B------:R-:W-:Y:S01]  /*47b0*/  FFMA.FTZ R168, R29, c[0x0][0x2d0], -R14.reuse ;  /* 0x0000b4001da87a23 */ /* 0x100fe2000001080e */
[----:B------:R-:W-:Y:S01]  /*47c0*/  MUFU.EX2 R169, R169 ;  /* 0x000000a900a97308 */ /* 0x000fe20000000800 */
[--C-:B------:R-:W-:Y:S02]  /*47d0*/  FFMA.FTZ R173, R28, c[0x0][0x2d0], -R14.reuse ;  /* 0x0000b4001cad7a23 */ /* 0x100fe4000001080e */
[--C-:B------:R-:W-:Y:S01]  /*47e0*/  FFMA.FTZ R170, R27, c[0x0][0x2d0], -R14.reuse ;  /* 0x0000b4001baa7a23 */ /* 0x100fe2000001080e */
[----:B-1----:R-:W-:Y:S01]  /*47f0*/  FMNMX.FTZ R4, R5, R4, !PT ;  /* 0x0000000405047209 */ /* 0x002fe20007810000 */
[----:B------:R-:W-:Y:S01]  /*4800*/  FFMA.FTZ R243, R25, c[0x0][0x2d0], -R14 ;  /* 0x0000b40019f37a23 */ /* 0x000fe2000001080e */
[----:B------:R-:W-:-:S02]  /*4810*/  FMNMX.FTZ R14, R179, R20, !PT ;  /* 0x00000014b30e7209 */ /* 0x000fc40007810000 */
[----:B------:R-:W1:Y:S01]  /*4820*/  MUFU.EX2 R164, R164 ;  /* 0x000000a400a47308 */ /* 0x000e620000000800 */
[----:B------:R-:W-:Y:S01]  /*4830*/  LDSM.16.MT88.4 R20, [R214+0x1500] ;  /* 0x00150000d614783b */ /* 0x000fe20000004200 */
[----:B------:R-:W-:-:S03]  /*4840*/  FMNMX.FTZ R17, R177, R14, !PT ;  /* 0x0000000eb1117209 */ /* 0x000fc60007810000 */
[----:B------:R-:W3:Y:S03]  /*4850*/  SHFL.BFLY PT, R149, R4, 0x1, 0x1f ;  /* 0x0c201f0004957f89 */ /* 0x000ee600000e0000 */
[----:B------:R-:W-:Y:S01]  /*4860*/  MUFU.EX2 R165, R165 ;  /* 0x000000a500a57308 */ /* 0x000fe20000000800 */
[----:B--2---:R-:W-:-:S07]  /*4870*/  FMNMX.FTZ R57, R57, R18, !PT ;  /* 0x0000001239397209 */ /* 0x004fce0007810000 */
[----:B------:R-:W2:Y:S01]  /*4880*/  MUFU.EX2 R160, R160 ;  /* 0x000000a000a07308 */ /* 0x000ea20000000800 */
[----:B-1----:R-:W-:Y:S01]  /*4890*/  F2FP.BF16.PACK_AB R96, R164, R169 ;  /* 0x000000a9a460723e */ /* 0x002fe200000010ff */
[----:B------:R-:W-:-:S06]  /*48a0*/  FADD.FTZ R164, R169, R164 ;  /* 0x000000a4a9a47221 */ /* 0x000fcc0000010000 */
[----:B------:R-:W-:Y:S01]  /*48b0*/  MUFU.EX2 R163, R163 ;  /* 0x000000a300a37308 */ /* 0x000fe20000000800 */
[----:B---3--:R-:W-:Y:S02]  /*48c0*/  FMNMX.FTZ R149, R4, R149, !PT ;  /* 0x0000009504957209 */ /* 0x008fe40007810000 */
[----:B------:R-:W-:Y:S01]  /*48d0*/  LDSM.16.MT88.4 R4, [R212+0x1900] ;  /* 0x00190000d404783b */ /* 0x000fe20000004200 */
[----:B--2---:R-:W-:-:S04]  /*48e0*/  F2FP.BF16.PACK_AB R98, R160, R165 ;  /* 0x000000a5a062723e */ /* 0x004fc800000010ff */
[----:B------:R-:W1:Y:S01]  /*48f0*/  MUFU.EX2 R154, R154 ;  /* 0x0000009a009a7308 */ /* 0x000e620000000800 */
[C---:B------:R-:W-:Y:S01]  /*4900*/  FMUL.FTZ R13, R149.reuse, c[0x0][0x2d0] ;  /* 0x0000b400950d7a20 */ /* 0x040fe20000410000 */
[----:B------:R-:W-:Y:S01]  /*4910*/  FSETP.NEU.FTZ.AND P0, PT, R149, -INF , PT ;  /* 0xff8000009500780b */ /* 0x000fe20003f1d000 */
[----:B------:R-:W-:-:S03]  /*4920*/  FADD.FTZ R165, R165, R164 ;  /* 0x000000a4a5a57221 */ /* 0x000fc60000010000 */
[----:B------:R-:W-:Y:S01]  /*4930*/  FSEL R13, R13, RZ, P0 ;  /* 0x000000ff0d0d7208 */ /* 0x000fe20000000000 */
[----:B------:R-:W-:Y:S01]  /*4940*/  FADD.FTZ R160, R160, R165 ;  /* 0x000000a5a0a07221 */ /* 0x000fe20000010000 */
[----:B------:R-:W-:Y:S01]  /*4950*/  ISETP.GT.AND P0, PT, R16, 0x29, !P6 ;  /* 0x000000291000780c */ /* 0x000fe20007704270 */
[----:B------:R-:W2:Y:S02]  /*4960*/  MUFU.EX2 R155, R155 ;  /* 0x0000009b009b7308 */ /* 0x000ea40000000800 */
[--C-:B------:R-:W-:Y:S01]  /*4970*/  FFMA.FTZ R171, R70, c[0x0][0x2d0], -R13.reuse ;  /* 0x0000b40046ab7a23 */ /* 0x100fe2000001080d */
[----:B------:R-:W-:Y:S01]  /*4980*/  ISETP.LT.OR P0, PT, R12, 0x2a, P0 ;  /* 0x0000002a0c00780c */ /* 0x000fe20000701670 */
[--C-:B------:R-:W-:Y:S02]  /*4990*/  FFMA.FTZ R166, R38, c[0x0][0x2d0], -R13.reuse ;  /* 0x0000b40026a67a23 */ /* 0x100fe4000001080d */
[--C-:B------:R-:W-:Y:S01]  /*49a0*/  FFMA.FTZ R167, R66, c[0x0][0x2d0], -R13.reuse ;  /* 0x0000b40042a77a23 */ /* 0x100fe2000001080d */
[----:B------:R-:W-:Y:S01]  /*49b0*/  FSEL R188, R15, -INF , !P0 ;  /* 0xff8000000fbc7808 */ /* 0x000fe20004000000 */
[--C-:B------:R-:W-:Y:S01]  /*49c0*/  FFMA.FTZ R162, R36, c[0x0][0x2d0], -R13.reuse ;  /* 0x0000b40024a27a23 */ /* 0x100fe2000001080d */
[----:B------:R-:W-:Y:S01]  /*49d0*/  FMNMX.FTZ R15, R176, R17, !PT ;  /* 0x00000011b00f7209 */ /* 0x000fe20007810000 */
[----:B------:R-:W-:Y:S01]  /*49e0*/  MUFU.EX2 R171, R171 ;  /* 0x000000ab00ab7308 */ /* 0x000fe20000000800 */
[--C-:B------:R-:W-:Y:S01]  /*49f0*/  FFMA.FTZ R161, R34, c[0x0][0x2d0], -R13.reuse ;  /* 0x0000b40022a17a23 */ /* 0x100fe2000001080d */
[----:B------:R-:W-:Y:S01]  /*4a00*/  LDSM.16.MT88.4 R36, [R214+0x1d00] ;  /* 0x001d0000d624783b */ /* 0x000fe20000004200 */
[----:B------:R-:W-:Y:S01]  /*4a10*/  FMNMX.FTZ R152, R188, R15, !PT ;  /* 0x0000000fbc987209 */ /* 0x000fe20007810000 */
[--C-:B------:R-:W-:Y:S01]  /*4a20*/  FFMA.FTZ R150, R32, c[0x0][0x2d0], -R13.reuse ;  /* 0x0000b40020967a23 */ /* 0x100fe2000001080d */
[----:B-1----:R-:W-:Y:S01]  /*4a30*/  F2FP.BF16.PACK_AB R8, R154, R163 ;  /* 0x000000a39a08723e */ /* 0x002fe200000010ff */
[----:B------:R-:W-:Y:S01]  /*4a40*/  LDSM.16.MT88.4 R32, [R212+0x1d00] ;  /* 0x001d0000d420783b */ /* 0x000fe20000004200 */
[--C-:B------:R-:W-:Y:S01]  /*4a50*/  FFMA.FTZ R153, R58, c[0x0][0x2d0], -R13.reuse ;  /* 0x0000b4003a997a23 */ /* 0x100fe2000001080d */
[----:B------:R-:W1:Y:S01]  /*4a60*/  MUFU.EX2 R166, R166 ;  /* 0x000000a600a67308 */ /* 0x000e620000000800 */
[--C-:B------:R-:W-:Y:S01]  /*4a70*/  FFMA.FTZ R0, R30, c[0x0][0x2d0], -R13.reuse ;  /* 0x0000b4001e007a23 */ /* 0x100fe2000001080d */
[----:B------:R-:W3:Y:S01]  /*4a80*/  SHFL.BFLY PT, R59, R152, 0x2, 0x1f ;  /* 0x0c401f00983b7f89 */ /* 0x000ee200000e0000 */
[--C-:B------:R-:W-:Y:S01]  /*4a90*/  FFMA.FTZ R241, R3, c[0x0][0x2d0], -R13.reuse ;  /* 0x0000b40003f17a23 */ /* 0x100fe2000001080d */
[----:B--2---:R-:W-:Y:S01]  /*4aa0*/  F2FP.BF16.PACK_AB R10, R2, R155 ;  /* 0x0000009b020a723e */ /* 0x004fe200000010ff */
[--C-:B------:R-:W-:Y:S01]  /*4ab0*/  FFMA.FTZ R172, R26, c[0x0][0x2d0], -R13.reuse ;  /* 0x0000b4001aac7a23 */ /* 0x100fe2000001080d */
[----:B------:R-:W2:Y:S01]  /*4ac0*/  SHFL.BFLY PT, R58, R57, 0x1, 0x1f ;  /* 0x0c201f00393a7f89 */ /* 0x000ea200000e0000 */
[--C-:B------:R-:W-:Y:S01]  /*4ad0*/  FFMA.FTZ R175, R24, c[0x0][0x2d0], -R13.reuse ;  /* 0x0000b40018af7a23 */ /* 0x100fe2000001080d */
[----:B------:R-:W-:Y:S01]  /*4ae0*/  MUFU.EX2 R167, R167 ;  /* 0x000000a700a77308 */ /* 0x000fe20000000800 */
[----:B------:R-:W-:Y:S01]  /*4af0*/  FFMA.FTZ R174, R56, c[0x0][0x2d0], -R13 ;  /* 0x0000b40038ae7a23 */ /* 0x000fe2000001080d */
[----:B------:R-:W-:Y:S01]  /*4b00*/  LDSM.16.MT88.4 R28, [R214+0x900] ;  /* 0x00090000d61c783b */ /* 0x000fe20000004200 */
[----:B------:R-:W-:-:S03]  /*4b10*/  FADD.FTZ R163, R163, R160 ;  /* 0x000000a0a3a37221 */ /* 0x000fc60000010000 */
[----:B------:R-:W-:Y:S01]  /*4b20*/  LDSM.16.MT88.4 R24, [R212+0x900] ;  /* 0x00090000d418783b */ /* 0x000fe20000004200 */
[----:B------:R-:W-:Y:S01]  /*4b30*/  FADD.FTZ R154, R154, R163 ;  /* 0x000000a39a9a7221 */ /* 0x000fe20000010000 */
[----:B------:R-:W4:Y:S01]  /*4b40*/  MUFU.EX2 R162, R162 ;  /* 0x000000a200a27308 */ /* 0x000f220000000800 */
[----:B-1----:R-:W-:Y:S01]  /*4b50*/  F2FP.BF16.PACK_AB R97, R166, R171 ;  /* 0x000000aba661723e */ /* 0x002fe200000010ff */
[----:B------:R-:W-:Y:S01]  /*4b60*/  LDSM.16.MT88.4 R16, [R212+0x1500] ;  /* 0x00150000d410783b */ /* 0x000fe20000004200 */
[----:B------:R-:W-:Y:S02]  /*4b70*/  FADD.FTZ R166, R171, R166 ;  /* 0x000000a6aba67221 */ /* 0x000fe40000010000 */
[----:B------:R-:W-:Y:S01]  /*4b80*/  FADD.FTZ R155, R155, R154 ;  /* 0x0000009a9b9b7221 */ /* 0x000fe20000010000 */
[----:B------:R-:W-:Y:S02]  /*4b90*/  LDSM.16.MT88.4 R12, [R214+0x2100] ;  /* 0x00210000d60c783b */ /* 0x000fe40000004200 */
[----:B------:R-:W-:Y:S01]  /*4ba0*/  MUFU.EX2 R161, R161 ;  /* 0x000000a100a17308 */ /* 0x000fe20000000800 */
[----:B------:R-:W-:Y:S01]  /*4bb0*/  FADD.FTZ R155, R2, R155 ;  /* 0x0000009b029b7221 */ /* 0x000fe20000010000 */
[----:B---3--:R-:W-:Y:S01]  /*4bc0*/  FMNMX.FTZ R152, R152, R59, !PT ;  /* 0x0000003b98987209 */ /* 0x008fe20007810000 */
[----:B------:R-:W-:Y:S01]  /*4bd0*/  IMAD.U32 R2, RZ, RZ, UR4 ;  /* 0x00000004ff027e24 */ /* 0x000fe2000f8e00ff */
[----:B--2---:R-:W-:-:S03]  /*4be0*/  FMNMX.FTZ R3, R57, R58, !PT ;  /* 0x0000003a39037209 */ /* 0x004fc60007810000 */
[----:B------:R-:W1:Y:S01]  /*4bf0*/  SHFL.BFLY PT, R95, R152, 0x1, 0x1f ;  /* 0x0c201f00985f7f89 */ /* 0x000e6200000e0000 */
[C---:B----4-:R-:W-:Y:S01]  /*4c00*/  F2FP.BF16.PACK_AB R99, R162.reuse, R167 ;  /* 0x000000a7a263723e */ /* 0x050fe200000010ff */
[----:B------:R-:W2:Y:S01]  /*4c10*/  MUFU.EX2 R150, R150 ;  /* 0x0000009600967308 */ /* 0x000ea20000000800 */
[C---:B------:R-:W-:Y:S01]  /*4c20*/  FSETP.NEU.FTZ.AND P0, PT, R3.reuse, -INF , PT ;  /* 0xff8000000300780b */ /* 0x040fe20003f1d000 */
[----:B------:R-:W-:Y:S02]  /*4c30*/  FMUL.FTZ R199, R3, c[0x0][0x2d0] ;  /* 0x0000b40003c77a20 */ /* 0x000fe40000410000 */
[----:B------:R-:W-:Y:S02]  /*4c40*/  FADD.FTZ R167, R167, R166 ;  /* 0x000000a6a7a77221 */ /* 0x000fe40000010000 */
[----:B------:R-:W-:Y:S01]  /*4c50*/  HMMA.16816.F32.BF16 R144, R96, R136, RZ ;  /* 0x000000886090723c */ /* 0x000fe200000418ff */
[----:B------:R-:W-:Y:S01]  /*4c60*/  FSEL R199, R199, RZ, P0 ;  /* 0x000000ffc7c77208 */ /* 0x000fe20000000000 */
[----:B------:R-:W-:Y:S01]  /*4c70*/  MUFU.EX2 R153, R153 ;  /* 0x0000009900997308 */ /* 0x000fe20000000800 */
[----:B------:R-:W-:-:S03]  /*4c80*/  FADD.FTZ R162, R162, R167 ;  /* 0x000000a7a2a27221 */ /* 0x000fc60000010000 */
[--C-:B------:R-:W-:Y:S02]  /*4c90*/  FFMA.FTZ R183, R93, c[0x0][0x2d0], -R199.reuse ;  /* 0x0000b4005db77a23 */ /* 0x100fe400000108c7 */
[C---:B------:R-:W-:Y:S01]  /*4ca0*/  HMMA.16816.F32.BF16 R104, R96.reuse, R112, RZ ;  /* 0x000000706068723c */ /* 0x040fe200000418ff */
[--C-:B------:R-:W-:Y:S01]  /*4cb0*/  FFMA.FTZ R184, R140, c[0x0][0x2d0], -R199.reuse ;  /* 0x0000b4008cb87a23 */ /* 0x100fe200000108c7 */
[----:B------:R-:W3:Y:S01]  /*4cc0*/  MUFU.EX2 R0, R0 ;  /* 0x0000000000007308 */ /* 0x000ee20000000800 */
[----:B--2---:R-:W-:Y:S01]  /*4cd0*/  F2FP.BF16.PACK_AB R9, R150, R161 ;  /* 0x000000a19609723e */ /* 0x004fe200000010ff */
[--C-:B------:R-:W-:Y:S02]  /*4ce0*/  FFMA.FTZ R185, R124, c[0x0][0x2d0], -R199.reuse ;  /* 0x0000b4007cb97a23 */ /* 0x100fe400000108c7 */
[--C-:B------:R-:W-:Y:S02]  /*4cf0*/  FFMA.FTZ R186, R110, c[0x0][0x2d0], -R199.reuse ;  /* 0x0000b4006eba7a23 */ /* 0x100fe400000108c7 */
[----:B------:R-:W-:Y:S01]  /*4d00*/  HMMA.16816.F32.BF16 R120, R96, R132, RZ ;  /* 0x000000846078723c */ /* 0x000fe200000418ff */
[----:B-1----:R-:W-:Y:S01]  /*4d10*/  FMNMX.FTZ R152, R95, R152, !PT ;  /* 0x000000985f987209 */ /* 0x002fe20007810000 */
[----:B------:R-:W-:Y:S01]  /*4d20*/  MUFU.EX2 R183, R183 ;  /* 0x000000b700b77308 */ /* 0x000fe20000000800 */
[----:B------:R-:W-:-:S02]  /*4d30*/  FFMA.FTZ R191, R92, c[0x0][0x2d0], -R199 ;  /* 0x0000b4005cbf7a23 */ /* 0x000fc400000108c7 */
[C---:B------:R-:W-:Y:S01]  /*4d40*/  FSETP.NEU.FTZ.AND P0, PT, R152.reuse, -INF , PT ;  /* 0xff8000009800780b */ /* 0x040fe20003f1d000 */
[----:B------:R-:W-:Y:S02]  /*4d50*/  FMUL.FTZ R201, R152, c[0x0][0x2d0] ;  /* 0x0000b40098c97a20 */ /* 0x000fe40000410000 */
[C---:B------:R-:W-:Y:S01]  /*4d60*/  HMMA.16816.F32.BF16 R52, R96.reuse, R60, RZ ;  /* 0x0000003c6034723c */ /* 0x040fe200000418ff */
[--C-:B------:R-:W-:Y:S01]  /*4d70*/  FFMA.FTZ R194, R90, c[0x0][0x2d0], -R199.reuse ;  /* 0x0000b4005ac27a23 */ /* 0x100fe200000108c7 */
[----:B---3--:R-:W-:Y:S01]  /*4d80*/  F2FP.BF16.PACK_AB R11, R0, R153 ;  /* 0x00000099000b723e */ /* 0x008fe200000010ff */
[----:B------:R-:W1:Y:S01]  /*4d90*/  MUFU.EX2 R184, R184 ;  /* 0x000000b800b87308 */ /* 0x000e620000000800 */
[----:B------:R-:W-:Y:S01]  /*4da0*/  FSEL R201, R201, RZ, P0 ;  /* 0x000000ffc9c97208 */ /* 0x000fe20000000000 */
[--C-:B------:R-:W-:Y:S01]  /*4db0*/  FFMA.FTZ R196, R89, c[0x0][0x2d0], -R199.reuse ;  /* 0x0000b40059c47a23 */ /* 0x100fe200000108c7 */
[----:B------:R-:W-:Y:S01]  /*4dc0*/  PLOP3.LUT P0, PT, PT, PT, UP1, 0x40, 0x0 ;  /* 0x000000000000781c */ /* 0x000fe20003f0e818 */
[----:B------:R-:W-:Y:S01]  /*4dd0*/  FFMA.FTZ R193, R88, c[0x0][0x2d0], -R199 ;  /* 0x0000b40058c17a23 */ /* 0x000fe200000108c7 */
[----:B------:R-:W-:Y:S01]  /*4de0*/  HMMA.16816.F32.BF16 R68, R96, R76, RZ ;  /* 0x0000004c6044723c */ /* 0x000fe200000418ff */
[----:B------:R-:W-:-:S02]  /*4df0*/  FFMA.FTZ R187, R91, c[0x0][0x2d0], -R201 ;  /* 0x0000b4005bbb7a23 */ /* 0x000fc400000108c9 */
[--C-:B------:R-:W-:Y:S01]  /*4e00*/  FFMA.FTZ R190, R126, c[0x0][0x2d0], -R201.reuse ;  /* 0x0000b4007ebe7a23 */ /* 0x100fe200000108c9 */
[----:B------:R-:W-:Y:S01]  /*4e10*/  MUFU.EX2 R185, R185 ;  /* 0x000000b900b97308 */ /* 0x000fe20000000800 */
[--C-:B------:R-:W-:Y:S02]  /*4e20*/  FFMA.FTZ R192, R108, c[0x0][0x2d0], -R201.reuse ;  /* 0x0000b4006cc07a23 */ /* 0x100fe400000108c9 */
[--C-:B------:R-:W-:Y:S01]  /*4e30*/  FFMA.FTZ R189, R94, c[0x0][0x2d0], -R201.reuse ;  /* 0x0000b4005ebd7a23 */ /* 0x100fe200000108c9 */
[----:B------:R-:W-:Y:S01]  /*4e40*/  HMMA.16816.F32.BF16 R84, R96, R4, RZ ;  /* 0x000000046054723c */ /* 0x000fe200000418ff */
[--C-:B------:R-:W-:Y:S01]  /*4e50*/  FFMA.FTZ R198, R74, c[0x0][0x2d0], -R201.reuse ;  /* 0x0000b4004ac67a23 */ /* 0x100fe200000108c9 */
[----:B-1----:R-:W-:Y:S02]  /*4e60*/  F2FP.BF16.PACK_AB R92, R184, R183 ;  /* 0x000000b7b85c723e */ /* 0x002fe400000010ff */
[----:B------:R-:W1:Y:S01]  /*4e70*/  MUFU.EX2 R186, R186 ;  /* 0x000000ba00ba7308 */ /* 0x000e620000000800 */
[----:B------:R-:W-:-:S02]  /*4e80*/  FFMA.FTZ R195, R75, c[0x0][0x2d0], -R201 ;  /* 0x0000b4004bc37a23 */ /* 0x000fc400000108c9 */
[--C-:B------:R-:W-:Y:S01]  /*4e90*/  FFMA.FTZ R197, R73, c[0x0][0x2d0], -R201.reuse ;  /* 0x0000b40049c57a23 */ /* 0x100fe200000108c9 */
[C---:B------:R-:W-:Y:S01]  /*4ea0*/  HMMA.16816.F32.BF16 R100, R96.reuse, R138, RZ ;  /* 0x0000008a6064723c */ /* 0x040fe200000418ff */
[----:B------:R-:W-:Y:S02]  /*4eb0*/  FFMA.FTZ R200, R72, c[0x0][0x2d0], -R201 ;  /* 0x0000b40048c87a23 */ /* 0x000fe400000108c9 */
[----:B------:R-:W-:Y:S01]  /*4ec0*/  FADD.FTZ R184, R183, R184 ;  /* 0x000000b8b7b87221 */ /* 0x000fe20000010000 */
[----:B------:R-:W-:Y:S01]  /*4ed0*/  MUFU.EX2 R187, R187 ;  /* 0x000000bb00bb7308 */ /* 0x000fe20000000800 */
[----:B------:R-:W-:Y:S02]  /*4ee0*/  FFMA.FTZ R239, R178, c[0x0][0x2d0], -R199 ;  /* 0x0000b400b2ef7a23 */ /* 0x000fe400000108c7 */
[----:B------:R-:W-:Y:S01]  /*4ef0*/  FFMA.FTZ R237, R188, c[0x0][0x2d0], -R201 ;  /* 0x0000b400bced7a23 */ /* 0x000fe200000108c9 */
[----:B------:R-:W-:Y:S01]  /*4f00*/  HMMA.16816.F32.BF16 R116, R96, R114, RZ ;  /* 0x000000726074723c */ /* 0x000fe200000418ff */
[----:B------:R-:W-:-:S03]  /*4f10*/  FADD.FTZ R161, R161, R162 ;  /* 0x000000a2a1a17221 */ /* 0x000fc60000010000 */
[----:B------:R-:W2:Y:S01]  /*4f20*/  MUFU.EX2 R190, R190 ;  /* 0x000000be00be7308 */ /* 0x000ea20000000800 */
[----:B-1----:R-:W-:Y:S01]  /*4f30*/  F2FP.BF16.PACK_AB R94, R186, R185 ;  /* 0x000000b9ba5e723e */ /* 0x002fe200000010ff */
[----:B------:R-:W-:Y:S02]  /*4f40*/  FADD.FTZ R185, R185, R184 ;  /* 0x000000b8b9b97221 */ /* 0x000fe40000010000 */
[----:B------:R-:W-:Y:S01]  /*4f50*/  HMMA.16816.F32.BF16 R128, R96, R134, RZ ;  /* 0x000000866080723c */ /* 0x000fe200000418ff */
[----:B------:R-:W-:Y:S02]  /*4f60*/  FADD.FTZ R150, R150, R161 ;  /* 0x000000a196967221 */ /* 0x000fe40000010000 */
[----:B------:R-:W-:Y:S01]  /*4f70*/  FADD.FTZ R186, R186, R185 ;  /* 0x000000b9baba7221 */ /* 0x000fe20000010000 */
[----:B------:R-:W-:Y:S01]  /*4f80*/  MUFU.EX2 R192, R192 ;  /* 0x000000c000c07308 */ /* 0x000fe20000000800 */
[----:B------:R-:W-:-:S03]  /*4f90*/  FADD.FTZ R153, R153, R150 ;  /* 0x0000009699997221 */ /* 0x000fc60000010000 */
[----:B------:R-:W-:Y:S01]  /*4fa0*/  HMMA.16816.F32.BF16 R64, R96, R62, RZ ;  /* 0x0000003e6040723c */ /* 0x000fe200000418ff */
[----:B------:R-:W-:-:S03]  /*4fb0*/  FADD.FTZ R153, R0, R153 ;  /* 0x0000009900997221 */ /* 0x000fc60000010000 */
[----:B------:R-:W1:Y:S01]  /*4fc0*/  MUFU.EX2 R189, R189 ;  /* 0x000000bd00bd7308 */ /* 0x000e620000000800 */
[----:B--2---:R-:W-:Y:S01]  /*4fd0*/  F2FP.BF16.PACK_AB R93, R190, R187 ;  /* 0x000000bbbe5d723e */ /* 0x004fe200000010ff */
[----:B------:R-:W-:Y:S02]  /*4fe0*/  FADD.FTZ R187, R187, R190 ;  /* 0x000000bebbbb7221 */ /* 0x000fe40000010000 */
[C---:B------:R-:W-:Y:S04]  /*4ff0*/  HMMA.16816.F32.BF16 R80, R96.reuse, R78, RZ ;  /* 0x0000004e6050723c */ /* 0x040fe800000418ff */
[----:B------:R-:W-:Y:S04]  /*5000*/  MUFU.EX2 R168, R168 ;  /* 0x000000a800a87308 */ /* 0x000fe80000000800 */
[----:B------:R-:W-:Y:S04]  /*5010*/  HMMA.16816.F32.BF16 R96, R96, R6, RZ ;  /* 0x000000066060723c */ /* 0x000fe800000418ff */
[----:B------:R-:W2:Y:S01]  /*5020*/  MUFU.EX2 R173, R173 ;  /* 0x000000ad00ad7308 */ /* 0x000ea20000000800 */
[----:B-1----:R-:W-:Y:S01]  /*5030*/  F2FP.BF16.PACK_AB R95, R189, R192 ;  /* 0x000000c0bd5f723e */ /* 0x002fe200000010ff */
[----:B------:R-:W-:-:S02]  /*5040*/  FADD.FTZ R192, R192, R187 ;  /* 0x000000bbc0c07221 */ /* 0x000fc40000010000 */
[C---:B------:R-:W-:Y:S02]  /*5050*/  HMMA.16816.F32.BF16 R144, R8.reuse, R156, R144 ;  /* 0x0000009c0890723c */ /* 0x040fe40000041890 */
[----:B------:R-:W-:Y:S02]  /*5060*/  FADD.FTZ R189, R189, R192 ;  /* 0x000000c0bdbd7221 */ /* 0x000fe40000010000 */
[----:B------:R-:W-:Y:S04]  /*5070*/  MUFU.EX2 R170, R170 ;  /* 0x000000aa00aa7308 */ /* 0x000fe80000000800 */
[----:B------:R-:W-:Y:S04]  /*5080*/  HMMA.16816.F32.BF16 R104, R8, R48, R104 ;  /* 0x000000300868723c */ /* 0x000fe80000041868 */
[----:B------:R-:W1:Y:S01]  /*5090*/  MUFU.EX2 R243, R243 ;  /* 0x000000f300f37308 */ /* 0x000e620000000800 */
[----:B--2---:R-:W-:Y:S01]  /*50a0*/  F2FP.BF16.PACK_AB R56, R173, R168 ;  /* 0x000000a8ad38723e */ /* 0x004fe200000010ff */
[----:B------:R-:W-:-:S02]  /*50b0*/  FADD.FTZ R168, R168, R155 ;  /* 0x0000009ba8a87221 */ /* 0x000fc40000010000 */
[C---:B------:R-:W-:Y:S02]  /*50c0*/  HMMA.16816.F32.BF16 R120, R8.reuse, R44, R120 ;  /* 0x0000002c0878723c */ /* 0x040fe40000041878 */
[----:B------:R-:W-:Y:S02]  /*50d0*/  FADD.FTZ R173, R173, R168 ;  /* 0x000000a8adad7221 */ /* 0x000fe40000010000 */
[----:B------:R-:W-:Y:S04]  /*50e0*/  MUFU.EX2 R172, R172 ;  /* 0x000000ac00ac7308 */ /* 0x000fe80000000800 */
[----:B------:R-:W-:Y:S04]  /*50f0*/  HMMA.16816.F32.BF16 R52, R8, R40, R52 ;  /* 0x000000280834723c */ /* 0x000fe80000041834 */
        /* <DEDUP_REMOVED lines=13> */
[----:B------:R-:W-:Y:S01]  /*51d0*/  HMMA.16816.F32.BF16 R116, R8, R50, R116 ;  /* 0x000000320874723c */ /* 0x000fe20000041874 */
[----:B-1----:R-:W-:-:S03]  /*51e0*/  F2FP.BF16.PACK_AB R59, R241, R174 ;  /* 0x000000aef13b723e */ /* 0x002fc600000010ff */
[----:B------:R-:W1:Y:S01]  /*51f0*/  MUFU.EX2 R194, R194 ;  /* 0x000000c200c27308 */ /* 0x000e620000000800 */
[----:B------:R-:W-:-:S03]  /*5200*/  FADD.FTZ R174, R174, R175 ;  /* 0x000000afaeae7221 */ /* 0x000fc60000010000 */
[----:B------:R-:W-:Y:S01]  /*5210*/  HMMA.16816.F32.BF16 R128, R8, R46, R128 ;  /* 0x0000002e0880723c */ /* 0x000fe20000041880 */
[----:B------:R-:W-:-:S03]  /*5220*/  FADD.FTZ R241, R241, R174 ;  /* 0x000000aef1f17221 */ /* 0x000fc60000010000 */
[----:B------:R-:W-:Y:S04]  /*5230*/  MUFU.EX2 R196, R196 ;  /* 0x000000c400c47308 */ /* 0x000fe80000000800 */
[C---:B------:R-:W-:Y:S04]  /*5240*/  HMMA.16816.F32.BF16 R64, R8.reuse, R42, R64 ;  /* 0x0000002a0840723c */ /* 0x040fe80000041840 */
[----:B------:R-:W-:Y:S04]  /*5250*/  MUFU.EX2 R193, R193 ;  /* 0x000000c100c17308 */ /* 0x000fe80000000800 */
[C---:B------:R-:W-:Y:S04]  /*5260*/  HMMA.16816.F32.BF16 R80, R8.reuse, R38, R80 ;  /* 0x000000260850723c */ /* 0x040fe80000041850 */
[----:B------:R-:W-:Y:S04]  /*5270*/  MUFU.EX2 R198, R198 ;  /* 0x000000c600c67308 */ /* 0x000fe80000000800 */
[----:B------:R-:W-:Y:S01]  /*5280*/  HMMA.16816.F32.BF16 R96, R8, R34, R96 ;  /* 0x000000220860723c */ /* 0x000fe20000041860 */
[----:B------:R-:W2:Y:S03]  /*5290*/  LDSM.16.MT88.4 R8, [R212+0x2100] ;  /* 0x00210000d408783b */ /* 0x000ea60000004200 */
[----:B------:R-:W3:Y:S04]  /*52a0*/  MUFU.EX2 R195, R195 ;  /* 0x000000c300c37308 */ /* 0x000ee80000000800 */
[C---:B------:R-:W-:Y:S04]  /*52b0*/  HMMA.16816.F32.BF16 R108, R92.reuse, R112, RZ ;  /* 0x000000705c6c723c */ /* 0x040fe800000418ff */
[----:B------:R-:W-:Y:S04]  /*52c0*/  MUFU.EX2 R197, R197 ;  /* 0x000000c500c57308 */ /* 0x000fe80000000800 */
[C---:B------:R-:W-:Y:S04]  /*52d0*/  HMMA.16816.F32.BF16 R124, R92.reuse, R132, RZ ;  /* 0x000000845c7c723c */ /* 0x040fe800000418ff */
[----:B------:R-:W4:Y:S04]  /*52e0*/  MUFU.EX2 R200, R200 ;  /* 0x000000c800c87308 */ /* 0x000f280000000800 */
[----:B------:R-:W-:Y:S04]  /*52f0*/  HMMA.16816.F32.BF16 R88, R92, R4, RZ ;  /* 0x000000045c58723c */ /* 0x000fe800000418ff */
[----:B------:R-:W-:Y:S03]  /*5300*/  MUFU.EX2 R239, R239 ;  /* 0x000000ef00ef7308 */ /* 0x000fe60000000800 */
[----:B-1----:R-:W-:Y:S01]  /*5310*/  F2FP.BF16.PACK_AB R4, R194, R191 ;  /* 0x000000bfc204723e */ /* 0x002fe200000010ff */
[----:B------:R-:W-:Y:S01]  /*5320*/  HMMA.16816.F32.BF16 R144, R56, R28, R144 ;  /* 0x0000001c3890723c */ /* 0x000fe20000041890 */
[----:B---3--:R-:W-:Y:S01]  /*5330*/  F2FP.BF16.PACK_AB R5, R195, R198 ;  /* 0x000000c6c305723e */ /* 0x008fe200000010ff */
[----:B------:R-:W-:-:S02]  /*5340*/  FADD.FTZ R191, R191, R186 ;  /* 0x000000babfbf7221 */ /* 0x000fc40000010000 */
[----:B------:R-:W-:Y:S01]  /*5350*/  FADD.FTZ R198, R198, R189 ;  /* 0x000000bdc6c67221 */ /* 0x000fe20000010000 */
[----:B------:R-:W-:Y:S01]  /*5360*/  MUFU.EX2 R237, R237 ;  /* 0x000000ed00ed7308 */ /* 0x000fe20000000800 */
[----:B------:R-:W-:Y:S02]  /*5370*/  FADD.FTZ R191, R194, R191 ;  /* 0x000000bfc2bf7221 */ /* 0x000fe40000010000 */
[----:B------:R-:W-:Y:S01]  /*5380*/  HMMA.16816.F32.BF16 R104, R56, R24, R104 ;  /* 0x000000183868723c */ /* 0x000fe20000041868 */
[----:B------:R-:W-:-:S07]  /*5390*/  FADD.FTZ R198, R195, R198 ;  /* 0x000000c6c3c67221 */ /* 0x000fce0000010000 */
        /* <DEDUP_REMOVED lines=21> */
[----:B----4-:R-:W-:Y:S01]  /*54f0*/  F2FP.BF16.PACK_AB R7, R200, R197 ;  /* 0x000000c5c807723e */ /* 0x010fe200000010ff */
        /* <DEDUP_REMOVED lines=14> */
[----:B------:R-:W-:Y:S01]  /*55e0*/  FFMA.FTZ R40, R180, c[0x0][0x2d0], -R199 ;  /* 0x0000b400b4287a23 */ /* 0x000fe200000108c7 */
[C---:B------:R-:W-:Y:S05]  /*55f0*/  HMMA.16816.F32.BF16 R72, R4.reuse, R36, R72 ;  /* 0x000000240448723c */ /* 0x040fea0000041848 */
[----:B------:R-:W2:Y:S02]  /*5600*/  MUFU.EX2 R33, R33 ;  /* 0x0000002100217308 */ /* 0x000ea40000000800 */
[----:B------:R-:W-:Y:S01]  /*5610*/  FFMA.FTZ R36, R176, c[0x0][0x2d0], -R201 ;  /* 0x0000b400b0247a23 */ /* 0x000fe200000108c9 */
[C---:B------:R-:W-:Y:S05]  /*5620*/  HMMA.16816.F32.BF16 R140, R4.reuse, R156, R140 ;  /* 0x0000009c048c723c */ /* 0x040fea000004188c */
[----:B------:R-:W3:Y:S03]  /*5630*/  MUFU.EX2 R40, R40 ;  /* 0x0000002800287308 */ /* 0x000ee60000000800 */
[C---:B------:R-:W-:Y:S05]  /*5640*/  HMMA.16816.F32.BF16 R136, R4.reuse, R158, R136 ;  /* 0x0000009e0488723c */ /* 0x040fea0000041888 */
[----:B------:R-:W4:Y:S03]  /*5650*/  MUFU.EX2 R36, R36 ;  /* 0x0000002400247308 */ /* 0x000f260000000800 */
[C---:B------:R-:W-:Y:S08]  /*5660*/  HMMA.16816.F32.BF16 R112, R4.reuse, R50, R112 ;  /* 0x000000320470723c */ /* 0x040ff00000041870 */
        /* <DEDUP_REMOVED lines=27> */
[----:B------:R-:W-:Y:S01]  /*5820*/  HMMA.16816.F32.BF16 R92, R4, R10, R92 ;  /* 0x0000000a045c723c */ /* 0x000fe2000004185c */
[----:B------:R-:W-:Y:S07]  /*5830*/  @P0 BRA `(.L_x_2290) ;  /* 0x0000012000000947 */ /* 0x000fee0003800000 */
        /* <DEDUP_REMOVED lines=11> */
.L_x_2291:
[----:B------:R-:W-:-:S04]  /*58f0*/  MOV R0, 0x1 ;  /* 0x0000000100007802 */ /* 0x000fc80000000f00 */
[----:B------:R-:W-:-:S13]  /*5900*/  ISETP.NE.AND P0, PT, R0, c[0x0][0x32c], PT ;  /* 0x0000cb0000007a0c */ /* 0x000fda0003f05270 */
[----:B------:R-:W-:-:S05]  /*5910*/  @P0 IMAD.HI.U32 R0, R5, c[0x0][0x330], RZ ;  /* 0x0000cc0005000a27 */ /* 0x000fca00078e00ff */
[----:B------:R-:W-:Y:S02]  /*5920*/  @P0 SHF.R.U32.HI R5, RZ, c[0x0][0x334], R0 ;  /* 0x0000cd00ff050a19 */ /* 0x000fe40000011600 */
.L_x_2292:
[----:B------:R-:W-:-:S05]  /*5930*/  MOV R0, c[0x0][0x32c] ;  /* 0x0000cb0000007a02 */ /* 0x000fca0000000f00 */
[----:B------:R-:W-:-:S05]  /*5940*/  IMAD R5, R5, R0, c[0x0][0x32c] ;  /* 0x0000cb0005057624 */ /* 0x000fca00078e0200 */
[----:B------:R-:W-:-:S05]  /*5950*/  IMNMX R2, R2, R5, PT ;  /* 0x0000000502027217 */ /* 0x000fca0003800200 */
.L_x_2290:
        /* <DEDUP_REMOVED lines=14> */
.L_x_2314:
        /* <DEDUP_REMOVED lines=23> */
[----:B------:R-:W-:Y:S01]  /*5bb0*/  IMAD R3, R226, c[0x0][0x20c], R3 ;  /* 0x00008300e2037a24 */ /* 0x000fe200078e0203 */
[C---:B------:R-:W-:Y:S01]  /*5bc0*/  SHF.L.U64.HI R9, R218.reuse, 0x1, R233 ;  /* 0x00000001da097819 */ /* 0x040fe200000102e9 */
[----:B------:R-:W-:Y:S02]  /*5bd0*/  IMAD R5, R225, c[0x0][0x21c], R5 ;  /* 0x00008700e1057a24 */ /* 0x000fe400078e0205 */
[----:B------:R-:W-:Y:S02]  /*5be0*/  IMAD.IADD R7, R7, 0x1, R3 ;  /* 0x0000000107077824 */ /* 0x000fe400078e0203 */
[----:B------:R-:W-:Y:S02]  /*5bf0*/  IMAD.SHL.U32 R12, R218, 0x2, RZ ;  /* 0x00000002da0c7824 */ /* 0x000fe400078e00ff */
[----:B------:R-:W-:Y:S05]  /*5c00*/  IMAD.WIDE.U32 R6, R225, c[0x0][0x218], R6 ;  /* 0x00008600e1067a25 */ /* 0x000fea00078e0006 */
[----:B------:R-:W-:Y:S04]  /*5c10*/  IADD3 R4, P0, R6, UR20, RZ ;  /* 0x0000001406047c10 */ /* 0x000fe8000ff1e0ff */
[----:B------:R-:W-:Y:S02]  /*5c20*/  IADD3.X R5, R7, UR16, R5, P0, !PT ;  /* 0x0000001007057c10 */ /* 0x000fe400087fe405 */
[C---:B------:R-:W-:Y:S04]  /*5c30*/  LEA R3, P0, R4.reuse, c[0x0][0x1f8], 0x1 ;  /* 0x00007e0004037a11 */ /* 0x040fe800078008ff */
[----:B------:R-:W-:Y:S02]  /*5c40*/  LEA.HI.X R8, R4, c[0x0][0x1fc], R5, 0x1, P0 ;  /* 0x00007f0004087a11 */ /* 0x000fe400000f0c05 */
[----:B------:R-:W5:Y:S04]  /*5c50*/  SHFL.IDX PT, R5, R3, RZ, 0x1c1f ;  /* 0x001c1fff03057589 */ /* 0x000f6800000e0000 */
[----:B------:R-:W4:Y:S01]  /*5c60*/  SHFL.IDX PT, R4, R8, RZ, 0x1c1f ;  /* 0x001c1fff08047589 */ /* 0x000f2200000e0000 */
[C---:B-----5:R-:W-:Y:S05]  /*5c70*/  IADD3 R10, P0, R5.reuse, R202, RZ ;  /* 0x000000ca050a7210 */ /* 0x060fea0007f1e0ff */
[C---:B----4-:R-:W-:Y:S01]  /*5c80*/  IMAD.X R11, R4.reuse, 0x1, R200, P0 ;  /* 0x00000001040b7824 */ /* 0x050fe200000e06c8 */
[C---:B------:R-:W-:Y:S04]  /*5c90*/  IADD3 R6, P0, R5.reuse, R240, RZ ;  /* 0x000000f005067210 */ /* 0x040fe80007f1e0ff */
        /* <DEDUP_REMOVED lines=12> */
.L_x_2354:
[----:B------:R-:W-:Y:S02]  /*5d60*/  ISETP.GE.AND P3, PT, R230, c[0x0][0x1d4], PT ;  /* 0x00007500e6007a0c */ /* 0x000fe40003f66270 */
[----:B--2---:R-:W-:Y:S02]  /*5d70*/  IADD3 R10, P0, R5, R202, RZ ;  /* 0x000000ca050a7210 */ /* 0x004fe40007f1e0ff */
[----:B------:R-:W-:Y:S02]  /*5d80*/  ISETP.GE.AND P2, PT, R229, c[0x0][0x1d4], PT ;  /* 0x00007500e5007a0c */ /* 0x000fe40003f46270 */
[----:B------:R-:W-:Y:S01]  /*5d90*/  ISETP.GE.AND P1, PT, R228, c[0x0][0x1d4], PT ;  /* 0x00007500e4007a0c */ /* 0x000fe20003f26270 */
[C---:B---3--:R-:W-:Y:S01]  /*5da0*/  IMAD.X R11, R14.reuse, 0x1, R200, P0 ;  /* 0x000000010e0b7824 */ /* 0x048fe200000e06c8 */
[C---:B------:R-:W-:Y:S05]  /*5db0*/  IADD3 R6, P0, R5.reuse, R240, RZ ;  /* 0x000000f005067210 */ /* 0x040fea0007f1e0ff */
        /* <DEDUP_REMOVED lines=9> */
.L_x_2295:
[----:B------:R-:W-:Y:S05]  /*5e50*/  BSYNC B0 ;  /* 0x0000000000007941 */ /* 0x000fea0003800000 */
.L_x_2294:
        /* <DEDUP_REMOVED lines=14> */
[----:B------:R-:W-:Y:S07]  /*5f40*/  LDSM.16.M88.4 R164, [R213+0x6900] ;  /* 0x00690000d5a4783b */ /* 0x000fee0000000200 */
[-C--:B------:R-:W-:Y:S08]  /*5f50*/  HMMA.16816.F32.BF16 R36, R152, R168.reuse, RZ ;  /* 0x000000a89824723c */ /* 0x080ff000000418ff */
[C---:B------:R-:W-:Y:S08]  /*5f60*/  HMMA.16816.F32.BF16 R40, R160.reuse, R168, RZ ;  /* 0x000000a8a028723c */ /* 0x040ff000000418ff */
[-C--:B------:R-:W-:Y:S01]  /*5f70*/  HMMA.16816.F32.BF16 R44, R160, R170.reuse, RZ ;  /* 0x000000aaa02c723c */ /* 0x080fe200000418ff */
[----:B------:R-:W-:Y:S07]  /*5f80*/  LDSM.16.M88.4 R160, [R216+0x3900] ;  /* 0x00390000d8a0783b */ /* 0x000fee0000000200 */
[----:B------:R-:W-:Y:S01]  /*5f90*/  HMMA.16816.F32.BF16 R48, R152, R170, RZ ;  /* 0x000000aa9830723c */ /* 0x000fe200000418ff */
[----:B------:R-:W1:Y:S07]  /*5fa0*/  LDSM.16.M88.4 R152, [R216+0x3500] ;  /* 0x00350000d898783b */ /* 0x000e6e0000000200 */
[-C--:B------:R-:W-:Y:S01]  /*5fb0*/  HMMA.16816.F32.BF16 R4, R172, R176.reuse, R4 ;  /* 0x000000b0ac04723c */ /* 0x080fe20000041804 */
[----:B------:R-:W3:Y:S07]  /*5fc0*/  LDSM.16.M88.4 R168, [R209] ;  /* 0x00000000d1a8783b */ /* 0x000eee0000000200 */
        /* <DEDUP_REMOVED lines=14> */
[----:B------:R-:W5:Y:S07]  /*60b0*/  LDSM.16.M88.4 R172, [R208] ;  /* 0x00000000d0ac783b */ /* 0x000f6e0000000200 */
[-C--:B--2---:R-:W-:Y:S01]  /*60c0*/  HMMA.16816.F32.BF16 R4, R156, R192.reuse, R4 ;  /* 0x000000c09c04723c */ /* 0x084fe20000041804 */
[----:B------:R-:W-:Y:S07]  /*60d0*/  LDSM.16.M88.4 R188, [R213+0x9900] ;  /* 0x00990000d5bc783b */ /* 0x000fee0000000200 */
        /* <DEDUP_REMOVED lines=8> */
[----:B------:R-:W-:Y:S07]  /*6160*/  LDSM.16.M88.4 R152, [R217+0x8900] ;  /* 0x00890000d998783b */ /* 0x000fee0000000200 */
[-C--:B------:R-:W-:Y:S08]  /*6170*/  HMMA.16816.F32.BF16 R36, R156, R160.reuse, R36 ;  /* 0x000000a09c24723c */ /* 0x080ff00000041824 */
[C---:B------:R-:W-:Y:S08]  /*6180*/  HMMA.16816.F32.BF16 R40, R196.reuse, R160, R40 ;  /* 0x000000a0c428723c */ /* 0x040ff00000041828 */
[-C--:B------:R-:W-:Y:S08]  /*6190*/  HMMA.16816.F32.BF16 R44, R196, R162.reuse, R44 ;  /* 0x000000a2c42c723c */ /* 0x080ff0000004182c */
[----:B------:R-:W-:Y:S01]  /*61a0*/  HMMA.16816.F32.BF16 R48, R156, R162, R48 ;  /* 0x000000a29c30723c */ /* 0x000fe20000041830 */
[----:B------:R-:W1:Y:S07]  /*61b0*/  LDSM.16.M88.4 R156, [R216+0x3d00] ;  /* 0x003d0000d89c783b */ /* 0x000e6e0000000200 */
[-C--:B---3--:R-:W-:Y:S01]  /*61c0*/  HMMA.16816.F32.BF16 R4, R164, R168.reuse, R4 ;  /* 0x000000a8a404723c */ /* 0x088fe20000041804 */
[----:B------:R-:W2:Y:S07]  /*61d0*/  LDSM.16.M88.4 R160, [R217+0x9900] ;  /* 0x00990000d9a0783b */ /* 0x000eae0000000200 */
[C---:B----4-:R-:W-:Y:S08]  /*61e0*/  HMMA.16816.F32.BF16 R8, R176.reuse, R168, R8 ;  /* 0x000000a8b008723c */ /* 0x050ff00000041808 */
[-C--:B------:R-:W-:Y:S08]  /*61f0*/  HMMA.16816.F32.BF16 R12, R176, R170.reuse, R12 ;  /* 0x000000aab00c723c */ /* 0x080ff0000004180c */
[C---:B------:R-:W-:Y:S01]  /*6200*/  HMMA.16816.F32.BF16 R16, R164.reuse, R170, R16 ;  /* 0x000000aaa410723c */ /* 0x040fe20000041810 */
[----:B------:R-:W3:Y:S07]  /*6210*/  LDSM.16.M88.4 R168, [R216+0x4500] ;  /* 0x00450000d8a8783b */ /* 0x000eee0000000200 */
[-C--:B-----5:R-:W-:Y:S08]  /*6220*/  HMMA.16816.F32.BF16 R20, R164, R172.reuse, R20 ;  /* 0x000000aca414723c */ /* 0x0a0ff00000041814 */
[C---:B------:R-:W-:Y:S08]  /*6230*/  HMMA.16816.F32.BF16 R24, R176.reuse, R172, R24 ;  /* 0x000000acb018723c */ /* 0x040ff00000041818 */
[-C--:B------:R-:W-:Y:S08]  /*6240*/  HMMA.16816.F32.BF16 R28, R176, R174.reuse, R28 ;  /* 0x000000aeb01c723c */ /* 0x080ff0000004181c */
[C---:B------:R-:W-:Y:S01]  /*6250*/  HMMA.16816.F32.BF16 R32, R164.reuse, R174, R32 ;  /* 0x000000aea420723c */ /* 0x040fe20000041820 */
[----:B------:R-:W-:Y:S07]  /*6260*/  LDSM.16.M88.4 R172, [R213+0x8900] ;  /* 0x00890000d5ac783b */ /* 0x000fee0000000200 */
[-C--:B------:R-:W-:Y:S08]  /*6270*/  HMMA.16816.F32.BF16 R36, R164, R180.reuse, R36 ;  /* 0x000000b4a424723c */ /* 0x080ff00000041824 */
[C---:B------:R-:W-:Y:S08]  /*6280*/  HMMA.16816.F32.BF16 R40, R176.reuse, R180, R40 ;  /* 0x000000b4b028723c */ /* 0x040ff00000041828 */
[-C--:B------:R-:W-:Y:S01]  /*6290*/  HMMA.16816.F32.BF16 R44, R176, R182.reuse, R44 ;  /* 0x000000b6b02c723c */ /* 0x080fe2000004182c */
[----:B------:R-:W4:Y:S07]  /*62a0*/  LDSM.16.M88.4 R176, [R206] ;  /* 0x00000000ceb0783b */ /* 0x000f2e0000000200 */
[----:B------:R-:W-:Y:S01]  /*62b0*/  HMMA.16816.F32.BF16 R48, R164, R182, R48 ;  /* 0x000000b6a430723c */ /* 0x000fe20000041830 */
[----:B------:R-:W5:Y:S01]  /*62c0*/  LDSM.16.M88.4 R164, [R204] ;  /* 0x00000000cca4783b */ /* 0x000f620000000200 */
[----:B------:R-:W-:Y:S06]  /*62d0*/  DEPBAR.LE SB0, 0x0 ;  /* 0x000080000000791a */ /* 0x000fec0000000000 */
[-C--:B-1----:R-:W-:Y:S01]  /*62e0*/  HMMA.16816.F32.BF16 R4, R152, R156.reuse, R4 ;  /* 0x0000009c9804723c */ /* 0x082fe20000041804 */
[----:B------:R-:W-:Y:S07]  /*62f0*/  BAR.SYNC.DEFER_BLOCKING 0x0 ;  /* 0x0000000000007b1d */ /* 0x000fee0000010000 */
[C---:B--2---:R-:W-:Y:S08]  /*6300*/  HMMA.16816.F32.BF16 R8, R160.reuse, R156, R8 ;  /* 0x0000009ca008723c */ /* 0x044ff00000041808 */
        /* <DEDUP_REMOVED lines=9> */
[----:B------:R-:W-:Y:S08]  /*63a0*/  HMMA.16816.F32.BF16 R48, R152, R170, R48 ;  /* 0x000000aa9830723c */ /* 0x000ff00000041830 */
[-C--:B----4-:R-:W-:Y:S08]  /*63b0*/  HMMA.16816.F32.BF16 R4, R172, R176.reuse, R4 ;  /* 0x000000b0ac04723c */ /* 0x090ff00000041804 */
[C---:B------:R-:W-:Y:S08]  /*63c0*/  HMMA.16816.F32.BF16 R8, R188.reuse, R176, R8 ;  /* 0x000000b0bc08723c */ /* 0x040ff00000041808 */
[-C--:B------:R-:W-:Y:S08]  /*63d0*/  HMMA.16816.F32.BF16 R12, R188, R178.reuse, R12 ;  /* 0x000000b2bc0c723c */ /* 0x080ff0000004180c */
[C---:B------:R-:W-:Y:S08]  /*63e0*/  HMMA.16816.F32.BF16 R16, R172.reuse, R178, R16 ;  /* 0x000000b2ac10723c */ /* 0x040ff00000041810 */
[-C--:B------:R-:W-:Y:S08]  /*63f0*/  HMMA.16816.F32.BF16 R20, R172, R192.reuse, R20 ;  /* 0x000000c0ac14723c */ /* 0x080ff00000041814 */
[C---:B------:R-:W-:Y:S08]  /*6400*/  HMMA.16816.F32.BF16 R24, R188.reuse, R192, R24 ;  /* 0x000000c0bc18723c */ /* 0x040ff00000041818 */
[-C--:B------:R-:W-:Y:S08]  /*6410*/  HMMA.16816.F32.BF16 R28, R188, R194.reuse, R28 ;  /* 0x000000c2bc1c723c */ /* 0x080ff0000004181c */
[C---:B------:R-:W-:Y:S08]  /*6420*/  HMMA.16816.F32.BF16 R32, R172.reuse, R194, R32 ;  /* 0x000000c2ac20723c */ /* 0x040ff00000041820 */
[-C--:B-----5:R-:W-:Y:S08]  /*6430*/  HMMA.16816.F32.BF16 R36, R172, R164.reuse, R36 ;  /* 0x000000a4ac24723c */ /* 0x0a0ff00000041824 */
[C---:B------:R-:W-:Y:S08]  /*6440*/  HMMA.16816.F32.BF16 R40, R188.reuse, R164, R40 ;  /* 0x000000a4bc28723c */ /* 0x040ff00000041828 */
[-C--:B------:R-:W-:Y:S08]  /*6450*/  HMMA.16816.F32.BF16 R44, R188, R166.reuse, R44 ;  /* 0x000000a6bc2c723c */ /* 0x080ff0000004182c */
[----:B------:R-:W-:Y:S01]  /*6460*/  HMMA.16816.F32.BF16 R48, R172, R166, R48 ;  /* 0x000000a6ac30723c */ /* 0x000fe20000041830 */
[----:B------:R-:W-:-:S07]  /*6470*/  @!P0 BRA `(.L_x_2297) ;  /* 0x0000038000008947 */ /* 0x000fce0003800000 */
[----:B------:R-:W-:Y:S01]  /*6480*/  ISETP.NE.AND P2, PT, R222, 0x1, PT ;  /* 0x00000001de00780c */ /* 0x000fe20003f45270 */
[----:B------:R-:W-:Y:S01]  /*6490*/  IMAD R226, R236, 0x30, R232 ;  /* 0x00000030ece27824 */ /* 0x000fe200078e02e8 */
[----:B------:R-:W-:Y:S01]  /*64a0*/  ISETP.GT.AND P1, PT, R227, 0x2f, PT ;  /* 0x0000002fe300780c */ /* 0x000fe20003f24270 */
[----:B------:R-:W-:Y:S01]  /*64b0*/  IMAD.MOV.U32 R225, RZ, RZ, RZ ;  /* 0x000000ffffe17224 */ /* 0x000fe200078e00ff */
[----:B------:R-:W-:Y:S02]  /*64c0*/  ISETP.GE.AND P5, PT, R230, c[0x0][0x1d4], PT ;  /* 0x00007500e6007a0c */ /* 0x000fe40003fa6270 */
[----:B------:R-:W-:Y:S02]  /*64d0*/  IADD3 R226, R226, -0x30, R227 ;  /* 0xffffffd0e2e27810 */ /* 0x000fe40007ffe0e3 */
[----:B------:R-:W-:Y:S02]  /*64e0*/  ISETP.GE.AND P4, PT, R229, c[0x0][0x1d4], PT ;  /* 0x00007500e5007a0c */ /* 0x000fe40003f86270 */
[----:B------:R-:W-:Y:S01]  /*64f0*/  ISETP.GE.AND P3, PT, R228, c[0x0][0x1d4], PT ;  /* 0x00007500e4007a0c */ /* 0x000fe20003f66270 */
[--C-:B------:R-:W-:Y:S02]  /*6500*/  IMAD.MOV.U32 R3, RZ, RZ, R226.reuse ;  /* 0x000000ffff037224 */ /* 0x100fe400078e00e2 */
[----:B------:R-:W-:Y:S05]  /*6510*/  @P2 IMAD.HI.U32 R149, R226, c[0x0][0x2bc], RZ ;  /* 0x0000af00e2952a27 */ /* 0x000fea00078e00ff */
[----:B------:R-:W-:Y:S04]  /*6520*/  @P2 SHF.R.U32.HI R3, RZ, c[0x0][0x2c0], R149 ;  /* 0x0000b000ff032a19 */ /* 0x000fe80000011695 */
[C---:B------:R-:W-:Y:S04]  /*6530*/  @!P1 IADD3 R154, P0, R3.reuse, UR10, RZ ;  /* 0x0000000a039a9c10 */ /* 0x040fe8000ff1e0ff */
[----:B------:R-:W-:Y:S01]  /*6540*/  @!P1 LEA.HI.X.SX32 R149, R3, UR6, 0x1, P0 ;  /* 0x0000000603959c11 */ /* 0x000fe200080f0eff */
        /* <DEDUP_REMOVED lines=13> */
[----:B------:R-:W-:Y:S03]  /*6620*/  IADD3 R152, P0, R152, UR18, RZ ;  /* 0x0000001298987c10 */ /* 0x000fe6000ff1e0ff */
[----:B------:R-:W-:Y:S05]  /*6630*/  IMAD R151, R225, c[0x0][0x1f4], R151 ;  /* 0x00007d00e1977a24 */ /* 0x000fea00078e0297 */
[----:B------:R-:W-:Y:S02]  /*6640*/  IADD3.X R151, R153, UR9, R151, P0, !PT ;  /* 0x0000000999977c10 */ /* 0x000fe400087fe497 */
[C---:B------:R-:W-:Y:S04]  /*6650*/  LEA R149, P0, R152.reuse, c[0x0][0x1c8], 0x1 ;  /* 0x0000720098957a11 */ /* 0x040fe800078008ff */
[----:B------:R-:W-:Y:S01]  /*6660*/  LEA.HI.X R3, R152, c[0x0][0x1cc], R151, 0x1, P0 ;  /* 0x0000730098037a11 */ /* 0x000fe200000f0c97 */
[----:B------:R-:W1:Y:S01]  /*6670*/  SHFL.IDX PT, R155, R149, RZ, 0x1c1f ;  /* 0x001c1fff959b7589 */ /* 0x000e6200000e0000 */
[----:B------:R-:W-:Y:S03]  /*6680*/  IADD3 R151, -R238, 0x30, RZ ;  /* 0x00000030ee977810 */ /* 0x000fe60007ffe1ff */
[----:B------:R-:W2:Y:S01]  /*6690*/  SHFL.IDX PT, R152, R3, RZ, 0x1c1f ;  /* 0x001c1fff03987589 */ /* 0x000ea200000e0000 */
[----:B------:R-:W-:Y:S03]  /*66a0*/  ISETP.GE.AND P1, PT, R151, 0x1, PT ;  /* 0x000000019700780c */ /* 0x000fe60003f26270 */
[----:B------:R-:W3:Y:S10]  /*66b0*/  SHFL.IDX PT, R153, R149, 0x1, 0x1c1f ;  /* 0x003c1f0095997f89 */ /* 0x000ef400000e0000 */
[C---:B-1----:R-:W-:Y:S05]  /*66c0*/  @P1 IADD3 R158, P0, R155.reuse, R202, RZ ;  /* 0x000000ca9b9e1210 */ /* 0x042fea0007f1e0ff */
[C-C-:B--2---:R-:W-:Y:S01]  /*66d0*/  @P1 IMAD.X R159, R152.reuse, 0x1, R200.reuse, P0 ;  /* 0x00000001989f1824 */ /* 0x144fe200000e06c8 */
[----:B------:R-:W-:Y:S04]  /*66e0*/  @P1 IADD3 R156, P0, R155, R240, RZ ;  /* 0x000000f09b9c1210 */ /* 0x000fe80007f1e0ff */
[----:B------:R1:W-:Y:S01]  /*66f0*/  @P1 LDGSTS.E.BYPASS.LTC128B.128 [R220+0x2500], [R158.64], !P5 ;  /* 0x025000009edc1fae */ /* 0x0003e2000e901d4c */
[----:B------:R-:W-:Y:S01]  /*6700*/  @P1 IMAD.X R157, R152, 0x1, R203, P0 ;  /* 0x00000001989d1824 */ /* 0x000fe200000e06cb */
[C---:B------:R-:W-:Y:S04]  /*6710*/  @P1 LEA R154, P0, R218.reuse, R155, 0x1 ;  /* 0x0000009bda9a1211 */ /* 0x040fe800078008ff */
[----:B------:R1:W-:Y:S01]  /*6720*/  @P1 LDGSTS.E.BYPASS.LTC128B.128 [R220+0x3100], [R156.64], !P4 ;  /* 0x031000009cdc1fae */ /* 0x0003e2000e101d4c */
[----:B------:R-:W-:Y:S02]  /*6730*/  @P1 LEA.HI.X R155, R218, R152, R233, 0x1, P0 ;  /* 0x00000098da9b1211 */ /* 0x000fe400000f0ce9 */
[----:B------:R-:W-:Y:S01]  /*6740*/  ISETP.GE.AND P0, PT, R151, 0x21, PT ;  /* 0x000000219700780c */ /* 0x000fe20003f06270 */
[----:B------:R-:W2:Y:S04]  /*6750*/  SHFL.IDX PT, R152, R3, 0x1, 0x1c1f ;  /* 0x003c1f0003987f89 */ /* 0x000ea800000e0000 */
[----:B------:R1:W-:Y:S08]  /*6760*/  @P1 LDGSTS.E.BYPASS.LTC128B.128 [R220+0x3d00], [R154.64], !P3 ;  /* 0x03d000009adc1fae */ /* 0x0003f0000d901d4c */
[C---:B---3--:R-:W-:Y:S05]  /*6770*/  @P0 IADD3 R162, P2, R153.reuse, R202, RZ ;  /* 0x000000ca99a20210 */ /* 0x048fea0007f5e0ff */
[C---:B--2---:R-:W-:Y:S01]  /*6780*/  @P0 IMAD.X R163, R152.reuse, 0x1, R200, P2 ;  /* 0x0000000198a30824 */ /* 0x044fe200010e06c8 */
[----:B------:R-:W-:Y:S04]  /*6790*/  @P0 IADD3 R160, P2, R153, R240, RZ ;  /* 0x000000f099a00210 */ /* 0x000fe80007f5e0ff */
[----:B------:R1:W-:Y:S01]  /*67a0*/  @P0 LDGSTS.E.BYPASS.LTC128B.128 [R220+0x2d00], [R162.64], !P5 ;  /* 0x02d00000a2dc0fae */ /* 0x0003e2000e901d4c */
[----:B------:R-:W-:Y:S01]  /*67b0*/  @P0 IMAD.X R161, R152, 0x1, R203, P2 ;  /* 0x0000000198a10824 */ /* 0x000fe200010e06cb */
[C---:B------:R-:W-:Y:S04]  /*67c0*/  @P0 LEA R164, P2, R218.reuse, R153, 0x1 ;  /* 0x00000099daa40211 */ /* 0x040fe800078408ff */
[----:B------:R1:W-:Y:S01]  /*67d0*/  @P0 LDGSTS.E.BYPASS.LTC128B.128 [R220+0x3900], [R160.64], !P4 ;  /* 0x03900000a0dc0fae */ /* 0x0003e2000e101d4c */
[----:B------:R-:W-:Y:S05]  /*67e0*/  @P0 LEA.HI.X R165, R218, R152, R233, 0x1, P2 ;  /* 0x00000098daa50211 */ /* 0x000fea00010f0ce9 */
[----:B------:R1:W-:Y:S03]  /*67f0*/  @P0 LDGSTS.E.BYPASS.LTC128B.128 [R220+0x4500], [R164.64], !P3 ;  /* 0x04500000a4dc0fae */ /* 0x0003e6000d901d4c */
.L_x_2297:
[----:B-1----:R-:W-:Y:S01]  /*6800*/  IMAD.MOV.U32 R158, RZ, RZ, R231 ;  /* 0x000000ffff9e7224 */ /* 0x002fe200078e00e7 */
        /* <DEDUP_REMOVED lines=10> */
[----:B------:R-:W1:Y:S01]  /*68b0*/  SHFL.IDX PT, R152, R158, RZ, 0x1c1f ;  /* 0x001c1fff9e987589 */ /* 0x000e6200000e0000 */
[----:B------:R-:W-:Y:S05]  /*68c0*/  IMAD R154, R3, c[0x0][0x1d0], R154 ;  /* 0x00007400039a7a24 */ /* 0x000fea00078e029a */
[----:B------:R-:W-:Y:S04]  /*68d0*/  IADD3 R153, R154, -c[0x0][0x168], RZ ;  /* 0x80005a009a997a10 */ /* 0x000fe80007ffe0ff */
[C---:B------:R-:W-:Y:S02]  /*68e0*/  IADD3 R154, R153.reuse, c[0x0][0x328], RZ ;  /* 0x0000ca00999a7a10 */ /* 0x040fe40007ffe0ff */
[----:B------:R-:W-:Y:S03]  /*68f0*/  IADD3 R153, R153, UR17, RZ ;  /* 0x0000001199997c10 */ /* 0x000fe6000fffe0ff */
[--C-:B-1----:R-:W-:Y:S02]  /*6900*/  IMAD.IADD R168, R154, 0x1, R152.reuse ;  /* 0x000000019aa87824 */ /* 0x102fe400078e0298 */
        /* <DEDUP_REMOVED lines=17> */
.L_x_2300:
[----:B------:R-:W-:Y:S04]  /*6a20*/  MOV R3, 0x1 ;  /* 0x0000000100037802 */ /* 0x000fe80000000f00 */
[----:B------:R-:W-:Y:S11]  /*6a30*/  ISETP.NE.AND P0, PT, R3, c[0x0][0x32c], PT ;  /* 0x0000cb0003007a0c */ /* 0x000ff60003f05270 */
[----:B------:R-:W-:Y:S02]  /*6a40*/  @!UPT UIADD3 URZ, URZ, URZ, URZ ;  /* 0x0000003f3f3ff290 */ /* 0x000fe4000fffe03f */
[----:B------:R-:W-:Y:S05]  /*6a50*/  @P0 IMAD.HI.U32 R3, R149, c[0x0][0x330], RZ ;  /* 0x0000cc0095030a27 */ /* 0x000fea00078e00ff */
[----:B------:R-:W-:Y:S02]  /*6a60*/  @P0 SHF.R.U32.HI R149, RZ, c[0x0][0x334], R3 ;  /* 0x0000cd00ff950a19 */ /* 0x000fe40000011603 */
.L_x_2301:
[----:B------:R-:W-:Y:S05]  /*6a70*/  BSYNC B0 ;  /* 0x0000000000007941 */ /* 0x000fea0003800000 */
.L_x_2299:
[----:B------:R-:W-:Y:S04]  /*6a80*/  IMAD.IADD R152, R156, 0x1, -R235 ;  /* 0x000000019c987824 */ /* 0x000fe800078e0aeb */
[----:B------:R-:W-:Y:S05]  /*6a90*/  IMAD R152, R149, c[0x0][0x32c], R152 ;  /* 0x0000cb0095987a24 */ /* 0x000fea00078e0298 */
[----:B------:R-:W-:Y:S02]  /*6aa0*/  IADD3 R3, R152, c[0x0][0x32c], RZ ;  /* 0x0000cb0098037a10 */ /* 0x000fe40007ffe0ff */
[----:B------:R-:W-:Y:S02]  /*6ab0*/  IMNMX R167, R167, R152, !PT ;  /* 0x00000098a7a77217 */ /* 0x000fe40007800200 */
[----:B------:R-:W-:Y:S02]  /*6ac0*/  IMNMX R168, R168, R3, PT ;  /* 0x00000003a8a87217 */ /* 0x000fe40003800200 */
.L_x_2298:
[----:B------:R-:W-:Y:S01]  /*6ad0*/  PLOP3.LUT P0, PT, PT, PT, UP1, 0x40, 0x0 ;  /* 0x000000000000781c */ /* 0x000fe20003f0e818 */
[----:B------:R-:W1:Y:S02]  /*6ae0*/  SHFL.IDX PT, R152, R158, 0x1, 0x1c1f ;  /* 0x003c1f009e987f89 */ /* 0x000e6400000e0000 */
[----:B-1----:R-:W-:Y:S01]  /*6af0*/  IADD3 R164, R153, R152, RZ ;  /* 0x0000009899a47210 */ /* 0x002fe20007ffe0ff */
[----:B------:R-:W-:Y:S09]  /*6b00*/  IMAD.IADD R166, R154, 0x1, R152 ;  /* 0x000000019aa67824 */ /* 0x000ff200078e0298 */
        /* <DEDUP_REMOVED lines=16> */
.L_x_2304:
[----:B------:R-:W-:Y:S04]  /*6c10*/  MOV R3, 0x1 ;  /* 0x0000000100037802 */ /* 0x000fe80000000f00 */
[----:B------:R-:W-:Y:S11]  /*6c20*/  ISETP.NE.AND P0, PT, R3, c[0x0][0x32c], PT ;  /* 0x0000cb0003007a0c */ /* 0x000ff60003f05270 */
[----:B------:R-:W-:Y:S02]  /*6c30*/  @!UPT UIADD3 URZ, URZ, URZ, URZ ;  /* 0x0000003f3f3ff290 */ /* 0x000fe4000fffe03f */
[----:B------:R-:W-:Y:S05]  /*6c40*/  @P0 IMAD.HI.U32 R3, R152, c[0x0][0x330], RZ ;  /* 0x0000cc0098030a27 */ /* 0x000fea00078e00ff */
[----:B------:R-:W-:Y:S02]  /*6c50*/  @P0 SHF.R.U32.HI R152, RZ, c[0x0][0x334], R3 ;  /* 0x0000cd00ff980a19 */ /* 0x000fe40000011603 */
.L_x_2305:
[----:B------:R-:W-:Y:S05]  /*6c60*/  BSYNC B0 ;  /* 0x0000000000007941 */ /* 0x000fea0003800000 */
.L_x_2303:
[----:B------:R-:W-:Y:S04]  /*6c70*/  IMAD.IADD R3, R156, 0x1, -R235 ;  /* 0x000000019c037824 */ /* 0x000fe800078e0aeb */
[----:B------:R-:W-:Y:S05]  /*6c80*/  IMAD R3, R152, c[0x0][0x32c], R3 ;  /* 0x0000cb0098037a24 */ /* 0x000fea00078e0203 */
[----:B------:R-:W-:Y:S02]  /*6c90*/  IADD3 R149, R3, c[0x0][0x32c], RZ ;  /* 0x0000cb0003957a10 */ /* 0x000fe40007ffe0ff */
[----:B------:R-:W-:Y:S02]  /*6ca0*/  IMNMX R164, R164, R3, !PT ;  /* 0x00000003a4a47217 */ /* 0x000fe40007800200 */
[----:B------:R-:W-:Y:S02]  /*6cb0*/  IMNMX R166, R166, R149, PT ;  /* 0x00000095a6a67217 */ /* 0x000fe40003800200 */
.L_x_2302:
        /* <DEDUP_REMOVED lines=20> */
.L_x_2308:
[----:B------:R-:W-:Y:S04]  /*6e00*/  MOV R3, c[0x0][0x32c] ;  /* 0x0000cb0000037a02 */ /* 0x000fe80000000f00 */
[----:B------:R-:W-:Y:S11]  /*6e10*/  ISETP.NE.AND P0, PT, R3, 0x1, PT ;  /* 0x000000010300780c */ /* 0x000ff60003f05270 */
[----:B------:R-:W-:Y:S02]  /*6e20*/  @!UPT UIADD3 URZ, URZ, URZ, URZ ;  /* 0x0000003f3f3ff290 */ /* 0x000fe4000fffe03f */
[----:B------:R-:W-:Y:S05]  /*6e30*/  @P0 IMAD.HI.U32 R3, R152, c[0x0][0x330], RZ ;  /* 0x0000cc0098030a27 */ /* 0x000fea00078e00ff */
[----:B------:R-:W-:Y:S02]  /*6e40*/  @P0 SHF.R.U32.HI R152, RZ, c[0x0][0x334], R3 ;  /* 0x0000cd00ff980a19 */ /* 0x000fe40000011603 */
.L_x_2309:
[----:B------:R-:W-:Y:S05]  /*6e50*/  BSYNC B0 ;  /* 0x0000000000007941 */ /* 0x000fea0003800000 */
.L_x_2307:
[----:B------:R-:W-:Y:S04]  /*6e60*/  IMAD.IADD R3, R156, 0x1, -R235 ;  /* 0x000000019c037824 */ /* 0x000fe800078e0aeb */
[----:B------:R-:W-:Y:S05]  /*6e70*/  IMAD R3, R152, c[0x0][0x32c], R3 ;  /* 0x0000cb0098037a24 */ /* 0x000fea00078e0203 */
[----:B------:R-:W-:Y:S02]  /*6e80*/  IADD3 R149, R3, c[0x0][0x32c], RZ ;  /* 0x0000cb0003957a10 */ /* 0x000fe40007ffe0ff */
[----:B------:R-:W-:Y:S02]  /*6e90*/  IMNMX R161, R161, R3, !PT ;  /* 0x00000003a1a17217 */ /* 0x000fe40007800200 */
[----:B------:R-:W-:Y:S02]  /*6ea0*/  IMNMX R162, R162, R149, PT ;  /* 0x00000095a2a27217 */ /* 0x000fe40003800200 */
.L_x_2306:
[C---:B------:R-:W-:Y:S02]  /*6eb0*/  ISETP.GE.AND P2, PT, R156.reuse, 0x9, PT ;  /* 0x000000099c00780c */ /* 0x040fe40003f46270 */
[----:B------:R-:W-:Y:S02]  /*6ec0*/  ISETP.GE.AND P1, PT, R156, 0xa, PT ;  /* 0x0000000a9c00780c */ /* 0x000fe40003f26270 */
[C---:B------:R-:W-:Y:S02]  /*6ed0*/  ISETP.GT.AND P0, PT, R167.reuse, 0x8, !P2 ;  /* 0x00000008a700780c */ /* 0x040fe40005704270 */
[----:B------:R-:W-:Y:S02]  /*6ee0*/  P2R R152, PR, RZ, 0x4 ;  /* 0x00000004ff987803 */ /* 0x000fe40000000000 */
[----:B------:R-:W-:Y:S02]  /*6ef0*/  ISETP.LT.OR P0, PT, R168, 0x9, P0 ;  /* 0x00000009a800780c */ /* 0x000fe40000701670 */
[----:B------:R-:W-:Y:S02]  /*6f00*/  P2R R151, PR, RZ, 0x2 ;  /* 0x00000002ff977803 */ /* 0x000fe40000000000 */
[----:B------:R-:W-:Y:S02]  /*6f10*/  FSEL R149, R16, -INF , !P0 ;  /* 0xff80000010957808 */ /* 0x000fe40004000000 */
[----:B------:R-:W-:Y:S02]  /*6f20*/  ISETP.GT.AND P0, PT, R167, 0x9, !P1 ;  /* 0x00000009a700780c */ /* 0x000fe40004f04270 */
[----:B------:R-:W-:Y:S02]  /*6f30*/  ISETP.GE.AND P5, PT, R156, 0x21, PT ;  /* 0x000000219c00780c */ /* 0x000fe40003fa6270 */
        /* <DEDUP_REMOVED lines=10> */
[----:B------:R-:W-:Y:S02]  /*6fe0*/  ISETP.LT.OR P0, PT, R166, 0xa, P0 ;  /* 0x0000000aa600780c */ /* 0x000fe40000701670 */
[----:B------:R-:W-:Y:S02]  /*6ff0*/  P2R R159, PR, RZ, 0x2 ;  /* 0x00000002ff9f7803 */ /* 0x000fe40000000000 */
[----:B------:R-:W-:Y:S02]  /*7000*/  FSEL R157, R19, -INF , !P0 ;  /* 0xff800000139d7808 */ /* 0x000fe40004000000 */
[C---:B------:R-:W-:Y:S02]  /*7010*/  ISETP.GT.AND P0, PT, R167.reuse, 0x10, !P2 ;  /* 0x00000010a700780c */ /* 0x040fe40005704270 */
[----:B------:R-:W-:Y:S02]  /*7020*/  ISETP.GE.AND P3, PT, R156, 0x29, PT ;  /* 0x000000299c00780c */ /* 0x000fe40003f66270 */
[----:B------:R-:W-:Y:S02]  /*7030*/  ISETP.LT.OR P0, PT, R168, 0x11, P0 ;  /* 0x00000011a800780c */ /* 0x000fe40000701670 */
[----:B------:R-:W-:Y:S02]  /*7040*/  ISETP.GE.AND P6, PT, R156, 0x2a, PT ;  /* 0x0000002a9c00780c */ /* 0x000fe40003fc6270 */
[----:B------:R-:W-:Y:S02]  /*7050*/  FSEL R186, R20, -INF , !P0 ;  /* 0xff80000014ba7808 */ /* 0x000fe40004000000 */
[----:B------:R-:W-:Y:S04]  /*7060*/  ISETP.GT.AND P0, PT, R167, 0x11, !P1 ;  /* 0x00000011a700780c */ /* 0x000fe80004f04270 */
[----:B------:R-:W-:Y:S04]  /*7070*/  ISETP.LT.OR P0, PT, R168, 0x12, P0 ;  /* 0x00000012a800780c */ /* 0x000fe80000701670 */
        /* <DEDUP_REMOVED lines=11> */
[C---:B------:R-:W-:Y:S04]  /*7130*/  ISETP.GT.AND P0, PT, R167.reuse, 0x18, !P2 ;  /* 0x00000018a700780c */ /* 0x040fe80005704270 */
[----:B------:R-:W-:Y:S04]  /*7140*/  ISETP.LT.OR P0, PT, R168, 0x19, P0 ;  /* 0x00000019a800780c */ /* 0x000fe80000701670 */
[----:B------:R-:W-:Y:S02]  /*7150*/  FSEL R190, R32, -INF , !P0 ;  /* 0xff80000020be7808 */ /* 0x000fe40004000000 */
[----:B------:R-:W-:Y:S04]  /*7160*/  ISETP.GT.AND P0, PT, R167, 0x19, !P1 ;  /* 0x00000019a700780c */ /* 0x000fe80004f04270 */
[----:B------:R-:W-:Y:S04]  /*7170*/  ISETP.LT.OR P0, PT, R168, 0x1a, P0 ;  /* 0x0000001aa800780c */ /* 0x000fe80000701670 */
[----:B------:R-:W-:Y:S02]  /*7180*/  FSEL R195, R33, -INF , !P0 ;  /* 0xff80000021c37808 */ /* 0x000fe40004000000 */
[----:B------:R-:W-:Y:S02]  /*7190*/  ISETP.GT.AND P0, PT, R164, 0x18, !P2 ;  /* 0x00000018a400780c */ /* 0x000fe40005704270 */
[----:B------:R-:W-:Y:S02]  /*71a0*/  ISETP.GE.AND P2, PT, R156, 0x1, PT ;  /* 0x000000019c00780c */ /* 0x000fe40003f46270 */
[----:B------:R-:W-:Y:S04]  /*71b0*/  ISETP.LT.OR P0, PT, R166, 0x19, P0 ;  /* 0x00000019a600780c */ /* 0x000fe80000701670 */
[----:B------:R-:W-:Y:S02]  /*71c0*/  FSEL R196, R34, -INF , !P0 ;  /* 0xff80000022c47808 */ /* 0x000fe40004000000 */
[----:B------:R-:W-:Y:S02]  /*71d0*/  ISETP.GT.AND P0, PT, R164, 0x19, !P1 ;  /* 0x00000019a400780c */ /* 0x000fe40004f04270 */
[----:B------:R-:W-:Y:S02]  /*71e0*/  ISETP.GE.AND P1, PT, R156, 0x2, PT ;  /* 0x000000029c00780c */ /* 0x000fe40003f26270 */
        /* <DEDUP_REMOVED lines=14> */
[C---:B------:R-:W-:Y:S04]  /*72d0*/  ISETP.GT.AND P0, PT, R167.reuse, RZ, !P2 ;  /* 0x000000ffa700720c */ /* 0x040fe80005704270 */
[----:B------:R-:W-:Y:S04]  /*72e0*/  ISETP.LT.OR P0, PT, R168, 0x1, P0 ;  /* 0x00000001a800780c */ /* 0x000fe80000701670 */
[----:B------:R-:W-:Y:S02]  /*72f0*/  FSEL R175, R4, -INF , !P0 ;  /* 0xff80000004af7808 */ /* 0x000fe40004000000 */
[----:B------:R-:W-:Y:S01]  /*7300*/  ISETP.GT.AND P0, PT, R167, 0x1, !P1 ;  /* 0x00000001a700780c */ /* 0x000fe20004f04270 */
[----:B------:R-:W1:Y:S03]  /*7310*/  SHFL.IDX PT, R4, R158, 0x3, 0x1c1f ;  /* 0x007c1f009e047f89 */ /* 0x000e6600000e0000 */
[----:B------:R-:W-:Y:S04]  /*7320*/  ISETP.LT.OR P0, PT, R168, 0x2, P0 ;  /* 0x00000002a800780c */ /* 0x000fe80000701670 */
[----:B------:R-:W-:Y:S02]  /*7330*/  FSEL R173, R5, -INF , !P0 ;  /* 0xff80000005ad7808 */ /* 0x000fe40004000000 */
[----:B------:R-:W-:Y:S04]  /*7340*/  ISETP.GT.AND P0, PT, R164, 0x1, !P1 ;  /* 0x00000001a400780c */ /* 0x000fe80004f04270 */
[----:B------:R-:W-:Y:S04]  /*7350*/  ISETP.LT.OR P0, PT, R166, 0x2, P0 ;  /* 0x00000002a600780c */ /* 0x000fe80000701670 */
[----:B------:R-:W-:Y:S02]  /*7360*/  FSEL R7, R7, -INF , !P0 ;  /* 0xff80000007077808 */ /* 0x000fe40004000000 */
[----:B------:R-:W-:Y:S04]  /*7370*/  ISETP.GT.AND P0, PT, R164, RZ, !P2 ;  /* 0x000000ffa400720c */ /* 0x000fe80005704270 */
[----:B------:R-:W-:Y:S01]  /*7380*/  ISETP.LT.OR P0, PT, R166, 0x1, P0 ;  /* 0x00000001a600780c */ /* 0x000fe20000701670 */
[--C-:B-1----:R-:W-:Y:S02]  /*7390*/  IMAD.IADD R154, R154, 0x1, R4.reuse ;  /* 0x000000019a9a7824 */ /* 0x102fe400078e0204 */
[----:B------:R-:W-:Y:S01]  /*73a0*/  IMAD.IADD R153, R153, 0x1, R4 ;  /* 0x0000000199997824 */ /* 0x000fe200078e0204 */
        /* <DEDUP_REMOVED lines=49> */
[C---:B------:R-:W-:Y:S04]  /*76c0*/  ISETP.GT.AND P0, PT, R161.reuse, RZ, !P2 ;  /* 0x000000ffa100720c */ /* 0x040fe80005704270 */
[----:B------:R-:W-:Y:S04]  /*76d0*/  ISETP.LT.OR P0, PT, R162, 0x1, P0 ;  /* 0x00000001a200780c */ /* 0x000fe80000701670 */
[----:B------:R-:W-:Y:S02]  /*76e0*/  FSEL R25, R8, -INF , !P0 ;  /* 0xff80000008197808 */ /* 0x000fe40004000000 */
        /* <DEDUP_REMOVED lines=21> */
.L_x_2312:
[----:B------:R-:W-:Y:S04]  /*7840*/  MOV R4, c[0x0][0x32c] ;  /* 0x0000cb0000047a02 */ /* 0x000fe80000000f00 */
[----:B------:R-:W-:Y:S11]  /*7850*/  ISETP.NE.AND P0, PT, R4, 0x1, PT ;  /* 0x000000010400780c */ /* 0x000ff60003f05270 */
[----:B------:R-:W-:Y:S02]  /*7860*/  @!UPT UIADD3 URZ, URZ, URZ, URZ ;  /* 0x0000003f3f3ff290 */ /* 0x000fe4000fffe03f */
[----:B------:R-:W-:Y:S05]  /*7870*/  @P0 IMAD.HI.U32 R4, R6, c[0x0][0x330], RZ ;  /* 0x0000cc0006040a27 */ /* 0x000fea00078e00ff */
[----:B------:R-:W-:Y:S02]  /*7880*/  @P0 SHF.R.U32.HI R6, RZ, c[0x0][0x334], R4 ;  /* 0x0000cd00ff060a19 */ /* 0x000fe40000011604 */
.L_x_2313:
[----:B------:R-:W-:Y:S05]  /*7890*/  BSYNC B0 ;  /* 0x0000000000007941 */ /* 0x000fea0003800000 */
.L_x_2311:
[----:B------:R-:W-:Y:S04]  /*78a0*/  IMAD.IADD R9, R156, 0x1, -R235 ;  /* 0x000000019c097824 */ /* 0x000fe800078e0aeb */
[----:B------:R-:W-:Y:S05]  /*78b0*/  IMAD R9, R6, c[0x0][0x32c], R9 ;  /* 0x0000cb0006097a24 */ /* 0x000fea00078e0209 */
[----:B------:R-:W-:Y:S02]  /*78c0*/  IADD3 R13, R9, c[0x0][0x32c], RZ ;  /* 0x0000cb00090d7a10 */ /* 0x000fe40007ffe0ff */
[----:B------:R-:W-:Y:S02]  /*78d0*/  IMNMX R153, R153, R9, !PT ;  /* 0x0000000999997217 */ /* 0x000fe40007800200 */
[----:B------:R-:W-:Y:S02]  /*78e0*/  IMNMX R154, R154, R13, PT ;  /* 0x0000000d9a9a7217 */ /* 0x000fe40003800200 */
.L_x_2310:
[----:B------:R-:W-:Y:S02]  /*78f0*/  FMNMX.FTZ R4, R175, R150, !PT ;  /* 0x00000096af047209 */ /* 0x000fe40007810000 */
[----:B------:R-:W-:Y:S02]  /*7900*/  ISETP.GT.AND P0, PT, R153, RZ, !P2 ;  /* 0x000000ff9900720c */ /* 0x000fe40005704270 */
        /* <DEDUP_REMOVED lines=11> */
[----:B------:R-:W-:Y:S02]  /*79c0*/  ISETP.NE.AND P0, PT, R152, RZ, PT ;  /* 0x000000ff9800720c */ /* 0x000fe40003f05270 */
[----:B------:R-:W-:Y:S02]  /*79d0*/  FMNMX.FTZ R9, R195, R4, !PT ;  /* 0x00000004c3097209 */ /* 0x000fe40007810000 */
[----:B------:R-:W-:Y:S02]  /*79e0*/  FMNMX.FTZ R8, R5, R148, !PT ;  /* 0x0000009405087209 */ /* 0x000fe40007810000 */
[----:B------:R-:W-:Y:S02]  /*79f0*/  ISETP.GT.AND P0, PT, R153, 0x8, !P0 ;  /* 0x000000089900780c */ /* 0x000fe40004704270 */
[----:B------:R-:W-:Y:S02]  /*7a00*/  FMNMX.FTZ R4, R198, R9, !PT ;  /* 0x00000009c6047209 */ /* 0x000fe40007810000 */
[----:B------:R-:W-:Y:S02]  /*7a10*/  FMNMX.FTZ R8, R7, R8, !PT ;  /* 0x0000000807087209 */ /* 0x000fe40007810000 */
[----:B------:R-:W-:Y:S02]  /*7a20*/  ISETP.LT.OR P0, PT, R154, 0x9, P0 ;  /* 0x000000099a00780c */ /* 0x000fe40000701670 */
[----:B------:R-:W-:Y:S02]  /*7a30*/  FMNMX.FTZ R9, R197, R4, !PT ;  /* 0x00000004c5097209 */ /* 0x000fe40007810000 */
[----:B------:R-:W-:Y:S02]  /*7a40*/  FMNMX.FTZ R8, R3, R8, !PT ;  /* 0x0000000803087209 */ /* 0x000fe40007810000 */
[----:B------:R-:W-:Y:S02]  /*7a50*/  FSEL R11, R14, -INF , !P0 ;  /* 0xff8000000e0b7808 */ /* 0x000fe40004000000 */
[----:B------:R-:W-:Y:S02]  /*7a60*/  ISETP.NE.AND P0, PT, R151, RZ, PT ;  /* 0x000000ff9700720c */ /* 0x000fe40003f05270 */
[----:B------:R-:W-:Y:S02]  /*7a70*/  FMNMX.FTZ R4, R192, R9, !PT ;  /* 0x00000009c0047209 */ /* 0x000fe40007810000 */
[----:B------:R-:W-:Y:S02]  /*7a80*/  FMNMX.FTZ R9, R157, R8, !PT ;  /* 0x000000089d097209 */ /* 0x000fe40007810000 */
[----:B------:R-:W-:Y:S02]  /*7a90*/  ISETP.GT.AND P0, PT, R153, 0x9, !P0 ;  /* 0x000000099900780c */ /* 0x000fe40004704270 */
[----:B------:R-:W-:Y:S02]  /*7aa0*/  FMNMX.FTZ R6, R171, R4, !PT ;  /* 0x00000004ab067209 */ /* 0x000fe40007810000 */
[----:B------:R-:W-:Y:S02]  /*7ab0*/  FMNMX.FTZ R4, R188, R9, !PT ;  /* 0x00000009bc047209 */ /* 0x000fe40007810000 */
[----:B------:R-:W-:Y:S01]  /*7ac0*/  ISETP.LT.OR P0, PT, R154, 0xa, P0 ;  /* 0x0000000a9a00780c */ /* 0x000fe20000701670 */
[----:B------:R-:W1:Y:S01]  /*7ad0*/  SHFL.BFLY PT, R9, R6, 0x2, 0x1f ;  /* 0x0c401f0006097f89 */ /* 0x000e6200000e0000 */
        /* <DEDUP_REMOVED lines=16> */
[----:B------:R-:W-:Y:S02]  /*7be0*/  ISETP.LT.OR P0, PT, R154, 0x12, P0 ;  /* 0x000000129a00780c */ /* 0x000fe40000701670 */
[----:B------:R-:W-:Y:S02]  /*7bf0*/  ISETP.NE.AND P1, PT, R163, RZ, PT ;  /* 0x000000ffa300720c */ /* 0x000fe40003f25270 */
[----:B-1----:R-:W-:Y:S02]  /*7c00*/  FMNMX.FTZ R4, R6, R9, !PT ;  /* 0x0000000906047209 */ /* 0x002fe40007810000 */
[----:B------:R-:W-:Y:S02]  /*7c10*/  FMNMX.FTZ R9, R37, R10, !PT ;  /* 0x0000000a25097209 */ /* 0x000fe40007810000 */
[----:B------:R-:W-:Y:S01]  /*7c20*/  FMNMX.FTZ R6, R167, R8, !PT ;  /* 0x00000008a7067209 */ /* 0x000fe20007810000 */
[----:B------:R-:W1:Y:S01]  /*7c30*/  SHFL.BFLY PT, R151, R4, 0x1, 0x1f ;  /* 0x0c201f0004977f89 */ /* 0x000e6200000e0000 */
[----:B------:R-:W-:Y:S02]  /*7c40*/  FSEL R251, R27, -INF , !P0 ;  /* 0xff8000001bfb7808 */ /* 0x000fe40004000000 */
[----:B------:R-:W-:Y:S02]  /*7c50*/  ISETP.GT.AND P0, PT, R153, 0x18, !P1 ;  /* 0x000000189900780c */ /* 0x000fe40004f04270 */
[----:B------:R-:W-:Y:S02]  /*7c60*/  FMNMX.FTZ R8, R242, R9, !PT ;  /* 0x00000009f2087209 */ /* 0x000fe40007810000 */
[----:B------:R-:W-:Y:S01]  /*7c70*/  ISETP.NE.AND P2, PT, R165, RZ, PT ;  /* 0x000000ffa500720c */ /* 0x000fe20003f45270 */
[----:B------:R-:W2:Y:S01]  /*7c80*/  SHFL.BFLY PT, R9, R6, 0x2, 0x1f ;  /* 0x0c401f0006097f89 */ /* 0x000ea200000e0000 */
[----:B------:R-:W-:Y:S02]  /*7c90*/  ISETP.LT.OR P0, PT, R154, 0x19, P0 ;  /* 0x000000199a00780c */ /* 0x000fe40000701670 */
[----:B------:R-:W-:Y:S02]  /*7ca0*/  FMNMX.FTZ R19, R247, R8, !PT ;  /* 0x00000008f7137209 */ /* 0x000fe40007810000 */
[----:B------:R-:W-:Y:S02]  /*7cb0*/  FSEL R252, R30, -INF , !P0 ;  /* 0xff8000001efc7808 */ /* 0x000fe40004000000 */
[----:B------:R-:W-:Y:S02]  /*7cc0*/  ISETP.GT.AND P0, PT, R153, 0x19, !P2 ;  /* 0x000000199900780c */ /* 0x000fe40005704270 */
[----:B------:R-:W-:Y:S02]  /*7cd0*/  FMNMX.FTZ R8, R246, R19, !PT ;  /* 0x00000013f6087209 */ /* 0x000fe40007810000 */
[C---:B------:R-:W-:Y:S02]  /*7ce0*/  ISETP.LT.OR P0, PT, R154.reuse, 0x1a, P0 ;  /* 0x0000001a9a00780c */ /* 0x040fe40000701670 */
        /* <DEDUP_REMOVED lines=8> */
[----:B-1----:R-:W-:Y:S02]  /*7d70*/  FMNMX.FTZ R151, R4, R151, !PT ;  /* 0x0000009704977209 */ /* 0x002fe40007810000 */
[----:B------:R-:W-:Y:S02]  /*7d80*/  ISETP.LT.OR P0, PT, R154, 0x22, P0 ;  /* 0x000000229a00780c */ /* 0x000fe40000701670 */
[----:B--2---:R-:W-:Y:S01]  /*7d90*/  FMNMX.FTZ R4, R6, R9, !PT ;  /* 0x0000000906047209 */ /* 0x004fe20007810000 */
[----:B------:R-:W-:Y:S01]  /*7da0*/  FMUL.FTZ R244, R151, c[0x0][0x2d0] ;  /* 0x0000b40097f47a20 */ /* 0x000fe20000410000 */
[----:B------:R-:W-:Y:S02]  /*7db0*/  FMNMX.FTZ R8, R164, R19, !PT ;  /* 0x00000013a4087209 */ /* 0x000fe40007810000 */
[----:B------:R-:W-:Y:S01]  /*7dc0*/  FSEL R163, R43, -INF , !P0 ;  /* 0xff8000002ba37808 */ /* 0x000fe20004000000 */
[----:B------:R-:W1:Y:S01]  /*7dd0*/  SHFL.BFLY PT, R19, R4, 0x1, 0x1f ;  /* 0x0c201f0004137f89 */ /* 0x000e6200000e0000 */
[----:B------:R-:W-:Y:S02]  /*7de0*/  ISETP.GT.AND P0, PT, R153, 0x28, !P3 ;  /* 0x000000289900780c */ /* 0x000fe40005f04270 */
[----:B------:R-:W-:Y:S02]  /*7df0*/  FMNMX.FTZ R6, R161, R8, !PT ;  /* 0x00000008a1067209 */ /* 0x000fe40007810000 */
[----:B------:R-:W-:Y:S02]  /*7e00*/  ISETP.LT.OR P0, PT, R154, 0x29, P0 ;  /* 0x000000299a00780c */ /* 0x000fe40000701670 */
[----:B------:R-:W-:Y:S01]  /*7e10*/  FMNMX.FTZ R8, R17, R0, !PT ;  /* 0x0000000011087209 */ /* 0x000fe20007810000 */
[----:B------:R-:W2:Y:S01]  /*7e20*/  SHFL.BFLY PT, R9, R6, 0x2, 0x1f ;  /* 0x0c401f0006097f89 */ /* 0x000ea200000e0000 */
[----:B------:R-:W-:Y:S02]  /*7e30*/  FSEL R160, R46, -INF , !P0 ;  /* 0xff8000002ea07808 */ /* 0x000fe40004000000 */
[----:B------:R-:W-:Y:S02]  /*7e40*/  ISETP.GT.AND P0, PT, R153, 0x29, !P6 ;  /* 0x000000299900780c */ /* 0x000fe40007704270 */
[----:B------:R-:W-:Y:S02]  /*7e50*/  FMNMX.FTZ R8, R13, R8, !PT ;  /* 0x000000080d087209 */ /* 0x000fe40007810000 */
[----:B------:R-:W-:Y:S02]  /*7e60*/  ISETP.LT.OR P0, PT, R154, 0x2a, P0 ;  /* 0x0000002a9a00780c */ /* 0x000fe40000701670 */
[----:B------:R-:W-:Y:S02]  /*7e70*/  FMNMX.FTZ R8, R11, R8, !PT ;  /* 0x000000080b087209 */ /* 0x000fe40007810000 */
[----:B------:R-:W-:Y:S02]  /*7e80*/  FSEL R153, R47, -INF , !P0 ;  /* 0xff8000002f997808 */ /* 0x000fe40004000000 */
[----:B------:R-:W-:Y:S04]  /*7e90*/  FSETP.NEU.FTZ.AND P0, PT, R151, -INF , PT ;  /* 0xff8000009700780b */ /* 0x000fe80003f1d000 */
[----:B------:R-:W-:Y:S05]  /*7ea0*/  FSEL R244, R244, RZ, P0 ;  /* 0x000000fff4f47208 */ /* 0x000fea0000000000 */
[--C-:B------:R-:W-:Y:S02]  /*7eb0*/  FFMA.FTZ R174, R173, c[0x0][0x2d0], -R244.reuse ;  /* 0x0000b400adae7a23 */ /* 0x100fe400000108f4 */
[--C-:B------:R-:W-:Y:S01]  /*7ec0*/  FFMA.FTZ R173, R149, c[0x0][0x2d0], -R244.reuse ;  /* 0x0000b40095ad7a23 */ /* 0x100fe200000108f4 */
[----:B-1----:R-:W-:Y:S01]  /*7ed0*/  FMNMX.FTZ R149, R4, R19, !PT ;  /* 0x0000001304957209 */ /* 0x002fe20007810000 */
[--C-:B------:R-:W-:Y:S01]  /*7ee0*/  FFMA.FTZ R172, R155, c[0x0][0x2d0], -R244.reuse ;  /* 0x0000b4009bac7a23 */ /* 0x100fe200000108f4 */
[----:B------:R-:W-:Y:S01]  /*7ef0*/  FMNMX.FTZ R19, R15, R8, !PT ;  /* 0x000000080f137209 */ /* 0x000fe20007810000 */
[--C-:B------:R-:W-:Y:S01]  /*7f00*/  FFMA.FTZ R175, R175, c[0x0][0x2d0], -R244.reuse ;  /* 0x0000b400afaf7a23 */ /* 0x100fe200000108f4 */
[----:B--2---:R-:W-:Y:S01]  /*7f10*/  FMNMX.FTZ R6, R6, R9, !PT ;  /* 0x0000000906067209 */ /* 0x004fe20007810000 */
[----:B------:R-:W-:Y:S01]  /*7f20*/  FMUL.FTZ R194, R149, c[0x0][0x2d0] ;  /* 0x0000b40095c27a20 */ /* 0x000fe20000410000 */
[----:B------:R-:W-:Y:S01]  /*7f30*/  FMNMX.FTZ R4, R248, R19, !PT ;  /* 0x00000013f8047209 */ /* 0x000fe20007810000 */
[----:B------:R-:W-:Y:S01]  /*7f40*/  MUFU.EX2 R174, R174 ;  /* 0x000000ae00ae7308 */ /* 0x000fe20000000800 */
[----:B------:R-:W-:Y:S01]  /*7f50*/  FSEL R9, R151, RZ, P0 ;  /* 0x000000ff97097208 */ /* 0x000fe20000000000 */
[----:B------:R-:W1:Y:S01]  /*7f60*/  SHFL.BFLY PT, R19, R6, 0x1, 0x1f ;  /* 0x0c201f0006137f89 */ /* 0x000e6200000e0000 */
[----:B------:R-:W-:Y:S01]  /*7f70*/  FMNMX.FTZ R21, R251, R4, !PT ;  /* 0x00000004fb157209 */ /* 0x000fe20007810000 */
[----:B------:R-:W-:Y:S01]  /*7f80*/  FFMA.FTZ R186, R186, c[0x0][0x2d0], -R244 ;  /* 0x0000b400baba7a23 */ /* 0x000fe200000108f4 */
[----:B------:R-:W-:Y:S01]  /*7f90*/  FSETP.NEU.FTZ.AND P0, PT, R149, -INF , PT ;  /* 0xff8000009500780b */ /* 0x000fe20003f1d000 */
[----:B------:R-:W-:Y:S01]  /*7fa0*/  FADD.FTZ R9, -R9, R150 ;  /* 0x0000009609097221 */ /* 0x000fe20000010100 */
[----:B------:R-:W-:Y:S01]  /*7fb0*/  FMNMX.FTZ R21, R252, R21, !PT ;  /* 0x00000015fc157209 */ /* 0x000fe20007810000 */
[----:B------:R-:W-:Y:S01]  /*7fc0*/  FFMA.FTZ R187, R187, c[0x0][0x2d0], -R244 ;  /* 0x0000b400bbbb7a23 */ /* 0x000fe200000108f4 */
[----:B------:R-:W-:Y:S01]  /*7fd0*/  FSEL R194, R194, RZ, P0 ;  /* 0x000000ffc2c27208 */ /* 0x000fe20000000000 */
[----:B------:R-:W-:Y:S01]  /*7fe0*/  FMUL.FTZ R150, R9, c[0x0][0x2d0] ;  /* 0x0000b40009967a20 */ /* 0x000fe20000410000 */
[----:B------:R-:W-:Y:S01]  /*7ff0*/  FMNMX.FTZ R4, R250, R21, !PT ;  /* 0x00000015fa047209 */ /* 0x000fe20007810000 */
[----:B------:R-:W2:Y:S01]  /*8000*/  MUFU.EX2 R175, R175 ;  /* 0x000000af00af7308 */ /* 0x000ea20000000800 */
[----:B------:R-:W-:Y:S01]  /*8010*/  LDSM.16.MT88.4 R20, [R214+0x100] ;  /* 0x00010000d614783b */ /* 0x000fe20000004200 */
[--C-:B------:R-:W-:Y:S01]  /*8020*/  FFMA.FTZ R154, R7, c[0x0][0x2d0], -R194.reuse ;  /* 0x0000b400079a7a23 */ /* 0x100fe200000108c2 */
[----:B------:R-:W-:Y:S01]  /*8030*/  FMNMX.FTZ R4, R165, R4, !PT ;  /* 0x00000004a5047209 */ /* 0x000fe20007810000 */
[--C-:B------:R-:W-:Y:S02]  /*8040*/  FFMA.FTZ R155, R5, c[0x0][0x2d0], -R194.reuse ;  /* 0x0000b400059b7a23 */ /* 0x100fe400000108c2 */
[--C-:B------:R-:W-:Y:S01]  /*8050*/  FFMA.FTZ R179, R3, c[0x0][0x2d0], -R194.reuse ;  /* 0x0000b40003b37a23 */ /* 0x100fe200000108c2 */
[----:B------:R-:W-:Y:S01]  /*8060*/  FMNMX.FTZ R7, R163, R4, !PT ;  /* 0x00000004a3077209 */ /* 0x000fe20007810000 */
[--C-:B------:R-:W-:Y:S02]  /*8070*/  FFMA.FTZ R178, R157, c[0x0][0x2d0], -R194.reuse ;  /* 0x0000b4009db27a23 */ /* 0x100fe400000108c2 */
[----:B------:R-:W3:Y:S01]  /*8080*/  MUFU.EX2 R150, R150 ;  /* 0x0000009600967308 */ /* 0x000ee20000000800 */
[----:B------:R-:W-:Y:S01]  /*8090*/  FMNMX.FTZ R4, R160, R7, !PT ;  /* 0x00000007a0047209 */ /* 0x000fe20007810000 */
[--C-:B------:R-:W-:Y:S01]  /*80a0*/  FFMA.FTZ R168, R168, c[0x0][0x2d0], -R194.reuse ;  /* 0x0000b400a8a87a23 */ /* 0x100fe200000108c2 */
[----:B------:R-:W-:Y:S01]  /*80b0*/  FSEL R7, R149, RZ, P0 ;  /* 0x000000ff95077208 */ /* 0x000fe20000000000 */
[--C-:B------:R-:W-:Y:S01]  /*80c0*/  FFMA.FTZ R188, R188, c[0x0][0x2d0], -R194.reuse ;  /* 0x0000b400bcbc7a23 */ /* 0x100fe200000108c2 */
[----:B------:R-:W-:Y:S01]  /*80d0*/  FMNMX.FTZ R5, R153, R4, !PT ;  /* 0x0000000499057209 */ /* 0x000fe20007810000 */
[----:B------:R-:W-:Y:S01]  /*80e0*/  FFMA.FTZ R189, R189, c[0x0][0x2d0], -R194 ;  /* 0x0000b400bdbd7a23 */ /* 0x000fe200000108c2 */
[----:B-1----:R-:W-:Y:S01]  /*80f0*/  FMNMX.FTZ R3, R6, R19, !PT ;  /* 0x0000001306037209 */ /* 0x002fe20007810000 */
[--C-:B------:R-:W-:Y:S02]  /*8100*/  FFMA.FTZ R190, R190, c[0x0][0x2d0], -R244.reuse ;  /* 0x0000b400bebe7a23 */ /* 0x100fe400000108f4 */
[----:B------:R-:W1:Y:S01]  /*8110*/  SHFL.BFLY PT, R4, R5, 0x2, 0x1f ;  /* 0x0c401f0005047f89 */ /* 0x000e6200000e0000 */
[C---:B------:R-:W-:Y:S01]  /*8120*/  FSETP.NEU.FTZ.AND P0, PT, R3.reuse, -INF , PT ;  /* 0xff8000000300780b */ /* 0x040fe20003f1d000 */
[----:B------:R-:W-:Y:S01]  /*8130*/  FMUL.FTZ R170, R3, c[0x0][0x2d0] ;  /* 0x0000b40003aa7a20 */ /* 0x000fe20000410000 */
[----:B------:R-:W-:Y:S01]  /*8140*/  MUFU.EX2 R173, R173 ;  /* 0x000000ad00ad7308 */ /* 0x000fe20000000800 */
[----:B--2---:R-:W-:Y:S01]  /*8150*/  F2FP.BF16.PACK_AB R156, R174, R175 ;  /* 0x000000afae9c723e */ /* 0x004fe200000010ff */
[----:B------:R-:W-:Y:S02]  /*8160*/  FFMA.FTZ R195, R195, c[0x0][0x2d0], -R244 ;  /* 0x0000b400c3c37a23 */ /* 0x000fe400000108f4 */
[----:B------:R-:W-:Y:S01]  /*8170*/  FSEL R170, R170, RZ, P0 ;  /* 0x000000ffaaaa7208 */ /* 0x000fe20000000000 */
[--C-:B------:R-:W-:Y:S02]  /*8180*/  FFMA.FTZ R196, R196, c[0x0][0x2d0], -R194.reuse ;  /* 0x0000b400c4c47a23 */ /* 0x100fe400000108c2 */
[----:B------:R-:W-:Y:S02]  /*8190*/  FFMA.FTZ R199, R199, c[0x0][0x2d0], -R194 ;  /* 0x0000b400c7c77a23 */ /* 0x000fe400000108c2 */
[--C-:B------:R-:W-:Y:S01]  /*81a0*/  FFMA.FTZ R181, R39, c[0x0][0x2d0], -R170.reuse ;  /* 0x0000b40027b57a23 */ /* 0x100fe200000108aa */
[----:B------:R-:W2:Y:S01]  /*81b0*/  MUFU.EX2 R172, R172 ;  /* 0x000000ac00ac7308 */ /* 0x000ea20000000800 */
[--C-:B------:R-:W-:Y:S02]  /*81c0*/  FFMA.FTZ R180, R37, c[0x0][0x2d0], -R170.reuse ;  /* 0x0000b40025b47a23 */ /* 0x100fe400000108aa */
[--C-:B------:R-:W-:Y:S01]  /*81d0*/  FFMA.FTZ R177, R25, c[0x0][0x2d0], -R170.reuse ;  /* 0x0000b40019b17a23 */ /* 0x100fe200000108aa */
[----:B------:R-:W-:Y:S01]  /*81e0*/  LDSM.16.MT88.4 R36, [R212+0x100] ;  /* 0x00010000d424783b */ /* 0x000fe20000004200 */
[----:B------:R-:W-:Y:S02]  /*81f0*/  FFMA.FTZ R176, R49, c[0x0][0x2d0], -R170 ;  /* 0x0000b40031b07a23 */ /* 0x000fe400000108aa */
[C---:B---3--:R-:W-:Y:S02]  /*8200*/  FMUL.FTZ R16, R150.reuse, R100 ;  /* 0x0000006496107220 */ /* 0x048fe40000410000 */
[C---:B------:R-:W-:Y:S01]  /*8210*/  FMUL.FTZ R32, R150.reuse, R116 ;  /* 0x0000007496207220 */ /* 0x040fe20000410000 */
[----:B------:R-:W-:Y:S01]  /*8220*/  MUFU.EX2 R155, R155 ;  /* 0x0000009b009b7308 */ /* 0x000fe20000000800 */
[----:B-1----:R-:W-:Y:S01]  /*8230*/  FMNMX.FTZ R5, R5, R4, !PT ;  /* 0x0000000405057209 */ /* 0x002fe20007810000 */
[----:B------:R-:W-:Y:S01]  /*8240*/  FADD.FTZ R4, -R7, R148 ;  /* 0x0000009407047221 */ /* 0x000fe20000010100 */
[----:B------:R-:W-:Y:S01]  /*8250*/  FSEL R7, R3, RZ, P0 ;  /* 0x000000ff03077208 */ /* 0x000fe20000000000 */
[----:B------:R-:W-:Y:S02]  /*8260*/  FMUL.FTZ R33, R150, R117 ;  /* 0x0000007596217220 */ /* 0x000fe40000410000 */
[----:B------:R-:W1:Y:S01]  /*8270*/  SHFL.BFLY PT, R152, R5, 0x1, 0x1f ;  /* 0x0c201f0005987f89 */ /* 0x000e6200000e0000 */
[----:B------:R-:W-:Y:S02]  /*8280*/  FMUL.FTZ R148, R4, c[0x0][0x2d0] ;  /* 0x0000b40004947a20 */ /* 0x000fe40000410000 */
[----:B------:R-:W-:Y:S01]  /*8290*/  FADD.FTZ R2, -R7, R2 ;  /* 0x0000000207027221 */ /* 0x000fe20000010100 */
[----:B------:R-:W3:Y:S01]  /*82a0*/  MUFU.EX2 R154, R154 ;  /* 0x0000009a009a7308 */ /* 0x000ee20000000800 */
[----:B------:R-:W-:Y:S02]  /*82b0*/  FMUL.FTZ R4, R150, R144 ;  /* 0x0000009096047220 */ /* 0x000fe40000410000 */
[----:B------:R-:W-:Y:S01]  /*82c0*/  FMUL.FTZ R6, R2, c[0x0][0x2d0] ;  /* 0x0000b40002067a20 */ /* 0x000fe20000410000 */
[----:B--2---:R-:W-:Y:S01]  /*82d0*/  F2FP.BF16.PACK_AB R158, R172, R173 ;  /* 0x000000adac9e723e */ /* 0x004fe200000010ff */
[C---:B------:R-:W-:Y:S02]  /*82e0*/  FMUL.FTZ R48, R150.reuse, R128 ;  /* 0x0000008096307220 */ /* 0x040fe40000410000 */
[----:B------:R-:W-:Y:S02]  /*82f0*/  FMUL.FTZ R49, R150, R129 ;  /* 0x0000008196317220 */ /* 0x000fe40000410000 */
[--C-:B------:R-:W-:Y:S01]  /*8300*/  FFMA.FTZ R169, R169, c[0x0][0x2d0], -R170.reuse ;  /* 0x0000b400a9a97a23 */ /* 0x100fe200000108aa */
[----:B------:R-:W2:Y:S01]  /*8310*/  MUFU.EX2 R148, R148 ;  /* 0x0000009400947308 */ /* 0x000ea20000000800 */
[--C-:B------:R-:W-:Y:S02]  /*8320*/  FFMA.FTZ R166, R166, c[0x0][0x2d0], -R170.reuse ;  /* 0x0000b400a6a67a23 */ /* 0x100fe400000108aa */
[--C-:B------:R-:W-:Y:S02]  /*8330*/  FFMA.FTZ R164, R164, c[0x0][0x2d0], -R170.reuse ;  /* 0x0000b400a4a47a23 */ /* 0x100fe400000108aa */
[C---:B------:R-:W-:Y:S02]  /*8340*/  FMUL.FTZ R52, R150.reuse, R52 ;  /* 0x0000003496347220 */ /* 0x040fe40000410000 */
[C---:B------:R-:W-:Y:S02]  /*8350*/  FMUL.FTZ R53, R150.reuse, R53 ;  /* 0x0000003596357220 */ /* 0x040fe40000410000 */
[----:B------:R-:W-:Y:S01]  /*8360*/  FMUL.FTZ R64, R150, R64 ;  /* 0x0000004096407220 */ /* 0x000fe20000410000 */
[----:B-1----:R-:W-:Y:S01]  /*8370*/  FMNMX.FTZ R152, R152, R5, !PT ;  /* 0x0000000598987209 */ /* 0x002fe20007810000 */
[----:B------:R2:W1:Y:S01]  /*8380*/  MUFU.EX2 R2, R6 ;  /* 0x0000000600027308 */ /* 0x0004620000000800 */
[----:B------:R-:W-:Y:S02]  /*8390*/  FMUL.FTZ R65, R150, R65 ;  /* 0x0000004196417220 */ /* 0x000fe40000410000 */
[C---:B------:R-:W-:Y:S01]  /*83a0*/  FSETP.NEU.FTZ.AND P0, PT, R152.reuse, -INF , PT ;  /* 0xff8000009800780b */ /* 0x040fe20003f1d000 */
[----:B------:R-:W-:Y:S01]  /*83b0*/  FMUL.FTZ R162, R152, c[0x0][0x2d0] ;  /* 0x0000b40098a27a20 */ /* 0x000fe20000410000 */
[----:B---3--:R-:W-:Y:S01]  /*83c0*/  F2FP.BF16.PACK_AB R157, R154, R155 ;  /* 0x0000009b9a9d723e */ /* 0x008fe200000010ff */
[--C-:B------:R-:W-:Y:S01]  /*83d0*/  FFMA.FTZ R242, R242, c[0x0][0x2d0], -R170.reuse ;  /* 0x0000b400f2f27a23 */ /* 0x100fe200000108aa */
[----:B------:R-:W-:Y:S01]  /*83e0*/  FSEL R5, R152, RZ, P0 ;  /* 0x000000ff98057208 */ /* 0x000fe20000000000 */
[--C-:B------:R-:W-:Y:S01]  /*83f0*/  FFMA.FTZ R247, R247, c[0x0][0x2d0], -R170.reuse ;  /* 0x0000b400f7f77a23 */ /* 0x100fe200000108aa */
[----:B------:R-:W-:Y:S01]  /*8400*/  FSEL R162, R162, RZ, P0 ;  /* 0x000000ffa2a27208 */ /* 0x000fe20000000000 */
[----:B------:R-:W-:Y:S01]  /*8410*/  MUFU.EX2 R179, R179 ;  /* 0x000000b300b37308 */ /* 0x000fe20000000800 */
[----:B------:R-:W-:Y:S01]  /*8420*/  FFMA.FTZ R246, R246, c[0x0][0x2d0], -R170 ;  /* 0x0000b400f6f67a23 */ /* 0x000fe200000108aa */
[C---:B------:R-:W-:Y:S01]  /*8430*/  ISETP.GT.AND P0, PT, R236.reuse, R201, PT ;  /* 0x000000c9ec00720c */ /* 0x040fe20003f04270 */
[----:B------:R-:W-:Y:S01]  /*8440*/  FADD.FTZ R5, -R5, R0 ;  /* 0x0000000005057221 */ /* 0x000fe20000010100 */
[----:B------:R-:W-:Y:S01]  /*8450*/  IADD3 R236, R236, -0x1, RZ ;  /* 0xffffffffecec7810 */ /* 0x000fe20007ffe0ff */
[--C-:B------:R-:W-:Y:S02]  /*8460*/  FFMA.FTZ R185, R17, c[0x0][0x2d0], -R162.reuse ;  /* 0x0000b40011b97a23 */ /* 0x100fe400000108a2 */
[--C-:B------:R-:W-:Y:S02]  /*8470*/  FFMA.FTZ R184, R13, c[0x0][0x2d0], -R162.reuse ;  /* 0x0000b4000db87a23 */ /* 0x100fe400000108a2 */
[--C-:B------:R-:W-:Y:S01]  /*8480*/  FFMA.FTZ R182, R15, c[0x0][0x2d0], -R162.reuse ;  /* 0x0000b4000fb67a23 */ /* 0x100fe200000108a2 */
[----:B------:R-:W3:Y:S01]  /*8490*/  MUFU.EX2 R178, R178 ;  /* 0x000000b200b27308 */ /* 0x000ee20000000800 */
[----:B------:R-:W-:Y:S02]  /*84a0*/  FMUL.FTZ R0, R5, c[0x0][0x2d0] ;  /* 0x0000b40005007a20 */ /* 0x000fe40000410000 */
[--C-:B------:R-:W-:Y:S02]  /*84b0*/  FFMA.FTZ R183, R11, c[0x0][0x2d0], -R162.reuse ;  /* 0x0000b4000bb77a23 */ /* 0x100fe400000108a2 */
[----:B------:R-:W-:Y:S02]  /*84c0*/  FMUL.FTZ R5, R150, R145 ;  /* 0x0000009196057220 */ /* 0x000fe40000410000 */
[C---:B--2---:R-:W-:Y:S02]  /*84d0*/  FMUL.FTZ R6, R148.reuse, R146 ;  /* 0x0000009294067220 */ /* 0x044fe40000410000 */
[----:B------:R-:W-:Y:S01]  /*84e0*/  FMUL.FTZ R7, R148, R147 ;  /* 0x0000009394077220 */ /* 0x000fe20000410000 */
[----:B------:R-:W2:Y:S01]  /*84f0*/  MUFU.EX2 R0, R0 ;  /* 0x0000000000007308 */ /* 0x000ea20000000800 */
[C---:B-1----:R-:W-:Y:S02]  /*8500*/  FMUL.FTZ R8, R2.reuse, R140 ;  /* 0x0000008c02087220 */ /* 0x042fe40000410000 */
[C---:B------:R-:W-:Y:S02]  /*8510*/  FMUL.FTZ R9, R2.reuse, R141 ;  /* 0x0000008d02097220 */ /* 0x040fe40000410000 */
[C---:B------:R-:W-:Y:S02]  /*8520*/  FMUL.FTZ R12, R2.reuse, R136 ;  /* 0x00000088020c7220 */ /* 0x040fe40000410000 */
[----:B------:R-:W-:Y:S02]  /*8530*/  FMUL.FTZ R13, R2, R137 ;  /* 0x00000089020d7220 */ /* 0x000fe40000410000 */
[----:B------:R-:W-:Y:S01]  /*8540*/  FMUL.FTZ R17, R150, R101 ;  /* 0x0000006596117220 */ /* 0x000fe20000410000 */
[----:B------:R-:W-:Y:S01]  /*8550*/  MUFU.EX2 R177, R177 ;  /* 0x000000b100b17308 */ /* 0x000fe20000000800 */
[C---:B------:R-:W-:Y:S02]  /*8560*/  FMUL.FTZ R18, R148.reuse, R102 ;  /* 0x0000006694127220 */ /* 0x040fe40000410000 */
[----:B------:R-:W-:Y:S01]  /*8570*/  FMUL.FTZ R19, R148, R103 ;  /* 0x0000006794137220 */ /* 0x000fe20000410000 */
[----:B---3--:R-:W-:Y:S01]  /*8580*/  F2FP.BF16.PACK_AB R159, R178, R179 ;  /* 0x000000b3b29f723e */ /* 0x008fe200000010ff */
[----:B------:R-:W1:Y:S01]  /*8590*/  LDSM.16.MT88.4 R100, [R214+0xd00] ;  /* 0x000d0000d664783b */ /* 0x000e620000004200 */
[C---:B------:R-:W-:Y:S02]  /*85a0*/  FMUL.FTZ R24, R2.reuse, R108 ;  /* 0x0000006c02187220 */ /* 0x040fe40000410000 */
[C---:B------:R-:W-:Y:S02]  /*85b0*/  FMUL.FTZ R25, R2.reuse, R109 ;  /* 0x0000006d02197220 */ /* 0x040fe40000410000 */
[----:B------:R-:W3:Y:S01]  /*85c0*/  MUFU.EX2 R176, R176 ;  /* 0x000000b000b07308 */ /* 0x000ee20000000800 */
[-C--:B------:R-:W-:Y:S01]  /*85d0*/  HMMA.16816.F32.BF16 R4, R156, R20.reuse, R4 ;  /* 0x000000149c04723c */ /* 0x080fe20000041804 */
[----:B------:R-:W-:Y:S02]  /*85e0*/  FMUL.FTZ R28, R2, R112 ;  /* 0x00000070021c7220 */ /* 0x000fe40000410000 */
[C---:B--2---:R-:W-:Y:S02]  /*85f0*/  FMUL.FTZ R10, R0.reuse, R142 ;  /* 0x0000008e000a7220 */ /* 0x044fe40000410000 */
[C---:B------:R-:W-:Y:S02]  /*8600*/  FMUL.FTZ R11, R0.reuse, R143 ;  /* 0x0000008f000b7220 */ /* 0x040fe40000410000 */
[C---:B------:R-:W-:Y:S02]  /*8610*/  FMUL.FTZ R15, R0.reuse, R139 ;  /* 0x0000008b000f7220 */ /* 0x040fe40000410000 */
[----:B------:R-:W-:Y:S03]  /*8620*/  MUFU.EX2 R181, R181 ;  /* 0x000000b500b57308 */ /* 0x000fe60000000800 */
[C---:B------:R-:W-:Y:S02]  /*8630*/  FMUL.FTZ R14, R0.reuse, R138 ;  /* 0x0000008a000e7220 */ /* 0x040fe40000410000 */
[C---:B------:R-:W-:Y:S02]  /*8640*/  FMUL.FTZ R26, R0.reuse, R110 ;  /* 0x0000006e001a7220 */ /* 0x040fe40000410000 */
[----:B------:R-:W-:Y:S02]  /*8650*/  FMUL.FTZ R27, R0, R111 ;  /* 0x0000006f001b7220 */ /* 0x000fe40000410000 */
[----:B------:R-:W-:Y:S01]  /*8660*/  LDSM.16.MT88.4 R108, [R214+0x500] ;  /* 0x00050000d66c783b */ /* 0x000fe20000004200 */
[----:B------:R-:W2:Y:S01]  /*8670*/  MUFU.EX2 R180, R180 ;  /* 0x000000b400b47308 */ /* 0x000ea20000000800 */
[----:B------:R-:W-:Y:S02]  /*8680*/  FMUL.FTZ R29, R2, R113 ;  /* 0x00000071021d7220 */ /* 0x000fe40000410000 */
[----:B------:R-:W-:Y:S01]  /*8690*/  FMUL.FTZ R30, R0, R114 ;  /* 0x00000072001e7220 */ /* 0x000fe20000410000 */
[----:B---3--:R-:W-:Y:S01]  /*86a0*/  F2FP.BF16.PACK_AB R144, R176, R177 ;  /* 0x000000b1b090723e */ /* 0x008fe200000010ff */
[----:B------:R-:W-:Y:S02]  /*86b0*/  FMUL.FTZ R31, R0, R115 ;  /* 0x00000073001f7220 */ /* 0x000fe40000410000 */
[----:B------:R-:W-:Y:S01]  /*86c0*/  LDSM.16.MT88.4 R112, [R212+0x500] ;  /* 0x00050000d470783b */ /* 0x000fe20000004200 */
[C---:B------:R-:W-:Y:S02]  /*86d0*/  FMUL.FTZ R34, R148.reuse, R118 ;  /* 0x0000007694227220 */ /* 0x040fe40000410000 */
[----:B------:R-:W-:Y:S01]  /*86e0*/  MUFU.EX2 R185, R185 ;  /* 0x000000b900b97308 */ /* 0x000fe20000000800 */
[C---:B------:R-:W-:Y:S02]  /*86f0*/  FMUL.FTZ R35, R148.reuse, R119 ;  /* 0x0000007794237220 */ /* 0x040fe40000410000 */
[C---:B------:R-:W-:Y:S02]  /*8700*/  FMUL.FTZ R50, R148.reuse, R130 ;  /* 0x0000008294327220 */ /* 0x040fe40000410000 */
[----:B------:R-:W-:Y:S01]  /*8710*/  LDSM.16.MT88.4 R116, [R214+0x1100] ;  /* 0x00110000d674783b */ /* 0x000fe20000004200 */
[----:B------:R-:W-:Y:S02]  /*8720*/  FMUL.FTZ R51, R148, R131 ;  /* 0x0000008394337220 */ /* 0x000fe40000410000 */
[----:B------:R-:W-:Y:S02]  /*8730*/  FFMA.FTZ R165, R165, c[0x0][0x2d0], -R162 ;  /* 0x0000b400a5a57a23 */ /* 0x000fe400000108a2 */
[----:B------:R-:W3:Y:S01]  /*8740*/  MUFU.EX2 R184, R184 ;  /* 0x000000b800b87308 */ /* 0x000ee20000000800 */
[----:B------:R-:W-:Y:S02]  /*8750*/  FMUL.FTZ R40, R2, R124 ;  /* 0x0000007c02287220 */ /* 0x000fe40000410000 */
[----:B------:R-:W-:Y:S01]  /*8760*/  LDSM.16.MT88.4 R128, [R214+0x1500] ;  /* 0x00150000d680783b */ /* 0x000fe20000004200 */
[----:B--2---:R-:W-:Y:S01]  /*8770*/  F2FP.BF16.PACK_AB R146, R180, R181 ;  /* 0x000000b5b492723e */ /* 0x004fe200000010ff */
[----:B------:R-:W-:Y:S02]  /*8780*/  FMUL.FTZ R41, R2, R125 ;  /* 0x0000007d02297220 */ /* 0x000fe40000410000 */
[C---:B------:R-:W-:Y:S02]  /*8790*/  FMUL.FTZ R42, R0.reuse, R126 ;  /* 0x0000007e002a7220 */ /* 0x040fe40000410000 */
[----:B------:R-:W-:Y:S01]  /*87a0*/  FMUL.FTZ R43, R0, R127 ;  /* 0x0000007f002b7220 */ /* 0x000fe20000410000 */
[----:B------:R-:W-:Y:S01]  /*87b0*/  MUFU.EX2 R183, R183 ;  /* 0x000000b700b77308 */ /* 0x000fe20000000800 */
[C---:B------:R-:W-:Y:S02]  /*87c0*/  FMUL.FTZ R44, R2.reuse, R132 ;  /* 0x00000084022c7220 */ /* 0x040fe40000410000 */
[----:B------:R-:W-:Y:S02]  /*87d0*/  FMUL.FTZ R45, R2, R133 ;  /* 0x00000085022d7220 */ /* 0x000fe40000410000 */
[C---:B------:R-:W-:Y:S02]  /*87e0*/  FMUL.FTZ R46, R0.reuse, R134 ;  /* 0x00000086002e7220 */ /* 0x040fe40000410000 */
[----:B------:R-:W-:Y:S02]  /*87f0*/  FMUL.FTZ R47, R0, R135 ;  /* 0x00000087002f7220 */ /* 0x000fe40000410000 */
[C---:B------:R-:W-:Y:S01]  /*8800*/  FMUL.FTZ R54, R148.reuse, R54 ;  /* 0x0000003694367220 */ /* 0x040fe20000410000 */
[----:B------:R-:W2:Y:S01]  /*8810*/  MUFU.EX2 R182, R182 ;  /* 0x000000b600b67308 */ /* 0x000ea20000000800 */
[----:B------:R-:W-:Y:S02]  /*8820*/  FMUL.FTZ R55, R148, R55 ;  /* 0x0000003794377220 */ /* 0x000fe40000410000 */
[----:B------:R-:W-:Y:S01]  /*8830*/  FMUL.FTZ R56, R2, R56 ;  /* 0x0000003802387220 */ /* 0x000fe20000410000 */
[----:B---3--:R-:W-:Y:S01]  /*8840*/  F2FP.BF16.PACK_AB R145, R184, R185 ;  /* 0x000000b9b891723e */ /* 0x008fe200000010ff */
        /* <DEDUP_REMOVED lines=9> */
[----:B------:R-:W-:Y:S01]  /*88e0*/  MUFU.EX2 R124, R169 ;  /* 0x000000a9007c7308 */ /* 0x000fe20000000800 */
[----:B------:R-:W-:Y:S02]  /*88f0*/  FMUL.FTZ R67, R148, R67 ;  /* 0x0000004394437220 */ /* 0x000fe40000410000 */
[--C-:B------:R-:W-:Y:S01]  /*8900*/  FFMA.FTZ R249, R249, c[0x0][0x2d0], -R170.reuse ;  /* 0x0000b400f9f97a23 */ /* 0x100fe200000108aa */
[----:B--2---:R-:W-:Y:S01]  /*8910*/  F2FP.BF16.PACK_AB R147, R182, R183 ;  /* 0x000000b7b693723e */ /* 0x004fe200000010ff */
[----:B------:R-:W-:Y:S02]  /*8920*/  FFMA.FTZ R170, R161, c[0x0][0x2d0], -R170 ;  /* 0x0000b400a1aa7a23 */ /* 0x000fe400000108aa */
[--C-:B------:R-:W-:Y:S02]  /*8930*/  FFMA.FTZ R198, R198, c[0x0][0x2d0], -R244.reuse ;  /* 0x0000b400c6c67a23 */ /* 0x100fe400000108f4 */
[----:B------:R-:W-:Y:S01]  /*8940*/  FFMA.FTZ R197, R197, c[0x0][0x2d0], -R244 ;  /* 0x0000b400c5c57a23 */ /* 0x000fe200000108f4 */
[----:B------:R-:W-:Y:S01]  /*8950*/  MUFU.EX2 R126, R166 ;  /* 0x000000a6007e7308 */ /* 0x000fe20000000800 */
[C---:B------:R-:W-:Y:S01]  /*8960*/  HMMA.16816.F32.BF16 R8, R144.reuse, R20, R8 ;  /* 0x000000149008723c */ /* 0x040fe20000041808 */
[--C-:B------:R-:W-:Y:S02]  /*8970*/  FFMA.FTZ R193, R193, c[0x0][0x2d0], -R194.reuse ;  /* 0x0000b400c1c17a23 */ /* 0x100fe400000108c2 */
[--C-:B------:R-:W-:Y:S02]  /*8980*/  FFMA.FTZ R191, R191, c[0x0][0x2d0], -R194.reuse ;  /* 0x0000b400bfbf7a23 */ /* 0x100fe400000108c2 */
[----:B------:R-:W-:Y:S02]  /*8990*/  FFMA.FTZ R194, R167, c[0x0][0x2d0], -R194 ;  /* 0x0000b400a7c27a23 */ /* 0x000fe400000108c2 */
[C---:B------:R-:W-:Y:S01]  /*89a0*/  FMUL.FTZ R20, R150.reuse, R104 ;  /* 0x0000006896147220 */ /* 0x040fe20000410000 */
[-C--:B------:R-:W-:Y:S01]  /*89b0*/  HMMA.16816.F32.BF16 R12, R144, R22.reuse, R12 ;  /* 0x00000016900c723c */ /* 0x080fe2000004180c */
[----:B------:R-:W-:Y:S01]  /*89c0*/  FMUL.FTZ R21, R150, R105 ;  /* 0x0000006996157220 */ /* 0x000fe20000410000 */
[----:B------:R-:W-:Y:S02]  /*89d0*/  MUFU.EX2 R137, R164 ;  /* 0x000000a400897308 */ /* 0x000fe40000000800 */
[--C-:B------:R-:W-:Y:S02]  /*89e0*/  FFMA.FTZ R192, R192, c[0x0][0x2d0], -R244.reuse ;  /* 0x0000b400c0c07a23 */ /* 0x100fe400000108f4 */
[----:B------:R-:W-:Y:S02]  /*89f0*/  FFMA.FTZ R244, R171, c[0x0][0x2d0], -R244 ;  /* 0x0000b400abf47a23 */ /* 0x000fe400000108f4 */
[C---:B------:R-:W-:Y:S01]  /*8a00*/  HMMA.16816.F32.BF16 R16, R156.reuse, R22, R16 ;  /* 0x000000169c10723c */ /* 0x040fe20000041810 */
[C---:B------:R-:W-:Y:S03]  /*8a10*/  FMUL.FTZ R72, R2.reuse, R72 ;  /* 0x0000004802487220 */ /* 0x040fe60000410000 */
[----:B------:R2:W-:Y:S01]  /*8a20*/  MUFU.EX2 R139, R170 ;  /* 0x000000aa008b7308 */ /* 0x0005e20000000800 */
[----:B------:R-:W-:Y:S02]  /*8a30*/  FMUL.FTZ R73, R2, R73 ;  /* 0x0000004902497220 */ /* 0x000fe40000410000 */
[C---:B------:R-:W-:Y:S02]  /*8a40*/  FMUL.FTZ R22, R148.reuse, R106 ;  /* 0x0000006a94167220 */ /* 0x040fe40000410000 */
[----:B------:R-:W-:Y:S02]  /*8a50*/  FMUL.FTZ R23, R148, R107 ;  /* 0x0000006b94177220 */ /* 0x000fe40000410000 */
[----:B------:R-:W3:Y:S01]  /*8a60*/  LDSM.16.MT88.4 R104, [R212+0xd00] ;  /* 0x000d0000d468783b */ /* 0x000ee20000004200 */
[C---:B------:R-:W-:Y:S02]  /*8a70*/  FMUL.FTZ R74, R0.reuse, R74 ;  /* 0x0000004a004a7220 */ /* 0x040fe40000410000 */
[----:B------:R4:W-:Y:S01]  /*8a80*/  MUFU.EX2 R125, R165 ;  /* 0x000000a5007d7308 */ /* 0x0009e20000000800 */
[----:B------:R-:W-:Y:S01]  /*8a90*/  FMUL.FTZ R75, R0, R75 ;  /* 0x0000004b004b7220 */ /* 0x000fe20000410000 */
[-C--:B------:R-:W-:Y:S01]  /*8aa0*/  HMMA.16816.F32.BF16 R20, R156, R36.reuse, R20 ;  /* 0x000000249c14723c */ /* 0x080fe20000041814 */
[C---:B------:R-:W-:Y:S02]  /*8ab0*/  FMUL.FTZ R76, R2.reuse, R76 ;  /* 0x0000004c024c7220 */ /* 0x040fe40000410000 */
[----:B------:R-:W-:Y:S02]  /*8ac0*/  FMUL.FTZ R77, R2, R77 ;  /* 0x0000004d024d7220 */ /* 0x000fe40000410000 */
[C---:B------:R-:W-:Y:S02]  /*8ad0*/  FMUL.FTZ R78, R0.reuse, R78 ;  /* 0x0000004e004e7220 */ /* 0x040fe40000410000 */
[----:B------:R-:W-:Y:S01]  /*8ae0*/  FMUL.FTZ R79, R0, R79 ;  /* 0x0000004f004f7220 */ /* 0x000fe20000410000 */
[C---:B------:R-:W-:Y:S01]  /*8af0*/  HMMA.16816.F32.BF16 R24, R144.reuse, R36, R24 ;  /* 0x000000249018723c */ /* 0x040fe20000041818 */
[----:B------:R-:W-:Y:S01]  /*8b00*/  MUFU.EX2 R186, R186 ;  /* 0x000000ba00ba7308 */ /* 0x000fe20000000800 */
[----:B--2---:R-:W-:Y:S02]  /*8b10*/  LDSM.16.MT88.4 R168, [R214+0x2100] ;  /* 0x00210000d6a8783b */ /* 0x004fe40000004200 */
[----:B------:R-:W-:Y:S03]  /*8b20*/  FMUL.FTZ R88, R2, R88 ;  /* 0x0000005802587220 */ /* 0x000fe60000410000 */
[C---:B------:R-:W-:Y:S01]  /*8b30*/  FMUL.FTZ R36, R150.reuse, R120 ;  /* 0x0000007896247220 */ /* 0x040fe20000410000 */
[-C--:B------:R-:W-:Y:S01]  /*8b40*/  HMMA.16816.F32.BF16 R28, R144, R38.reuse, R28 ;  /* 0x00000026901c723c */ /* 0x080fe2000004181c */
[----:B------:R-:W-:Y:S02]  /*8b50*/  FMUL.FTZ R37, R150, R121 ;  /* 0x0000007996257220 */ /* 0x000fe40000410000 */
[----:B------:R-:W2:Y:S01]  /*8b60*/  MUFU.EX2 R187, R187 ;  /* 0x000000bb00bb7308 */ /* 0x000ea20000000800 */
[----:B------:R-:W-:Y:S01]  /*8b70*/  FMUL.FTZ R89, R2, R89 ;  /* 0x0000005902597220 */ /* 0x000fe20000410000 */
[----:B----4-:R-:W-:Y:S01]  /*8b80*/  LDSM.16.MT88.4 R164, [R212+0x1500] ;  /* 0x00150000d4a4783b */ /* 0x010fe20000004200 */
[C---:B------:R-:W-:Y:S02]  /*8b90*/  FMUL.FTZ R90, R0.reuse, R90 ;  /* 0x0000005a005a7220 */ /* 0x040fe40000410000 */
[C---:B------:R-:W-:Y:S01]  /*8ba0*/  HMMA.16816.F32.BF16 R32, R156.reuse, R38, R32 ;  /* 0x000000269c20723c */ /* 0x040fe20000041820 */
[----:B------:R-:W-:Y:S03]  /*8bb0*/  FMUL.FTZ R91, R0, R91 ;  /* 0x0000005b005b7220 */ /* 0x000fe60000410000 */
[C---:B------:R-:W-:Y:S01]  /*8bc0*/  FMUL.FTZ R92, R2.reuse, R92 ;  /* 0x0000005c025c7220 */ /* 0x040fe20000410000 */
[----:B------:R-:W-:Y:S01]  /*8bd0*/  MUFU.EX2 R188, R188 ;  /* 0x000000bc00bc7308 */ /* 0x000fe20000000800 */
[----:B------:R-:W-:Y:S02]  /*8be0*/  FMUL.FTZ R93, R2, R93 ;  /* 0x0000005d025d7220 */ /* 0x000fe40000410000 */
[C---:B------:R-:W-:Y:S04]  /*8bf0*/  FMUL.FTZ R38, R148.reuse, R122 ;  /* 0x0000007a94267220 */ /* 0x040fe80000410000 */
[----:B------:R-:W-:Y:S02]  /*8c00*/  FMUL.FTZ R39, R148, R123 ;  /* 0x0000007b94277220 */ /* 0x000fe40000410000 */
[----:B------:R-:W-:Y:S01]  /*8c10*/  LDSM.16.MT88.4 R120, [R212+0x900] ;  /* 0x00090000d478783b */ /* 0x000fe20000004200 */
[----:B------:R-:W4:Y:S01]  /*8c20*/  MUFU.EX2 R189, R189 ;  /* 0x000000bd00bd7308 */ /* 0x000f220000000800 */
[C---:B------:R-:W-:Y:S02]  /*8c30*/  FMUL.FTZ R94, R0.reuse, R94 ;  /* 0x0000005e005e7220 */ /* 0x040fe40000410000 */
[----:B------:R-:W-:Y:S01]  /*8c40*/  FMUL.FTZ R95, R0, R95 ;  /* 0x0000005f005f7220 */ /* 0x000fe20000410000 */
[-C--:B-1----:R-:W-:Y:S01]  /*8c50*/  HMMA.16816.F32.BF16 R36, R156, R100.reuse, R36 ;  /* 0x000000649c24723c */ /* 0x082fe20000041824 */
[C---:B------:R-:W-:Y:S02]  /*8c60*/  FMUL.FTZ R96, R150.reuse, R96 ;  /* 0x0000006096607220 */ /* 0x040fe40000410000 */
[----:B------:R-:W-:Y:S02]  /*8c70*/  FMUL.FTZ R97, R150, R97 ;  /* 0x0000006196617220 */ /* 0x000fe40000410000 */
[C---:B------:R-:W-:Y:S01]  /*8c80*/  FMUL.FTZ R98, R148.reuse, R98 ;  /* 0x0000006294627220 */ /* 0x040fe20000410000 */
[----:B------:R-:W-:Y:S01]  /*8c90*/  MUFU.EX2 R190, R190 ;  /* 0x000000be00be7308 */ /* 0x000fe20000000800 */
[----:B------:R-:W-:Y:S01]  /*8ca0*/  FMUL.FTZ R99, R148, R99 ;  /* 0x0000006394637220 */ /* 0x000fe20000410000 */
[C---:B------:R-:W-:Y:S01]  /*8cb0*/  HMMA.16816.F32.BF16 R40, R144.reuse, R100, R40 ;  /* 0x000000649028723c */ /* 0x040fe20000041828 */
[C---:B------:R-:W-:Y:S03]  /*8cc0*/  FMUL.FTZ R68, R150.reuse, R68 ;  /* 0x0000004496447220 */ /* 0x040fe60000410000 */
[----:B------:R-:W-:Y:S02]  /*8cd0*/  FMUL.FTZ R69, R150, R69 ;  /* 0x0000004596457220 */ /* 0x000fe40000410000 */
[C---:B------:R-:W-:Y:S02]  /*8ce0*/  FMUL.FTZ R70, R148.reuse, R70 ;  /* 0x0000004694467220 */ /* 0x040fe40000410000 */
[-C--:B------:R-:W-:Y:S01]  /*8cf0*/  HMMA.16816.F32.BF16 R44, R144, R102.reuse, R44 ;  /* 0x00000066902c723c */ /* 0x080fe2000004182c */
[----:B------:R-:W1:Y:S03]  /*8d00*/  MUFU.EX2 R195, R195 ;  /* 0x000000c300c37308 */ /* 0x000e660000000800 */
[----:B------:R-:W-:Y:S02]  /*8d10*/  FMUL.FTZ R71, R148, R71 ;  /* 0x0000004794477220 */ /* 0x000fe40000410000 */
[C---:B------:R-:W-:Y:S02]  /*8d20*/  FMUL.FTZ R80, R150.reuse, R80 ;  /* 0x0000005096507220 */ /* 0x040fe40000410000 */
[C---:B------:R-:W-:Y:S01]  /*8d30*/  HMMA.16816.F32.BF16 R48, R156.reuse, R102, R48 ;  /* 0x000000669c30723c */ /* 0x040fe20000041830 */
[----:B------:R-:W5:Y:S02]  /*8d40*/  LDSM.16.MT88.4 R100, [R214+0x1900] ;  /* 0x00190000d664783b */ /* 0x000f640000004200 */
[----:B------:R-:W-:Y:S01]  /*8d50*/  MUFU.EX2 R196, R196 ;  /* 0x000000c400c47308 */ /* 0x000fe20000000800 */
[----:B------:R-:W-:Y:S02]  /*8d60*/  FMUL.FTZ R81, R150, R81 ;  /* 0x0000005196517220 */ /* 0x000fe40000410000 */
[C---:B------:R-:W-:Y:S02]  /*8d70*/  FMUL.FTZ R82, R148.reuse, R82 ;  /* 0x0000005294527220 */ /* 0x040fe40000410000 */
[-C--:B---3--:R-:W-:Y:S01]  /*8d80*/  HMMA.16816.F32.BF16 R52, R156, R104.reuse, R52 ;  /* 0x000000689c34723c */ /* 0x088fe20000041834 */
[----:B------:R-:W-:Y:S03]  /*8d90*/  FMUL.FTZ R83, R148, R83 ;  /* 0x0000005394537220 */ /* 0x000fe60000410000 */
[C---:B------:R-:W-:Y:S01]  /*8da0*/  FMUL.FTZ R84, R150.reuse, R84 ;  /* 0x0000005496547220 */ /* 0x040fe20000410000 */
[----:B------:R-:W3:Y:S01]  /*8db0*/  MUFU.EX2 R199, R199 ;  /* 0x000000c700c77308 */ /* 0x000ee20000000800 */
[----:B------:R-:W-:Y:S02]  /*8dc0*/  FMUL.FTZ R85, R150, R85 ;  /* 0x0000005596557220 */ /* 0x000fe40000410000 */
[C---:B------:R-:W-:Y:S01]  /*8dd0*/  HMMA.16816.F32.BF16 R56, R144.reuse, R104, R56 ;  /* 0x000000689038723c */ /* 0x040fe20000041838 */
[C---:B------:R-:W-:Y:S03]  /*8de0*/  FMUL.FTZ R86, R148.reuse, R86 ;  /* 0x0000005694567220 */ /* 0x040fe60000410000 */
[----:B------:R-:W-:Y:S02]  /*8df0*/  FMUL.FTZ R87, R148, R87 ;  /* 0x0000005794577220 */ /* 0x000fe40000410000 */
[--C-:B------:R-:W-:Y:S01]  /*8e00*/  FFMA.FTZ R248, R248, c[0x0][0x2d0], -R162.reuse ;  /* 0x0000b400f8f87a23 */ /* 0x100fe200000108a2 */
[----:B------:R-:W-:Y:S01]  /*8e10*/  MUFU.EX2 R242, R242 ;  /* 0x000000f200f27308 */ /* 0x000fe20000000800 */
[-C--:B------:R-:W-:Y:S01]  /*8e20*/  HMMA.16816.F32.BF16 R60, R144, R106.reuse, R60 ;  /* 0x0000006a903c723c */ /* 0x080fe2000004183c */
[--C-:B------:R-:W-:Y:S03]  /*8e30*/  FFMA.FTZ R251, R251, c[0x0][0x2d0], -R162.reuse ;  /* 0x0000b400fbfb7a23 */ /* 0x100fe600000108a2 */
[--C-:B------:R-:W-:Y:S02]  /*8e40*/  FFMA.FTZ R252, R252, c[0x0][0x2d0], -R162.reuse ;  /* 0x0000b400fcfc7a23 */ /* 0x100fe400000108a2 */
[--C-:B------:R-:W-:Y:S02]  /*8e50*/  FFMA.FTZ R250, R250, c[0x0][0x2d0], -R162.reuse ;  /* 0x0000b400fafa7a23 */ /* 0x100fe400000108a2 */
[C---:B------:R-:W-:Y:S01]  /*8e60*/  HMMA.16816.F32.BF16 R64, R156.reuse, R106, R64 ;  /* 0x0000006a9c40723c */ /* 0x040fe20000041840 */
[----:B------:R-:W3:Y:S01]  /*8e70*/  LDSM.16.MT88.4 R104, [R212+0x1900] ;  /* 0x00190000d468783b */ /* 0x000ee20000004200 */
[----:B------:R-:W1:Y:S02]  /*8e80*/  MUFU.EX2 R247, R247 ;  /* 0x000000f700f77308 */ /* 0x000e640000000800 */
[--C-:B------:R-:W-:Y:S02]  /*8e90*/  FFMA.FTZ R163, R163, c[0x0][0x2d0], -R162.reuse ;  /* 0x0000b400a3a37a23 */ /* 0x100fe400000108a2 */
[--C-:B------:R-:W-:Y:S02]  /*8ea0*/  FFMA.FTZ R160, R160, c[0x0][0x2d0], -R162.reuse ;  /* 0x0000b400a0a07a23 */ /* 0x100fe400000108a2 */
[----:B------:R-:W-:Y:S01]  /*8eb0*/  FFMA.FTZ R162, R153, c[0x0][0x2d0], -R162 ;  /* 0x0000b40099a27a23 */ /* 0x000fe200000108a2 */
[-C--:B-----5:R-:W-:Y:S03]  /*8ec0*/  HMMA.16816.F32.BF16 R68, R156, R100.reuse, R68 ;  /* 0x000000649c44723c */ /* 0x0a0fe60000041844 */
[----:B------:R-:W-:Y:S01]  /*8ed0*/  MUFU.EX2 R246, R246 ;  /* 0x000000f600f67308 */ /* 0x000fe20000000800 */
[----:B------:R-:W-:Y:S01]  /*8ee0*/  FFMA.FTZ R175, R150, R243, R175 ;  /* 0x000000f396af7223 */ /* 0x000fe200000100af */
[----:B------:R-:W-:Y:S01]  /*8ef0*/  MOV R150, R151 ;  /* 0x0000009700967202 */ /* 0x000fe20000000f00 */
[----:B------:R-:W-:Y:S01]  /*8f00*/  FFMA.FTZ R155, R148, R241, R155 ;  /* 0x000000f1949b7223 */ /* 0x000fe2000001009b */
[----:B------:R-:W-:Y:S01]  /*8f10*/  MOV R148, R149 ;  /* 0x0000009500947202 */ /* 0x000fe20000000f00 */
[C---:B------:R-:W-:Y:S01]  /*8f20*/  HMMA.16816.F32.BF16 R72, R144.reuse, R100, R72 ;  /* 0x000000649048723c */ /* 0x040fe20000041848 */
[----:B------:R-:W-:Y:S03]  /*8f30*/  FFMA.FTZ R177, R2, R239, R177 ;  /* 0x000000ef02b17223 */ /* 0x000fe600000100b1 */
[----:B------:R-:W-:Y:S01]  /*8f40*/  FFMA.FTZ R185, R0, R237, R185 ;  /* 0x000000ed00b97223 */ /* 0x000fe200000100b9 */
[----:B------:R-:W-:Y:S01]  /*8f50*/  MUFU.EX2 R249, R249 ;  /* 0x000000f900f97308 */ /* 0x000fe20000000800 */
[----:B------:R-:W-:Y:S01]  /*8f60*/  FADD.FTZ R174, R174, R175 ;  /* 0x000000afaeae7221 */ /* 0x000fe20000010000 */
[----:B--2---:R-:W-:Y:S01]  /*8f70*/  F2FP.BF16.PACK_AB R100, R187, R186 ;  /* 0x000000babb64723e */ /* 0x004fe200000010ff */
[-C--:B------:R-:W-:Y:S01]  /*8f80*/  HMMA.16816.F32.BF16 R76, R144, R102.reuse, R76 ;  /* 0x00000066904c723c */ /* 0x080fe2000004184c */
[----:B----4-:R-:W-:Y:S03]  /*8f90*/  F2FP.BF16.PACK_AB R101, R189, R188 ;  /* 0x000000bcbd65723e */ /* 0x010fe600000010ff */
[----:B------:R-:W-:Y:S01]  /*8fa0*/  MOV R2, R3 ;  /* 0x0000000300027202 */ /* 0x000fe20000000f00 */
[----:B------:R-:W-:Y:S02]  /*8fb0*/  FADD.FTZ R154, R154, R155 ;  /* 0x0000009b9a9a7221 */ /* 0x000fe40000010000 */
[----:B------:R-:W-:Y:S01]  /*8fc0*/  MUFU.EX2 R248, R248 ;  /* 0x000000f800f87308 */ /* 0x000fe20000000800 */
[C---:B------:R-:W-:Y:S01]  /*8fd0*/  HMMA.16816.F32.BF16 R80, R156.reuse, R102, R80 ;  /* 0x000000669c50723c */ /* 0x040fe20000041850 */
[----:B------:R-:W-:Y:S03]  /*8fe0*/  FADD.FTZ R176, R176, R177 ;  /* 0x000000b1b0b07221 */ /* 0x000fe60000010000 */
[----:B------:R-:W-:Y:S02]  /*8ff0*/  FADD.FTZ R184, R184, R185 ;  /* 0x000000b9b8b87221 */ /* 0x000fe40000010000 */
[----:B------:R-:W-:Y:S01]  /*9000*/  FADD.FTZ R173, R173, R174 ;  /* 0x000000aeadad7221 */ /* 0x000fe20000010000 */
[----:B-1----:R-:W-:Y:S01]  /*9010*/  F2FP.BF16.PACK_AB R102, R195, R190 ;  /* 0x000000bec366723e */ /* 0x002fe200000010ff */
[-C--:B---3--:R-:W-:Y:S01]  /*9020*/  HMMA.16816.F32.BF16 R84, R156, R104.reuse, R84 ;  /* 0x000000689c54723c */ /* 0x088fe20000041854 */
[----:B------:R-:W-:Y:S01]  /*9030*/  F2FP.BF16.PACK_AB R103, R199, R196 ;  /* 0x000000c4c767723e */ /* 0x000fe200000010ff */
[----:B------:R-:W1:Y:S02]  /*9040*/  MUFU.EX2 R251, R251 ;  /* 0x000000fb00fb7308 */ /* 0x000e640000000800 */
[----:B------:R-:W-:Y:S02]  /*9050*/  FADD.FTZ R179, R179, R154 ;  /* 0x0000009ab3b37221 */ /* 0x000fe40000010000 */
[----:B------:R-:W-:Y:S02]  /*9060*/  FADD.FTZ R181, R181, R176 ;  /* 0x000000b0b5b57221 */ /* 0x000fe40000010000 */
[C---:B------:R-:W-:Y:S01]  /*9070*/  HMMA.16816.F32.BF16 R88, R144.reuse, R104, R88 ;  /* 0x000000689058723c */ /* 0x040fe20000041858 */
[----:B------:R-:W-:Y:S03]  /*9080*/  FADD.FTZ R183, R183, R184 ;  /* 0x000000b8b7b77221 */ /* 0x000fe60000010000 */
[----:B------:R-:W-:Y:S01]  /*9090*/  MUFU.EX2 R252, R252 ;  /* 0x000000fc00fc7308 */ /* 0x000fe20000000800 */
[----:B------:R-:W-:Y:S02]  /*90a0*/  FADD.FTZ R173, R172, R173 ;  /* 0x000000adacad7221 */ /* 0x000fe40000010000 */
[----:B------:R-:W-:Y:S01]  /*90b0*/  F2FP.BF16.PACK_AB R104, R247, R242 ;  /* 0x000000f2f768723e */ /* 0x000fe200000010ff */
[-C--:B------:R-:W-:Y:S01]  /*90c0*/  HMMA.16816.F32.BF16 R92, R144, R106.reuse, R92 ;  /* 0x0000006a905c723c */ /* 0x080fe2000004185c */
[----:B------:R-:W-:Y:S03]  /*90d0*/  FADD.FTZ R179, R178, R179 ;  /* 0x000000b3b2b37221 */ /* 0x000fe60000010000 */
[----:B------:R-:W-:Y:S02]  /*90e0*/  FADD.FTZ R181, R180, R181 ;  /* 0x000000b5b4b57221 */ /* 0x000fe40000010000 */
[----:B------:R-:W2:Y:S01]  /*90f0*/  MUFU.EX2 R250, R250 ;  /* 0x000000fa00fa7308 */ /* 0x000ea20000000800 */
[----:B------:R-:W-:Y:S01]  /*9100*/  FADD.FTZ R183, R182, R183 ;  /* 0x000000b7b6b77221 */ /* 0x000fe20000010000 */
[----:B------:R-:W-:Y:S01]  /*9110*/  HMMA.16816.F32.BF16 R96, R156, R106, R96 ;  /* 0x0000006a9c60723c */ /* 0x000fe20000041860 */
[----:B------:R-:W-:Y:S03]  /*9120*/  FADD.FTZ R186, R186, R173 ;  /* 0x000000adbaba7221 */ /* 0x000fe60000010000 */
[----:B-1----:R-:W-:Y:S01]  /*9130*/  F2FP.BF16.PACK_AB R105, R251, R248 ;  /* 0x000000f8fb69723e */ /* 0x002fe200000010ff */
[----:B------:R-:W-:Y:S02]  /*9140*/  FADD.FTZ R188, R188, R179 ;  /* 0x000000b3bcbc7221 */ /* 0x000fe40000010000 */
[----:B------:R-:W-:Y:S01]  /*9150*/  F2FP.BF16.PACK_AB R106, R249, R246 ;  /* 0x000000f6f96a723e */ /* 0x000fe200000010ff */
[-C--:B------:R-:W-:Y:S01]  /*9160*/  HMMA.16816.F32.BF16 R4, R100, R108.reuse, R4 ;  /* 0x0000006c6404723c */ /* 0x080fe20000041804 */
[----:B------:R-:W-:Y:S03]  /*9170*/  MUFU.EX2 R198, R198 ;  /* 0x000000c600c67308 */ /* 0x000fe60000000800 */
[----:B------:R-:W-:Y:S02]  /*9180*/  FADD.FTZ R242, R242, R181 ;  /* 0x000000b5f2f27221 */ /* 0x000fe40000010000 */
[----:B------:R-:W-:Y:S02]  /*9190*/  FADD.FTZ R248, R248, R183 ;  /* 0x000000b7f8f87221 */ /* 0x000fe40000010000 */
[----:B------:R-:W-:Y:S03]  /*91a0*/  FADD.FTZ R187, R187, R186 ;  /* 0x000000babbbb7221 */ /* 0x000fe60000010000 */
[----:B------:R-:W1:Y:S01]  /*91b0*/  MUFU.EX2 R197, R197 ;  /* 0x000000c500c57308 */ /* 0x000e620000000800 */
[----:B------:R-:W-:Y:S01]  /*91c0*/  FADD.FTZ R189, R189, R188 ;  /* 0x000000bcbdbd7221 */ /* 0x000fe20000010000 */
[----:B--2---:R-:W-:Y:S01]  /*91d0*/  F2FP.BF16.PACK_AB R107, R250, R252 ;  /* 0x000000fcfa6b723e */ /* 0x004fe200000010ff */
[----:B------:R-:W-:Y:S02]  /*91e0*/  FADD.FTZ R247, R247, R242 ;  /* 0x000000f2f7f77221 */ /* 0x000fe40000010000 */
[----:B------:R-:W-:Y:S02]  /*91f0*/  FADD.FTZ R251, R251, R248 ;  /* 0x000000f8fbfb7221 */ /* 0x000fe40000010000 */
[----:B------:R-:W-:Y:S02]  /*9200*/  FADD.FTZ R190, R190, R187 ;  /* 0x000000bbbebe7221 */ /* 0x000fe40000010000 */
[C---:B------:R-:W-:Y:S01]  /*9210*/  HMMA.16816.F32.BF16 R8, R104.reuse, R108, R8 ;  /* 0x0000006c6808723c */ /* 0x040fe20000041808 */
[----:B------:R-:W2:Y:S01]  /*9220*/  MUFU.EX2 R193, R193 ;  /* 0x000000c100c17308 */ /* 0x000ea20000000800 */
[----:B------:R-:W-:Y:S02]  /*9230*/  FADD.FTZ R196, R196, R189 ;  /* 0x000000bdc4c47221 */ /* 0x000fe40000010000 */
[----:B------:R-:W-:Y:S02]  /*9240*/  FADD.FTZ R246, R246, R247 ;  /* 0x000000f7f6f67221 */ /* 0x000fe40000010000 */
[----:B------:R-:W-:Y:S02]  /*9250*/  FADD.FTZ R251, R252, R251 ;  /* 0x000000fbfcfb7221 */ /* 0x000fe40000010000 */
[-C--:B------:R-:W-:Y:S01]  /*9260*/  HMMA.16816.F32.BF16 R12, R104, R110.reuse, R12 ;  /* 0x0000006e680c723c */ /* 0x080fe2000004180c */
[----:B------:R-:W-:Y:S02]  /*9270*/  FADD.FTZ R195, R195, R190 ;  /* 0x000000bec3c37221 */ /* 0x000fe40000010000 */
[----:B------:R-:W3:Y:S01]  /*9280*/  MUFU.EX2 R191, R191 ;  /* 0x000000bf00bf7308 */ /* 0x000ee20000000800 */
[----:B------:R-:W-:Y:S01]  /*9290*/  FADD.FTZ R196, R199, R196 ;  /* 0x000000c4c7c47221 */ /* 0x000fe20000010000 */
[----:B-1----:R-:W-:Y:S01]  /*92a0*/  F2FP.BF16.PACK_AB R156, R197, R198 ;  /* 0x000000c6c59c723e */ /* 0x002fe200000010ff */
[----:B------:R-:W-:Y:S02]  /*92b0*/  FADD.FTZ R246, R249, R246 ;  /* 0x000000f6f9f67221 */ /* 0x000fe40000010000 */
[C---:B------:R-:W-:Y:S01]  /*92c0*/  HMMA.16816.F32.BF16 R16, R100.reuse, R110, R16 ;  /* 0x0000006e6410723c */ /* 0x040fe20000041810 */
[----:B------:R-:W1:Y:S03]  /*92d0*/  LDSM.16.MT88.4 R108, [R212+0x1100] ;  /* 0x00110000d46c783b */ /* 0x000e660000004200 */
[----:B------:R-:W-:Y:S01]  /*92e0*/  FADD.FTZ R251, R250, R251 ;  /* 0x000000fbfafb7221 */ /* 0x000fe20000010000 */
[----:B------:R-:W4:Y:S01]  /*92f0*/  MUFU.EX2 R192, R192 ;  /* 0x000000c000c07308 */ /* 0x000f220000000800 */
[----:B------:R-:W-:Y:S02]  /*9300*/  FADD.FTZ R198, R198, R195 ;  /* 0x000000c3c6c67221 */ /* 0x000fe40000010000 */
[-C--:B------:R-:W-:Y:S01]  /*9310*/  HMMA.16816.F32.BF16 R20, R100, R112.reuse, R20 ;  /* 0x000000706414723c */ /* 0x080fe20000041814 */
[----:B--2---:R-:W-:Y:S03]  /*9320*/  FADD.FTZ R196, R193, R196 ;  /* 0x000000c4c1c47221 */ /* 0x004fe60000010000 */
[----:B------:R-:W-:Y:S03]  /*9330*/  FADD.FTZ R197, R197, R198 ;  /* 0x000000c6c5c57221 */ /* 0x000fe60000010000 */
[----:B------:R-:W2:Y:S01]  /*9340*/  MUFU.EX2 R244, R244 ;  /* 0x000000f400f47308 */ /* 0x000ea20000000800 */
[C---:B------:R-:W-:Y:S01]  /*9350*/  HMMA.16816.F32.BF16 R24, R104.reuse, R112, R24 ;  /* 0x000000706818723c */ /* 0x040fe20000041818 */
[C---:B---3--:R-:W-:Y:S03]  /*9360*/  F2FP.BF16.PACK_AB R157, R191.reuse, R193 ;  /* 0x000000c1bf9d723e */ /* 0x048fe600000010ff */
[----:B------:R-:W-:Y:S04]  /*9370*/  FADD.FTZ R196, R191, R196 ;  /* 0x000000c4bfc47221 */ /* 0x000fe80000010000 */
[-C--:B------:R-:W-:Y:S01]  /*9380*/  HMMA.16816.F32.BF16 R28, R104, R114.reuse, R28 ;  /* 0x00000072681c723c */ /* 0x080fe2000004181c */
[----:B------:R-:W3:Y:S03]  /*9390*/  MUFU.EX2 R194, R194 ;  /* 0x000000c200c27308 */ /* 0x000ee60000000800 */
[----:B----4-:R-:W-:Y:S04]  /*93a0*/  FADD.FTZ R197, R192, R197 ;  /* 0x000000c5c0c57221 */ /* 0x010fe80000010000 */
[C---:B------:R-:W-:Y:S01]  /*93b0*/  HMMA.16816.F32.BF16 R32, R100.reuse, R114, R32 ;  /* 0x000000726420723c */ /* 0x040fe20000041820 */
[----:B------:R-:W4:Y:S02]  /*93c0*/  LDSM.16.MT88.4 R112, [R214+0x1d00] ;  /* 0x001d0000d670783b */ /* 0x000f240000004200 */
[----:B------:R-:W5:Y:S01]  /*93d0*/  MUFU.EX2 R127, R163 ;  /* 0x000000a3007f7308 */ /* 0x000f620000000800 */
[C---:B--2---:R-:W-:Y:S04]  /*93e0*/  F2FP.BF16.PACK_AB R158, R244.reuse, R192 ;  /* 0x000000c0f49e723e */ /* 0x044fe800000010ff */
[-C--:B------:R-:W-:Y:S01]  /*93f0*/  HMMA.16816.F32.BF16 R36, R100, R116.reuse, R36 ;  /* 0x000000746424723c */ /* 0x080fe20000041824 */
[----:B------:R-:W-:Y:S04]  /*9400*/  FADD.FTZ R243, R244, R197 ;  /* 0x000000c5f4f37221 */ /* 0x000fe80000010000 */
[----:B------:R2:W-:Y:S03]  /*9410*/  MUFU.EX2 R138, R160 ;  /* 0x000000a0008a7308 */ /* 0x0005e60000000800 */
[C---:B------:R-:W-:Y:S01]  /*9420*/  HMMA.16816.F32.BF16 R40, R104.reuse, R116, R40 ;  /* 0x000000746828723c */ /* 0x040fe20000041828 */
[----:B---3--:R-:W-:Y:S06]  /*9430*/  F2FP.BF16.PACK_AB R159, R194, R136 ;  /* 0x00000088c29f723e */ /* 0x008fec00000010ff */
[----:B------:R3:W3:Y:S01]  /*9440*/  MUFU.EX2 R153, R162 ;  /* 0x000000a200997308 */ /* 0x0006e20000000800 */
[-C--:B------:R-:W-:Y:S01]  /*9450*/  HMMA.16816.F32.BF16 R44, R104, R118.reuse, R44 ;  /* 0x00000076682c723c */ /* 0x080fe2000004182c */
[----:B-----5:R-:W-:Y:S07]  /*9460*/  F2FP.BF16.PACK_AB R161, R127, R125 ;  /* 0x0000007d7fa1723e */ /* 0x020fee00000010ff */
[C---:B------:R-:W-:Y:S01]  /*9470*/  HMMA.16816.F32.BF16 R48, R100.reuse, R118, R48 ;  /* 0x000000766430723c */ /* 0x040fe20000041830 */
[----:B------:R-:W5:Y:S03]  /*9480*/  LDSM.16.MT88.4 R116, [R212+0x1d00] ;  /* 0x001d0000d474783b */ /* 0x000f660000004200 */
[----:B--2---:R-:W-:Y:S04]  /*9490*/  F2FP.BF16.PACK_AB R160, R126, R124 ;  /* 0x0000007c7ea0723e */ /* 0x004fe800000010ff */
[-C--:B-1----:R-:W-:Y:S01]  /*94a0*/  HMMA.16816.F32.BF16 R52, R100, R108.reuse, R52 ;  /* 0x0000006c6434723c */ /* 0x082fe20000041834 */
[----:B---3--:R-:W-:Y:S07]  /*94b0*/  F2FP.BF16.PACK_AB R162, R139, R137 ;  /* 0x000000898ba2723e */ /* 0x008fee00000010ff */
[C---:B------:R-:W-:Y:S01]  /*94c0*/  HMMA.16816.F32.BF16 R56, R104.reuse, R108, R56 ;  /* 0x0000006c6838723c */ /* 0x040fe20000041838 */
[-C--:B------:R-:W-:Y:S07]  /*94d0*/  F2FP.BF16.PACK_AB R163, R153, R138.reuse ;  /* 0x0000008a99a3723e */ /* 0x080fee00000010ff */
[-C--:B------:R-:W-:Y:S08]  /*94e0*/  HMMA.16816.F32.BF16 R60, R104, R110.reuse, R60 ;  /* 0x0000006e683c723c */ /* 0x080ff0000004183c */
[C---:B------:R-:W-:Y:S01]  /*94f0*/  HMMA.16816.F32.BF16 R64, R100.reuse, R110, R64 ;  /* 0x0000006e6440723c */ /* 0x040fe20000041840 */
[----:B------:R-:W1:Y:S07]  /*9500*/  LDSM.16.MT88.4 R108, [R214+0x900] ;  /* 0x00090000d66c783b */ /* 0x000e6e0000004200 */
[-C--:B----4-:R-:W-:Y:S08]  /*9510*/  HMMA.16816.F32.BF16 R68, R100, R112.reuse, R68 ;  /* 0x000000706444723c */ /* 0x090ff00000041844 */
[C---:B------:R-:W-:Y:S08]  /*9520*/  HMMA.16816.F32.BF16 R72, R104.reuse, R112, R72 ;  /* 0x000000706848723c */ /* 0x040ff00000041848 */
[-C--:B------:R-:W-:Y:S08]  /*9530*/  HMMA.16816.F32.BF16 R76, R104, R114.reuse, R76 ;  /* 0x00000072684c723c */ /* 0x080ff0000004184c */
[C---:B------:R-:W-:Y:S08]  /*9540*/  HMMA.16816.F32.BF16 R80, R100.reuse, R114, R80 ;  /* 0x000000726450723c */ /* 0x040ff00000041850 */
[-C--:B-----5:R-:W-:Y:S08]  /*9550*/  HMMA.16816.F32.BF16 R84, R100, R116.reuse, R84 ;  /* 0x000000746454723c */ /* 0x0a0ff00000041854 */
[C---:B------:R-:W-:Y:S08]  /*9560*/  HMMA.16816.F32.BF16 R88, R104.reuse, R116, R88 ;  /* 0x000000746858723c */ /* 0x040ff00000041858 */
[-C--:B------:R-:W-:Y:S08]  /*9570*/  HMMA.16816.F32.BF16 R92, R104, R118.reuse, R92 ;  /* 0x00000076685c723c */ /* 0x080ff0000004185c */
[----:B------:R-:W-:Y:S08]  /*9580*/  HMMA.16816.F32.BF16 R96, R100, R118, R96 ;  /* 0x000000766460723c */ /* 0x000ff00000041860 */
[-C--:B-1----:R-:W-:Y:S01]  /*9590*/  HMMA.16816.F32.BF16 R144, R156, R108.reuse, R4 ;  /* 0x0000006c9c90723c */ /* 0x082fe20000041804 */
[----:B------:R-:W1:Y:S07]  /*95a0*/  LDSM.16.MT88.4 R4, [R212+0x2100] ;  /* 0x00210000d404783b */ /* 0x000e6e0000004200 */
[C---:B------:R-:W-:Y:S07]  /*95b0*/  HMMA.16816.F32.BF16 R140, R160.reuse, R108, R8 ;  /* 0x0000006ca08c723c */ /* 0x040fee0000041808 */
[----:B------:R-:W-:Y:S02]  /*95c0*/  MOV R11, R139 ;  /* 0x0000008b000b7202 */ /* 0x000fe40000000f00 */
[----:B------:R-:W-:Y:S03]  /*95d0*/  MOV R10, R138 ;  /* 0x0000008a000a7202 */ /* 0x000fe60000000f00 */
[----:B------:R-:W-:Y:S02]  /*95e0*/  MOV R9, R137 ;  /* 0x0000008900097202 */ /* 0x000fe40000000f00 */
[----:B------:R-:W-:Y:S02]  /*95f0*/  MOV R8, R136 ;  /* 0x0000008800087202 */ /* 0x000fe40000000f00 */
[-C--:B------:R-:W-:Y:S03]  /*9600*/  HMMA.16816.F32.BF16 R136, R160, R110.reuse, R12 ;  /* 0x0000006ea088723c */ /* 0x080fe6000004180c */
[----:B------:R-:W-:Y:S04]  /*9610*/  FADD.FTZ R241, R8, R196 ;  /* 0x000000c408f17221 */ /* 0x000fe80000010000 */
[----:B------:R-:W-:Y:S01]  /*9620*/  MOV R15, R127 ;  /* 0x0000007f000f7202 */ /* 0x000fe20000000f00 */
[C---:B------:R-:W-:Y:S01]  /*9630*/  HMMA.16816.F32.BF16 R100, R156.reuse, R110, R16 ;  /* 0x0000006e9c64723c */ /* 0x040fe20000041810 */
[----:B------:R-:W-:Y:S03]  /*9640*/  MOV R14, R126 ;  /* 0x0000007e000e7202 */ /* 0x000fe60000000f00 */
[----:B------:R-:W-:Y:S01]  /*9650*/  MOV R13, R125 ;  /* 0x0000007d000d7202 */ /* 0x000fe20000000f00 */
[----:B------:R-:W-:Y:S01]  /*9660*/  FADD.FTZ R241, R194, R241 ;  /* 0x000000f1c2f17221 */ /* 0x000fe20000010000 */
[----:B------:R-:W-:Y:S02]  /*9670*/  MOV R12, R124 ;  /* 0x0000007c000c7202 */ /* 0x000fe40000000f00 */
        /* <DEDUP_REMOVED lines=8> */
[-C--:B------:R-:W-:Y:S01]  /*9700*/  HMMA.16816.F32.BF16 R112, R160, R122.reuse, R28 ;  /* 0x0000007aa070723c */ /* 0x080fe2000004181c */
[----:B------:R-:W-:Y:S03]  /*9710*/  FADD.FTZ R237, R153, R0 ;  /* 0x0000000099ed7221 */ /* 0x000fe60000010000 */
[----:B------:R-:W-:Y:S01]  /*9720*/  FADD.FTZ R239, R11, R246 ;  /* 0x000000f60bef7221 */ /* 0x000fe20000010000 */
[----:B------:R-:W-:Y:S03]  /*9730*/  MOV R0, R152 ;  /* 0x0000009800007202 */ /* 0x000fe60000000f00 */
        /* <DEDUP_REMOVED lines=16> */
[----:B------:R-:W-:Y:S01]  /*9840*/  HMMA.16816.F32.BF16 R96, R156, R6, R96 ;  /* 0x000000069c60723c */ /* 0x000fe20000041860 */
[----:B------:R-:W-:-:S07]  /*9850*/  @P0 BRA `(.L_x_2314) ;  /* 0xffffc1e000000947 */ /* 0x000fce000383ffff */
.L_x_2293:
        /* <DEDUP_REMOVED lines=22> */
.L_x_2316:
[----:B------:R-:W-:-:S13]  /*99c0*/  ISETP.NE.AND P0, PT, R0, c[0x0][0x32c], PT ;  /* 0x0000cb0000007a0c */ /* 0x000fda0003f05270 */
[----:B------:R-:W-:-:S05]  /*99d0*/  @P0 IMAD.HI.U32 R0, R2, c[0x0][0x330], RZ ;  /* 0x0000cc0002000a27 */ /* 0x000fca00078e00ff */
[----:B------:R-:W-:-:S05]  /*99e0*/  @P0 SHF.R.U32.HI R2, RZ, c[0x0][0x334], R0 ;  /* 0x0000cd00ff020a19 */ /* 0x000fca0000011600 */
.L_x_2317:
[----:B------:R-:W-:-:S05]  /*99f0*/  IMAD R5, R2, c[0x0][0x32c], RZ ;  /* 0x0000cb0002057a24 */ /* 0x000fca00078e02ff */
[----:B------:R-:W-:-:S04]  /*9a00*/  IMNMX R4, R4, R5, !PT ;  /* 0x0000000504047217 */ /* 0x000fc80007800200 */
.L_x_2315:
        /* <DEDUP_REMOVED lines=11> */
.L_x_2323:
        /* <DEDUP_REMOVED lines=28> */
[----:B------:R-:W-:Y:S01]  /*9c80*/  IMAD.IADD R7, R7, 0x1, R9 ;  /* 0x0000000107077824 */ /* 0x000fe200078e0209 */
[C---:B------:R-:W-:Y:S01]  /*9c90*/  SHF.L.U64.HI R9, R218.reuse, 0x1, R233 ;  /* 0x00000001da097819 */ /* 0x040fe200000102e9 */
        /* <DEDUP_REMOVED lines=23> */
.L_x_2355:
        /* <DEDUP_REMOVED lines=13> */
[----:B----4-:R-:W-:Y:S05]  /*9ee0*/  IMAD.X R13, R15, 0x1, R9, P0 ;  /* 0x000000010f0d7824 */ /* 0x010fea00000e0609 */
[----:B------:R2:W-:Y:S03]  /*9ef0*/  LDGSTS.E.BYPASS.LTC128B.128 [R220+0x2100], [R12.64], !P1 ;  /* 0x021000000cdc7fae */ /* 0x0005e6000c901d4c */
.L_x_2320:
[----:B------:R-:W-:Y:S05]  /*9f00*/  BSYNC B0 ;  /* 0x0000000000007941 */ /* 0x000fea0003800000 */
.L_x_2319:
        /* <DEDUP_REMOVED lines=10> */
[----:B------:R-:W-:Y:S02]  /*9fb0*/  LDSM.16.M88.4 R192, [R216+0x3900] ;  /* 0x00390000d8c0783b */ /* 0x000fe40000000200 */
        /* <DEDUP_REMOVED lines=37> */
[----:B------:R-:W1:Y:S07]  /*a210*/  LDSM.16.M88.4 R156, [R217+0x8900] ;  /* 0x00890000d99c783b */ /* 0x000e6e0000000200 */
[-C--:B------:R-:W-:Y:S08]  /*a220*/  HMMA.16816.F32.BF16 R36, R180, R192.reuse, R36 ;  /* 0x000000c0b424723c */ /* 0x080ff00000041824 */
[C---:B------:R-:W-:Y:S08]  /*a230*/  HMMA.16816.F32.BF16 R40, R188.reuse, R192, R40 ;  /* 0x000000c0bc28723c */ /* 0x040ff00000041828 */
[-C--:B------:R-:W-:Y:S01]  /*a240*/  HMMA.16816.F32.BF16 R44, R188, R194.reuse, R44 ;  /* 0x000000c2bc2c723c */ /* 0x080fe2000004182c */
[----:B------:R-:W-:Y:S07]  /*a250*/  LDSM.16.M88.4 R188, [R206] ;  /* 0x00000000cebc783b */ /* 0x000fee0000000200 */
[----:B------:R-:W-:Y:S01]  /*a260*/  HMMA.16816.F32.BF16 R48, R180, R194, R48 ;  /* 0x000000c2b430723c */ /* 0x000fe20000041830 */
[----:B------:R-:W2:Y:S07]  /*a270*/  LDSM.16.M88.4 R180, [R216+0x4100] ;  /* 0x00410000d8b4783b */ /* 0x000eae0000000200 */
[-C--:B----4-:R-:W-:Y:S01]  /*a280*/  HMMA.16816.F32.BF16 R4, R164, R196.reuse, R4 ;  /* 0x000000c4a404723c */ /* 0x090fe20000041804 */
[----:B------:R-:W-:Y:S07]  /*a290*/  LDSM.16.M88.4 R192, [R213+0x9900] ;  /* 0x00990000d5c0783b */ /* 0x000fee0000000200 */
[C---:B------:R-:W-:Y:S08]  /*a2a0*/  HMMA.16816.F32.BF16 R8, R200.reuse, R196, R8 ;  /* 0x000000c4c808723c */ /* 0x040ff00000041808 */
[-C--:B------:R-:W-:Y:S08]  /*a2b0*/  HMMA.16816.F32.BF16 R12, R200, R198.reuse, R12 ;  /* 0x000000c6c80c723c */ /* 0x080ff0000004180c */
[C---:B------:R-:W-:Y:S01]  /*a2c0*/  HMMA.16816.F32.BF16 R16, R164.reuse, R198, R16 ;  /* 0x000000c6a410723c */ /* 0x040fe20000041810 */
[----:B------:R-:W-:Y:S07]  /*a2d0*/  LDSM.16.M88.4 R196, [R205] ;  /* 0x00000000cdc4783b */ /* 0x000fee0000000200 */
[-C--:B-----5:R-:W-:Y:S08]  /*a2e0*/  HMMA.16816.F32.BF16 R20, R164, R160.reuse, R20 ;  /* 0x000000a0a414723c */ /* 0x0a0ff00000041814 */
[C---:B------:R-:W-:Y:S08]  /*a2f0*/  HMMA.16816.F32.BF16 R24, R200.reuse, R160, R24 ;  /* 0x000000a0c818723c */ /* 0x040ff00000041818 */
[-C--:B------:R-:W-:Y:S08]  /*a300*/  HMMA.16816.F32.BF16 R28, R200, R162.reuse, R28 ;  /* 0x000000a2c81c723c */ /* 0x080ff0000004181c */
[C---:B------:R-:W-:Y:S01]  /*a310*/  HMMA.16816.F32.BF16 R32, R164.reuse, R162, R32 ;  /* 0x000000a2a420723c */ /* 0x040fe20000041820 */
[----:B------:R-:W3:Y:S07]  /*a320*/  LDSM.16.M88.4 R160, [R213+0x8900] ;  /* 0x00890000d5a0783b */ /* 0x000eee0000000200 */
[-C--:B------:R-:W-:Y:S08]  /*a330*/  HMMA.16816.F32.BF16 R36, R164, R168.reuse, R36 ;  /* 0x000000a8a424723c */ /* 0x080ff00000041824 */
[C---:B------:R-:W-:Y:S08]  /*a340*/  HMMA.16816.F32.BF16 R40, R200.reuse, R168, R40 ;  /* 0x000000a8c828723c */ /* 0x040ff00000041828 */
[-C--:B------:R-:W-:Y:S08]  /*a350*/  HMMA.16816.F32.BF16 R44, R200, R170.reuse, R44 ;  /* 0x000000aac82c723c */ /* 0x080ff0000004182c */
[----:B------:R-:W-:Y:S01]  /*a360*/  HMMA.16816.F32.BF16 R48, R164, R170, R48 ;  /* 0x000000aaa430723c */ /* 0x000fe20000041830 */
[----:B------:R-:W4:Y:S01]  /*a370*/  LDSM.16.M88.4 R164, [R204] ;  /* 0x00000000cca4783b */ /* 0x000f220000000200 */
[----:B------:R-:W-:Y:S06]  /*a380*/  DEPBAR.LE SB0, 0x0 ;  /* 0x000080000000791a */ /* 0x000fec0000000000 */
[-C--:B-1----:R-:W-:Y:S01]  /*a390*/  HMMA.16816.F32.BF16 R4, R156, R172.reuse, R4 ;  /* 0x000000ac9c04723c */ /* 0x082fe20000041804 */
[----:B------:R-:W-:Y:S07]  /*a3a0*/  BAR.SYNC.DEFER_BLOCKING 0x0 ;  /* 0x0000000000007b1d */ /* 0x000fee0000010000 */
        /* <DEDUP_REMOVED lines=19> */
[-C--:B----4-:R-:W-:Y:S08]  /*a4e0*/  HMMA.16816.F32.BF16 R36, R160, R164.reuse, R36 ;  /* 0x000000a4a024723c */ /* 0x090ff00000041824 */
        /* <DEDUP_REMOVED lines=39> */
[----:B------:R-:W-:Y:S10]  /*a760*/  SHFL.IDX PT, R163, R150, 0x1, 0x1c1f ;  /* 0x003c1f0096a37f89 */ /* 0x000ff400000e0000 */
[----:B-1----:R-:W-:Y:S05]  /*a770*/  @P1 IADD3 R160, P0, R157, R244, RZ ;  /* 0x000000f49da01210 */ /* 0x002fea0007f1e0ff */
[----:B--2---:R-:W-:Y:S01]  /*a780*/  @P1 IMAD.X R161, R155, 0x1, R246, P0 ;  /* 0x000000019ba11824 */ /* 0x004fe200000e06f6 */
[----:B------:R-:W-:Y:S04]  /*a790*/  @P1 IADD3 R158, P0, R157, R240, RZ ;  /* 0x000000f09d9e1210 */ /* 0x000fe80007f1e0ff */
        /* <DEDUP_REMOVED lines=17> */
.L_x_2322:
        /* <DEDUP_REMOVED lines=41> */
[----:B------:R-:W-:Y:S02]  /*ab40*/  ISETP.GT.AND P0, PT, R236, R247, PT ;  /* 0x000000f7ec00720c */ /* 0x000fe40003f04270 */
[----:B------:R-:W-:Y:S01]  /*ab50*/  FMNMX.FTZ R158, R14, R157, !PT ;  /* 0x0000009d0e9e7209 */ /* 0x000fe20007810000 */
[----:B------:R-:W1:Y:S01]  /*ab60*/  SHFL.BFLY PT, R156, R3, 0x2, 0x1f ;  /* 0x0c401f00039c7f89 */ /* 0x000e6200000e0000 */
[----:B------:R-:W-:Y:S02]  /*ab70*/  IADD3 R236, R236, -0x1, RZ ;  /* 0xffffffffecec7810 */ /* 0x000fe40007ffe0ff */
[----:B-1----:R-:W-:Y:S02]  /*ab80*/  FMNMX.FTZ R156, R3, R156, !PT ;  /* 0x0000009c039c7209 */ /* 0x002fe40007810000 */
[----:B------:R-:W-:Y:S02]  /*ab90*/  FMNMX.FTZ R154, R149, R150, !PT ;  /* 0x00000096959a7209 */ /* 0x000fe40007810000 */
[----:B------:R-:W-:Y:S02]  /*aba0*/  FMNMX.FTZ R150, R153, R160, !PT ;  /* 0x000000a099967209 */ /* 0x000fe40007810000 */
[----:B------:R-:W-:Y:S01]  /*abb0*/  FMNMX.FTZ R153, R15, R158, !PT ;  /* 0x0000009e0f997209 */ /* 0x000fe20007810000 */
[----:B------:R-:W1:Y:S03]  /*abc0*/  SHFL.BFLY PT, R155, R154, 0x1, 0x1f ;  /* 0x0c201f009a9b7f89 */ /* 0x000e6600000e0000 */
[----:B------:R-:W-:Y:S04]  /*abd0*/  FMNMX.FTZ R158, R26, R153, !PT ;  /* 0x000000991a9e7209 */ /* 0x000fe80007810000 */
[----:B------:R-:W-:Y:S01]  /*abe0*/  FMNMX.FTZ R3, R27, R158, !PT ;  /* 0x0000009e1b037209 */ /* 0x000fe20007810000 */
[----:B------:R-:W2:Y:S08]  /*abf0*/  SHFL.BFLY PT, R149, R150, 0x1, 0x1f ;  /* 0x0c201f0096957f89 */ /* 0x000eb000000e0000 */
[----:B------:R-:W3:Y:S01]  /*ac00*/  SHFL.BFLY PT, R153, R156, 0x1, 0x1f ;  /* 0x0c201f009c997f89 */ /* 0x000ee200000e0000 */
[----:B-1----:R-:W-:Y:S02]  /*ac10*/  FMNMX.FTZ R151, R154, R155, !PT ;  /* 0x0000009b9a977209 */ /* 0x002fe40007810000 */
[----:B------:R-:W-:Y:S03]  /*ac20*/  FMNMX.FTZ R154, R30, R3, !PT ;  /* 0x000000031e9a7209 */ /* 0x000fe60007810000 */
[----:B------:R-:W-:Y:S01]  /*ac30*/  FADD.FTZ R3, -R151, R148 ;  /* 0x0000009497037221 */ /* 0x000fe20000010100 */
        /* <DEDUP_REMOVED lines=8> */
[----:B------:R-:W-:Y:S01]  /*acc0*/  FMUL.FTZ R176, R149, c[0x0][0x2d0] ;  /* 0x0000b40095b07a20 */ /* 0x000fe20000410000 */
[----:B------:R-:W1:Y:S01]  /*acd0*/  MUFU.EX2 R150, R150 ;  /* 0x0000009600967308 */ /* 0x000e620000000800 */
[----:B------:R-:W-:Y:S01]  /*ace0*/  FMUL.FTZ R148, R155, c[0x0][0x2d0] ;  /* 0x0000b4009b947a20 */ /* 0x000fe20000410000 */
[----:B------:R-:W-:Y:S01]  /*acf0*/  FMNMX.FTZ R154, R46, R3, !PT ;  /* 0x000000032e9a7209 */ /* 0x000fe20007810000 */
[----:B------:R-:W-:Y:S01]  /*ad00*/  FFMA.FTZ R162, R6, c[0x0][0x2d0], -R176 ;  /* 0x0000b40006a27a23 */ /* 0x000fe200000108b0 */
[----:B---3--:R-:W-:Y:S01]  /*ad10*/  FMNMX.FTZ R3, R156, R153, !PT ;  /* 0x000000999c037209 */ /* 0x008fe20007810000 */
[----:B------:R-:W-:Y:S01]  /*ad20*/  FFMA.FTZ R160, R4, c[0x0][0x2d0], -R178 ;  /* 0x0000b40004a07a23 */ /* 0x000fe200000108b2 */
[----:B------:R-:W-:Y:S01]  /*ad30*/  FMNMX.FTZ R153, R47, R154, !PT ;  /* 0x0000009a2f997209 */ /* 0x000fe20007810000 */
[----:B------:R-:W-:Y:S01]  /*ad40*/  FFMA.FTZ R7, R7, c[0x0][0x2d0], -R176 ;  /* 0x0000b40007077a23 */ /* 0x000fe200000108b0 */
[----:B------:R-:W-:Y:S01]  /*ad50*/  LDSM.16.MT88.4 R156, [R212+0x100] ;  /* 0x00010000d49c783b */ /* 0x000fe20000004200 */
[C---:B------:R-:W-:Y:S01]  /*ad60*/  FADD.FTZ R154, -R3.reuse, R0 ;  /* 0x00000000039a7221 */ /* 0x040fe20000010100 */
[----:B------:R-:W2:Y:S01]  /*ad70*/  MUFU.EX2 R148, R148 ;  /* 0x0000009400947308 */ /* 0x000ea20000000800 */
[----:B------:R-:W-:Y:S02]  /*ad80*/  FMUL.FTZ R175, R3, c[0x0][0x2d0] ;  /* 0x0000b40003af7a20 */ /* 0x000fe40000410000 */
[----:B------:R-:W-:Y:S02]  /*ad90*/  FMUL.FTZ R2, R154, c[0x0][0x2d0] ;  /* 0x0000b4009a027a20 */ /* 0x000fe40000410000 */
[--C-:B------:R-:W-:Y:S01]  /*ada0*/  FFMA.FTZ R163, R16, c[0x0][0x2d0], -R178.reuse ;  /* 0x0000b40010a37a23 */ /* 0x100fe200000108b2 */
[----:B------:R-:W3:Y:S01]  /*adb0*/  SHFL.BFLY PT, R0, R153, 0x2, 0x1f ;  /* 0x0c401f0099007f89 */ /* 0x000ee200000e0000 */
[----:B------:R-:W-:Y:S02]  /*adc0*/  FFMA.FTZ R164, R17, c[0x0][0x2d0], -R178 ;  /* 0x0000b40011a47a23 */ /* 0x000fe400000108b2 */
        /* <DEDUP_REMOVED lines=8> */
[C---:B-1----:R-:W-:Y:S02]  /*ae50*/  FMUL.FTZ R9, R150.reuse, R145 ;  /* 0x0000009196097220 */ /* 0x042fe40000410000 */
[C---:B------:R-:W-:Y:S02]  /*ae60*/  FMUL.FTZ R100, R150.reuse, R100 ;  /* 0x0000006496647220 */ /* 0x040fe40000410000 */
[----:B------:R-:W-:Y:S02]  /*ae70*/  FMUL.FTZ R101, R150, R101 ;  /* 0x0000006596657220 */ /* 0x000fe40000410000 */
[C---:B--2---:R-:W-:Y:S02]  /*ae80*/  FMUL.FTZ R102, R148.reuse, R102 ;  /* 0x0000006694667220 */ /* 0x044fe40000410000 */
[----:B------:R-:W-:Y:S01]  /*ae90*/  FMUL.FTZ R103, R148, R103 ;  /* 0x0000006794677220 */ /* 0x000fe20000410000 */
[----:B---3--:R-:W-:Y:S01]  /*aea0*/  FMNMX.FTZ R0, R153, R0, !PT ;  /* 0x0000000099007209 */ /* 0x008fe20007810000 */
[----:B------:R-:W-:Y:S01]  /*aeb0*/  MUFU.EX2 R162, R162 ;  /* 0x000000a200a27308 */ /* 0x000fe20000000800 */
[C---:B------:R-:W-:Y:S02]  /*aec0*/  FMUL.FTZ R104, R150.reuse, R104 ;  /* 0x0000006896687220 */ /* 0x040fe40000410000 */
[----:B------:R-:W-:Y:S01]  /*aed0*/  FMUL.FTZ R105, R150, R105 ;  /* 0x0000006996697220 */ /* 0x000fe20000410000 */
[----:B------:R-:W1:Y:S01]  /*aee0*/  SHFL.BFLY PT, R5, R0, 0x1, 0x1f ;  /* 0x0c201f0000057f89 */ /* 0x000e6200000e0000 */
[C---:B------:R-:W-:Y:S02]  /*aef0*/  FMUL.FTZ R106, R148.reuse, R106 ;  /* 0x0000006a946a7220 */ /* 0x040fe40000410000 */
[----:B------:R-:W-:Y:S02]  /*af00*/  FMUL.FTZ R107, R148, R107 ;  /* 0x0000006b946b7220 */ /* 0x000fe40000410000 */
[----:B------:R-:W-:Y:S01]  /*af10*/  FFMA.FTZ R35, R35, c[0x0][0x2d0], -R176 ;  /* 0x0000b40023237a23 */ /* 0x000fe200000108b0 */
[----:B------:R-:W2:Y:S01]  /*af20*/  MUFU.EX2 R7, R7 ;  /* 0x0000000700077308 */ /* 0x000ea20000000800 */
[--C-:B------:R-:W-:Y:S02]  /*af30*/  FFMA.FTZ R177, R32, c[0x0][0x2d0], -R178.reuse ;  /* 0x0000b40020b17a23 */ /* 0x100fe400000108b2 */
[----:B------:R-:W-:Y:S02]  /*af40*/  FFMA.FTZ R180, R33, c[0x0][0x2d0], -R178 ;  /* 0x0000b40021b47a23 */ /* 0x000fe400000108b2 */
[----:B------:R-:W-:Y:S02]  /*af50*/  FFMA.FTZ R179, R34, c[0x0][0x2d0], -R176 ;  /* 0x0000b40022b37a23 */ /* 0x000fe400000108b0 */
[--C-:B------:R-:W-:Y:S02]  /*af60*/  FFMA.FTZ R185, R36, c[0x0][0x2d0], -R178.reuse ;  /* 0x0000b40024b97a23 */ /* 0x100fe400000108b2 */
[----:B------:R-:W-:Y:S01]  /*af70*/  FFMA.FTZ R188, R37, c[0x0][0x2d0], -R178 ;  /* 0x0000b40025bc7a23 */ /* 0x000fe200000108b2 */
[----:B------:R-:W-:Y:S01]  /*af80*/  MUFU.EX2 R163, R163 ;  /* 0x000000a300a37308 */ /* 0x000fe20000000800 */
[--C-:B------:R-:W-:Y:S02]  /*af90*/  FFMA.FTZ R187, R38, c[0x0][0x2d0], -R176.reuse ;  /* 0x0000b40026bb7a23 */ /* 0x100fe400000108b0 */
[----:B------:R-:W-:Y:S02]  /*afa0*/  FFMA.FTZ R190, R39, c[0x0][0x2d0], -R176 ;  /* 0x0000b40027be7a23 */ /* 0x000fe400000108b0 */
[----:B------:R-:W-:Y:S01]  /*afb0*/  LDSM.16.MT88.4 R36, [R214+0x1d00] ;  /* 0x001d0000d624783b */ /* 0x000fe20000004200 */
[--C-:B------:R-:W-:Y:S01]  /*afc0*/  FFMA.FTZ R192, R40, c[0x0][0x2d0], -R175.reuse ;  /* 0x0000b40028c07a23 */ /* 0x100fe200000108af */
[----:B-1----:R-:W-:Y:S01]  /*afd0*/  FMNMX.FTZ R5, R5, R0, !PT ;  /* 0x0000000005057209 */ /* 0x002fe20007810000 */
[--C-:B------:R-:W-:Y:S02]  /*afe0*/  FFMA.FTZ R193, R41, c[0x0][0x2d0], -R175.reuse ;  /* 0x0000b40029c17a23 */ /* 0x100fe400000108af */
[----:B------:R-:W1:Y:S01]  /*aff0*/  MUFU.EX2 R164, R164 ;  /* 0x000000a400a47308 */ /* 0x000e620000000800 */
[----:B------:R-:W-:Y:S02]  /*b000*/  FFMA.FTZ R189, R48, c[0x0][0x2d0], -R178 ;  /* 0x0000b40030bd7a23 */ /* 0x000fe400000108b2 */
[----:B------:R-:W-:Y:S01]  /*b010*/  FADD.FTZ R6, -R5, R152 ;  /* 0x0000009805067221 */ /* 0x000fe20000010100 */
[----:B--2---:R-:W-:Y:S01]  /*b020*/  F2FP.BF16.PACK_AB R145, R7, R162 ;  /* 0x000000a20791723e */ /* 0x004fe200000010ff */
[----:B------:R-:W2:Y:S01]  /*b030*/  LDSM.16.MT88.4 R152, [R214+0x100] ;  /* 0x00010000d698783b */ /* 0x000ea20000004200 */
[----:B------:R-:W-:Y:S02]  /*b040*/  FMUL.FTZ R174, R5, c[0x0][0x2d0] ;  /* 0x0000b40005ae7a20 */ /* 0x000fe40000410000 */
[----:B------:R-:W-:Y:S02]  /*b050*/  FMUL.FTZ R0, R6, c[0x0][0x2d0] ;  /* 0x0000b40006007a20 */ /* 0x000fe40000410000 */
[----:B------:R-:W-:Y:S01]  /*b060*/  MUFU.EX2 R165, R165 ;  /* 0x000000a500a57308 */ /* 0x000fe20000000800 */
[--C-:B------:R-:W-:Y:S02]  /*b070*/  FFMA.FTZ R170, R10, c[0x0][0x2d0], -R174.reuse ;  /* 0x0000b4000aaa7a23 */ /* 0x100fe400000108ae */
[--C-:B------:R-:W-:Y:S02]  /*b080*/  FFMA.FTZ R171, R11, c[0x0][0x2d0], -R174.reuse ;  /* 0x0000b4000bab7a23 */ /* 0x100fe400000108ae */
[--C-:B------:R-:W-:Y:S02]  /*b090*/  FFMA.FTZ R172, R14, c[0x0][0x2d0], -R174.reuse ;  /* 0x0000b4000eac7a23 */ /* 0x100fe400000108ae */
[--C-:B------:R-:W-:Y:S02]  /*b0a0*/  FFMA.FTZ R173, R15, c[0x0][0x2d0], -R174.reuse ;  /* 0x0000b4000fad7a23 */ /* 0x100fe400000108ae */
[C---:B------:R-:W-:Y:S01]  /*b0b0*/  FMUL.FTZ R10, R148.reuse, R146 ;  /* 0x00000092940a7220 */ /* 0x040fe20000410000 */
[----:B------:R-:W3:Y:S01]  /*b0c0*/  MUFU.EX2 R166, R166 ;  /* 0x000000a600a67308 */ /* 0x000ee20000000800 */
[----:B------:R-:W-:Y:S02]  /*b0d0*/  FMUL.FTZ R11, R148, R147 ;  /* 0x00000093940b7220 */ /* 0x000fe40000410000 */
[--C-:B------:R-:W-:Y:S01]  /*b0e0*/  FFMA.FTZ R194, R42, c[0x0][0x2d0], -R174.reuse ;  /* 0x0000b4002ac27a23 */ /* 0x100fe200000108ae */
[----:B-1----:R-:W-:Y:S01]  /*b0f0*/  F2FP.BF16.PACK_AB R146, R164, R163 ;  /* 0x000000a3a492723e */ /* 0x002fe200000010ff */
[----:B------:R-:W-:Y:S02]  /*b100*/  FFMA.FTZ R195, R43, c[0x0][0x2d0], -R174 ;  /* 0x0000b4002bc37a23 */ /* 0x000fe400000108ae */
[----:B------:R-:W-:Y:S01]  /*b110*/  LDSM.16.MT88.4 R40, [R214+0x900] ;  /* 0x00090000d628783b */ /* 0x000fe20000004200 */
[----:B------:R-:W-:Y:S02]  /*b120*/  FFMA.FTZ R191, R50, c[0x0][0x2d0], -R176 ;  /* 0x0000b40032bf7a23 */ /* 0x000fe400000108b0 */
[----:B------:R1:W-:Y:S01]  /*b130*/  MUFU.EX2 R6, R8 ;  /* 0x0000000800067308 */ /* 0x0003e20000000800 */
[--C-:B------:R-:W-:Y:S02]  /*b140*/  FFMA.FTZ R196, R44, c[0x0][0x2d0], -R175.reuse ;  /* 0x0000b4002cc47a23 */ /* 0x100fe400000108af */
[--C-:B------:R-:W-:Y:S02]  /*b150*/  FFMA.FTZ R197, R46, c[0x0][0x2d0], -R174.reuse ;  /* 0x0000b4002ec57a23 */ /* 0x100fe400000108ae */
[C---:B------:R-:W-:Y:S02]  /*b160*/  FMUL.FTZ R120, R150.reuse, R120 ;  /* 0x0000007896787220 */ /* 0x040fe40000410000 */
[----:B------:R-:W-:Y:S02]  /*b170*/  FMUL.FTZ R121, R150, R121 ;  /* 0x0000007996797220 */ /* 0x000fe40000410000 */
[C---:B------:R-:W-:Y:S01]  /*b180*/  FMUL.FTZ R122, R148.reuse, R122 ;  /* 0x0000007a947a7220 */ /* 0x040fe20000410000 */
[----:B------:R-:W4:Y:S01]  /*b190*/  MUFU.EX2 R2, R2 ;  /* 0x0000000200027308 */ /* 0x000f220000000800 */
[----:B------:R-:W-:Y:S02]  /*b1a0*/  FMUL.FTZ R123, R148, R123 ;  /* 0x0000007b947b7220 */ /* 0x000fe40000410000 */
[----:B------:R-:W-:Y:S01]  /*b1b0*/  FMUL.FTZ R128, R150, R128 ;  /* 0x0000008096807220 */ /* 0x000fe20000410000 */
[----:B---3--:R-:W-:Y:S01]  /*b1c0*/  F2FP.BF16.PACK_AB R147, R166, R165 ;  /* 0x000000a5a693723e */ /* 0x008fe200000010ff */
[----:B------:R-:W-:Y:S02]  /*b1d0*/  FMUL.FTZ R129, R150, R129 ;  /* 0x0000008196817220 */ /* 0x000fe40000410000 */
[C---:B------:R-:W-:Y:S02]  /*b1e0*/  FMUL.FTZ R130, R148.reuse, R130 ;  /* 0x0000008294827220 */ /* 0x040fe40000410000 */
[----:B------:R-:W-:Y:S01]  /*b1f0*/  FMUL.FTZ R131, R148, R131 ;  /* 0x0000008394837220 */ /* 0x000fe20000410000 */
[----:B------:R-:W3:Y:S01]  /*b200*/  MUFU.EX2 R0, R0 ;  /* 0x0000000000007308 */ /* 0x000ee20000000800 */
[C---:B------:R-:W-:Y:S02]  /*b210*/  FMUL.FTZ R68, R150.reuse, R68 ;  /* 0x0000004496447220 */ /* 0x040fe40000410000 */
[C---:B------:R-:W-:Y:S02]  /*b220*/  FMUL.FTZ R69, R150.reuse, R69 ;  /* 0x0000004596457220 */ /* 0x040fe40000410000 */
[----:B-1----:R-:W-:Y:S01]  /*b230*/  FMUL.FTZ R8, R150, R144 ;  /* 0x0000009096087220 */ /* 0x002fe20000410000 */
[----:B------:R-:W-:Y:S01]  /*b240*/  F2FP.BF16.PACK_AB R144, R161, R160 ;  /* 0x000000a0a190723e */ /* 0x000fe200000010ff */
[C---:B------:R-:W-:Y:S02]  /*b250*/  FMUL.FTZ R70, R148.reuse, R70 ;  /* 0x0000004694467220 */ /* 0x040fe40000410000 */
[----:B------:R-:W-:Y:S01]  /*b260*/  FMUL.FTZ R71, R148, R71 ;  /* 0x0000004794477220 */ /* 0x000fe20000410000 */
[----:B------:R-:W1:Y:S01]  /*b270*/  MUFU.EX2 R167, R167 ;  /* 0x000000a700a77308 */ /* 0x000e620000000800 */
[----:B------:R-:W-:Y:S02]  /*b280*/  FMUL.FTZ R80, R150, R80 ;  /* 0x0000005096507220 */ /* 0x000fe40000410000 */
[-C--:B--2---:R-:W-:Y:S05]  /*b290*/  HMMA.16816.F32.BF16 R8, R144, R152.reuse, R8 ;  /* 0x000000989008723c */ /* 0x084fea0000041808 */
[C---:B----4-:R-:W-:Y:S02]  /*b2a0*/  FMUL.FTZ R12, R2.reuse, R140 ;  /* 0x0000008c020c7220 */ /* 0x050fe40000410000 */
[----:B------:R-:W-:Y:S01]  /*b2b0*/  MUFU.EX2 R168, R168 ;  /* 0x000000a800a87308 */ /* 0x000fe20000000800 */
[----:B------:R-:W-:Y:S04]  /*b2c0*/  FMUL.FTZ R13, R2, R141 ;  /* 0x0000008d020d7220 */ /* 0x000fe80000410000 */
[C---:B---3--:R-:W-:Y:S02]  /*b2d0*/  FMUL.FTZ R14, R0.reuse, R142 ;  /* 0x0000008e000e7220 */ /* 0x048fe40000410000 */
[----:B------:R-:W-:Y:S02]  /*b2e0*/  FMUL.FTZ R15, R0, R143 ;  /* 0x0000008f000f7220 */ /* 0x000fe40000410000 */
[C---:B------:R-:W-:Y:S01]  /*b2f0*/  FMUL.FTZ R16, R2.reuse, R136 ;  /* 0x0000008802107220 */ /* 0x040fe20000410000 */
[----:B------:R-:W2:Y:S01]  /*b300*/  MUFU.EX2 R169, R169 ;  /* 0x000000a900a97308 */ /* 0x000ea20000000800 */
[----:B------:R-:W-:Y:S02]  /*b310*/  FMUL.FTZ R17, R2, R137 ;  /* 0x0000008902117220 */ /* 0x000fe40000410000 */
[C---:B------:R-:W-:Y:S01]  /*b320*/  FMUL.FTZ R18, R0.reuse, R138 ;  /* 0x0000008a00127220 */ /* 0x040fe20000410000 */
[----:B-1----:R-:W-:Y:S01]  /*b330*/  F2FP.BF16.PACK_AB R140, R167, R6 ;  /* 0x00000006a78c723e */ /* 0x002fe200000010ff */
[----:B------:R-:W-:Y:S02]  /*b340*/  FMUL.FTZ R19, R0, R139 ;  /* 0x0000008b00137220 */ /* 0x000fe40000410000 */
[----:B------:R-:W1:Y:S01]  /*b350*/  LDSM.16.MT88.4 R136, [R214+0xd00] ;  /* 0x000d0000d688783b */ /* 0x000e620000004200 */
[C---:B------:R-:W-:Y:S02]  /*b360*/  FMUL.FTZ R108, R2.reuse, R108 ;  /* 0x0000006c026c7220 */ /* 0x040fe40000410000 */
[----:B------:R-:W-:Y:S01]  /*b370*/  MUFU.EX2 R170, R170 ;  /* 0x000000aa00aa7308 */ /* 0x000fe20000000800 */
[----:B------:R-:W-:Y:S02]  /*b380*/  FMUL.FTZ R109, R2, R109 ;  /* 0x0000006d026d7220 */ /* 0x000fe40000410000 */
[C---:B------:R-:W-:Y:S02]  /*b390*/  FMUL.FTZ R110, R0.reuse, R110 ;  /* 0x0000006e006e7220 */ /* 0x040fe40000410000 */
[----:B------:R-:W-:Y:S02]  /*b3a0*/  FMUL.FTZ R111, R0, R111 ;  /* 0x0000006f006f7220 */ /* 0x000fe40000410000 */
[C---:B------:R-:W-:Y:S02]  /*b3b0*/  FMUL.FTZ R124, R2.reuse, R124 ;  /* 0x0000007c027c7220 */ /* 0x040fe40000410000 */
[----:B------:R-:W-:Y:S01]  /*b3c0*/  FMUL.FTZ R125, R2, R125 ;  /* 0x0000007d027d7220 */ /* 0x000fe20000410000 */
[----:B------:R-:W3:Y:S01]  /*b3d0*/  MUFU.EX2 R171, R171 ;  /* 0x000000ab00ab7308 */ /* 0x000ee20000000800 */
[C---:B------:R-:W-:Y:S02]  /*b3e0*/  FMUL.FTZ R126, R0.reuse, R126 ;  /* 0x0000007e007e7220 */ /* 0x040fe40000410000 */
[----:B------:R-:W-:Y:S01]  /*b3f0*/  FMUL.FTZ R127, R0, R127 ;  /* 0x0000007f007f7220 */ /* 0x000fe20000410000 */
[----:B--2---:R-:W-:Y:S01]  /*b400*/  F2FP.BF16.PACK_AB R142, R169, R168 ;  /* 0x000000a8a98e723e */ /* 0x004fe200000010ff */
[C---:B------:R-:W-:Y:S02]  /*b410*/  FMUL.FTZ R72, R2.reuse, R72 ;  /* 0x0000004802487220 */ /* 0x040fe40000410000 */
[----:B------:R-:W-:Y:S02]  /*b420*/  FMUL.FTZ R73, R2, R73 ;  /* 0x0000004902497220 */ /* 0x000fe40000410000 */
[C---:B------:R-:W-:Y:S01]  /*b430*/  FMUL.FTZ R74, R0.reuse, R74 ;  /* 0x0000004a004a7220 */ /* 0x040fe20000410000 */
[----:B------:R-:W-:Y:S01]  /*b440*/  MUFU.EX2 R172, R172 ;  /* 0x000000ac00ac7308 */ /* 0x000fe20000000800 */
[----:B------:R-:W-:Y:S02]  /*b450*/  FMUL.FTZ R75, R0, R75 ;  /* 0x0000004b004b7220 */ /* 0x000fe40000410000 */
[C---:B------:R-:W-:Y:S02]  /*b460*/  FMUL.FTZ R76, R2.reuse, R76 ;  /* 0x0000004c024c7220 */ /* 0x040fe40000410000 */
[----:B------:R-:W-:Y:S02]  /*b470*/  FMUL.FTZ R77, R2, R77 ;  /* 0x0000004d024d7220 */ /* 0x000fe40000410000 */
[C---:B------:R-:W-:Y:S02]  /*b480*/  FMUL.FTZ R78, R0.reuse, R78 ;  /* 0x0000004e004e7220 */ /* 0x040fe40000410000 */
[----:B------:R-:W-:Y:S01]  /*b490*/  FMUL.FTZ R79, R0, R79 ;  /* 0x0000004f004f7220 */ /* 0x000fe20000410000 */
[----:B------:R-:W2:Y:S01]  /*b4a0*/  MUFU.EX2 R173, R173 ;  /* 0x000000ad00ad7308 */ /* 0x000ea20000000800 */
[----:B------:R-:W-:Y:S02]  /*b4b0*/  FMUL.FTZ R81, R150, R81 ;  /* 0x0000005196517220 */ /* 0x000fe40000410000 */
[C---:B------:R-:W-:Y:S01]  /*b4c0*/  FMUL.FTZ R82, R148.reuse, R82 ;  /* 0x0000005294527220 */ /* 0x040fe20000410000 */
        /* <DEDUP_REMOVED lines=14> */
[--C-:B------:R-:W-:Y:S02]  /*b5b0*/  FFMA.FTZ R181, R28, c[0x0][0x2d0], -R175.reuse ;  /* 0x0000b4001cb57a23 */ /* 0x100fe400000108af */
[--C-:B------:R-:W-:Y:S02]  /*b5c0*/  FFMA.FTZ R184, R29, c[0x0][0x2d0], -R175.reuse ;  /* 0x0000b4001db87a23 */ /* 0x100fe400000108af */
[--C-:B------:R-:W-:Y:S01]  /*b5d0*/  FFMA.FTZ R183, R30, c[0x0][0x2d0], -R174.reuse ;  /* 0x0000b4001eb77a23 */ /* 0x100fe200000108ae */
[----:B------:R-:W-:Y:S01]  /*b5e0*/  MUFU.EX2 R179, R179 ;  /* 0x000000b300b37308 */ /* 0x000fe20000000800 */
[C---:B------:R-:W-:Y:S04]  /*b5f0*/  HMMA.16816.F32.BF16 R12, R140.reuse, R152, R12 ;  /* 0x000000988c0c723c */ /* 0x040fe8000004180c */
[----:B------:R-:W-:Y:S02]  /*b600*/  FFMA.FTZ R186, R31, c[0x0][0x2d0], -R174 ;  /* 0x0000b4001fba7a23 */ /* 0x000fe400000108ae */
[C---:B------:R-:W-:Y:S02]  /*b610*/  FMUL.FTZ R92, R2.reuse, R92 ;  /* 0x0000005c025c7220 */ /* 0x040fe40000410000 */
[-C--:B------:R-:W-:Y:S01]  /*b620*/  HMMA.16816.F32.BF16 R16, R140, R154.reuse, R16 ;  /* 0x0000009a8c10723c */ /* 0x080fe20000041810 */
[----:B------:R-:W-:Y:S03]  /*b630*/  MUFU.EX2 R182, R182 ;  /* 0x000000b600b67308 */ /* 0x000fe60000000800 */
[----:B------:R-:W-:Y:S02]  /*b640*/  FMUL.FTZ R93, R2, R93 ;  /* 0x0000005d025d7220 */ /* 0x000fe40000410000 */
[C---:B------:R-:W-:Y:S02]  /*b650*/  FMUL.FTZ R94, R0.reuse, R94 ;  /* 0x0000005e005e7220 */ /* 0x040fe40000410000 */
[C---:B------:R-:W-:Y:S01]  /*b660*/  HMMA.16816.F32.BF16 R100, R144.reuse, R154, R100 ;  /* 0x0000009a9064723c */ /* 0x040fe20000041864 */
[----:B------:R-:W2:Y:S02]  /*b670*/  LDSM.16.MT88.4 R152, [R212+0xd00] ;  /* 0x000d0000d498783b */ /* 0x000ea40000004200 */
[----:B------:R-:W-:Y:S01]  /*b680*/  MUFU.EX2 R181, R181 ;  /* 0x000000b500b57308 */ /* 0x000fe20000000800 */
[----:B------:R-:W-:Y:S02]  /*b690*/  FMUL.FTZ R95, R0, R95 ;  /* 0x0000005f005f7220 */ /* 0x000fe40000410000 */
[C---:B------:R-:W-:Y:S02]  /*b6a0*/  FMUL.FTZ R96, R150.reuse, R96 ;  /* 0x0000006096607220 */ /* 0x040fe40000410000 */
[-C--:B------:R-:W-:Y:S04]  /*b6b0*/  HMMA.16816.F32.BF16 R104, R144, R156.reuse, R104 ;  /* 0x0000009c9068723c */ /* 0x080fe80000041868 */
[----:B------:R-:W-:Y:S01]  /*b6c0*/  FMUL.FTZ R97, R150, R97 ;  /* 0x0000006196617220 */ /* 0x000fe20000410000 */
[----:B------:R-:W3:Y:S01]  /*b6d0*/  MUFU.EX2 R184, R184 ;  /* 0x000000b800b87308 */ /* 0x000ee20000000800 */
[----:B------:R-:W-:Y:S02]  /*b6e0*/  FMUL.FTZ R98, R148, R98 ;  /* 0x0000006294627220 */ /* 0x000fe40000410000 */
[C---:B------:R-:W-:Y:S04]  /*b6f0*/  HMMA.16816.F32.BF16 R108, R140.reuse, R156, R108 ;  /* 0x0000009c8c6c723c */ /* 0x040fe8000004186c */
[C---:B------:R-:W-:Y:S02]  /*b700*/  FMUL.FTZ R112, R2.reuse, R112 ;  /* 0x0000007002707220 */ /* 0x040fe40000410000 */
[----:B------:R-:W-:Y:S01]  /*b710*/  FMUL.FTZ R113, R2, R113 ;  /* 0x0000007102717220 */ /* 0x000fe20000410000 */
[----:B------:R-:W-:Y:S01]  /*b720*/  MUFU.EX2 R183, R183 ;  /* 0x000000b700b77308 */ /* 0x000fe20000000800 */
[C---:B------:R-:W-:Y:S04]  /*b730*/  FMUL.FTZ R114, R0.reuse, R114 ;  /* 0x0000007200727220 */ /* 0x040fe80000410000 */
[----:B------:R-:W-:Y:S02]  /*b740*/  FMUL.FTZ R115, R0, R115 ;  /* 0x0000007300737220 */ /* 0x000fe40000410000 */
[--C-:B------:R-:W-:Y:S02]  /*b750*/  FFMA.FTZ R156, R20, c[0x0][0x2d0], -R178.reuse ;  /* 0x0000b400149c7a23 */ /* 0x100fe400000108b2 */
[----:B------:R-:W-:Y:S01]  /*b760*/  FMUL.FTZ R20, R2, R132 ;  /* 0x0000008402147220 */ /* 0x000fe20000410000 */
[----:B------:R-:W4:Y:S01]  /*b770*/  MUFU.EX2 R186, R186 ;  /* 0x000000ba00ba7308 */ /* 0x000f220000000800 */
[--C-:B------:R-:W-:Y:S01]  /*b780*/  FFMA.FTZ R157, R21, c[0x0][0x2d0], -R178.reuse ;  /* 0x0000b400159d7a23 */ /* 0x100fe200000108b2 */
[-C--:B------:R-:W-:Y:S03]  /*b790*/  HMMA.16816.F32.BF16 R112, R140, R158.reuse, R112 ;  /* 0x0000009e8c70723c */ /* 0x080fe60000041870 */
[----:B------:R-:W-:Y:S01]  /*b7a0*/  FMUL.FTZ R116, R150, R116 ;  /* 0x0000007496747220 */ /* 0x000fe20000410000 */
[----:B---3--:R-:W-:Y:S01]  /*b7b0*/  F2FP.BF16.PACK_AB R30, R184, R181 ;  /* 0x000000b5b81e723e */ /* 0x008fe200000010ff */
[----:B------:R-:W-:Y:S02]  /*b7c0*/  FMUL.FTZ R117, R150, R117 ;  /* 0x0000007596757220 */ /* 0x000fe40000410000 */
[C---:B------:R-:W-:Y:S01]  /*b7d0*/  FMUL.FTZ R118, R148.reuse, R118 ;  /* 0x0000007694767220 */ /* 0x040fe20000410000 */
[----:B------:R-:W-:Y:S01]  /*b7e0*/  MUFU.EX2 R156, R156 ;  /* 0x0000009c009c7308 */ /* 0x000fe20000000800 */
[----:B------:R-:W-:Y:S03]  /*b7f0*/  FMUL.FTZ R119, R148, R119 ;  /* 0x0000007794777220 */ /* 0x000fe60000410000 */
[----:B------:R-:W-:Y:S02]  /*b800*/  FMUL.FTZ R21, R2, R133 ;  /* 0x0000008502157220 */ /* 0x000fe40000410000 */
[----:B------:R-:W-:Y:S02]  /*b810*/  FFMA.FTZ R178, R49, c[0x0][0x2d0], -R178 ;  /* 0x0000b40031b27a23 */ /* 0x000fe400000108b2 */
[C---:B------:R-:W-:Y:S02]  /*b820*/  HMMA.16816.F32.BF16 R116, R144.reuse, R158, R116 ;  /* 0x0000009e9074723c */ /* 0x040fe40000041874 */
[----:B------:R-:W3:Y:S02]  /*b830*/  MUFU.EX2 R157, R157 ;  /* 0x0000009d009d7308 */ /* 0x000ee40000000800 */
[----:B------:R-:W-:Y:S01]  /*b840*/  FMUL.FTZ R99, R148, R99 ;  /* 0x0000006394637220 */ /* 0x000fe20000410000 */
[----:B----4-:R-:W-:Y:S02]  /*b850*/  F2FP.BF16.PACK_AB R31, R186, R183 ;  /* 0x000000b7ba1f723e */ /* 0x010fe400000010ff */
[--C-:B------:R-:W-:Y:S01]  /*b860*/  FFMA.FTZ R158, R22, c[0x0][0x2d0], -R176.reuse ;  /* 0x0000b400169e7a23 */ /* 0x100fe200000108b0 */
[-C--:B-1----:R-:W-:Y:S04]  /*b870*/  HMMA.16816.F32.BF16 R120, R144, R136.reuse, R120 ;  /* 0x000000889078723c */ /* 0x082fe80000041878 */
[C---:B------:R-:W-:Y:S01]  /*b880*/  FMUL.FTZ R22, R0.reuse, R134 ;  /* 0x0000008600167220 */ /* 0x040fe20000410000 */
[----:B------:R-:W-:Y:S01]  /*b890*/  MUFU.EX2 R158, R158 ;  /* 0x0000009e009e7308 */ /* 0x000fe20000000800 */
[--C-:B------:R-:W-:Y:S02]  /*b8a0*/  FFMA.FTZ R159, R23, c[0x0][0x2d0], -R176.reuse ;  /* 0x0000b400179f7a23 */ /* 0x100fe400000108b0 */
[C---:B------:R-:W-:Y:S04]  /*b8b0*/  HMMA.16816.F32.BF16 R124, R140.reuse, R136, R124 ;  /* 0x000000888c7c723c */ /* 0x040fe8000004187c */
[----:B------:R-:W-:Y:S02]  /*b8c0*/  FMUL.FTZ R23, R0, R135 ;  /* 0x0000008700177220 */ /* 0x000fe40000410000 */
[----:B------:R-:W1:Y:S01]  /*b8d0*/  LDSM.16.MT88.4 R132, [R214+0x1900] ;  /* 0x00190000d684783b */ /* 0x000e620000004200 */
[----:B------:R-:W-:Y:S01]  /*b8e0*/  FFMA.FTZ R176, R51, c[0x0][0x2d0], -R176 ;  /* 0x0000b40033b07a23 */ /* 0x000fe200000108b0 */
[----:B------:R-:W-:Y:S01]  /*b8f0*/  MUFU.EX2 R159, R159 ;  /* 0x0000009f009f7308 */ /* 0x000fe20000000800 */
[C---:B------:R-:W-:Y:S02]  /*b900*/  FMUL.FTZ R52, R150.reuse, R52 ;  /* 0x0000003496347220 */ /* 0x040fe40000410000 */
[-C--:B------:R-:W-:Y:S03]  /*b910*/  HMMA.16816.F32.BF16 R20, R140, R138.reuse, R20 ;  /* 0x0000008a8c14723c */ /* 0x080fe60000041814 */
[----:B------:R-:W-:Y:S01]  /*b920*/  LDSM.16.MT88.4 R48, [R212+0x1500] ;  /* 0x00150000d430783b */ /* 0x000fe20000004200 */
[----:B------:R-:W-:Y:S02]  /*b930*/  FMUL.FTZ R53, R150, R53 ;  /* 0x0000003596357220 */ /* 0x000fe40000410000 */
[C---:B------:R-:W-:Y:S01]  /*b940*/  FMUL.FTZ R54, R148.reuse, R54 ;  /* 0x0000003694367220 */ /* 0x040fe20000410000 */
[----:B------:R-:W-:Y:S01]  /*b950*/  MUFU.EX2 R185, R185 ;  /* 0x000000b900b97308 */ /* 0x000fe20000000800 */
[C---:B------:R-:W-:Y:S03]  /*b960*/  HMMA.16816.F32.BF16 R128, R144.reuse, R138, R128 ;  /* 0x0000008a9080723c */ /* 0x040fe60000041880 */
[----:B------:R-:W-:Y:S01]  /*b970*/  LDSM.16.MT88.4 R136, [R212+0x500] ;  /* 0x00050000d488783b */ /* 0x000fe20000004200 */
[----:B------:R-:W-:Y:S02]  /*b980*/  FMUL.FTZ R55, R148, R55 ;  /* 0x0000003794377220 */ /* 0x000fe40000410000 */
[C---:B------:R-:W-:Y:S02]  /*b990*/  FMUL.FTZ R56, R2.reuse, R56 ;  /* 0x0000003802387220 */ /* 0x040fe40000410000 */
[----:B------:R-:W-:Y:S01]  /*b9a0*/  FMUL.FTZ R57, R2, R57 ;  /* 0x0000003902397220 */ /* 0x000fe20000410000 */
[----:B------:R-:W-:Y:S02]  /*b9b0*/  MUFU.EX2 R188, R188 ;  /* 0x000000bc00bc7308 */ /* 0x000fe40000000800 */
[-C--:B--2---:R-:W-:Y:S03]  /*b9c0*/  HMMA.16816.F32.BF16 R52, R144, R152.reuse, R52 ;  /* 0x000000989034723c */ /* 0x084fe60000041834 */
[C---:B------:R-:W-:Y:S02]  /*b9d0*/  FMUL.FTZ R58, R0.reuse, R58 ;  /* 0x0000003a003a7220 */ /* 0x040fe40000410000 */
[----:B------:R-:W-:Y:S02]  /*b9e0*/  FMUL.FTZ R59, R0, R59 ;  /* 0x0000003b003b7220 */ /* 0x000fe40000410000 */
[C---:B------:R-:W-:Y:S01]  /*b9f0*/  FMUL.FTZ R64, R150.reuse, R64 ;  /* 0x0000004096407220 */ /* 0x040fe20000410000 */
[----:B------:R-:W-:Y:S01]  /*ba00*/  MUFU.EX2 R187, R187 ;  /* 0x000000bb00bb7308 */ /* 0x000fe20000000800 */
[----:B------:R-:W-:Y:S03]  /*ba10*/  FMUL.FTZ R65, R150, R65 ;  /* 0x0000004196417220 */ /* 0x000fe60000410000 */
[C---:B------:R-:W-:Y:S04]  /*ba20*/  HMMA.16816.F32.BF16 R56, R140.reuse, R152, R56 ;  /* 0x000000988c38723c */ /* 0x040fe80000041838 */
[C---:B------:R-:W-:Y:S02]  /*ba30*/  FMUL.FTZ R60, R2.reuse, R60 ;  /* 0x0000003c023c7220 */ /* 0x040fe40000410000 */
[----:B------:R2:W4:Y:S01]  /*ba40*/  MUFU.EX2 R152, R35 ;  /* 0x0000002300987308 */ /* 0x0005220000000800 */
[----:B------:R-:W-:Y:S02]  /*ba50*/  FMUL.FTZ R61, R2, R61 ;  /* 0x0000003d023d7220 */ /* 0x000fe40000410000 */
[C---:B------:R-:W-:Y:S03]  /*ba60*/  FMUL.FTZ R62, R0.reuse, R62 ;  /* 0x0000003e003e7220 */ /* 0x040fe60000410000 */
[----:B------:R-:W-:Y:S02]  /*ba70*/  FMUL.FTZ R63, R0, R63 ;  /* 0x0000003f003f7220 */ /* 0x000fe40000410000 */
[--C-:B------:R-:W-:Y:S01]  /*ba80*/  FFMA.FTZ R153, R24, c[0x0][0x2d0], -R175.reuse ;  /* 0x0000b40018997a23 */ /* 0x100fe200000108af */
[----:B---3--:R-:W-:Y:S01]  /*ba90*/  F2FP.BF16.PACK_AB R24, R157, R156 ;  /* 0x0000009c9d18723e */ /* 0x008fe200000010ff */
[C---:B------:R-:W-:Y:S01]  /*baa0*/  FMUL.FTZ R66, R148.reuse, R66 ;  /* 0x0000004294427220 */ /* 0x040fe20000410000 */
[----:B------:R-:W-:Y:S01]  /*bab0*/  MUFU.EX2 R190, R190 ;  /* 0x000000be00be7308 */ /* 0x000fe20000000800 */
[----:B------:R-:W-:Y:S01]  /*bac0*/  FMUL.FTZ R67, R148, R67 ;  /* 0x0000004394437220 */ /* 0x000fe20000410000 */
[-C--:B------:R-:W-:Y:S03]  /*bad0*/  HMMA.16816.F32.BF16 R60, R140, R154.reuse, R60 ;  /* 0x0000009a8c3c723c */ /* 0x080fe6000004183c */
[----:B------:R-:W-:Y:S02]  /*bae0*/  FFMA.FTZ R160, R150, R243, R160 ;  /* 0x000000f396a07223 */ /* 0x000fe400000100a0 */
[----:B------:R-:W-:Y:S02]  /*baf0*/  FFMA.FTZ R162, R148, R241, R162 ;  /* 0x000000f194a27223 */ /* 0x000fe400000100a2 */
[----:B------:R-:W-:Y:S01]  /*bb00*/  FFMA.FTZ R6, R2, R239, R6 ;  /* 0x000000ef02067223 */ /* 0x000fe20000010006 */
[C---:B------:R-:W-:Y:S01]  /*bb10*/  HMMA.16816.F32.BF16 R64, R144.reuse, R154, R64 ;  /* 0x0000009a9040723c */ /* 0x040fe20000041840 */
[----:B------:R-:W-:Y:S01]  /*bb20*/  MUFU.EX2 R153, R153 ;  /* 0x0000009900997308 */ /* 0x000fe20000000800 */
[----:B--2---:R-:W2:Y:S02]  /*bb30*/  LDSM.16.MT88.4 R32, [R212+0x1900] ;  /* 0x00190000d420783b */ /* 0x004ea40000004200 */
[----:B----4-:R-:W-:Y:S01]  /*bb40*/  F2FP.BF16.PACK_AB R27, R152, R179 ;  /* 0x000000b3981b723e */ /* 0x010fe200000010ff */
[----:B------:R-:W-:Y:S02]  /*bb50*/  FFMA.FTZ R170, R0, R237, R170 ;  /* 0x000000ed00aa7223 */ /* 0x000fe400000100aa */
[--C-:B------:R-:W-:Y:S01]  /*bb60*/  FFMA.FTZ R154, R25, c[0x0][0x2d0], -R175.reuse ;  /* 0x0000b400199a7a23 */ /* 0x100fe200000108af */
[-C--:B-1----:R-:W-:Y:S03]  /*bb70*/  HMMA.16816.F32.BF16 R68, R144, R132.reuse, R68 ;  /* 0x000000849044723c */ /* 0x082fe60000041844 */
[----:B------:R-:W-:Y:S01]  /*bb80*/  MUFU.EX2 R189, R189 ;  /* 0x000000bd00bd7308 */ /* 0x000fe20000000800 */
[----:B------:R-:W-:Y:S01]  /*bb90*/  FFMA.FTZ R175, R45, c[0x0][0x2d0], -R175 ;  /* 0x0000b4002daf7a23 */ /* 0x000fe200000108af */
[----:B------:R-:W-:Y:S01]  /*bba0*/  F2FP.BF16.PACK_AB R25, R159, R158 ;  /* 0x0000009e9f19723e */ /* 0x000fe200000010ff */
[--C-:B------:R-:W-:Y:S01]  /*bbb0*/  FFMA.FTZ R155, R26, c[0x0][0x2d0], -R174.reuse ;  /* 0x0000b4001a9b7a23 */ /* 0x100fe200000108ae */
[----:B------:R-:W-:Y:S01]  /*bbc0*/  F2FP.BF16.PACK_AB R26, R180, R177 ;  /* 0x000000b1b41a723e */ /* 0x000fe200000010ff */
[C---:B------:R-:W-:Y:S04]  /*bbd0*/  HMMA.16816.F32.BF16 R72, R140.reuse, R132, R72 ;  /* 0x000000848c48723c */ /* 0x040fe80000041848 */
[----:B------:R-:W-:Y:S01]  /*bbe0*/  FFMA.FTZ R174, R47, c[0x0][0x2d0], -R174 ;  /* 0x0000b4002fae7a23 */ /* 0x000fe200000108ae */
[----:B------:R-:W1:Y:S01]  /*bbf0*/  MUFU.EX2 R154, R154 ;  /* 0x0000009a009a7308 */ /* 0x000e620000000800 */
[----:B------:R-:W-:Y:S01]  /*bc00*/  LDSM.16.MT88.4 R44, [R214+0x1500] ;  /* 0x00150000d62c783b */ /* 0x000fe20000004200 */
[----:B------:R-:W-:Y:S01]  /*bc10*/  FADD.FTZ R160, R161, R160 ;  /* 0x000000a0a1a07221 */ /* 0x000fe20000010000 */
[-C--:B------:R-:W-:Y:S04]  /*bc20*/  HMMA.16816.F32.BF16 R76, R140, R134.reuse, R76 ;  /* 0x000000868c4c723c */ /* 0x080fe8000004184c */
[----:B------:R-:W-:Y:S02]  /*bc30*/  FADD.FTZ R162, R7, R162 ;  /* 0x000000a207a27221 */ /* 0x000fe40000010000 */
[----:B------:R-:W-:Y:S01]  /*bc40*/  FADD.FTZ R167, R167, R6 ;  /* 0x00000006a7a77221 */ /* 0x000fe20000010000 */
[----:B------:R-:W3:Y:S01]  /*bc50*/  MUFU.EX2 R155, R155 ;  /* 0x0000009b009b7308 */ /* 0x000ee20000000800 */
[C---:B------:R-:W-:Y:S01]  /*bc60*/  HMMA.16816.F32.BF16 R80, R144.reuse, R134, R80 ;  /* 0x000000869050723c */ /* 0x040fe20000041850 */
[----:B------:R-:W4:Y:S03]  /*bc70*/  LDSM.16.MT88.4 R132, [R214+0x500] ;  /* 0x00050000d684783b */ /* 0x000f260000004200 */
[----:B------:R-:W-:Y:S02]  /*bc80*/  FADD.FTZ R171, R171, R170 ;  /* 0x000000aaabab7221 */ /* 0x000fe40000010000 */
[----:B------:R-:W-:Y:S02]  /*bc90*/  FADD.FTZ R163, R163, R160 ;  /* 0x000000a0a3a37221 */ /* 0x000fe40000010000 */
[----:B------:R-:W-:Y:S01]  /*bca0*/  FADD.FTZ R165, R165, R162 ;  /* 0x000000a2a5a57221 */ /* 0x000fe20000010000 */
[----:B------:R-:W-:Y:S01]  /*bcb0*/  MUFU.EX2 R178, R178 ;  /* 0x000000b200b27308 */ /* 0x000fe20000000800 */
[-C--:B--2---:R-:W-:Y:S03]  /*bcc0*/  HMMA.16816.F32.BF16 R84, R144, R32.reuse, R84 ;  /* 0x000000209054723c */ /* 0x084fe60000041854 */
[----:B-1----:R-:W-:Y:S01]  /*bcd0*/  F2FP.BF16.PACK_AB R28, R154, R153 ;  /* 0x000000999a1c723e */ /* 0x002fe200000010ff */
[----:B------:R-:W-:Y:S02]  /*bce0*/  FADD.FTZ R168, R168, R167 ;  /* 0x000000a7a8a87221 */ /* 0x000fe40000010000 */
[----:B------:R-:W-:Y:S02]  /*bcf0*/  FADD.FTZ R172, R172, R171 ;  /* 0x000000abacac7221 */ /* 0x000fe40000010000 */
[C---:B------:R-:W-:Y:S01]  /*bd00*/  HMMA.16816.F32.BF16 R88, R140.reuse, R32, R88 ;  /* 0x000000208c58723c */ /* 0x040fe20000041858 */
[----:B------:R-:W-:Y:S03]  /*bd10*/  MUFU.EX2 R191, R191 ;  /* 0x000000bf00bf7308 */ /* 0x000fe60000000800 */
[----:B---3--:R-:W-:Y:S01]  /*bd20*/  F2FP.BF16.PACK_AB R29, R182, R155 ;  /* 0x0000009bb61d723e */ /* 0x008fe200000010ff */
[----:B------:R-:W-:Y:S02]  /*bd30*/  FADD.FTZ R163, R164, R163 ;  /* 0x000000a3a4a37221 */ /* 0x000fe40000010000 */
[----:B------:R-:W-:Y:S01]  /*bd40*/  FADD.FTZ R165, R166, R165 ;  /* 0x000000a5a6a57221 */ /* 0x000fe20000010000 */
[-C--:B------:R-:W-:Y:S03]  /*bd50*/  HMMA.16816.F32.BF16 R92, R140, R34.reuse, R92 ;  /* 0x000000228c5c723c */ /* 0x080fe6000004185c */
[----:B------:R-:W-:Y:S01]  /*bd60*/  MUFU.EX2 R176, R176 ;  /* 0x000000b000b07308 */ /* 0x000fe20000000800 */
[----:B------:R-:W-:Y:S02]  /*bd70*/  FADD.FTZ R168, R169, R168 ;  /* 0x000000a8a9a87221 */ /* 0x000fe40000010000 */
[----:B------:R-:W-:Y:S02]  /*bd80*/  FADD.FTZ R172, R173, R172 ;  /* 0x000000acadac7221 */ /* 0x000fe40000010000 */
[----:B------:R-:W-:Y:S01]  /*bd90*/  HMMA.16816.F32.BF16 R96, R144, R34, R96 ;  /* 0x000000229060723c */ /* 0x000fe20000041860 */
[----:B------:R-:W1:Y:S03]  /*bda0*/  LDSM.16.MT88.4 R32, [R214+0x1100] ;  /* 0x00110000d620783b */ /* 0x000e660000004200 */
[----:B------:R-:W-:Y:S01]  /*bdb0*/  FADD.FTZ R156, R156, R163 ;  /* 0x000000a39c9c7221 */ /* 0x000fe20000010000 */
[----:B------:R-:W-:Y:S01]  /*bdc0*/  MUFU.EX2 R192, R192 ;  /* 0x000000c000c07308 */ /* 0x000fe20000000800 */
[----:B------:R-:W-:Y:S02]  /*bdd0*/  FADD.FTZ R158, R158, R165 ;  /* 0x000000a59e9e7221 */ /* 0x000fe40000010000 */
[-C--:B----4-:R-:W-:Y:S05]  /*bde0*/  HMMA.16816.F32.BF16 R8, R24, R132.reuse, R8 ;  /* 0x000000841808723c */ /* 0x090fea0000041808 */
[----:B------:R-:W-:Y:S02]  /*bdf0*/  FADD.FTZ R153, R153, R168 ;  /* 0x000000a899997221 */ /* 0x000fe40000010000 */
[----:B------:R-:W2:Y:S01]  /*be00*/  MUFU.EX2 R193, R193 ;  /* 0x000000c100c17308 */ /* 0x000ea20000000800 */
[C---:B------:R-:W-:Y:S04]  /*be10*/  HMMA.16816.F32.BF16 R12, R28.reuse, R132, R12 ;  /* 0x000000841c0c723c */ /* 0x040fe8000004180c */
[----:B------:R-:W-:Y:S02]  /*be20*/  FADD.FTZ R155, R155, R172 ;  /* 0x000000ac9b9b7221 */ /* 0x000fe40000010000 */
[----:B------:R-:W-:Y:S02]  /*be30*/  FADD.FTZ R156, R157, R156 ;  /* 0x0000009c9d9c7221 */ /* 0x000fe40000010000 */
[-C--:B------:R-:W-:Y:S01]  /*be40*/  HMMA.16816.F32.BF16 R16, R28, R134.reuse, R16 ;  /* 0x000000861c10723c */ /* 0x080fe20000041810 */
[----:B------:R-:W-:Y:S03]  /*be50*/  MUFU.EX2 R194, R194 ;  /* 0x000000c200c27308 */ /* 0x000fe60000000800 */
[----:B------:R-:W-:Y:S02]  /*be60*/  FADD.FTZ R158, R159, R158 ;  /* 0x0000009e9f9e7221 */ /* 0x000fe40000010000 */
[----:B------:R-:W-:Y:S02]  /*be70*/  FADD.FTZ R154, R154, R153 ;  /* 0x000000999a9a7221 */ /* 0x000fe40000010000 */
[C---:B------:R-:W-:Y:S01]  /*be80*/  HMMA.16816.F32.BF16 R100, R24.reuse, R134, R100 ;  /* 0x000000861864723c */ /* 0x040fe20000041864 */
[----:B------:R-:W3:Y:S02]  /*be90*/  LDSM.16.MT88.4 R132, [R212+0x1100] ;  /* 0x00110000d484783b */ /* 0x000ee40000004200 */
[----:B------:R-:W4:Y:S01]  /*bea0*/  MUFU.EX2 R195, R195 ;  /* 0x000000c300c37308 */ /* 0x000f220000000800 */
[----:B------:R-:W-:Y:S02]  /*beb0*/  FADD.FTZ R182, R182, R155 ;  /* 0x0000009bb6b67221 */ /* 0x000fe40000010000 */
[----:B------:R-:W-:Y:S02]  /*bec0*/  FADD.FTZ R177, R177, R156 ;  /* 0x0000009cb1b17221 */ /* 0x000fe40000010000 */
[-C--:B------:R-:W-:Y:S04]  /*bed0*/  HMMA.16816.F32.BF16 R104, R24, R136.reuse, R104 ;  /* 0x000000881868723c */ /* 0x080fe80000041868 */
[----:B------:R-:W-:Y:S01]  /*bee0*/  FADD.FTZ R179, R179, R158 ;  /* 0x0000009eb3b37221 */ /* 0x000fe20000010000 */
[----:B------:R-:W-:Y:S01]  /*bef0*/  MUFU.EX2 R196, R196 ;  /* 0x000000c400c47308 */ /* 0x000fe20000000800 */
[----:B------:R-:W-:Y:S02]  /*bf00*/  FADD.FTZ R181, R181, R154 ;  /* 0x0000009ab5b57221 */ /* 0x000fe40000010000 */
[C---:B------:R-:W-:Y:S04]  /*bf10*/  HMMA.16816.F32.BF16 R108, R28.reuse, R136, R108 ;  /* 0x000000881c6c723c */ /* 0x040fe8000004186c */
[----:B------:R-:W-:Y:S02]  /*bf20*/  FADD.FTZ R183, R183, R182 ;  /* 0x000000b6b7b77221 */ /* 0x000fe40000010000 */
[----:B------:R-:W-:Y:S01]  /*bf30*/  FADD.FTZ R180, R180, R177 ;  /* 0x000000b1b4b47221 */ /* 0x000fe20000010000 */
[----:B------:R-:W5:Y:S01]  /*bf40*/  MUFU.EX2 R175, R175 ;  /* 0x000000af00af7308 */ /* 0x000f620000000800 */
[-C--:B------:R-:W-:Y:S04]  /*bf50*/  HMMA.16816.F32.BF16 R112, R28, R138.reuse, R112 ;  /* 0x0000008a1c70723c */ /* 0x080fe80000041870 */
[----:B------:R-:W-:Y:S02]  /*bf60*/  FADD.FTZ R152, R152, R179 ;  /* 0x000000b398987221 */ /* 0x000fe40000010000 */
[----:B------:R-:W-:Y:S02]  /*bf70*/  FADD.FTZ R181, R184, R181 ;  /* 0x000000b5b8b57221 */ /* 0x000fe40000010000 */
[C---:B------:R-:W-:Y:S01]  /*bf80*/  HMMA.16816.F32.BF16 R116, R24.reuse, R138, R116 ;  /* 0x0000008a1874723c */ /* 0x040fe20000041874 */
[----:B------:R-:W-:Y:S03]  /*bf90*/  MUFU.EX2 R197, R197 ;  /* 0x000000c500c57308 */ /* 0x000fe60000000800 */
[----:B------:R-:W-:Y:S04]  /*bfa0*/  FADD.FTZ R183, R186, R183 ;  /* 0x000000b7bab77221 */ /* 0x000fe80000010000 */
[-C--:B-1----:R-:W-:Y:S03]  /*bfb0*/  HMMA.16816.F32.BF16 R120, R24, R32.reuse, R120 ;  /* 0x000000201878723c */ /* 0x082fe60000041878 */
[----:B------:R-:W1:Y:S05]  /*bfc0*/  MUFU.EX2 R174, R174 ;  /* 0x000000ae00ae7308 */ /* 0x000e6a0000000800 */
[C---:B------:R-:W-:Y:S08]  /*bfd0*/  HMMA.16816.F32.BF16 R124, R28.reuse, R32, R124 ;  /* 0x000000201c7c723c */ /* 0x040ff0000004187c */
[-C--:B------:R-:W-:Y:S08]  /*bfe0*/  HMMA.16816.F32.BF16 R20, R28, R34.reuse, R20 ;  /* 0x000000221c14723c */ /* 0x080ff00000041814 */
[C---:B------:R-:W-:Y:S01]  /*bff0*/  HMMA.16816.F32.BF16 R128, R24.reuse, R34, R128 ;  /* 0x000000221880723c */ /* 0x040fe20000041880 */
[----:B------:R-:W1:Y:S07]  /*c000*/  LDSM.16.MT88.4 R32, [R212+0x1d00] ;  /* 0x001d0000d420783b */ /* 0x000e6e0000004200 */
[-C--:B---3--:R-:W-:Y:S08]  /*c010*/  HMMA.16816.F32.BF16 R52, R24, R132.reuse, R52 ;  /* 0x000000841834723c */ /* 0x088ff00000041834 */
[C---:B------:R-:W-:Y:S08]  /*c020*/  HMMA.16816.F32.BF16 R56, R28.reuse, R132, R56 ;  /* 0x000000841c38723c */ /* 0x040ff00000041838 */
[-C--:B------:R-:W-:Y:S08]  /*c030*/  HMMA.16816.F32.BF16 R60, R28, R134.reuse, R60 ;  /* 0x000000861c3c723c */ /* 0x080ff0000004183c */
[C---:B------:R-:W-:Y:S08]  /*c040*/  HMMA.16816.F32.BF16 R64, R24.reuse, R134, R64 ;  /* 0x000000861840723c */ /* 0x040ff00000041840 */
[-C--:B------:R-:W-:Y:S08]  /*c050*/  HMMA.16816.F32.BF16 R68, R24, R36.reuse, R68 ;  /* 0x000000241844723c */ /* 0x080ff00000041844 */
[C---:B------:R-:W-:Y:S08]  /*c060*/  HMMA.16816.F32.BF16 R72, R28.reuse, R36, R72 ;  /* 0x000000241c48723c */ /* 0x040ff00000041848 */
[-C--:B------:R-:W-:Y:S08]  /*c070*/  HMMA.16816.F32.BF16 R76, R28, R38.reuse, R76 ;  /* 0x000000261c4c723c */ /* 0x080ff0000004184c */
[C---:B------:R-:W-:Y:S01]  /*c080*/  HMMA.16816.F32.BF16 R80, R24.reuse, R38, R80 ;  /* 0x000000261850723c */ /* 0x040fe20000041850 */
[----:B------:R-:W3:Y:S07]  /*c090*/  LDSM.16.MT88.4 R36, [R212+0x900] ;  /* 0x00090000d424783b */ /* 0x000eee0000004200 */
[-C--:B-1----:R-:W-:Y:S08]  /*c0a0*/  HMMA.16816.F32.BF16 R84, R24, R32.reuse, R84 ;  /* 0x000000201854723c */ /* 0x082ff00000041854 */
[C---:B------:R-:W-:Y:S08]  /*c0b0*/  HMMA.16816.F32.BF16 R88, R28.reuse, R32, R88 ;  /* 0x000000201c58723c */ /* 0x040ff00000041858 */
[-C--:B------:R-:W-:Y:S07]  /*c0c0*/  HMMA.16816.F32.BF16 R92, R28, R34.reuse, R92 ;  /* 0x000000221c5c723c */ /* 0x080fee000004185c */
[----:B--2---:R-:W-:Y:S01]  /*c0d0*/  F2FP.BF16.PACK_AB R28, R193, R192 ;  /* 0x000000c0c11c723e */ /* 0x004fe200000010ff */
[----:B------:R-:W-:Y:S01]  /*c0e0*/  HMMA.16816.F32.BF16 R96, R24, R34, R96 ;  /* 0x000000221860723c */ /* 0x000fe20000041860 */
[----:B------:R-:W1:Y:S03]  /*c0f0*/  LDSM.16.MT88.4 R32, [R214+0x2100] ;  /* 0x00210000d620783b */ /* 0x000e660000004200 */
[----:B----4-:R-:W-:Y:S01]  /*c100*/  F2FP.BF16.PACK_AB R29, R195, R194 ;  /* 0x000000c2c31d723e */ /* 0x010fe200000010ff */
[----:B------:R-:W-:Y:S01]  /*c110*/  FADD.FTZ R192, R192, R181 ;  /* 0x000000b5c0c07221 */ /* 0x000fe20000010000 */
[----:B-----5:R-:W-:Y:S01]  /*c120*/  F2FP.BF16.PACK_AB R30, R175, R196 ;  /* 0x000000c4af1e723e */ /* 0x020fe200000010ff */
[----:B------:R-:W-:Y:S01]  /*c130*/  FADD.FTZ R194, R194, R183 ;  /* 0x000000b7c2c27221 */ /* 0x000fe20000010000 */
[----:B------:R-:W-:Y:S01]  /*c140*/  F2FP.BF16.PACK_AB R24, R188, R185 ;  /* 0x000000b9bc18723e */ /* 0x000fe200000010ff */
[----:B------:R-:W-:Y:S03]  /*c150*/  FADD.FTZ R185, R185, R180 ;  /* 0x000000b4b9b97221 */ /* 0x000fe60000010000 */
        /* <DEDUP_REMOVED lines=8> */
[----:B------:R-:W-:Y:S01]  /*c1e0*/  MOV R152, R5 ;  /* 0x0000000500987202 */ /* 0x000fe20000000f00 */
[----:B------:R-:W-:Y:S02]  /*c1f0*/  FADD.FTZ R194, R195, R194 ;  /* 0x000000c2c3c27221 */ /* 0x000fe40000010000 */
[-C--:B------:R-:W-:Y:S01]  /*c200*/  HMMA.16816.F32.BF16 R144, R24, R40.reuse, R8 ;  /* 0x000000281890723c */ /* 0x080fe20000041808 */
[----:B------:R-:W2:Y:S02]  /*c210*/  LDSM.16.MT88.4 R8, [R212+0x2100] ;  /* 0x00210000d408783b */ /* 0x000ea40000004200 */
[----:B------:R-:W-:Y:S02]  /*c220*/  FADD.FTZ R189, R189, R188 ;  /* 0x000000bcbdbd7221 */ /* 0x000fe40000010000 */
        /* <DEDUP_REMOVED lines=9> */
[----:B------:R-:W-:Y:S04]  /*c2c0*/  FADD.FTZ R237, R174, R197 ;  /* 0x000000c5aeed7221 */ /* 0x000fe80000010000 */
        /* <DEDUP_REMOVED lines=21> */
.L_x_2318:
        /* <DEDUP_REMOVED lines=9> */
.L_x_2345:
        /* <DEDUP_REMOVED lines=13> */
[----:B------:R-:W-:Y:S01]  /*c580*/  IMAD.IADD R7, R7, 0x1, R3 ;  /* 0x0000000107077824 */ /* 0x000fe200078e0203 */
[----:B------:R-:W-:Y:S01]  /*c590*/  SHF.L.U64.HI R149, R218, 0x1, R233 ;  /* 0x00000001da957819 */ /* 0x000fe200000102e9 */
[----:B------:R-:W-:Y:S02]  /*c5a0*/  IMAD.SHL.U32 R151, R219, 0x2, RZ ;  /* 0x00000002db977824 */ /* 0x000fe400078e00ff */
[----:B------:R-:W-:Y:S05]  /*c5b0*/  IMAD.WIDE.U32 R6, R225, c[0x0][0x218], R6 ;  /* 0x00008600e1067a25 */ /* 0x000fea00078e0006 */
[----:B------:R-:W-:Y:S04]  /*c5c0*/  IADD3 R3, P0, R6, UR20, RZ ;  /* 0x0000001406037c10 */ /* 0x000fe8000ff1e0ff */
[----:B------:R-:W-:Y:S01]  /*c5d0*/  IADD3.X R4, R7, UR16, R4, P0, !PT ;  /* 0x0000001007047c10 */ /* 0x000fe200087fe404 */
[----:B------:R-:W-:Y:S01]  /*c5e0*/  LDSM.16.M88.4 R48, [R217+0x4900] ;  /* 0x00490000d930783b */ /* 0x000fe20000000200 */
[C---:B------:R-:W-:Y:S01]  /*c5f0*/  LEA R9, P0, R3.reuse, c[0x0][0x1f8], 0x1 ;  /* 0x00007e0003097a11 */ /* 0x040fe200078008ff */
[----:B------:R-:W-:Y:S02]  /*c600*/  BSSY B0, `(.L_x_2325) ;  /* 0x000002e000007945 */ /* 0x000fe40003800000 */
        /* <DEDUP_REMOVED lines=12> */
[----:B-1----:R-:W-:Y:S03]  /*c6d0*/  IADD3 R12, P0, R4, R200, RZ ;  /* 0x000000c8040c7210 */ /* 0x002fe60007f1e0ff */
[----:B------:R1:W1:Y:S02]  /*c6e0*/  LDSM.16.M88.4 R172, [R210] ;  /* 0x00000000d2ac783b */ /* 0x0002640000000200 */
[----:B--2---:R-:W-:Y:S01]  /*c6f0*/  IMAD.X R13, R6, 0x1, R245, P0 ;  /* 0x00000001060d7824 */ /* 0x004fe200000e06f5 */
[----:B------:R-:W-:Y:S04]  /*c700*/  IADD3 R10, P0, R4, R151, RZ ;  /* 0x00000097040a7210 */ /* 0x000fe80007f1e0ff */
        /* <DEDUP_REMOVED lines=12> */
[----:B--2---:R2:W4:Y:S04]  /*c7d0*/  SHFL.IDX PT, R12, R8, 0x1, 0x1c1f ;  /* 0x003c1f00080c7f89 */ /* 0x00452800000e0000 */
[----:B------:R2:W3:Y:S02]  /*c7e0*/  SHFL.IDX PT, R5, R9, 0x1, 0x1c1f ;  /* 0x003c1f0009057f89 */ /* 0x0004e400000e0000 */
.L_x_2356:
[----:B------:R-:W-:Y:S02]  /*c7f0*/  ISETP.GE.AND P3, PT, R230, c[0x0][0x1d4], PT ;  /* 0x00007500e6007a0c */ /* 0x000fe40003f66270 */
[----:B--23--:R-:W-:Y:S02]  /*c800*/  IADD3 R8, P0, R5, R200, RZ ;  /* 0x000000c805087210 */ /* 0x00cfe40007f1e0ff */
[----:B------:R-:W-:Y:S02]  /*c810*/  ISETP.GE.AND P2, PT, R229, c[0x0][0x1d4], PT ;  /* 0x00007500e5007a0c */ /* 0x000fe40003f46270 */
[----:B------:R-:W-:Y:S01]  /*c820*/  ISETP.GE.AND P1, PT, R228, c[0x0][0x1d4], PT ;  /* 0x00007500e4007a0c */ /* 0x000fe20003f26270 */
[C---:B----4-:R-:W-:Y:S01]  /*c830*/  IMAD.X R9, R12.reuse, 0x1, R245, P0 ;  /* 0x000000010c097824 */ /* 0x050fe200000e06f5 */
        /* <DEDUP_REMOVED lines=10> */
.L_x_2326:
[----:B----4-:R-:W-:Y:S05]  /*c8e0*/  BSYNC B0 ;  /* 0x0000000000007941 */ /* 0x010fea0003800000 */
.L_x_2325:
        /* <DEDUP_REMOVED lines=10> */
[----:B------:R-:W-:Y:S02]  /*c990*/  LDSM.16.M88.4 R188, [R216+0x3900] ;  /* 0x00390000d8bc783b */ /* 0x000fe40000000200 */
        /* <DEDUP_REMOVED lines=26> */
[----:B------:R-:W1:Y:S07]  /*cb40*/  LDSM.16.M88.4 R156, [R208] ;  /* 0x00000000d09c783b */ /* 0x000e6e0000000200 */
[-C--:B--2---:R-:W-:Y:S01]  /*cb50*/  HMMA.16816.F32.BF16 R4, R176, R180.reuse, R4 ;  /* 0x000000b4b004723c */ /* 0x084fe20000041804 */
[----:B------:R-:W-:Y:S07]  /*cb60*/  LDSM.16.M88.4 R172, [R217+0x9900] ;  /* 0x00990000d9ac783b */ /* 0x000fee0000000200 */
[C---:B----4-:R-:W-:Y:S08]  /*cb70*/  HMMA.16816.F32.BF16 R8, R184.reuse, R180, R8 ;  /* 0x000000b4b808723c */ /* 0x050ff00000041808 */
        /* <DEDUP_REMOVED lines=13> */
[----:B------:R-:W3:Y:S07]  /*cc50*/  LDSM.16.M88.4 R176, [R216+0x4100] ;  /* 0x00410000d8b0783b */ /* 0x000eee0000000200 */
[-C--:B-----5:R-:W-:Y:S01]  /*cc60*/  HMMA.16816.F32.BF16 R4, R160, R192.reuse, R4 ;  /* 0x000000c0a004723c */ /* 0x0a0fe20000041804 */
        /* <DEDUP_REMOVED lines=13> */
[----:B------:R-:W-:Y:S01]  /*cd40*/  HMMA.16816.F32.BF16 R48, R160, R166, R48 ;  /* 0x000000a6a030723c */ /* 0x000fe20000041830 */
[----:B------:R-:W4:Y:S01]  /*cd50*/  LDSM.16.M88.4 R160, [R204] ;  /* 0x00000000cca0783b */ /* 0x000f220000000200 */
[----:B------:R-:W-:Y:S06]  /*cd60*/  DEPBAR.LE SB0, 0x0 ;  /* 0x000080000000791a */ /* 0x000fec0000000000 */
[-C--:B--2---:R-:W-:Y:S01]  /*cd70*/  HMMA.16816.F32.BF16 R4, R152, R168.reuse, R4 ;  /* 0x000000a89804723c */ /* 0x084fe20000041804 */
[----:B------:R-:W-:Y:S07]  /*cd80*/  BAR.SYNC.DEFER_BLOCKING 0x0 ;  /* 0x0000000000007b1d */ /* 0x000fee0000010000 */
        /* <DEDUP_REMOVED lines=58> */
[----:B------:R-:W-:Y:S01]  /*d130*/  SHFL.IDX PT, R162, R152, 0x1, 0x1c1f ;  /* 0x003c1f0098a27f89 */ /* 0x000fe200000e0000 */
[-C--:B-1----:R-:W-:Y:S05]  /*d140*/  @P1 IADD3 R160, P0, R156, R200.reuse, RZ ;  /* 0x000000c89ca01210 */ /* 0x082fea0007f1e0ff */
[----:B--2---:R-:W-:Y:S01]  /*d150*/  @P1 IMAD.X R161, R154, 0x1, R245, P0 ;  /* 0x000000019aa11824 */ /* 0x004fe200000e06f5 */
[----:B------:R-:W-:Y:S04]  /*d160*/  @P1 IADD3 R158, P0, R156, R151, RZ ;  /* 0x000000979c9e1210 */ /* 0x000fe80007f1e0ff */
[----:B------:R1:W-:Y:S01]  /*d170*/  @P1 LDGSTS.E.BYPASS.LTC128B.128 [R220+0x2500], [R160.64], !P5 ;  /* 0x02500000a0dc1fae */ /* 0x0003e2000e901d4c */
[----:B------:R-:W-:Y:S01]  /*d180*/  @P1 IMAD.X R159, R154, 0x1, R201, P0 ;  /* 0x000000019a9f1824 */ /* 0x000fe200000e06c9 */
[----:B------:R-:W-:Y:S04]  /*d190*/  @P1 IADD3 R156, P0, R156, R3, RZ ;  /* 0x000000039c9c1210 */ /* 0x000fe80007f1e0ff */
[----:B------:R1:W-:Y:S01]  /*d1a0*/  @P1 LDGSTS.E.BYPASS.LTC128B.128 [R220+0x3100], [R158.64], !P4 ;  /* 0x031000009edc1fae */ /* 0x0003e2000e101d4c */
[----:B------:R-:W-:Y:S01]  /*d1b0*/  @P1 IMAD.X R157, R154, 0x1, R149, P0 ;  /* 0x000000019a9d1824 */ /* 0x000fe200000e0695 */
[----:B------:R-:W-:Y:S02]  /*d1c0*/  ISETP.GE.AND P0, PT, R238, 0x21, PT ;  /* 0x00000021ee00780c */ /* 0x000fe40003f06270 */
[----:B------:R-:W2:Y:S04]  /*d1d0*/  SHFL.IDX PT, R154, R153, 0x1, 0x1c1f ;  /* 0x003c1f00999a7f89 */ /* 0x000ea800000e0000 */
[----:B------:R1:W-:Y:S07]  /*d1e0*/  @P1 LDGSTS.E.BYPASS.LTC128B.128 [R220+0x3d00], [R156.64], !P3 ;  /* 0x03d000009cdc1fae */ /* 0x0003ee000d901d4c */
[----:B--2---:R-:W-:Y:S05]  /*d1f0*/  @P0 IADD3 R164, P2, R154, R151, RZ ;  /* 0x000000979aa40210 */ /* 0x004fea0007f5e0ff */
[----:B------:R-:W-:Y:S01]  /*d200*/  @P0 IMAD.X R165, R162, 0x1, R201, P2 ;  /* 0x00000001a2a50824 */ /* 0x000fe200010e06c9 */
[----:B------:R-:W-:Y:S05]  /*d210*/  @P0 IADD3 R166, P2, R154, R3, RZ ;  /* 0x000000039aa60210 */ /* 0x000fea0007f5e0ff */
[----:B------:R-:W-:Y:S01]  /*d220*/  @P0 IMAD.X R167, R162, 0x1, R149, P2 ;  /* 0x00000001a2a70824 */ /* 0x000fe200010e0695 */
[----:B------:R-:W-:Y:S05]  /*d230*/  @P0 IADD3 R154, P2, R154, R200, RZ ;  /* 0x000000c89a9a0210 */ /* 0x000fea0007f5e0ff */
[----:B------:R-:W-:Y:S05]  /*d240*/  @P0 IMAD.X R155, R162, 0x1, R245, P2 ;  /* 0x00000001a29b0824 */ /* 0x000fea00010e06f5 */
[----:B------:R1:W-:Y:S04]  /*d250*/  @P0 LDGSTS.E.BYPASS.LTC128B.128 [R220+0x2d00], [R154.64], !P5 ;  /* 0x02d000009adc0fae */ /* 0x0003e8000e901d4c */
[----:B------:R1:W-:Y:S04]  /*d260*/  @P0 LDGSTS.E.BYPASS.LTC128B.128 [R220+0x3900], [R164.64], !P4 ;  /* 0x03900000a4dc0fae */ /* 0x0003e8000e101d4c */
[----:B------:R1:W-:Y:S02]  /*d270*/  @P0 LDGSTS.E.BYPASS.LTC128B.128 [R220+0x4500], [R166.64], !P3 ;  /* 0x04500000a6dc0fae */ /* 0x0003e4000d901d4c */
.L_x_2328:
[----:B-1----:R-:W-:Y:S01]  /*d280*/  IMAD.MOV.U32 R157, RZ, RZ, R231 ;  /* 0x000000ffff9d7224 */ /* 0x002fe200078e00e7 */
[----:B------:R-:W-:Y:S01]  /*d290*/  PLOP3.LUT P0, PT, PT, PT, UP2, 0x80, 0x0 ;  /* 0x000000000000781c */ /* 0x000fe20003f0f028 */
[----:B------:R-:W0:Y:S01]  /*d2a0*/  LDGDEPBAR ;  /* 0x00000000000079af */ /* 0x000e220000000000 */
[----:B------:R-:W-:Y:S02]  /*d2b0*/  IMAD R162, R236, -0x30, RZ ;  /* 0xffffffd0eca27824 */ /* 0x000fe400078e02ff */
[----:B------:R-:W-:Y:S03]  /*d2c0*/  IMAD.U32 R155, RZ, RZ, UR7 ;  /* 0x00000007ff9b7e24 */ /* 0x000fe6000f8e00ff */
[----:B------:R-:W-:Y:S04]  /*d2d0*/  IADD3 R154, -R235, 0x1, R162 ;  /* 0x00000001eb9a7810 */ /* 0x000fe80007ffe1a2 */
[----:B------:R-:W-:Y:S01]  /*d2e0*/  IADD3 R155, R154, -c[0x0][0x168], R155 ;  /* 0x80005a009a9b7a10 */ /* 0x000fe20007ffe09b */
[----:B------:R-:W-:Y:S02]  /*d2f0*/  IMAD.IADD R154, R162, 0x1, -R235 ;  /* 0x00000001a29a7824 */ /* 0x000fe400078e0aeb */
        /* <DEDUP_REMOVED lines=25> */
.L_x_2331:
[----:B------:R-:W-:Y:S04]  /*d490*/  MOV R3, 0x1 ;  /* 0x0000000100037802 */ /* 0x000fe80000000f00 */
[----:B------:R-:W-:Y:S11]  /*d4a0*/  ISETP.NE.AND P0, PT, R3, c[0x0][0x32c], PT ;  /* 0x0000cb0003007a0c */ /* 0x000ff60003f05270 */
[----:B------:R-:W-:Y:S02]  /*d4b0*/  @!UPT UIADD3 URZ, URZ, URZ, URZ ;  /* 0x0000003f3f3ff290 */ /* 0x000fe4000fffe03f */
[----:B------:R-:W-:Y:S05]  /*d4c0*/  @P0 IMAD.HI.U32 R3, R149, c[0x0][0x330], RZ ;  /* 0x0000cc0095030a27 */ /* 0x000fea00078e00ff */
[----:B------:R-:W-:Y:S02]  /*d4d0*/  @P0 SHF.R.U32.HI R149, RZ, c[0x0][0x334], R3 ;  /* 0x0000cd00ff950a19 */ /* 0x000fe40000011603 */
.L_x_2332:
[----:B------:R-:W-:Y:S05]  /*d4e0*/  BSYNC B0 ;  /* 0x0000000000007941 */ /* 0x000fea0003800000 */
.L_x_2330:
[----:B------:R-:W-:Y:S05]  /*d4f0*/  IMAD R149, R149, c[0x0][0x32c], R154 ;  /* 0x0000cb0095957a24 */ /* 0x000fea00078e029a */
[----:B------:R-:W-:Y:S02]  /*d500*/  IADD3 R152, R149, c[0x0][0x32c], RZ ;  /* 0x0000cb0095987a10 */ /* 0x000fe40007ffe0ff */
[----:B------:R-:W-:Y:S02]  /*d510*/  IMNMX R160, R160, R149, !PT ;  /* 0x00000095a0a07217 */ /* 0x000fe40007800200 */
[----:B------:R-:W-:Y:S02]  /*d520*/  IMNMX R161, R161, R152, PT ;  /* 0x00000098a1a17217 */ /* 0x000fe40003800200 */
.L_x_2329:
        /* <DEDUP_REMOVED lines=20> */
.L_x_2335:
[----:B------:R-:W-:Y:S04]  /*d670*/  MOV R3, 0x1 ;  /* 0x0000000100037802 */ /* 0x000fe80000000f00 */
[----:B------:R-:W-:Y:S11]  /*d680*/  ISETP.NE.AND P0, PT, R3, c[0x0][0x32c], PT ;  /* 0x0000cb0003007a0c */ /* 0x000ff60003f05270 */
[----:B------:R-:W-:Y:S02]  /*d690*/  @!UPT UIADD3 URZ, URZ, URZ, URZ ;  /* 0x0000003f3f3ff290 */ /* 0x000fe4000fffe03f */
[----:B------:R-:W-:Y:S05]  /*d6a0*/  @P0 IMAD.HI.U32 R3, R149, c[0x0][0x330], RZ ;  /* 0x0000cc0095030a27 */ /* 0x000fea00078e00ff */
[----:B------:R-:W-:Y:S02]  /*d6b0*/  @P0 SHF.R.U32.HI R149, RZ, c[0x0][0x334], R3 ;  /* 0x0000cd00ff950a19 */ /* 0x000fe40000011603 */
.L_x_2336:
[----:B------:R-:W-:Y:S05]  /*d6c0*/  BSYNC B0 ;  /* 0x0000000000007941 */ /* 0x000fea0003800000 */
.L_x_2334:
[----:B------:R-:W-:Y:S05]  /*d6d0*/  IMAD R149, R149, c[0x0][0x32c], R154 ;  /* 0x0000cb0095957a24 */ /* 0x000fea00078e029a */
[----:B------:R-:W-:Y:S02]  /*d6e0*/  IADD3 R152, R149, c[0x0][0x32c], RZ ;  /* 0x0000cb0095987a10 */ /* 0x000fe40007ffe0ff */
[----:B------:R-:W-:Y:S02]  /*d6f0*/  IMNMX R158, R158, R149, !PT ;  /* 0x000000959e9e7217 */ /* 0x000fe40007800200 */
[----:B------:R-:W-:Y:S02]  /*d700*/  IMNMX R159, R159, R152, PT ;  /* 0x000000989f9f7217 */ /* 0x000fe40003800200 */
.L_x_2333:
[C---:B------:R-:W-:Y:S02]  /*d710*/  ISETP.GE.AND P0, PT, R162.reuse, 0x2, PT ;  /* 0x00000002a200780c */ /* 0x040fe40003f06270 */
[----:B------:R-:W-:Y:S02]  /*d720*/  ISETP.GE.AND P1, PT, R162, 0x9, PT ;  /* 0x00000009a200780c */ /* 0x000fe40003f26270 */
[----:B------:R-:W-:Y:S02]  /*d730*/  P2R R153, PR, RZ, 0x1 ;  /* 0x00000001ff997803 */ /* 0x000fe40000000000 */
[----:B------:R-:W-:Y:S02]  /*d740*/  ISETP.GT.AND P0, PT, R160, 0x1, !P0 ;  /* 0x00000001a000780c */ /* 0x000fe40004704270 */
[----:B------:R-:W-:Y:S02]  /*d750*/  P2R R152, PR, RZ, 0x2 ;  /* 0x00000002ff987803 */ /* 0x000fe40000000000 */
[----:B------:R-:W-:Y:S02]  /*d760*/  ISETP.LT.OR P0, PT, R161, 0x2, P0 ;  /* 0x00000002a100780c */ /* 0x000fe40000701670 */
[----:B------:R-:W-:Y:S02]  /*d770*/  ISETP.GE.AND P6, PT, R162, 0x19, PT ;  /* 0x00000019a200780c */ /* 0x000fe40003fc6270 */
[----:B------:R-:W-:Y:S02]  /*d780*/  FSEL R5, R5, -INF , !P0 ;  /* 0xff80000005057808 */ /* 0x000fe40004000000 */
[----:B------:R-:W-:Y:S02]  /*d790*/  ISETP.GT.AND P0, PT, R160, 0x8, !P1 ;  /* 0x00000008a000780c */ /* 0x000fe40004f04270 */
[----:B------:R-:W-:Y:S02]  /*d7a0*/  ISETP.GE.AND P1, PT, R162, 0xa, PT ;  /* 0x0000000aa200780c */ /* 0x000fe40003f26270 */
[C---:B------:R-:W-:Y:S02]  /*d7b0*/  ISETP.LT.OR P0, PT, R161.reuse, 0x9, P0 ;  /* 0x00000009a100780c */ /* 0x040fe40000701670 */
[----:B------:R-:W-:Y:S02]  /*d7c0*/  P2R R151, PR, RZ, 0x2 ;  /* 0x00000002ff977803 */ /* 0x000fe40000000000 */
        /* <DEDUP_REMOVED lines=8> */
[C---:B------:R-:W-:Y:S02]  /*d850*/  ISETP.LT.OR P0, PT, R161.reuse, 0x11, P0 ;  /* 0x00000011a100780c */ /* 0x040fe40000701670 */
[----:B------:R-:W-:Y:S02]  /*d860*/  ISETP.GE.AND P5, PT, R162, 0x1a, PT ;  /* 0x0000001aa200780c */ /* 0x000fe40003fa6270 */
[----:B------:R-:W-:Y:S02]  /*d870*/  FSEL R197, R20, -INF , !P0 ;  /* 0xff80000014c57808 */ /* 0x000fe40004000000 */
[----:B------:R-:W-:Y:S02]  /*d880*/  ISETP.GT.AND P0, PT, R160, 0x11, !P1 ;  /* 0x00000011a000780c */ /* 0x000fe40004f04270 */
[C---:B------:R-:W-:Y:S02]  /*d890*/  ISETP.GE.AND P4, PT, R162.reuse, 0x21, PT ;  /* 0x00000021a200780c */ /* 0x040fe40003f86270 */
[----:B------:R-:W-:Y:S02]  /*d8a0*/  ISETP.LT.OR P0, PT, R161, 0x12, P0 ;  /* 0x00000012a100780c */ /* 0x000fe40000701670 */
[----:B------:R-:W-:Y:S02]  /*d8b0*/  ISETP.GE.AND P3, PT, R162, 0x22, PT ;  /* 0x00000022a200780c */ /* 0x000fe40003f66270 */
[----:B------:R-:W-:Y:S02]  /*d8c0*/  FSEL R169, R21, -INF , !P0 ;  /* 0xff80000015a97808 */ /* 0x000fe40004000000 */
[----:B------:R-:W-:Y:S01]  /*d8d0*/  ISETP.GT.AND P0, PT, R160, 0x18, !P6 ;  /* 0x00000018a000780c */ /* 0x000fe20007704270 */
[----:B------:R-:W1:Y:S01]  /*d8e0*/  SHFL.IDX PT, R21, R157, 0x2, 0x1c1f ;  /* 0x005c1f009d157f89 */ /* 0x000e6200000e0000 */
[----:B------:R-:W-:Y:S02]  /*d8f0*/  ISETP.GE.AND P2, PT, R162, 0x29, PT ;  /* 0x00000029a200780c */ /* 0x000fe40003f46270 */
[C---:B------:R-:W-:Y:S02]  /*d900*/  ISETP.LT.OR P0, PT, R161.reuse, 0x19, P0 ;  /* 0x00000019a100780c */ /* 0x040fe40000701670 */
[----:B------:R-:W-:Y:S02]  /*d910*/  P2R R20, PR, RZ, 0x2 ;  /* 0x00000002ff147803 */ /* 0x000fe40000000000 */
[----:B------:R-:W-:Y:S02]  /*d920*/  FSEL R175, R32, -INF , !P0 ;  /* 0xff80000020af7808 */ /* 0x000fe40004000000 */
[----:B------:R-:W-:Y:S02]  /*d930*/  ISETP.GT.AND P0, PT, R160, 0x19, !P5 ;  /* 0x00000019a000780c */ /* 0x000fe40006f04270 */
[----:B------:R-:W-:Y:S02]  /*d940*/  ISETP.GE.AND P1, PT, R162, 0x1, PT ;  /* 0x00000001a200780c */ /* 0x000fe40003f26270 */
[----:B------:R-:W-:Y:S04]  /*d950*/  ISETP.LT.OR P0, PT, R161, 0x1a, P0 ;  /* 0x0000001aa100780c */ /* 0x000fe80000701670 */
[----:B------:R-:W-:Y:S02]  /*d960*/  FSEL R187, R33, -INF , !P0 ;  /* 0xff80000021bb7808 */ /* 0x000fe40004000000 */
[----:B------:R-:W-:Y:S04]  /*d970*/  ISETP.GT.AND P0, PT, R160, 0x20, !P4 ;  /* 0x00000020a000780c */ /* 0x000fe80006704270 */
[----:B------:R-:W-:Y:S01]  /*d980*/  ISETP.LT.OR P0, PT, R161, 0x21, P0 ;  /* 0x00000021a100780c */ /* 0x000fe20000701670 */
[--C-:B-1----:R-:W-:Y:S03]  /*d990*/  IMAD.IADD R32, R155, 0x1, R21.reuse ;  /* 0x000000019b207824 */ /* 0x102fe600078e0215 */
[----:B------:R-:W-:Y:S01]  /*d9a0*/  FSEL R181, R36, -INF , !P0 ;  /* 0xff80000024b57808 */ /* 0x000fe20004000000 */
[----:B------:R-:W-:Y:S01]  /*d9b0*/  IMAD.IADD R36, R156, 0x1, R21 ;  /* 0x000000019c247824 */ /* 0x000fe200078e0215 */
[C---:B------:R-:W-:Y:S04]  /*d9c0*/  ISETP.GT.AND P0, PT, R160.reuse, 0x21, !P3 ;  /* 0x00000021a000780c */ /* 0x040fe80005f04270 */
[----:B------:R-:W-:Y:S04]  /*d9d0*/  ISETP.LT.OR P0, PT, R161, 0x22, P0 ;  /* 0x00000022a100780c */ /* 0x000fe80000701670 */
[----:B------:R-:W-:Y:S02]  /*d9e0*/  FSEL R177, R37, -INF , !P0 ;  /* 0xff80000025b17808 */ /* 0x000fe40004000000 */
[----:B------:R-:W-:Y:S04]  /*d9f0*/  ISETP.GT.AND P0, PT, R160, 0x28, !P2 ;  /* 0x00000028a000780c */ /* 0x000fe80005704270 */
[C---:B------:R-:W-:Y:S04]  /*da00*/  ISETP.LT.OR P0, PT, R161.reuse, 0x29, P0 ;  /* 0x00000029a100780c */ /* 0x040fe80000701670 */
[----:B------:R-:W-:Y:S02]  /*da10*/  FSEL R173, R48, -INF , !P0 ;  /* 0xff80000030ad7808 */ /* 0x000fe40004000000 */
[----:B------:R-:W-:Y:S04]  /*da20*/  ISETP.GT.AND P0, PT, R160, RZ, !P1 ;  /* 0x000000ffa000720c */ /* 0x000fe80004f04270 */
[C---:B------:R-:W-:Y:S04]  /*da30*/  ISETP.LT.OR P0, PT, R161.reuse, 0x1, P0 ;  /* 0x00000001a100780c */ /* 0x040fe80000701670 */
[----:B------:R-:W-:Y:S02]  /*da40*/  FSEL R33, R4, -INF , !P0 ;  /* 0xff80000004217808 */ /* 0x000fe40004000000 */
[----:B------:R-:W-:Y:S04]  /*da50*/  ISETP.GE.AND P0, PT, R162, 0x2a, PT ;  /* 0x0000002aa200780c */ /* 0x000fe80003f06270 */
[----:B------:R-:W-:Y:S02]  /*da60*/  P2R R4, PR, RZ, 0x1 ;  /* 0x00000001ff047803 */ /* 0x000fe40000000000 */
        /* <DEDUP_REMOVED lines=21> */
.L_x_2339:
[----:B------:R-:W-:Y:S04]  /*dbc0*/  MOV R16, c[0x0][0x32c] ;  /* 0x0000cb0000107a02 */ /* 0x000fe80000000f00 */
[----:B------:R-:W-:Y:S11]  /*dbd0*/  ISETP.NE.AND P0, PT, R16, 0x1, PT ;  /* 0x000000011000780c */ /* 0x000ff60003f05270 */
[----:B------:R-:W-:Y:S02]  /*dbe0*/  @!UPT UIADD3 URZ, URZ, URZ, URZ ;  /* 0x0000003f3f3ff290 */ /* 0x000fe4000fffe03f */
[----:B------:R-:W-:Y:S05]  /*dbf0*/  @P0 IMAD.HI.U32 R16, R21, c[0x0][0x330], RZ ;  /* 0x0000cc0015100a27 */ /* 0x000fea00078e00ff */
[----:B------:R-:W-:Y:S02]  /*dc00*/  @P0 SHF.R.U32.HI R21, RZ, c[0x0][0x334], R16 ;  /* 0x0000cd00ff150a19 */ /* 0x000fe40000011610 */
.L_x_2340:
[----:B------:R-:W-:Y:S05]  /*dc10*/  BSYNC B0 ;  /* 0x0000000000007941 */ /* 0x000fea0003800000 */
.L_x_2338:
[----:B------:R-:W-:Y:S05]  /*dc20*/  IMAD R37, R21, c[0x0][0x32c], R154 ;  /* 0x0000cb0015257a24 */ /* 0x000fea00078e029a */
[----:B------:R-:W-:Y:S02]  /*dc30*/  IADD3 R21, R37, c[0x0][0x32c], RZ ;  /* 0x0000cb0025157a10 */ /* 0x000fe40007ffe0ff */
[----:B------:R-:W-:Y:S02]  /*dc40*/  IMNMX R32, R32, R37, !PT ;  /* 0x0000002520207217 */ /* 0x000fe40007800200 */
[----:B------:R-:W-:Y:S02]  /*dc50*/  IMNMX R36, R36, R21, PT ;  /* 0x0000001524247217 */ /* 0x000fe40003800200 */
.L_x_2337:
        /* <DEDUP_REMOVED lines=29> */
[C---:B------:R-:W-:Y:S04]  /*de30*/  ISETP.GT.AND P0, PT, R158.reuse, 0x1, !P0 ;  /* 0x000000019e00780c */ /* 0x040fe80004704270 */
[----:B------:R-:W-:Y:S04]  /*de40*/  ISETP.LT.OR P0, PT, R159, 0x2, P0 ;  /* 0x000000029f00780c */ /* 0x000fe80000701670 */
[----:B------:R-:W-:Y:S02]  /*de50*/  FSEL R7, R7, -INF , !P0 ;  /* 0xff80000007077808 */ /* 0x000fe40004000000 */
[----:B------:R-:W-:Y:S04]  /*de60*/  ISETP.GT.AND P0, PT, R158, RZ, !P1 ;  /* 0x000000ff9e00720c */ /* 0x000fe80004f04270 */
[C---:B------:R-:W-:Y:S04]  /*de70*/  ISETP.LT.OR P0, PT, R159.reuse, 0x1, P0 ;  /* 0x000000019f00780c */ /* 0x040fe80000701670 */
[----:B------:R-:W-:Y:S02]  /*de80*/  FSEL R35, R6, -INF , !P0 ;  /* 0xff80000006237808 */ /* 0x000fe40004000000 */
[----:B------:R-:W-:Y:S04]  /*de90*/  ISETP.GT.AND P0, PT, R158, 0x28, !P2 ;  /* 0x000000289e00780c */ /* 0x000fe80005704270 */
[C---:B------:R-:W-:Y:S04]  /*dea0*/  ISETP.LT.OR P0, PT, R159.reuse, 0x29, P0 ;  /* 0x000000299f00780c */ /* 0x040fe80000701670 */
[----:B------:R-:W-:Y:S02]  /*deb0*/  FSEL R168, R50, -INF , !P0 ;  /* 0xff80000032a87808 */ /* 0x000fe40004000000 */
[----:B------:R-:W-:Y:S04]  /*dec0*/  ISETP.NE.AND P0, PT, R4, RZ, PT ;  /* 0x000000ff0400720c */ /* 0x000fe80003f05270 */
[----:B------:R-:W-:Y:S04]  /*ded0*/  ISETP.GT.AND P0, PT, R158, 0x29, !P0 ;  /* 0x000000299e00780c */ /* 0x000fe80004704270 */
[----:B------:R-:W-:Y:S04]  /*dee0*/  ISETP.LT.OR P0, PT, R159, 0x2a, P0 ;  /* 0x0000002a9f00780c */ /* 0x000fe80000701670 */
[----:B------:R-:W-:Y:S02]  /*def0*/  FSEL R167, R51, -INF , !P0 ;  /* 0xff80000033a77808 */ /* 0x000fe40004000000 */
[----:B------:R-:W-:Y:S04]  /*df00*/  ISETP.GT.AND P0, PT, R32, RZ, !P1 ;  /* 0x000000ff2000720c */ /* 0x000fe80004f04270 */
[----:B------:R-:W-:Y:S04]  /*df10*/  ISETP.LT.OR P0, PT, R36, 0x1, P0 ;  /* 0x000000012400780c */ /* 0x000fe80000701670 */
[----:B------:R-:W-:Y:S02]  /*df20*/  FSEL R16, R8, -INF , !P0 ;  /* 0xff80000008107808 */ /* 0x000fe40004000000 */
[----:B------:R-:W-:Y:S04]  /*df30*/  ISETP.NE.AND P0, PT, R153, RZ, PT ;  /* 0x000000ff9900720c */ /* 0x000fe80003f05270 */
[----:B------:R-:W-:Y:S04]  /*df40*/  ISETP.GT.AND P0, PT, R32, 0x1, !P0 ;  /* 0x000000012000780c */ /* 0x000fe80004704270 */
[----:B------:R-:W-:Y:S04]  /*df50*/  ISETP.LT.OR P0, PT, R36, 0x2, P0 ;  /* 0x000000022400780c */ /* 0x000fe80000701670 */
[----:B------:R-:W-:Y:S02]  /*df60*/  FSEL R8, R9, -INF , !P0 ;  /* 0xff80000009087808 */ /* 0x000fe40004000000 */
[----:B------:R-:W-:Y:S01]  /*df70*/  ISETP.NE.AND P0, PT, R152, RZ, PT ;  /* 0x000000ff9800720c */ /* 0x000fe20003f05270 */
[----:B------:R-:W1:Y:S03]  /*df80*/  SHFL.IDX PT, R9, R157, 0x3, 0x1c1f ;  /* 0x007c1f009d097f89 */ /* 0x000e6600000e0000 */
[----:B------:R-:W-:Y:S04]  /*df90*/  ISETP.GT.AND P0, PT, R32, 0x8, !P0 ;  /* 0x000000082000780c */ /* 0x000fe80004704270 */
[----:B------:R-:W-:Y:S04]  /*dfa0*/  ISETP.LT.OR P0, PT, R36, 0x9, P0 ;  /* 0x000000092400780c */ /* 0x000fe80000701670 */
[----:B------:R-:W-:Y:S02]  /*dfb0*/  FSEL R12, R12, -INF , !P0 ;  /* 0xff8000000c0c7808 */ /* 0x000fe40004000000 */
[----:B------:R-:W-:Y:S04]  /*dfc0*/  ISETP.NE.AND P0, PT, R151, RZ, PT ;  /* 0x000000ff9700720c */ /* 0x000fe80003f05270 */
[----:B------:R-:W-:Y:S04]  /*dfd0*/  ISETP.GT.AND P0, PT, R32, 0x9, !P0 ;  /* 0x000000092000780c */ /* 0x000fe80004704270 */
[----:B------:R-:W-:Y:S01]  /*dfe0*/  ISETP.LT.OR P0, PT, R36, 0xa, P0 ;  /* 0x0000000a2400780c */ /* 0x000fe20000701670 */
[--C-:B-1----:R-:W-:Y:S03]  /*dff0*/  IMAD.IADD R156, R156, 0x1, R9.reuse ;  /* 0x000000019c9c7824 */ /* 0x102fe600078e0209 */
[----:B------:R-:W-:Y:S01]  /*e000*/  FSEL R6, R13, -INF , !P0 ;  /* 0xff8000000d067808 */ /* 0x000fe20004000000 */
[----:B------:R-:W-:Y:S01]  /*e010*/  IMAD.IADD R155, R155, 0x1, R9 ;  /* 0x000000019b9b7824 */ /* 0x000fe200078e0209 */
        /* <DEDUP_REMOVED lines=45> */
.L_x_2343:
[----:B------:R-:W-:Y:S04]  /*e2f0*/  MOV R9, c[0x0][0x32c] ;  /* 0x0000cb0000097a02 */ /* 0x000fe80000000f00 */
[----:B------:R-:W-:Y:S11]  /*e300*/  ISETP.NE.AND P0, PT, R9, 0x1, PT ;  /* 0x000000010900780c */ /* 0x000ff60003f05270 */
[----:B------:R-:W-:Y:S02]  /*e310*/  @!UPT UIADD3 URZ, URZ, URZ, URZ ;  /* 0x0000003f3f3ff290 */ /* 0x000fe4000fffe03f */
[----:B------:R-:W-:Y:S05]  /*e320*/  @P0 IMAD.HI.U32 R9, R13, c[0x0][0x330], RZ ;  /* 0x0000cc000d090a27 */ /* 0x000fea00078e00ff */
[----:B------:R-:W-:Y:S02]  /*e330*/  @P0 SHF.R.U32.HI R13, RZ, c[0x0][0x334], R9 ;  /* 0x0000cd00ff0d0a19 */ /* 0x000fe40000011609 */
.L_x_2344:
[----:B------:R-:W-:Y:S05]  /*e340*/  BSYNC B0 ;  /* 0x0000000000007941 */ /* 0x000fea0003800000 */
.L_x_2342:
[----:B------:R-:W-:Y:S05]  /*e350*/  IMAD R154, R13, c[0x0][0x32c], R154 ;  /* 0x0000cb000d9a7a24 */ /* 0x000fea00078e029a */
[----:B------:R-:W-:Y:S02]  /*e360*/  IADD3 R9, R154, c[0x0][0x32c], RZ ;  /* 0x0000cb009a097a10 */ /* 0x000fe40007ffe0ff */
[----:B------:R-:W-:Y:S02]  /*e370*/  IMNMX R155, R155, R154, !PT ;  /* 0x0000009a9b9b7217 */ /* 0x000fe40007800200 */
[----:B------:R-:W-:Y:S02]  /*e380*/  IMNMX R156, R156, R9, PT ;  /* 0x000000099c9c7217 */ /* 0x000fe40003800200 */
.L_x_2341:
[----:B------:R-:W-:Y:S01]  /*e390*/  ISETP.GT.AND P0, PT, R155, RZ, !P1 ;  /* 0x000000ff9b00720c */ /* 0x000fe20004f04270 */
[----:B------:R-:W-:Y:S01]  /*e3a0*/  LDSM.16.MT88.4 R36, [R214+0xd00] ;  /* 0x000d0000d624783b */ /* 0x000fe20000004200 */
[----:B------:R-:W-:Y:S02]  /*e3b0*/  ISETP.NE.AND P1, PT, R20, RZ, PT ;  /* 0x000000ff1400720c */ /* 0x000fe40003f25270 */
        /* <DEDUP_REMOVED lines=20> */
[----:B------:R-:W-:Y:S02]  /*e500*/  ISETP.GT.AND P0, PT, R155, 0x9, !P0 ;  /* 0x000000099b00780c */ /* 0x000fe40004704270 */
[----:B------:R-:W-:Y:S02]  /*e510*/  FMNMX.FTZ R14, R3, R14, !PT ;  /* 0x0000000e030e7209 */ /* 0x000fe40007810000 */
[C---:B------:R-:W-:Y:S02]  /*e520*/  ISETP.LT.OR P0, PT, R156.reuse, 0xa, P0 ;  /* 0x0000000a9c00780c */ /* 0x040fe40000701670 */
[----:B------:R-:W-:Y:S02]  /*e530*/  FMNMX.FTZ R14, R17, R14, !PT ;  /* 0x0000000e110e7209 */ /* 0x000fe40007810000 */
[----:B------:R-:W-:Y:S02]  /*e540*/  FSEL R15, R15, -INF , !P0 ;  /* 0xff8000000f0f7808 */ /* 0x000fe40004000000 */
[----:B------:R-:W-:Y:S02]  /*e550*/  FMNMX.FTZ R14, R197, R14, !PT ;  /* 0x0000000ec50e7209 */ /* 0x000fe40007810000 */
        /* <DEDUP_REMOVED lines=10> */
[----:B------:R-:W-:Y:S02]  /*e600*/  ISETP.NE.AND P1, PT, R4, RZ, PT ;  /* 0x000000ff0400720c */ /* 0x000fe40003f25270 */
[----:B------:R-:W-:Y:S02]  /*e610*/  FMNMX.FTZ R9, R173, R14, !PT ;  /* 0x0000000ead097209 */ /* 0x000fe40007810000 */
[----:B------:R-:W-:Y:S02]  /*e620*/  FMNMX.FTZ R10, R185, R10, !PT ;  /* 0x0000000ab90a7209 */ /* 0x000fe40007810000 */
[----:B------:R-:W-:Y:S02]  /*e630*/  FMNMX.FTZ R4, R170, R9, !PT ;  /* 0x00000009aa047209 */ /* 0x000fe40007810000 */
[----:B------:R-:W-:Y:S02]  /*e640*/  ISETP.LT.OR P0, PT, R156, 0x12, P0 ;  /* 0x000000129c00780c */ /* 0x000fe40000701670 */
[----:B------:R-:W-:Y:S01]  /*e650*/  FMNMX.FTZ R10, R183, R10, !PT ;  /* 0x0000000ab70a7209 */ /* 0x000fe20007810000 */
[----:B------:R-:W1:Y:S01]  /*e660*/  SHFL.BFLY PT, R9, R4, 0x2, 0x1f ;  /* 0x0c401f0004097f89 */ /* 0x000e6200000e0000 */
[----:B------:R-:W-:Y:S02]  /*e670*/  FSEL R193, R27, -INF , !P0 ;  /* 0xff8000001bc17808 */ /* 0x000fe40004000000 */
[----:B------:R-:W-:Y:S02]  /*e680*/  FMNMX.FTZ R27, R179, R10, !PT ;  /* 0x0000000ab31b7209 */ /* 0x000fe40007810000 */
[----:B------:R-:W-:Y:S02]  /*e690*/  FMNMX.FTZ R23, R8, R23, !PT ;  /* 0x0000001708177209 */ /* 0x000fe40007810000 */
[----:B------:R-:W-:Y:S02]  /*e6a0*/  FMNMX.FTZ R27, R176, R27, !PT ;  /* 0x0000001bb01b7209 */ /* 0x000fe40007810000 */
[----:B------:R-:W-:Y:S02]  /*e6b0*/  FMNMX.FTZ R23, R12, R23, !PT ;  /* 0x000000170c177209 */ /* 0x000fe40007810000 */
[----:B------:R-:W-:Y:S02]  /*e6c0*/  FMNMX.FTZ R10, R168, R27, !PT ;  /* 0x0000001ba80a7209 */ /* 0x000fe40007810000 */
[----:B------:R-:W-:Y:S02]  /*e6d0*/  FMNMX.FTZ R23, R6, R23, !PT ;  /* 0x0000001706177209 */ /* 0x000fe40007810000 */
[----:B------:R-:W-:Y:S02]  /*e6e0*/  ISETP.GT.AND P0, PT, R155, 0x18, !P6 ;  /* 0x000000189b00780c */ /* 0x000fe40007704270 */
[----:B------:R-:W-:Y:S02]  /*e6f0*/  FMNMX.FTZ R23, R184, R23, !PT ;  /* 0x00000017b8177209 */ /* 0x000fe40007810000 */
[----:B------:R-:W-:Y:S02]  /*e700*/  ISETP.LT.OR P0, PT, R156, 0x19, P0 ;  /* 0x000000199c00780c */ /* 0x000fe40000701670 */
[----:B------:R-:W-:Y:S02]  /*e710*/  FMNMX.FTZ R23, R192, R23, !PT ;  /* 0x00000017c0177209 */ /* 0x000fe40007810000 */
[----:B------:R-:W-:Y:S02]  /*e720*/  FSEL R191, R30, -INF , !P0 ;  /* 0xff8000001ebf7808 */ /* 0x000fe40004000000 */
[----:B-1----:R-:W-:Y:S02]  /*e730*/  FMNMX.FTZ R9, R4, R9, !PT ;  /* 0x0000000904097209 */ /* 0x002fe40007810000 */
[----:B------:R-:W-:Y:S02]  /*e740*/  FMNMX.FTZ R4, R167, R10, !PT ;  /* 0x0000000aa7047209 */ /* 0x000fe40007810000 */
[----:B------:R-:W-:Y:S01]  /*e750*/  ISETP.GT.AND P0, PT, R155, 0x19, !P5 ;  /* 0x000000199b00780c */ /* 0x000fe20006f04270 */
[----:B------:R-:W1:Y:S01]  /*e760*/  SHFL.BFLY PT, R10, R9, 0x1, 0x1f ;  /* 0x0c201f00090a7f89 */ /* 0x000e6200000e0000 */
[----:B------:R-:W-:Y:S02]  /*e770*/  FMNMX.FTZ R23, R190, R23, !PT ;  /* 0x00000017be177209 */ /* 0x000fe40007810000 */
[----:B------:R-:W-:Y:S02]  /*e780*/  ISETP.LT.OR P0, PT, R156, 0x1a, P0 ;  /* 0x0000001a9c00780c */ /* 0x000fe40000701670 */
[----:B------:R-:W-:Y:S02]  /*e790*/  FMNMX.FTZ R23, R188, R23, !PT ;  /* 0x00000017bc177209 */ /* 0x000fe40007810000 */
[----:B------:R-:W-:Y:S01]  /*e7a0*/  FSEL R41, R31, -INF , !P0 ;  /* 0xff8000001f297808 */ /* 0x000fe20004000000 */
[----:B------:R-:W2:Y:S01]  /*e7b0*/  SHFL.BFLY PT, R149, R4, 0x2, 0x1f ;  /* 0x0c401f0004957f89 */ /* 0x000ea200000e0000 */
        /* <DEDUP_REMOVED lines=8> */
[----:B-1----:R-:W-:Y:S02]  /*e840*/  FMNMX.FTZ R151, R9, R10, !PT ;  /* 0x0000000a09977209 */ /* 0x002fe40007810000 */
[----:B------:R-:W-:Y:S02]  /*e850*/  FMNMX.FTZ R10, R48, R23, !PT ;  /* 0x00000017300a7209 */ /* 0x000fe40007810000 */
[----:B------:R-:W-:Y:S01]  /*e860*/  ISETP.LT.OR P0, PT, R156, 0x22, P0 ;  /* 0x000000229c00780c */ /* 0x000fe20000701670 */
[----:B------:R-:W-:Y:S01]  /*e870*/  FMUL.FTZ R186, R151, c[0x0][0x2d0] ;  /* 0x0000b40097ba7a20 */ /* 0x000fe20000410000 */
[----:B------:R-:W-:Y:S02]  /*e880*/  FMNMX.FTZ R14, R11, R14, !PT ;  /* 0x0000000e0b0e7209 */ /* 0x000fe40007810000 */
[----:B--2---:R-:W-:Y:S02]  /*e890*/  FMNMX.FTZ R149, R4, R149, !PT ;  /* 0x0000009504957209 */ /* 0x004fe40007810000 */
[----:B------:R-:W-:Y:S02]  /*e8a0*/  FMNMX.FTZ R4, R45, R10, !PT ;  /* 0x0000000a2d047209 */ /* 0x000fe40007810000 */
[----:B------:R-:W-:Y:S01]  /*e8b0*/  FSEL R49, R43, -INF , !P0 ;  /* 0xff8000002b317808 */ /* 0x000fe20004000000 */
[----:B------:R-:W1:Y:S01]  /*e8c0*/  SHFL.BFLY PT, R10, R149, 0x1, 0x1f ;  /* 0x0c201f00950a7f89 */ /* 0x000e6200000e0000 */
[----:B------:R-:W-:Y:S02]  /*e8d0*/  ISETP.GT.AND P0, PT, R155, 0x28, !P2 ;  /* 0x000000289b00780c */ /* 0x000fe40005704270 */
[----:B------:R-:W-:Y:S02]  /*e8e0*/  FMNMX.FTZ R14, R15, R14, !PT ;  /* 0x0000000e0f0e7209 */ /* 0x000fe40007810000 */
[----:B------:R-:W-:Y:S03]  /*e8f0*/  ISETP.LT.OR P0, PT, R156, 0x29, P0 ;  /* 0x000000299c00780c */ /* 0x000fe60000701670 */
[----:B------:R-:W2:Y:S01]  /*e900*/  SHFL.BFLY PT, R9, R4, 0x2, 0x1f ;  /* 0x0c401f0004097f89 */ /* 0x000ea200000e0000 */
[----:B------:R-:W-:Y:S02]  /*e910*/  FSEL R46, R46, -INF , !P0 ;  /* 0xff8000002e2e7808 */ /* 0x000fe40004000000 */
[----:B------:R-:W-:Y:S04]  /*e920*/  ISETP.GT.AND P0, PT, R155, 0x29, !P1 ;  /* 0x000000299b00780c */ /* 0x000fe80004f04270 */
[----:B------:R-:W-:Y:S04]  /*e930*/  ISETP.LT.OR P0, PT, R156, 0x2a, P0 ;  /* 0x0000002a9c00780c */ /* 0x000fe80000701670 */
[----:B------:R-:W-:Y:S02]  /*e940*/  FSEL R23, R47, -INF , !P0 ;  /* 0xff8000002f177808 */ /* 0x000fe40004000000 */
[----:B------:R-:W-:Y:S02]  /*e950*/  FSETP.NEU.FTZ.AND P0, PT, R151, -INF , PT ;  /* 0xff8000009700780b */ /* 0x000fe40003f1d000 */
[----:B-1----:R-:W-:Y:S02]  /*e960*/  FMNMX.FTZ R149, R149, R10, !PT ;  /* 0x0000000a95957209 */ /* 0x002fe40007810000 */
[----:B------:R-:W-:Y:S03]  /*e970*/  FSEL R186, R186, RZ, P0 ;  /* 0x000000ffbaba7208 */ /* 0x000fe60000000000 */
[----:B------:R-:W-:Y:S02]  /*e980*/  FMUL.FTZ R180, R149, c[0x0][0x2d0] ;  /* 0x0000b40095b47a20 */ /* 0x000fe40000410000 */
[--C-:B------:R-:W-:Y:S01]  /*e990*/  FFMA.FTZ R155, R3, c[0x0][0x2d0], -R186.reuse ;  /* 0x0000b400039b7a23 */ /* 0x100fe200000108ba */
[----:B--2---:R-:W-:Y:S01]  /*e9a0*/  FMNMX.FTZ R3, R4, R9, !PT ;  /* 0x0000000904037209 */ /* 0x004fe20007810000 */
[--C-:B------:R-:W-:Y:S01]  /*e9b0*/  FFMA.FTZ R156, R5, c[0x0][0x2d0], -R186.reuse ;  /* 0x0000b400059c7a23 */ /* 0x100fe200000108ba */
[----:B------:R-:W-:Y:S01]  /*e9c0*/  FMNMX.FTZ R4, R189, R14, !PT ;  /* 0x0000000ebd047209 */ /* 0x000fe20007810000 */
[--C-:B------:R-:W-:Y:S01]  /*e9d0*/  FFMA.FTZ R154, R17, c[0x0][0x2d0], -R186.reuse ;  /* 0x0000b400119a7a23 */ /* 0x100fe200000108ba */
[----:B------:R-:W-:Y:S01]  /*e9e0*/  FSEL R9, R151, RZ, P0 ;  /* 0x000000ff97097208 */ /* 0x000fe20000000000 */
[----:B------:R-:W1:Y:S01]  /*e9f0*/  SHFL.BFLY PT, R10, R3, 0x1, 0x1f ;  /* 0x0c201f00030a7f89 */ /* 0x000e6200000e0000 */
[----:B------:R-:W-:Y:S01]  /*ea00*/  FMNMX.FTZ R4, R193, R4, !PT ;  /* 0x00000004c1047209 */ /* 0x000fe20007810000 */
[----:B------:R-:W-:Y:S01]  /*ea10*/  FFMA.FTZ R158, R33, c[0x0][0x2d0], -R186 ;  /* 0x0000b400219e7a23 */ /* 0x000fe200000108ba */
[----:B------:R-:W-:Y:S01]  /*ea20*/  FSETP.NEU.FTZ.AND P0, PT, R149, -INF , PT ;  /* 0xff8000009500780b */ /* 0x000fe20003f1d000 */
[----:B------:R-:W-:Y:S01]  /*ea30*/  FADD.FTZ R9, -R9, R150 ;  /* 0x0000009609097221 */ /* 0x000fe20000010100 */
[----:B------:R-:W-:Y:S01]  /*ea40*/  FMNMX.FTZ R4, R191, R4, !PT ;  /* 0x00000004bf047209 */ /* 0x000fe20007810000 */
[----:B------:R-:W-:Y:S01]  /*ea50*/  MUFU.EX2 R156, R156 ;  /* 0x0000009c009c7308 */ /* 0x000fe20000000800 */
[----:B------:R-:W-:Y:S01]  /*ea60*/  FSEL R180, R180, RZ, P0 ;  /* 0x000000ffb4b47208 */ /* 0x000fe20000000000 */
[--C-:B------:R-:W-:Y:S01]  /*ea70*/  FFMA.FTZ R178, R187, c[0x0][0x2d0], -R186.reuse ;  /* 0x0000b400bbb27a23 */ /* 0x100fe200000108ba */
[----:B------:R-:W-:Y:S01]  /*ea80*/  FMNMX.FTZ R4, R41, R4, !PT ;  /* 0x0000000429047209 */ /* 0x000fe20007810000 */
[----:B------:R-:W-:Y:S02]  /*ea90*/  FFMA.FTZ R194, R177, c[0x0][0x2d0], -R186 ;  /* 0x0000b400b1c27a23 */ /* 0x000fe400000108ba */
[--C-:B------:R-:W-:Y:S01]  /*eaa0*/  FFMA.FTZ R152, R7, c[0x0][0x2d0], -R180.reuse ;  /* 0x0000b40007987a23 */ /* 0x100fe200000108b4 */
[----:B------:R-:W-:Y:S01]  /*eab0*/  FMNMX.FTZ R4, R51, R4, !PT ;  /* 0x0000000433047209 */ /* 0x000fe20007810000 */
[--C-:B------:R-:W-:Y:S02]  /*eac0*/  FFMA.FTZ R159, R19, c[0x0][0x2d0], -R180.reuse ;  /* 0x0000b400139f7a23 */ /* 0x100fe400000108b4 */
[--C-:B------:R-:W-:Y:S01]  /*ead0*/  FFMA.FTZ R153, R35, c[0x0][0x2d0], -R180.reuse ;  /* 0x0000b40023997a23 */ /* 0x100fe200000108b4 */
[----:B------:R-:W-:Y:S01]  /*eae0*/  FMNMX.FTZ R7, R49, R4, !PT ;  /* 0x0000000431077209 */ /* 0x000fe20007810000 */
[--C-:B------:R-:W-:Y:S01]  /*eaf0*/  FFMA.FTZ R162, R21, c[0x0][0x2d0], -R180.reuse ;  /* 0x0000b40015a27a23 */ /* 0x100fe200000108b4 */
[----:B------:R-:W2:Y:S01]  /*eb00*/  MUFU.EX2 R158, R158 ;  /* 0x0000009e009e7308 */ /* 0x000ea20000000800 */
[----:B------:R-:W-:Y:S01]  /*eb10*/  FMUL.FTZ R21, R9, c[0x0][0x2d0] ;  /* 0x0000b40009157a20 */ /* 0x000fe20000410000 */
[----:B------:R-:W-:Y:S01]  /*eb20*/  FMNMX.FTZ R4, R46, R7, !PT ;  /* 0x000000072e047209 */ /* 0x000fe20007810000 */
[----:B------:R-:W-:Y:S01]  /*eb30*/  LDSM.16.MT88.4 R32, [R212+0x100] ;  /* 0x00010000d420783b */ /* 0x000fe20000004200 */
[----:B------:R-:W-:Y:S01]  /*eb40*/  FSEL R7, R149, RZ, P0 ;  /* 0x000000ff95077208 */ /* 0x000fe20000000000 */
[--C-:B------:R-:W-:Y:S01]  /*eb50*/  FFMA.FTZ R174, R195, c[0x0][0x2d0], -R180.reuse ;  /* 0x0000b400c3ae7a23 */ /* 0x100fe200000108b4 */
[----:B------:R-:W-:Y:S01]  /*eb60*/  FMNMX.FTZ R5, R23, R4, !PT ;  /* 0x0000000417057209 */ /* 0x000fe20007810000 */
[--C-:B------:R-:W-:Y:S01]  /*eb70*/  FFMA.FTZ R177, R179, c[0x0][0x2d0], -R180.reuse ;  /* 0x0000b400b3b17a23 */ /* 0x100fe200000108b4 */
[----:B-1----:R-:W-:Y:S01]  /*eb80*/  FMNMX.FTZ R3, R3, R10, !PT ;  /* 0x0000000a03037209 */ /* 0x002fe20007810000 */
[--C-:B------:R-:W-:Y:S01]  /*eb90*/  FFMA.FTZ R171, R171, c[0x0][0x2d0], -R180.reuse ;  /* 0x0000b400abab7a23 */ /* 0x100fe200000108b4 */
[----:B------:R-:W-:Y:S01]  /*eba0*/  MUFU.EX2 R155, R155 ;  /* 0x0000009b009b7308 */ /* 0x000fe20000000800 */
[----:B------:R-:W1:Y:S01]  /*ebb0*/  SHFL.BFLY PT, R4, R5, 0x2, 0x1f ;  /* 0x0c401f0005047f89 */ /* 0x000e6200000e0000 */
[C---:B------:R-:W-:Y:S01]  /*ebc0*/  FSETP.NEU.FTZ.AND P0, PT, R3.reuse, -INF , PT ;  /* 0xff8000000300780b */ /* 0x040fe20003f1d000 */
[----:B------:R-:W-:Y:S02]  /*ebd0*/  FMUL.FTZ R47, R3, c[0x0][0x2d0] ;  /* 0x0000b400032f7a20 */ /* 0x000fe40000410000 */
[--C-:B------:R-:W-:Y:S02]  /*ebe0*/  FFMA.FTZ R182, R185, c[0x0][0x2d0], -R180.reuse ;  /* 0x0000b400b9b67a23 */ /* 0x100fe400000108b4 */
[--C-:B------:R-:W-:Y:S01]  /*ebf0*/  FFMA.FTZ R183, R183, c[0x0][0x2d0], -R180.reuse ;  /* 0x0000b400b7b77a23 */ /* 0x100fe200000108b4 */
[----:B------:R-:W-:Y:S01]  /*ec00*/  FSEL R47, R47, RZ, P0 ;  /* 0x000000ff2f2f7208 */ /* 0x000fe20000000000 */
[--C-:B------:R-:W-:Y:S01]  /*ec10*/  FFMA.FTZ R176, R176, c[0x0][0x2d0], -R180.reuse ;  /* 0x0000b400b0b07a23 */ /* 0x100fe200000108b4 */
[----:B------:R-:W3:Y:S01]  /*ec20*/  MUFU.EX2 R154, R154 ;  /* 0x0000009a009a7308 */ /* 0x000ee20000000800 */
[----:B------:R-:W-:Y:S02]  /*ec30*/  FFMA.FTZ R168, R168, c[0x0][0x2d0], -R180 ;  /* 0x0000b400a8a87a23 */ /* 0x000fe400000108b4 */
[--C-:B------:R-:W-:Y:S01]  /*ec40*/  FFMA.FTZ R160, R16, c[0x0][0x2d0], -R47.reuse ;  /* 0x0000b40010a07a23 */ /* 0x100fe2000001082f */
[----:B--2---:R-:W-:Y:S01]  /*ec50*/  F2FP.BF16.PACK_AB R24, R156, R158 ;  /* 0x0000009e9c18723e */ /* 0x004fe200000010ff */
[----:B------:R-:W-:Y:S01]  /*ec60*/  LDSM.16.MT88.4 R16, [R214+0x100] ;  /* 0x00010000d610783b */ /* 0x000fe20000004200 */
[--C-:B------:R-:W-:Y:S02]  /*ec70*/  FFMA.FTZ R161, R6, c[0x0][0x2d0], -R47.reuse ;  /* 0x0000b40006a17a23 */ /* 0x100fe4000001082f */
[--C-:B------:R-:W-:Y:S02]  /*ec80*/  FFMA.FTZ R157, R8, c[0x0][0x2d0], -R47.reuse ;  /* 0x0000b400089d7a23 */ /* 0x100fe4000001082f */
[----:B------:R-:W-:Y:S01]  /*ec90*/  MUFU.EX2 R153, R153 ;  /* 0x0000009900997308 */ /* 0x000fe20000000800 */
[--C-:B------:R-:W-:Y:S02]  /*eca0*/  FFMA.FTZ R164, R12, c[0x0][0x2d0], -R47.reuse ;  /* 0x0000b4000ca47a23 */ /* 0x100fe4000001082f */
[--C-:B------:R-:W-:Y:S01]  /*ecb0*/  FFMA.FTZ R179, R50, c[0x0][0x2d0], -R47.reuse ;  /* 0x0000b40032b37a23 */ /* 0x100fe2000001082f */
[----:B-1----:R-:W-:Y:S01]  /*ecc0*/  FMNMX.FTZ R5, R5, R4, !PT ;  /* 0x0000000405057209 */ /* 0x002fe20007810000 */
[----:B------:R-:W-:Y:S01]  /*ecd0*/  FADD.FTZ R4, -R7, R148 ;  /* 0x0000009407047221 */ /* 0x000fe20000010100 */
[----:B------:R-:W-:Y:S01]  /*ece0*/  FSEL R7, R3, RZ, P0 ;  /* 0x000000ff03077208 */ /* 0x000fe20000000000 */
[--C-:B------:R-:W-:Y:S02]  /*ecf0*/  FFMA.FTZ R184, R184, c[0x0][0x2d0], -R47.reuse ;  /* 0x0000b400b8b87a23 */ /* 0x100fe4000001082f */
[----:B------:R-:W1:Y:S01]  /*ed00*/  SHFL.BFLY PT, R22, R5, 0x1, 0x1f ;  /* 0x0c201f0005167f89 */ /* 0x000e6200000e0000 */
[----:B------:R-:W-:Y:S01]  /*ed10*/  FMUL.FTZ R20, R4, c[0x0][0x2d0] ;  /* 0x0000b40004147a20 */ /* 0x000fe20000410000 */
[----:B------:R-:W2:Y:S01]  /*ed20*/  MUFU.EX2 R152, R152 ;  /* 0x0000009800987308 */ /* 0x000ea20000000800 */
[----:B------:R-:W-:Y:S01]  /*ed30*/  FADD.FTZ R2, -R7, R2 ;  /* 0x0000000207027221 */ /* 0x000fe20000010100 */
[----:B---3--:R-:W-:Y:S01]  /*ed40*/  F2FP.BF16.PACK_AB R26, R154, R155 ;  /* 0x0000009b9a1a723e */ /* 0x008fe200000010ff */
[--C-:B------:R-:W-:Y:S02]  /*ed50*/  FFMA.FTZ R185, R192, c[0x0][0x2d0], -R47.reuse ;  /* 0x0000b400c0b97a23 */ /* 0x100fe4000001082f */
[----:B------:R-:W-:Y:S02]  /*ed60*/  FMUL.FTZ R6, R2, c[0x0][0x2d0] ;  /* 0x0000b40002067a20 */ /* 0x000fe40000410000 */
[--C-:B------:R-:W-:Y:S02]  /*ed70*/  FFMA.FTZ R187, R190, c[0x0][0x2d0], -R47.reuse ;  /* 0x0000b400bebb7a23 */ /* 0x100fe4000001082f */
[--C-:B------:R-:W-:Y:S01]  /*ed80*/  FFMA.FTZ R188, R188, c[0x0][0x2d0], -R47.reuse ;  /* 0x0000b400bcbc7a23 */ /* 0x100fe2000001082f */
[----:B------:R-:W-:Y:S01]  /*ed90*/  MUFU.EX2 R162, R162 ;  /* 0x000000a200a27308 */ /* 0x000fe20000000800 */
[----:B------:R-:W-:Y:S02]  /*eda0*/  FFMA.FTZ R180, R167, c[0x0][0x2d0], -R180 ;  /* 0x0000b400a7b47a23 */ /* 0x000fe400000108b4 */
[--C-:B------:R-:W-:Y:S02]  /*edb0*/  FFMA.FTZ R166, R197, c[0x0][0x2d0], -R186.reuse ;  /* 0x0000b400c5a67a23 */ /* 0x100fe400000108ba */
[--C-:B------:R-:W-:Y:S02]  /*edc0*/  FFMA.FTZ R169, R169, c[0x0][0x2d0], -R186.reuse ;  /* 0x0000b400a9a97a23 */ /* 0x100fe400000108ba */
[--C-:B------:R-:W-:Y:S02]  /*edd0*/  FFMA.FTZ R175, R175, c[0x0][0x2d0], -R186.reuse ;  /* 0x0000b400afaf7a23 */ /* 0x100fe400000108ba */
[--C-:B------:R-:W-:Y:S01]  /*ede0*/  FFMA.FTZ R181, R181, c[0x0][0x2d0], -R186.reuse ;  /* 0x0000b400b5b57a23 */ /* 0x100fe200000108ba */
[----:B------:R-:W3:Y:S01]  /*edf0*/  MUFU.EX2 R159, R159 ;  /* 0x0000009f009f7308 */ /* 0x000ee20000000800 */
[--C-:B------:R-:W-:Y:S01]  /*ee00*/  FFMA.FTZ R173, R173, c[0x0][0x2d0], -R186.reuse ;  /* 0x0000b400adad7a23 */ /* 0x100fe200000108ba */
[----:B-1----:R-:W-:Y:S01]  /*ee10*/  FMNMX.FTZ R22, R22, R5, !PT ;  /* 0x0000000516167209 */ /* 0x002fe20007810000 */
[----:B------:R-:W-:Y:S02]  /*ee20*/  FFMA.FTZ R186, R170, c[0x0][0x2d0], -R186 ;  /* 0x0000b400aaba7a23 */ /* 0x000fe400000108ba */
[--C-:B------:R-:W-:Y:S01]  /*ee30*/  FFMA.FTZ R170, R172, c[0x0][0x2d0], -R47.reuse ;  /* 0x0000b400acaa7a23 */ /* 0x100fe2000001082f */
[C---:B------:R-:W-:Y:S01]  /*ee40*/  FSETP.NEU.FTZ.AND P0, PT, R22.reuse, -INF , PT ;  /* 0xff8000001600780b */ /* 0x040fe20003f1d000 */
[----:B------:R-:W-:Y:S02]  /*ee50*/  FMUL.FTZ R44, R22, c[0x0][0x2d0] ;  /* 0x0000b400162c7a20 */ /* 0x000fe40000410000 */
[--C-:B------:R-:W-:Y:S01]  /*ee60*/  FFMA.FTZ R172, R48, c[0x0][0x2d0], -R47.reuse ;  /* 0x0000b40030ac7a23 */ /* 0x100fe2000001082f */
[----:B------:R-:W-:Y:S01]  /*ee70*/  FSEL R5, R22, RZ, P0 ;  /* 0x000000ff16057208 */ /* 0x000fe20000000000 */
[----:B------:R-:W1:Y:S01]  /*ee80*/  MUFU.EX2 R21, R21 ;  /* 0x0000001500157308 */ /* 0x000e620000000800 */
[----:B------:R-:W-:Y:S01]  /*ee90*/  FSEL R44, R44, RZ, P0 ;  /* 0x000000ff2c2c7208 */ /* 0x000fe20000000000 */
[----:B------:R-:W-:Y:S01]  /*eea0*/  FFMA.FTZ R47, R45, c[0x0][0x2d0], -R47 ;  /* 0x0000b4002d2f7a23 */ /* 0x000fe2000001082f */
[C---:B------:R-:W-:Y:S01]  /*eeb0*/  ISETP.GT.AND P0, PT, R236.reuse, R221, PT ;  /* 0x000000ddec00720c */ /* 0x040fe20003f04270 */
[----:B------:R-:W-:Y:S01]  /*eec0*/  FADD.FTZ R5, -R5, R0 ;  /* 0x0000000005057221 */ /* 0x000fe20000010100 */
[----:B------:R-:W-:Y:S01]  /*eed0*/  IADD3 R236, R236, -0x1, RZ ;  /* 0xffffffffecec7810 */ /* 0x000fe20007ffe0ff */
[--C-:B------:R-:W-:Y:S01]  /*eee0*/  FFMA.FTZ R165, R25, c[0x0][0x2d0], -R44.reuse ;  /* 0x0000b40019a57a23 */ /* 0x100fe2000001082c */
[----:B--2---:R-:W-:Y:S01]  /*eef0*/  F2FP.BF16.PACK_AB R25, R152, R153 ;  /* 0x000000999819723e */ /* 0x004fe200000010ff */
[--C-:B------:R-:W-:Y:S02]  /*ef00*/  FFMA.FTZ R150, R13, c[0x0][0x2d0], -R44.reuse ;  /* 0x0000b4000d967a23 */ /* 0x100fe4000001082c */
[----:B------:R-:W2:Y:S01]  /*ef10*/  MUFU.EX2 R20, R20 ;  /* 0x0000001400147308 */ /* 0x000ea20000000800 */
[--C-:B------:R-:W-:Y:S02]  /*ef20*/  FFMA.FTZ R163, R11, c[0x0][0x2d0], -R44.reuse ;  /* 0x0000b4000ba37a23 */ /* 0x100fe4000001082c */
[--C-:B------:R-:W-:Y:S01]  /*ef30*/  FFMA.FTZ R148, R15, c[0x0][0x2d0], -R44.reuse ;  /* 0x0000b4000f947a23 */ /* 0x100fe2000001082c */
[----:B---3--:R-:W-:Y:S01]  /*ef40*/  F2FP.BF16.PACK_AB R27, R159, R162 ;  /* 0x000000a29f1b723e */ /* 0x008fe200000010ff */
[----:B------:R-:W-:Y:S02]  /*ef50*/  FMUL.FTZ R0, R5, c[0x0][0x2d0] ;  /* 0x0000b40005007a20 */ /* 0x000fe40000410000 */
[--C-:B------:R-:W-:Y:S02]  /*ef60*/  FFMA.FTZ R195, R49, c[0x0][0x2d0], -R44.reuse ;  /* 0x0000b40031c37a23 */ /* 0x100fe4000001082c */
[--C-:B------:R-:W-:Y:S01]  /*ef70*/  FFMA.FTZ R196, R46, c[0x0][0x2d0], -R44.reuse ;  /* 0x0000b4002ec47a23 */ /* 0x100fe2000001082c */
[----:B------:R3:W4:Y:S01]  /*ef80*/  MUFU.EX2 R2, R6 ;  /* 0x0000000600027308 */ /* 0x0007220000000800 */
[--C-:B------:R-:W-:Y:S02]  /*ef90*/  FFMA.FTZ R189, R189, c[0x0][0x2d0], -R44.reuse ;  /* 0x0000b400bdbd7a23 */ /* 0x100fe4000001082c */
[--C-:B------:R-:W-:Y:S02]  /*efa0*/  FFMA.FTZ R190, R193, c[0x0][0x2d0], -R44.reuse ;  /* 0x0000b400c1be7a23 */ /* 0x100fe4000001082c */
[C---:B-1----:R-:W-:Y:S02]  /*efb0*/  FMUL.FTZ R4, R21.reuse, R144 ;  /* 0x0000009015047220 */ /* 0x042fe40000410000 */
[C---:B------:R-:W-:Y:S02]  /*efc0*/  FMUL.FTZ R5, R21.reuse, R145 ;  /* 0x0000009115057220 */ /* 0x040fe40000410000 */
[C---:B------:R-:W-:Y:S01]  /*efd0*/  FMUL.FTZ R100, R21.reuse, R100 ;  /* 0x0000006415647220 */ /* 0x040fe20000410000 */
[----:B------:R-:W-:Y:S01]  /*efe0*/  MUFU.EX2 R160, R160 ;  /* 0x000000a000a07308 */ /* 0x000fe20000000800 */
[C---:B------:R-:W-:Y:S02]  /*eff0*/  FMUL.FTZ R101, R21.reuse, R101 ;  /* 0x0000006515657220 */ /* 0x040fe40000410000 */
[C---:B------:R-:W-:Y:S02]  /*f000*/  FMUL.FTZ R104, R21.reuse, R104 ;  /* 0x0000006815687220 */ /* 0x040fe40000410000 */
[C---:B--2---:R-:W-:Y:S02]  /*f010*/  FMUL.FTZ R7, R20.reuse, R147 ;  /* 0x0000009314077220 */ /* 0x044fe40000410000 */
[C---:B------:R-:W-:Y:S02]  /*f020*/  FMUL.FTZ R102, R20.reuse, R102 ;  /* 0x0000006614667220 */ /* 0x040fe40000410000 */
[C---:B------:R-:W-:Y:S01]  /*f030*/  FMUL.FTZ R103, R20.reuse, R103 ;  /* 0x0000006714677220 */ /* 0x040fe20000410000 */
[----:B------:R-:W1:Y:S01]  /*f040*/  MUFU.EX2 R157, R157 ;  /* 0x0000009d009d7308 */ /* 0x000e620000000800 */
[----:B------:R-:W-:Y:S02]  /*f050*/  FMUL.FTZ R105, R21, R105 ;  /* 0x0000006915697220 */ /* 0x000fe40000410000 */
[C---:B------:R-:W-:Y:S02]  /*f060*/  FMUL.FTZ R106, R20.reuse, R106 ;  /* 0x0000006a146a7220 */ /* 0x040fe40000410000 */
[C---:B---3--:R-:W-:Y:S02]  /*f070*/  FMUL.FTZ R6, R20.reuse, R146 ;  /* 0x0000009214067220 */ /* 0x048fe40000410000 */
[----:B------:R-:W-:Y:S02]  /*f080*/  FMUL.FTZ R107, R20, R107 ;  /* 0x0000006b146b7220 */ /* 0x000fe40000410000 */
[C---:B----4-:R-:W-:Y:S01]  /*f090*/  FMUL.FTZ R108, R2.reuse, R108 ;  /* 0x0000006c026c7220 */ /* 0x050fe20000410000 */
[----:B------:R-:W-:Y:S01]  /*f0a0*/  MUFU.EX2 R164, R164 ;  /* 0x000000a400a47308 */ /* 0x000fe20000000800 */
[C---:B------:R-:W-:Y:S01]  /*f0b0*/  FMUL.FTZ R109, R2.reuse, R109 ;  /* 0x0000006d026d7220 */ /* 0x040fe20000410000 */
[-C--:B------:R-:W-:Y:S01]  /*f0c0*/  HMMA.16816.F32.BF16 R4, R24, R16.reuse, R4 ;  /* 0x000000101804723c */ /* 0x080fe20000041804 */
[C---:B------:R-:W-:Y:S02]  /*f0d0*/  FMUL.FTZ R8, R2.reuse, R140 ;  /* 0x0000008c02087220 */ /* 0x040fe40000410000 */
[C---:B------:R-:W-:Y:S02]  /*f0e0*/  FMUL.FTZ R9, R2.reuse, R141 ;  /* 0x0000008d02097220 */ /* 0x040fe40000410000 */
[C---:B------:R-:W-:Y:S02]  /*f0f0*/  FMUL.FTZ R12, R2.reuse, R136 ;  /* 0x00000088020c7220 */ /* 0x040fe40000410000 */
[C---:B------:R-:W-:Y:S01]  /*f100*/  FMUL.FTZ R13, R2.reuse, R137 ;  /* 0x00000089020d7220 */ /* 0x040fe20000410000 */
[----:B------:R-:W2:Y:S01]  /*f110*/  MUFU.EX2 R161, R161 ;  /* 0x000000a100a17308 */ /* 0x000ea20000000800 */
[C---:B------:R-:W-:Y:S03]  /*f120*/  FMUL.FTZ R112, R2.reuse, R112 ;  /* 0x0000007002707220 */ /* 0x040fe60000410000 */
[----:B-1----:R-:W-:Y:S01]  /*f130*/  F2FP.BF16.PACK_AB R28, R157, R160 ;  /* 0x000000a09d1c723e */ /* 0x002fe200000010ff */
        /* <DEDUP_REMOVED lines=9> */
[----:B------:R-:W1:Y:S01]  /*f1d0*/  MUFU.EX2 R150, R150 ;  /* 0x0000009600967308 */ /* 0x000e620000000800 */
[----:B------:R-:W-:Y:S02]  /*f1e0*/  FMUL.FTZ R123, R20, R123 ;  /* 0x0000007b147b7220 */ /* 0x000fe40000410000 */
[C---:B------:R-:W-:Y:S01]  /*f1f0*/  FMUL.FTZ R124, R2.reuse, R124 ;  /* 0x0000007c027c7220 */ /* 0x040fe20000410000 */
        /* <DEDUP_REMOVED lines=12> */
[----:B------:R-:W-:Y:S01]  /*f2c0*/  FMUL.FTZ R56, R2, R56 ;  /* 0x0000003802387220 */ /* 0x000fe20000410000 */
[----:B-1----:R-:W-:Y:S01]  /*f2d0*/  F2FP.BF16.PACK_AB R29, R150, R165 ;  /* 0x000000a5961d723e */ /* 0x002fe200000010ff */
[C---:B------:R-:W-:Y:S02]  /*f2e0*/  FMUL.FTZ R57, R2.reuse, R57 ;  /* 0x0000003902397220 */ /* 0x040fe40000410000 */
[C---:B------:R-:W-:Y:S02]  /*f2f0*/  FMUL.FTZ R60, R2.reuse, R60 ;  /* 0x0000003c023c7220 */ /* 0x040fe40000410000 */
[----:B------:R-:W-:Y:S01]  /*f300*/  FMUL.FTZ R61, R2, R61 ;  /* 0x0000003d023d7220 */ /* 0x000fe20000410000 */
[----:B------:R-:W1:Y:S01]  /*f310*/  MUFU.EX2 R0, R0 ;  /* 0x0000000000007308 */ /* 0x000e620000000800 */
[C---:B------:R-:W-:Y:S02]  /*f320*/  FMUL.FTZ R64, R21.reuse, R64 ;  /* 0x0000004015407220 */ /* 0x040fe40000410000 */
[C---:B------:R-:W-:Y:S02]  /*f330*/  FMUL.FTZ R65, R21.reuse, R65 ;  /* 0x0000004115417220 */ /* 0x040fe40000410000 */
[C---:B------:R-:W-:Y:S02]  /*f340*/  FMUL.FTZ R66, R20.reuse, R66 ;  /* 0x0000004214427220 */ /* 0x040fe40000410000 */
[C---:B------:R-:W-:Y:S02]  /*f350*/  FMUL.FTZ R67, R20.reuse, R67 ;  /* 0x0000004314437220 */ /* 0x040fe40000410000 */
[C---:B------:R-:W-:Y:S01]  /*f360*/  FMUL.FTZ R68, R21.reuse, R68 ;  /* 0x0000004415447220 */ /* 0x040fe20000410000 */
[----:B------:R-:W-:Y:S01]  /*f370*/  MUFU.EX2 R193, R47 ;  /* 0x0000002f00c17308 */ /* 0x000fe20000000800 */
[----:B------:R-:W-:Y:S02]  /*f380*/  FMUL.FTZ R69, R21, R69 ;  /* 0x0000004515457220 */ /* 0x000fe40000410000 */
[----:B------:R-:W-:Y:S01]  /*f390*/  FMUL.FTZ R70, R20, R70 ;  /* 0x0000004614467220 */ /* 0x000fe20000410000 */
[----:B--2---:R-:W-:Y:S01]  /*f3a0*/  F2FP.BF16.PACK_AB R31, R148, R163 ;  /* 0x000000a3941f723e */ /* 0x004fe200000010ff */
[----:B------:R-:W-:Y:S02]  /*f3b0*/  FMUL.FTZ R71, R20, R71 ;  /* 0x0000004714477220 */ /* 0x000fe40000410000 */
[C---:B------:R-:W-:Y:S02]  /*f3c0*/  FMUL.FTZ R72, R2.reuse, R72 ;  /* 0x0000004802487220 */ /* 0x040fe40000410000 */
[C---:B------:R-:W-:Y:S01]  /*f3d0*/  FMUL.FTZ R73, R2.reuse, R73 ;  /* 0x0000004902497220 */ /* 0x040fe20000410000 */
[----:B------:R2:W-:Y:S01]  /*f3e0*/  MUFU.EX2 R167, R180 ;  /* 0x000000b400a77308 */ /* 0x0005e20000000800 */
[C---:B------:R-:W-:Y:S02]  /*f3f0*/  FMUL.FTZ R76, R2.reuse, R76 ;  /* 0x0000004c024c7220 */ /* 0x040fe40000410000 */
[----:B------:R-:W-:Y:S02]  /*f400*/  FMUL.FTZ R77, R2, R77 ;  /* 0x0000004d024d7220 */ /* 0x000fe40000410000 */
[C---:B-1----:R-:W-:Y:S02]  /*f410*/  FMUL.FTZ R10, R0.reuse, R142 ;  /* 0x0000008e000a7220 */ /* 0x042fe40000410000 */
[C---:B------:R-:W-:Y:S02]  /*f420*/  FMUL.FTZ R11, R0.reuse, R143 ;  /* 0x0000008f000b7220 */ /* 0x040fe40000410000 */
[C---:B------:R-:W-:Y:S01]  /*f430*/  FMUL.FTZ R110, R0.reuse, R110 ;  /* 0x0000006e006e7220 */ /* 0x040fe20000410000 */
[----:B------:R-:W-:Y:S01]  /*f440*/  MUFU.EX2 R166, R166 ;  /* 0x000000a600a67308 */ /* 0x000fe20000000800 */
[C---:B------:R-:W-:Y:S02]  /*f450*/  FMUL.FTZ R111, R0.reuse, R111 ;  /* 0x0000006f006f7220 */ /* 0x040fe40000410000 */
[C---:B------:R-:W-:Y:S01]  /*f460*/  FMUL.FTZ R114, R0.reuse, R114 ;  /* 0x0000007200727220 */ /* 0x040fe20000410000 */
[C---:B------:R-:W-:Y:S01]  /*f470*/  HMMA.16816.F32.BF16 R8, R28.reuse, R16, R8 ;  /* 0x000000101c08723c */ /* 0x040fe20000041808 */
[C---:B------:R-:W-:Y:S02]  /*f480*/  FMUL.FTZ R14, R0.reuse, R138 ;  /* 0x0000008a000e7220 */ /* 0x040fe40000410000 */
[C---:B------:R-:W-:Y:S02]  /*f490*/  FMUL.FTZ R15, R0.reuse, R139 ;  /* 0x0000008b000f7220 */ /* 0x040fe40000410000 */
[C---:B------:R-:W-:Y:S01]  /*f4a0*/  FMUL.FTZ R115, R0.reuse, R115 ;  /* 0x0000007300737220 */ /* 0x040fe20000410000 */
[----:B------:R-:W-:Y:S01]  /*f4b0*/  MUFU.EX2 R169, R169 ;  /* 0x000000a900a97308 */ /* 0x000fe20000000800 */
[C---:B------:R-:W-:Y:S02]  /*f4c0*/  FMUL.FTZ R126, R0.reuse, R126 ;  /* 0x0000007e007e7220 */ /* 0x040fe40000410000 */
[----:B------:R-:W-:Y:S01]  /*f4d0*/  FMUL.FTZ R127, R0, R127 ;  /* 0x0000007f007f7220 */ /* 0x000fe20000410000 */
[-C--:B------:R-:W-:Y:S02]  /*f4e0*/  HMMA.16816.F32.BF16 R12, R28, R18.reuse, R12 ;  /* 0x000000121c0c723c */ /* 0x080fe4000004180c */
[--C-:B--2---:R-:W-:Y:S02]  /*f4f0*/  FFMA.FTZ R180, R51, c[0x0][0x2d0], -R44.reuse ;  /* 0x0000b40033b47a23 */ /* 0x104fe4000001082c */
[----:B------:R-:W-:Y:S01]  /*f500*/  LDSM.16.MT88.4 R48, [R212+0x1500] ;  /* 0x00150000d430783b */ /* 0x000fe20000004200 */
[C---:B------:R-:W-:Y:S01]  /*f510*/  FMUL.FTZ R16, R2.reuse, R132 ;  /* 0x0000008402107220 */ /* 0x040fe20000410000 */
[----:B------:R-:W-:Y:S01]  /*f520*/  MUFU.EX2 R171, R171 ;  /* 0x000000ab00ab7308 */ /* 0x000fe20000000800 */
[----:B------:R-:W-:Y:S01]  /*f530*/  FMUL.FTZ R17, R2, R133 ;  /* 0x0000008502117220 */ /* 0x000fe20000410000 */
[C---:B------:R-:W-:Y:S01]  /*f540*/  HMMA.16816.F32.BF16 R100, R24.reuse, R18, R100 ;  /* 0x000000121864723c */ /* 0x040fe20000041864 */
[C---:B------:R-:W-:Y:S03]  /*f550*/  FMUL.FTZ R58, R0.reuse, R58 ;  /* 0x0000003a003a7220 */ /* 0x040fe60000410000 */
[C---:B------:R-:W-:Y:S02]  /*f560*/  FMUL.FTZ R59, R0.reuse, R59 ;  /* 0x0000003b003b7220 */ /* 0x040fe40000410000 */
[C---:B------:R-:W-:Y:S02]  /*f570*/  FMUL.FTZ R62, R0.reuse, R62 ;  /* 0x0000003e003e7220 */ /* 0x040fe40000410000 */
[-C--:B------:R-:W-:Y:S01]  /*f580*/  HMMA.16816.F32.BF16 R104, R24, R32.reuse, R104 ;  /* 0x000000201868723c */ /* 0x080fe20000041868 */
[C---:B------:R-:W-:Y:S01]  /*f590*/  FMUL.FTZ R18, R0.reuse, R134 ;  /* 0x0000008600127220 */ /* 0x040fe20000410000 */
[----:B------:R-:W-:Y:S02]  /*f5a0*/  MUFU.EX2 R174, R174 ;  /* 0x000000ae00ae7308 */ /* 0x000fe40000000800 */
[C---:B------:R-:W-:Y:S02]  /*f5b0*/  FMUL.FTZ R19, R0.reuse, R135 ;  /* 0x0000008700137220 */ /* 0x040fe40000410000 */
[C---:B------:R-:W-:Y:S02]  /*f5c0*/  FMUL.FTZ R63, R0.reuse, R63 ;  /* 0x0000003f003f7220 */ /* 0x040fe40000410000 */
[C---:B------:R-:W-:Y:S01]  /*f5d0*/  HMMA.16816.F32.BF16 R108, R28.reuse, R32, R108 ;  /* 0x000000201c6c723c */ /* 0x040fe2000004186c */
[C---:B------:R-:W-:Y:S03]  /*f5e0*/  FMUL.FTZ R74, R0.reuse, R74 ;  /* 0x0000004a004a7220 */ /* 0x040fe60000410000 */
[C---:B------:R-:W-:Y:S01]  /*f5f0*/  FMUL.FTZ R75, R0.reuse, R75 ;  /* 0x0000004b004b7220 */ /* 0x040fe20000410000 */
[----:B------:R-:W-:Y:S01]  /*f600*/  MUFU.EX2 R175, R175 ;  /* 0x000000af00af7308 */ /* 0x000fe20000000800 */
[C---:B------:R-:W-:Y:S02]  /*f610*/  FMUL.FTZ R78, R0.reuse, R78 ;  /* 0x0000004e004e7220 */ /* 0x040fe40000410000 */
[-C--:B------:R-:W-:Y:S01]  /*f620*/  HMMA.16816.F32.BF16 R112, R28, R34.reuse, R112 ;  /* 0x000000221c70723c */ /* 0x080fe20000041870 */
[----:B------:R-:W-:Y:S03]  /*f630*/  FMUL.FTZ R79, R0, R79 ;  /* 0x0000004f004f7220 */ /* 0x000fe60000410000 */
[C---:B------:R-:W-:Y:S02]  /*f640*/  FMUL.FTZ R80, R21.reuse, R80 ;  /* 0x0000005015507220 */ /* 0x040fe40000410000 */
[C---:B------:R-:W-:Y:S01]  /*f650*/  FMUL.FTZ R81, R21.reuse, R81 ;  /* 0x0000005115517220 */ /* 0x040fe20000410000 */
[----:B------:R-:W-:Y:S01]  /*f660*/  MUFU.EX2 R178, R178 ;  /* 0x000000b200b27308 */ /* 0x000fe20000000800 */
[C---:B------:R-:W-:Y:S01]  /*f670*/  HMMA.16816.F32.BF16 R116, R24.reuse, R34, R116 ;  /* 0x000000221874723c */ /* 0x040fe20000041874 */
[----:B------:R-:W1:Y:S03]  /*f680*/  LDSM.16.MT88.4 R32, [R212+0xd00] ;  /* 0x000d0000d420783b */ /* 0x000e660000004200 */
[C---:B------:R-:W-:Y:S02]  /*f690*/  FMUL.FTZ R82, R20.reuse, R82 ;  /* 0x0000005214527220 */ /* 0x040fe40000410000 */
[C---:B------:R-:W-:Y:S02]  /*f6a0*/  FMUL.FTZ R83, R20.reuse, R83 ;  /* 0x0000005314537220 */ /* 0x040fe40000410000 */
[-C--:B------:R-:W-:Y:S01]  /*f6b0*/  HMMA.16816.F32.BF16 R120, R24, R36.reuse, R120 ;  /* 0x000000241878723c */ /* 0x080fe20000041878 */
[C---:B------:R-:W-:Y:S01]  /*f6c0*/  FMUL.FTZ R84, R21.reuse, R84 ;  /* 0x0000005415547220 */ /* 0x040fe20000410000 */
[----:B------:R-:W-:Y:S02]  /*f6d0*/  MUFU.EX2 R182, R182 ;  /* 0x000000b600b67308 */ /* 0x000fe40000000800 */
[----:B------:R-:W-:Y:S02]  /*f6e0*/  FMUL.FTZ R85, R21, R85 ;  /* 0x0000005515557220 */ /* 0x000fe40000410000 */
[C---:B------:R-:W-:Y:S02]  /*f6f0*/  FMUL.FTZ R86, R20.reuse, R86 ;  /* 0x0000005614567220 */ /* 0x040fe40000410000 */
[C---:B------:R-:W-:Y:S01]  /*f700*/  HMMA.16816.F32.BF16 R124, R28.reuse, R36, R124 ;  /* 0x000000241c7c723c */ /* 0x040fe2000004187c */
[----:B------:R-:W-:Y:S03]  /*f710*/  FMUL.FTZ R87, R20, R87 ;  /* 0x0000005714577220 */ /* 0x000fe60000410000 */
[C---:B------:R-:W-:Y:S01]  /*f720*/  FMUL.FTZ R88, R2.reuse, R88 ;  /* 0x0000005802587220 */ /* 0x040fe20000410000 */
[----:B------:R-:W-:Y:S01]  /*f730*/  MUFU.EX2 R183, R183 ;  /* 0x000000b700b77308 */ /* 0x000fe20000000800 */
[----:B------:R-:W-:Y:S02]  /*f740*/  FMUL.FTZ R89, R2, R89 ;  /* 0x0000005902597220 */ /* 0x000fe40000410000 */
[-C--:B------:R-:W-:Y:S01]  /*f750*/  HMMA.16816.F32.BF16 R16, R28, R38.reuse, R16 ;  /* 0x000000261c10723c */ /* 0x080fe20000041810 */
[C---:B------:R-:W-:Y:S03]  /*f760*/  FMUL.FTZ R90, R0.reuse, R90 ;  /* 0x0000005a005a7220 */ /* 0x040fe60000410000 */
[----:B------:R-:W-:Y:S02]  /*f770*/  FMUL.FTZ R91, R0, R91 ;  /* 0x0000005b005b7220 */ /* 0x000fe40000410000 */
[--C-:B------:R-:W-:Y:S01]  /*f780*/  FFMA.FTZ R192, R191, c[0x0][0x2d0], -R44.reuse ;  /* 0x0000b400bfc07a23 */ /* 0x100fe2000001082c */
[----:B------:R-:W-:Y:S01]  /*f790*/  MUFU.EX2 R184, R184 ;  /* 0x000000b800b87308 */ /* 0x000fe20000000800 */
[C---:B------:R-:W-:Y:S01]  /*f7a0*/  HMMA.16816.F32.BF16 R128, R24.reuse, R38, R128 ;  /* 0x000000261880723c */ /* 0x040fe20000041880 */
[----:B------:R-:W2:Y:S03]  /*f7b0*/  LDSM.16.MT88.4 R36, [R214+0x1900] ;  /* 0x00190000d624783b */ /* 0x000ea60000004200 */
[--C-:B------:R-:W-:Y:S02]  /*f7c0*/  FFMA.FTZ R191, R41, c[0x0][0x2d0], -R44.reuse ;  /* 0x0000b40029bf7a23 */ /* 0x100fe4000001082c */
[----:B------:R-:W-:Y:S02]  /*f7d0*/  FFMA.FTZ R44, R23, c[0x0][0x2d0], -R44 ;  /* 0x0000b400172c7a23 */ /* 0x000fe4000001082c */
[C---:B------:R-:W-:Y:S01]  /*f7e0*/  FMUL.FTZ R92, R2.reuse, R92 ;  /* 0x0000005c025c7220 */ /* 0x040fe20000410000 */
[-C--:B-1----:R-:W-:Y:S01]  /*f7f0*/  HMMA.16816.F32.BF16 R52, R24, R32.reuse, R52 ;  /* 0x000000201834723c */ /* 0x082fe20000041834 */
[----:B------:R-:W-:Y:S01]  /*f800*/  LDSM.16.MT88.4 R40, [R212+0x500] ;  /* 0x00050000d428783b */ /* 0x000fe20000004200 */
[----:B------:R1:W-:Y:S01]  /*f810*/  MUFU.EX2 R23, R44 ;  /* 0x0000002c00177308 */ /* 0x0003e20000000800 */
[----:B------:R-:W-:Y:S02]  /*f820*/  FMUL.FTZ R93, R2, R93 ;  /* 0x0000005d025d7220 */ /* 0x000fe40000410000 */
[C---:B------:R-:W-:Y:S02]  /*f830*/  FMUL.FTZ R94, R0.reuse, R94 ;  /* 0x0000005e005e7220 */ /* 0x040fe40000410000 */
[----:B------:R-:W-:Y:S01]  /*f840*/  FMUL.FTZ R95, R0, R95 ;  /* 0x0000005f005f7220 */ /* 0x000fe20000410000 */
[C---:B------:R-:W-:Y:S01]  /*f850*/  HMMA.16816.F32.BF16 R56, R28.reuse, R32, R56 ;  /* 0x000000201c38723c */ /* 0x040fe20000041838 */
[C---:B------:R-:W-:Y:S03]  /*f860*/  FMUL.FTZ R96, R21.reuse, R96 ;  /* 0x0000006015607220 */ /* 0x040fe60000410000 */
[C---:B------:R-:W-:Y:S01]  /*f870*/  FMUL.FTZ R97, R21.reuse, R97 ;  /* 0x0000006115617220 */ /* 0x040fe20000410000 */
[----:B------:R-:W3:Y:S01]  /*f880*/  MUFU.EX2 R185, R185 ;  /* 0x000000b900b97308 */ /* 0x000ee20000000800 */
[C---:B------:R-:W-:Y:S02]  /*f890*/  FMUL.FTZ R98, R20.reuse, R98 ;  /* 0x0000006214627220 */ /* 0x040fe40000410000 */
[-C--:B------:R-:W-:Y:S01]  /*f8a0*/  HMMA.16816.F32.BF16 R60, R28, R34.reuse, R60 ;  /* 0x000000221c3c723c */ /* 0x080fe2000004183c */
[C---:B------:R-:W-:Y:S03]  /*f8b0*/  FMUL.FTZ R99, R20.reuse, R99 ;  /* 0x0000006314637220 */ /* 0x040fe60000410000 */
[----:B------:R-:W-:Y:S02]  /*f8c0*/  FFMA.FTZ R158, R21, R243, R158 ;  /* 0x000000f3159e7223 */ /* 0x000fe4000001009e */
[----:B------:R-:W-:Y:S01]  /*f8d0*/  FFMA.FTZ R153, R20, R241, R153 ;  /* 0x000000f114997223 */ /* 0x000fe20000010099 */
[----:B------:R-:W-:Y:S01]  /*f8e0*/  MUFU.EX2 R187, R187 ;  /* 0x000000bb00bb7308 */ /* 0x000fe20000000800 */
[C---:B------:R-:W-:Y:S01]  /*f8f0*/  HMMA.16816.F32.BF16 R64, R24.reuse, R34, R64 ;  /* 0x000000221840723c */ /* 0x040fe20000041840 */
[----:B------:R-:W4:Y:S03]  /*f900*/  LDSM.16.MT88.4 R32, [R212+0x1900] ;  /* 0x00190000d420783b */ /* 0x000f260000004200 */
[----:B------:R-:W-:Y:S01]  /*f910*/  FFMA.FTZ R160, R2, R239, R160 ;  /* 0x000000ef02a07223 */ /* 0x000fe200000100a0 */
[----:B------:R-:W-:Y:S01]  /*f920*/  MOV R2, R3 ;  /* 0x0000000300027202 */ /* 0x000fe20000000f00 */
[----:B------:R-:W-:Y:S01]  /*f930*/  FFMA.FTZ R165, R0, R237, R165 ;  /* 0x000000ed00a57223 */ /* 0x000fe200000100a5 */
[-C--:B------:R-:W-:Y:S01]  /*f940*/  MOV R0, R22.reuse ;  /* 0x0000001600007202 */ /* 0x080fe20000000f00 */
[-C--:B--2---:R-:W-:Y:S01]  /*f950*/  HMMA.16816.F32.BF16 R68, R24, R36.reuse, R68 ;  /* 0x000000241844723c */ /* 0x084fe20000041844 */
[----:B-1----:R-:W-:Y:S01]  /*f960*/  LDSM.16.MT88.4 R44, [R214+0x1500] ;  /* 0x00150000d62c783b */ /* 0x002fe20000004200 */
[----:B------:R-:W1:Y:S02]  /*f970*/  MUFU.EX2 R188, R188 ;  /* 0x000000bc00bc7308 */ /* 0x000e640000000800 */
[----:B------:R-:W-:Y:S02]  /*f980*/  FADD.FTZ R158, R156, R158 ;  /* 0x0000009e9c9e7221 */ /* 0x000fe40000010000 */
[----:B------:R-:W-:Y:S01]  /*f990*/  FADD.FTZ R153, R152, R153 ;  /* 0x0000009998997221 */ /* 0x000fe20000010000 */
[----:B------:R-:W-:Y:S01]  /*f9a0*/  MOV R152, R22 ;  /* 0x0000001600987202 */ /* 0x000fe20000000f00 */
[C---:B------:R-:W-:Y:S01]  /*f9b0*/  HMMA.16816.F32.BF16 R72, R28.reuse, R36, R72 ;  /* 0x000000241c48723c */ /* 0x040fe20000041848 */
[----:B------:R-:W-:Y:S03]  /*f9c0*/  FADD.FTZ R157, R157, R160 ;  /* 0x000000a09d9d7221 */ /* 0x000fe60000010000 */
[----:B------:R-:W-:Y:S01]  /*f9d0*/  MUFU.EX2 R189, R189 ;  /* 0x000000bd00bd7308 */ /* 0x000fe20000000800 */
[----:B------:R-:W-:Y:S02]  /*f9e0*/  FADD.FTZ R150, R150, R165 ;  /* 0x000000a596967221 */ /* 0x000fe40000010000 */
[----:B------:R-:W-:Y:S01]  /*f9f0*/  FADD.FTZ R155, R155, R158 ;  /* 0x0000009e9b9b7221 */ /* 0x000fe20000010000 */
[-C--:B------:R-:W-:Y:S01]  /*fa00*/  HMMA.16816.F32.BF16 R76, R28, R38.reuse, R76 ;  /* 0x000000261c4c723c */ /* 0x080fe2000004184c */
[----:B------:R-:W-:Y:S03]  /*fa10*/  FADD.FTZ R162, R162, R153 ;  /* 0x00000099a2a27221 */ /* 0x000fe60000010000 */
[----:B------:R-:W-:Y:S02]  /*fa20*/  FADD.FTZ R164, R164, R157 ;  /* 0x0000009da4a47221 */ /* 0x000fe40000010000 */
[----:B------:R-:W2:Y:S01]  /*fa30*/  MUFU.EX2 R190, R190 ;  /* 0x000000be00be7308 */ /* 0x000ea20000000800 */
[----:B------:R-:W-:Y:S01]  /*fa40*/  FADD.FTZ R163, R163, R150 ;  /* 0x00000096a3a37221 */ /* 0x000fe20000010000 */
[C---:B------:R-:W-:Y:S01]  /*fa50*/  HMMA.16816.F32.BF16 R80, R24.reuse, R38, R80 ;  /* 0x000000261850723c */ /* 0x040fe20000041850 */
[----:B------:R-:W5:Y:S03]  /*fa60*/  LDSM.16.MT88.4 R36, [R214+0x500] ;  /* 0x00050000d624783b */ /* 0x000f660000004200 */
[----:B------:R-:W-:Y:S01]  /*fa70*/  FADD.FTZ R155, R154, R155 ;  /* 0x0000009b9a9b7221 */ /* 0x000fe20000010000 */
[----:B------:R-:W-:Y:S01]  /*fa80*/  MOV R150, R151 ;  /* 0x0000009700967202 */ /* 0x000fe20000000f00 */
[----:B------:R-:W-:Y:S02]  /*fa90*/  FADD.FTZ R162, R159, R162 ;  /* 0x000000a29fa27221 */ /* 0x000fe40000010000 */
[----:B------:R-:W-:Y:S01]  /*faa0*/  MUFU.EX2 R192, R192 ;  /* 0x000000c000c07308 */ /* 0x000fe20000000800 */
[-C--:B----4-:R-:W-:Y:S03]  /*fab0*/  HMMA.16816.F32.BF16 R84, R24, R32.reuse, R84 ;  /* 0x000000201854723c */ /* 0x090fe60000041854 */
[----:B------:R-:W-:Y:S02]  /*fac0*/  FADD.FTZ R161, R161, R164 ;  /* 0x000000a4a1a17221 */ /* 0x000fe40000010000 */
[----:B------:R-:W-:Y:S03]  /*fad0*/  FADD.FTZ R148, R148, R163 ;  /* 0x000000a394947221 */ /* 0x000fe60000010000 */
[C---:B------:R-:W-:Y:S01]  /*fae0*/  HMMA.16816.F32.BF16 R88, R28.reuse, R32, R88 ;  /* 0x000000201c58723c */ /* 0x040fe20000041858 */
[----:B------:R-:W4:Y:S07]  /*faf0*/  MUFU.EX2 R191, R191 ;  /* 0x000000bf00bf7308 */ /* 0x000f2e0000000800 */
[-C--:B------:R-:W-:Y:S03]  /*fb00*/  HMMA.16816.F32.BF16 R92, R28, R34.reuse, R92 ;  /* 0x000000221c5c723c */ /* 0x080fe6000004185c */
[----:B------:R-:W-:Y:S04]  /*fb10*/  MUFU.EX2 R181, R181 ;  /* 0x000000b500b57308 */ /* 0x000fe80000000800 */
[----:B---3--:R-:W-:Y:S01]  /*fb20*/  F2FP.BF16.PACK_AB R28, R185, R184 ;  /* 0x000000b8b91c723e */ /* 0x008fe200000010ff */
[----:B------:R-:W-:Y:S01]  /*fb30*/  HMMA.16816.F32.BF16 R96, R24, R34, R96 ;  /* 0x000000221860723c */ /* 0x000fe20000041860 */
[----:B-1----:R-:W-:Y:S01]  /*fb40*/  F2FP.BF16.PACK_AB R30, R188, R187 ;  /* 0x000000bbbc1e723e */ /* 0x002fe200000010ff */
[----:B------:R-:W1:Y:S02]  /*fb50*/  LDSM.16.MT88.4 R32, [R214+0x1100] ;  /* 0x00110000d620783b */ /* 0x000e640000004200 */
[----:B--2---:R-:W-:Y:S01]  /*fb60*/  F2FP.BF16.PACK_AB R29, R190, R189 ;  /* 0x000000bdbe1d723e */ /* 0x004fe200000010ff */
[----:B------:R-:W-:Y:S01]  /*fb70*/  MUFU.EX2 R194, R194 ;  /* 0x000000c200c27308 */ /* 0x000fe20000000800 */
[----:B------:R-:W-:Y:S01]  /*fb80*/  FADD.FTZ R184, R184, R161 ;  /* 0x000000a1b8b87221 */ /* 0x000fe20000010000 */
[----:B------:R-:W-:Y:S01]  /*fb90*/  F2FP.BF16.PACK_AB R24, R169, R166 ;  /* 0x000000a6a918723e */ /* 0x000fe200000010ff */
[----:B------:R-:W-:Y:S01]  /*fba0*/  FADD.FTZ R166, R166, R155 ;  /* 0x0000009ba6a67221 */ /* 0x000fe20000010000 */
[----:B------:R-:W-:Y:S03]  /*fbb0*/  F2FP.BF16.PACK_AB R25, R174, R171 ;  /* 0x000000abae19723e */ /* 0x000fe600000010ff */
[----:B------:R-:W-:Y:S01]  /*fbc0*/  F2FP.BF16.PACK_AB R26, R178, R175 ;  /* 0x000000afb21a723e */ /* 0x000fe200000010ff */
[----:B------:R-:W-:Y:S01]  /*fbd0*/  FADD.FTZ R171, R171, R162 ;  /* 0x000000a2abab7221 */ /* 0x000fe20000010000 */
[----:B------:R-:W-:Y:S01]  /*fbe0*/  F2FP.BF16.PACK_AB R27, R183, R182 ;  /* 0x000000b6b71b723e */ /* 0x000fe200000010ff */
[----:B------:R-:W-:Y:S01]  /*fbf0*/  MUFU.EX2 R177, R177 ;  /* 0x000000b100b17308 */ /* 0x000fe20000000800 */
[----:B----4-:R-:W-:Y:S01]  /*fc00*/  F2FP.BF16.PACK_AB R31, R191, R192 ;  /* 0x000000c0bf1f723e */ /* 0x010fe200000010ff */
[----:B------:R-:W-:Y:S01]  /*fc10*/  FADD.FTZ R189, R189, R148 ;  /* 0x00000094bdbd7221 */ /* 0x000fe20000010000 */
[----:B------:R-:W-:Y:S01]  /*fc20*/  MOV R148, R149 ;  /* 0x0000009500947202 */ /* 0x000fe20000000f00 */
[----:B------:R-:W-:Y:S02]  /*fc30*/  FADD.FTZ R166, R169, R166 ;  /* 0x000000a6a9a67221 */ /* 0x000fe40000010000 */
[-C--:B-----5:R-:W-:Y:S01]  /*fc40*/  HMMA.16816.F32.BF16 R4, R24, R36.reuse, R4 ;  /* 0x000000241804723c */ /* 0x0a0fe20000041804 */
[----:B------:R-:W-:Y:S02]  /*fc50*/  FADD.FTZ R171, R174, R171 ;  /* 0x000000abaeab7221 */ /* 0x000fe40000010000 */
[----:B------:R-:W-:Y:S01]  /*fc60*/  FADD.FTZ R184, R185, R184 ;  /* 0x000000b8b9b87221 */ /* 0x000fe20000010000 */
[----:B------:R-:W-:Y:S01]  /*fc70*/  MUFU.EX2 R176, R176 ;  /* 0x000000b000b07308 */ /* 0x000fe20000000800 */
[----:B------:R-:W-:Y:S02]  /*fc80*/  FADD.FTZ R189, R190, R189 ;  /* 0x000000bdbebd7221 */ /* 0x000fe40000010000 */
[----:B------:R-:W-:Y:S01]  /*fc90*/  FADD.FTZ R175, R175, R166 ;  /* 0x000000a6afaf7221 */ /* 0x000fe20000010000 */
[C---:B------:R-:W-:Y:S01]  /*fca0*/  HMMA.16816.F32.BF16 R8, R28.reuse, R36, R8 ;  /* 0x000000241c08723c */ /* 0x040fe20000041808 */
[----:B------:R-:W-:Y:S03]  /*fcb0*/  FADD.FTZ R182, R182, R171 ;  /* 0x000000abb6b67221 */ /* 0x000fe60000010000 */
[----:B------:R-:W-:Y:S02]  /*fcc0*/  FADD.FTZ R187, R187, R184 ;  /* 0x000000b8bbbb7221 */ /* 0x000fe40000010000 */
[----:B------:R-:W-:Y:S01]  /*fcd0*/  MUFU.EX2 R173, R173 ;  /* 0x000000ad00ad7308 */ /* 0x000fe20000000800 */
[----:B------:R-:W-:Y:S01]  /*fce0*/  FADD.FTZ R192, R192, R189 ;  /* 0x000000bdc0c07221 */ /* 0x000fe20000010000 */
[-C--:B------:R-:W-:Y:S01]  /*fcf0*/  HMMA.16816.F32.BF16 R12, R28, R38.reuse, R12 ;  /* 0x000000261c0c723c */ /* 0x080fe2000004180c */
[----:B------:R-:W-:Y:S03]  /*fd00*/  FADD.FTZ R178, R178, R175 ;  /* 0x000000afb2b27221 */ /* 0x000fe60000010000 */
[----:B------:R-:W-:Y:S02]  /*fd10*/  FADD.FTZ R182, R183, R182 ;  /* 0x000000b6b7b67221 */ /* 0x000fe40000010000 */
[----:B------:R-:W-:Y:S02]  /*fd20*/  FADD.FTZ R187, R188, R187 ;  /* 0x000000bbbcbb7221 */ /* 0x000fe40000010000 */
[C---:B------:R-:W-:Y:S01]  /*fd30*/  HMMA.16816.F32.BF16 R100, R24.reuse, R38, R100 ;  /* 0x000000261864723c */ /* 0x040fe20000041864 */
[----:B------:R-:W2:Y:S01]  /*fd40*/  LDSM.16.MT88.4 R36, [R212+0x1100] ;  /* 0x00110000d424783b */ /* 0x000ea20000004200 */
[----:B------:R-:W-:Y:S02]  /*fd50*/  MUFU.EX2 R186, R186 ;  /* 0x000000ba00ba7308 */ /* 0x000fe40000000800 */
[----:B------:R-:W-:Y:S04]  /*fd60*/  FADD.FTZ R191, R191, R192 ;  /* 0x000000c0bfbf7221 */ /* 0x000fe80000010000 */
[-C--:B------:R-:W-:Y:S04]  /*fd70*/  HMMA.16816.F32.BF16 R104, R24, R40.reuse, R104 ;  /* 0x000000281868723c */ /* 0x080fe80000041868 */
[----:B------:R-:W-:Y:S04]  /*fd80*/  MUFU.EX2 R168, R168 ;  /* 0x000000a800a87308 */ /* 0x000fe80000000800 */
[C---:B------:R-:W-:Y:S06]  /*fd90*/  HMMA.16816.F32.BF16 R108, R28.reuse, R40, R108 ;  /* 0x000000281c6c723c */ /* 0x040fec000004186c */
[----:B------:R-:W-:Y:S02]  /*fda0*/  MUFU.EX2 R170, R170 ;  /* 0x000000aa00aa7308 */ /* 0x000fe40000000800 */
[-C--:B------:R-:W-:Y:S08]  /*fdb0*/  HMMA.16816.F32.BF16 R112, R28, R42.reuse, R112 ;  /* 0x0000002a1c70723c */ /* 0x080ff00000041870 */
[C---:B------:R-:W-:Y:S01]  /*fdc0*/  HMMA.16816.F32.BF16 R116, R24.reuse, R42, R116 ;  /* 0x0000002a1874723c */ /* 0x040fe20000041874 */
[----:B------:R-:W3:Y:S01]  /*fdd0*/  LDSM.16.MT88.4 R40, [R214+0x1d00] ;  /* 0x001d0000d628783b */ /* 0x000ee20000004200 */
[----:B------:R-:W4:Y:S06]  /*fde0*/  MUFU.EX2 R179, R179 ;  /* 0x000000b300b37308 */ /* 0x000f2c0000000800 */
[-C--:B-1----:R-:W-:Y:S04]  /*fdf0*/  HMMA.16816.F32.BF16 R120, R24, R32.reuse, R120 ;  /* 0x000000201878723c */ /* 0x082fe80000041878 */
[----:B------:R-:W1:Y:S04]  /*fe00*/  MUFU.EX2 R172, R172 ;  /* 0x000000ac00ac7308 */ /* 0x000e680000000800 */
[C---:B------:R-:W-:Y:S06]  /*fe10*/  HMMA.16816.F32.BF16 R124, R28.reuse, R32, R124 ;  /* 0x000000201c7c723c */ /* 0x040fec000004187c */
[----:B------:R-:W-:Y:S02]  /*fe20*/  MUFU.EX2 R180, R180 ;  /* 0x000000b400b47308 */ /* 0x000fe40000000800 */
[-C--:B------:R-:W-:Y:S08]  /*fe30*/  HMMA.16816.F32.BF16 R16, R28, R34.reuse, R16 ;  /* 0x000000221c10723c */ /* 0x080ff00000041810 */
[C---:B------:R-:W-:Y:S01]  /*fe40*/  HMMA.16816.F32.BF16 R128, R24.reuse, R34, R128 ;  /* 0x000000221880723c */ /* 0x040fe20000041880 */
[----:B------:R-:W5:Y:S01]  /*fe50*/  LDSM.16.MT88.4 R32, [R212+0x1d00] ;  /* 0x001d0000d420783b */ /* 0x000f620000004200 */
[----:B------:R-:W1:Y:S06]  /*fe60*/  MUFU.EX2 R195, R195 ;  /* 0x000000c300c37308 */ /* 0x000e6c0000000800 */
[-C--:B--2---:R-:W-:Y:S04]  /*fe70*/  HMMA.16816.F32.BF16 R52, R24, R36.reuse, R52 ;  /* 0x000000241834723c */ /* 0x084fe80000041834 */
[----:B------:R-:W2:Y:S04]  /*fe80*/  MUFU.EX2 R196, R196 ;  /* 0x000000c400c47308 */ /* 0x000ea80000000800 */
[C---:B------:R-:W-:Y:S08]  /*fe90*/  HMMA.16816.F32.BF16 R56, R28.reuse, R36, R56 ;  /* 0x000000241c38723c */ /* 0x040ff00000041838 */
[-C--:B------:R-:W-:Y:S08]  /*fea0*/  HMMA.16816.F32.BF16 R60, R28, R38.reuse, R60 ;  /* 0x000000261c3c723c */ /* 0x080ff0000004183c */
[C---:B------:R-:W-:Y:S01]  /*feb0*/  HMMA.16816.F32.BF16 R64, R24.reuse, R38, R64 ;  /* 0x000000261840723c */ /* 0x040fe20000041840 */
[----:B------:R-:W1:Y:S07]  /*fec0*/  LDSM.16.MT88.4 R36, [R214+0x900] ;  /* 0x00090000d624783b */ /* 0x000e6e0000004200 */
[-C--:B---3--:R-:W-:Y:S08]  /*fed0*/  HMMA.16816.F32.BF16 R68, R24, R40.reuse, R68 ;  /* 0x000000281844723c */ /* 0x088ff00000041844 */
[C---:B------:R-:W-:Y:S08]  /*fee0*/  HMMA.16816.F32.BF16 R72, R28.reuse, R40, R72 ;  /* 0x000000281c48723c */ /* 0x040ff00000041848 */
[-C--:B------:R-:W-:Y:S08]  /*fef0*/  HMMA.16816.F32.BF16 R76, R28, R42.reuse, R76 ;  /* 0x0000002a1c4c723c */ /* 0x080ff0000004184c */
[C---:B------:R-:W-:Y:S01]  /*ff00*/  HMMA.16816.F32.BF16 R80, R24.reuse, R42, R80 ;  /* 0x0000002a1850723c */ /* 0x040fe20000041850 */
[----:B------:R-:W3:Y:S07]  /*ff10*/  LDSM.16.MT88.4 R40, [R212+0x900] ;  /* 0x00090000d428783b */ /* 0x000eee0000004200 */
[-C--:B-----5:R-:W-:Y:S08]  /*ff20*/  HMMA.16816.F32.BF16 R84, R24, R32.reuse, R84 ;  /* 0x000000201854723c */ /* 0x0a0ff00000041854 */
[C---:B------:R-:W-:Y:S08]  /*ff30*/  HMMA.16816.F32.BF16 R88, R28.reuse, R32, R88 ;  /* 0x000000201c58723c */ /* 0x040ff00000041858 */
[-C--:B------:R-:W-:Y:S07]  /*ff40*/  HMMA.16816.F32.BF16 R92, R28, R34.reuse, R92 ;  /* 0x000000221c5c723c */ /* 0x080fee000004185c */
[----:B----4-:R-:W-:Y:S01]  /*ff50*/  F2FP.BF16.PACK_AB R28, R179, R170 ;  /* 0x000000aab31c723e */ /* 0x010fe200000010ff */
[----:B------:R-:W-:Y:S01]  /*ff60*/  HMMA.16816.F32.BF16 R96, R24, R34, R96 ;  /* 0x000000221860723c */ /* 0x000fe20000041860 */
[----:B-1----:R-:W-:Y:S01]  /*ff70*/  F2FP.BF16.PACK_AB R30, R193, R172 ;  /* 0x000000acc11e723e */ /* 0x002fe200000010ff */
[----:B------:R-:W1:Y:S02]  /*ff80*/  LDSM.16.MT88.4 R32, [R214+0x2100] ;  /* 0x00210000d620783b */ /* 0x000e640000004200 */
[----:B------:R-:W-:Y:S01]  /*ff90*/  F2FP.BF16.PACK_AB R29, R195, R180 ;  /* 0x000000b4c31d723e */ /* 0x000fe200000010ff */
[----:B------:R-:W-:Y:S01]  /*ffa0*/  FADD.FTZ R170, R170, R187 ;  /* 0x000000bbaaaa7221 */ /* 0x000fe20000010000 */
[----:B--2---:R-:W-:Y:S01]  /*ffb0*/  F2FP.BF16.PACK_AB R31, R23, R196 ;  /* 0x000000c4171f723e */ /* 0x004fe200000010ff */
        /* <DEDUP_REMOVED lines=8> */
[----:B------:R-:W-:Y:S02]  /*10040*/  FADD.FTZ R177, R176, R177 ;  /* 0x000000b1b0b17221 */ /* 0x000fe40000010000 */
[----:B------:R-:W-:Y:S02]  /*10050*/  FADD.FTZ R179, R179, R170 ;  /* 0x000000aab3b37221 */ /* 0x000fe40000010000 */
[----:B------:R-:W-:Y:S02]  /*10060*/  FADD.FTZ R195, R195, R180 ;  /* 0x000000b4c3c37221 */ /* 0x000fe40000010000 */
[-C--:B------:R-:W-:Y:S01]  /*10070*/  HMMA.16816.F32.BF16 R144, R24, R36.reuse, R4 ;  /* 0x000000241890723c */ /* 0x080fe20000041804 */
[----:B------:R-:W2:Y:S01]  /*10080*/  LDSM.16.MT88.4 R4, [R212+0x2100] ;  /* 0x00210000d404783b */ /* 0x000ea20000004200 */
[----:B------:R-:W-:Y:S02]  /*10090*/  FADD.FTZ R173, R173, R194 ;  /* 0x000000c2adad7221 */ /* 0x000fe40000010000 */
        /* <DEDUP_REMOVED lines=8> */
[----:B------:R-:W-:Y:S04]  /*10120*/  FADD.FTZ R237, R23, R196 ;  /* 0x000000c417ed7221 */ /* 0x000fe80000010000 */
        /* <DEDUP_REMOVED lines=22> */
.L_x_2324:
[----:B------:R-:W1:Y:S01]  /*10290*/  SHFL.BFLY PT, R2, R243, 0x2, 0x1f ;  /* 0x0c401f00f3027f89 */ /* 0x000e6200000e0000 */
[----:B------:R-:W-:-:S02]  /*102a0*/  MOV R6, RZ ;  /* 0x000000ff00067202 */ /* 0x000fc40000000f00 */
[----:B------:R-:W-:Y:S01]  /*102b0*/  PLOP3.LUT P4, PT, PT, PT, PT, 0x8, 0x0 ;  /* 0x000000000000781c */ /* 0x000fe20003f8e170 */
        /* <DEDUP_REMOVED lines=11> */
[----:B-1----:R-:W-:Y:S02]  /*10370*/  FADD.FTZ R5, R2, R5 ;  /* 0x0000000502057221 */ /* 0x002fe40000010000 */
[----:B--2---:R-:W-:-:S03]  /*10380*/  FADD.FTZ R4, R7, R4 ;  /* 0x0000000407047221 */ /* 0x004fc60000010000 */
[----:B------:R-:W-:Y:S02]  /*10390*/  FSETP.NE.FTZ.AND P3, PT, R5, RZ, PT ;  /* 0x000000ff0500720b */ /* 0x000fe40003f75000 */
[----:B------:R-:W-:Y:S01]  /*103a0*/  MOV R7, RZ ;  /* 0x000000ff00077202 */ /* 0x000fe20000000f00 */
[----:B---3--:R-:W-:Y:S01]  /*103b0*/  FADD.FTZ R0, R0, R9 ;  /* 0x0000000900007221 */ /* 0x008fe20000010000 */
[----:B------:R-:W-:Y:S01]  /*103c0*/  FSETP.NE.FTZ.AND P2, PT, R4, RZ, PT ;  /* 0x000000ff0400720b */ /* 0x000fe20003f55000 */
[----:B----4-:R-:W-:-:S03]  /*103d0*/  FADD.FTZ R2, R8, R11 ;  /* 0x0000000b08027221 */ /* 0x010fc60000010000 */
[----:B------:R-:W-:Y:S02]  /*103e0*/  FSETP.NE.FTZ.AND P0, PT, R0, RZ, PT ;  /* 0x000000ff0000720b */ /* 0x000fe40003f15000 */
[----:B------:R-:W-:Y:S02]  /*103f0*/  MOV R8, RZ ;  /* 0x000000ff00087202 */ /* 0x000fe40000000f00 */
[----:B------:R-:W-:Y:S01]  /*10400*/  FSETP.NE.FTZ.AND P1, PT, R2, RZ, PT ;  /* 0x000000ff0200720b */ /* 0x000fe20003f35000 */
[----:B------:R-:W1:Y:S01]  /*10410*/  @P3 MUFU.RCP R6, R5 ;  /* 0x0000000500063308 */ /* 0x000e620000001000 */
[----:B------:R-:W-:-:S03]  /*10420*/  @P3 MOV R13, 0x3f317218 ;  /* 0x3f317218000d3802 */ /* 0x000fc60000000f00 */
[----:B------:R-:W-:Y:S02]  /*10430*/  @P2 MOV R12, 0x3f317218 ;  /* 0x3f317218000c2802 */ /* 0x000fe40000000f00 */
[----:B------:R-:W-:Y:S02]  /*10440*/  @P3 FMUL.FTZ R13, R13, c[0x0][0x2d0] ;  /* 0x0000b4000d0d3a20 */ /* 0x000fe40000410000 */
[----:B------:R-:W-:Y:S01]  /*10450*/  @P2 MUFU.RCP R7, R4 ;  /* 0x0000000400072308 */ /* 0x000fe20000001000 */
[----:B------:R-:W-:Y:S01]  /*10460*/  @P0 MOV R10, 0x3f317218 ;  /* 0x3f317218000a0802 */ /* 0x000fe20000000f00 */
[----:B------:R-:W-:Y:S02]  /*10470*/  @P2 FMUL.FTZ R12, R12, c[0x0][0x2d0] ;  /* 0x0000b4000c0c2a20 */ /* 0x000fe40000410000 */
[----:B------:R-:W-:Y:S02]  /*10480*/  @P1 MOV R11, 0x3f317218 ;  /* 0x3f317218000b1802 */ /* 0x000fe40000000f00 */
[----:B------:R-:W-:-:S02]  /*10490*/  @P0 FMUL.FTZ R10, R10, c[0x0][0x2d0] ;  /* 0x0000b4000a0a0a20 */ /* 0x000fc40000410000 */
[C---:B-1----:R-:W-:Y:S01]  /*104a0*/  FMUL.FTZ R144, R6.reuse, R144 ;  /* 0x0000009006907220 */ /* 0x042fe20000410000 */
[----:B------:R-:W1:Y:S01]  /*104b0*/  @P3 MUFU.LG2 R5, R5 ;  /* 0x0000000500053308 */ /* 0x000e620000000c00 */
[C---:B------:R-:W-:Y:S02]  /*104c0*/  FMUL.FTZ R145, R6.reuse, R145 ;  /* 0x0000009106917220 */ /* 0x040fe40000410000 */
[C---:B------:R-:W-:Y:S02]  /*104d0*/  FMUL.FTZ R100, R6.reuse, R100 ;  /* 0x0000006406647220 */ /* 0x040fe40000410000 */
[C---:B------:R-:W-:Y:S02]  /*104e0*/  FMUL.FTZ R101, R6.reuse, R101 ;  /* 0x0000006506657220 */ /* 0x040fe40000410000 */
[C---:B------:R-:W-:Y:S01]  /*104f0*/  FMUL.FTZ R104, R6.reuse, R104 ;  /* 0x0000006806687220 */ /* 0x040fe20000410000 */
[----:B------:R-:W2:Y:S01]  /*10500*/  @P2 MUFU.LG2 R4, R4 ;  /* 0x0000000400042308 */ /* 0x000ea20000000c00 */
[----:B------:R-:W-:-:S02]  /*10510*/  FMUL.FTZ R105, R6, R105 ;  /* 0x0000006906697220 */ /* 0x000fc40000410000 */
[C---:B------:R-:W-:Y:S02]  /*10520*/  FMUL.FTZ R116, R6.reuse, R116 ;  /* 0x0000007406747220 */ /* 0x040fe40000410000 */
[C---:B------:R-:W-:Y:S02]  /*10530*/  FMUL.FTZ R117, R6.reuse, R117 ;  /* 0x0000007506757220 */ /* 0x040fe40000410000 */
[C---:B------:R-:W-:Y:S01]  /*10540*/  FMUL.FTZ R120, R6.reuse, R120 ;  /* 0x0000007806787220 */ /* 0x040fe20000410000 */
[----:B------:R-:W3:Y:S01]  /*10550*/  @P1 MUFU.LG2 R9, R2 ;  /* 0x0000000200091308 */ /* 0x000ee20000000c00 */
[C---:B------:R-:W-:Y:S02]  /*10560*/  FMUL.FTZ R121, R6.reuse, R121 ;  /* 0x0000007906797220 */ /* 0x040fe40000410000 */
[C---:B------:R-:W-:Y:S02]  /*10570*/  FMUL.FTZ R128, R6.reuse, R128 ;  /* 0x0000008006807220 */ /* 0x040fe40000410000 */
[----:B------:R-:W-:-:S02]  /*10580*/  FMUL.FTZ R129, R6, R129 ;  /* 0x0000008106817220 */ /* 0x000fc40000410000 */
[C---:B------:R-:W-:Y:S01]  /*10590*/  FMUL.FTZ R52, R6.reuse, R52 ;  /* 0x0000003406347220 */ /* 0x040fe20000410000 */
[----:B------:R4:W-:Y:S01]  /*105a0*/  @P1 MUFU.RCP R8, R2 ;  /* 0x0000000200081308 */ /* 0x0009e20000001000 */
[C---:B------:R-:W-:Y:S02]  /*105b0*/  FMUL.FTZ R53, R6.reuse, R53 ;  /* 0x0000003506357220 */ /* 0x040fe40000410000 */
[C---:B------:R-:W-:Y:S02]  /*105c0*/  FMUL.FTZ R64, R6.reuse, R64 ;  /* 0x0000004006407220 */ /* 0x040fe40000410000 */
[C---:B------:R-:W-:Y:S02]  /*105d0*/  FMUL.FTZ R65, R6.reuse, R65 ;  /* 0x0000004106417220 */ /* 0x040fe40000410000 */
[C---:B------:R-:W-:Y:S02]  /*105e0*/  FMUL.FTZ R68, R6.reuse, R68 ;  /* 0x0000004406447220 */ /* 0x040fe40000410000 */
[----:B------:R-:W-:-:S02]  /*105f0*/  FMUL.FTZ R69, R6, R69 ;  /* 0x0000004506457220 */ /* 0x000fc40000410000 */
[C---:B------:R-:W-:Y:S02]  /*10600*/  FMUL.FTZ R80, R6.reuse, R80 ;  /* 0x0000005006507220 */ /* 0x040fe40000410000 */
[C---:B------:R-:W-:Y:S02]  /*10610*/  FMUL.FTZ R81, R6.reuse, R81 ;  /* 0x0000005106517220 */ /* 0x040fe40000410000 */
[C---:B------:R-:W-:Y:S01]  /*10620*/  FMUL.FTZ R84, R6.reuse, R84 ;  /* 0x0000005406547220 */ /* 0x040fe20000410000 */
[----:B----4-:R-:W-:Y:S01]  /*10630*/  MOV R2, 0xff800000 ;  /* 0xff80000000027802 */ /* 0x010fe20000000f00 */
[C---:B------:R-:W-:Y:S02]  /*10640*/  FMUL.FTZ R85, R6.reuse, R85 ;  /* 0x0000005506557220 */ /* 0x040fe40000410000 */
[C---:B------:R-:W-:Y:S02]  /*10650*/  FMUL.FTZ R96, R6.reuse, R96 ;  /* 0x0000006006607220 */ /* 0x040fe40000410000 */
[----:B------:R-:W-:Y:S01]  /*10660*/  FMUL.FTZ R97, R6, R97 ;  /* 0x0000006106617220 */ /* 0x000fe20000410000 */
[----:B------:R-:W-:Y:S01]  /*10670*/  MOV R6, RZ ;  /* 0x000000ff00067202 */ /* 0x000fe20000000f00 */
[----:B-1----:R-:W-:-:S02]  /*10680*/  @P3 FMUL.FTZ R14, R5, 0.69314718246459960938 ;  /* 0x3f317218050e3820 */ /* 0x002fc40000410000 */
[----:B--2---:R-:W-:Y:S02]  /*10690*/  @P2 FMUL.FTZ R4, R4, 0.69314718246459960938 ;  /* 0x3f31721804042820 */ /* 0x004fe40000410000 */
[----:B---3--:R-:W-:Y:S01]  /*106a0*/  @P1 FMUL.FTZ R16, R9, 0.69314718246459960938 ;  /* 0x3f31721809101820 */ /* 0x008fe20000410000 */
[----:B------:R-:W-:Y:S01]  /*106b0*/  @P0 MUFU.RCP R6, R0 ;  /* 0x0000000000060308 */ /* 0x000fe20000001000 */
[----:B------:R-:W-:Y:S02]  /*106c0*/  @P1 FMUL.FTZ R11, R11, c[0x0][0x2d0] ;  /* 0x0000b4000b0b1a20 */ /* 0x000fe40000410000 */
        /* <DEDUP_REMOVED lines=12> */
[----:B-1----:R-:W-:Y:S02]  /*10790*/  @P0 FMUL.FTZ R5, R0, 0.69314718246459960938 ;  /* 0x3f31721800050820 */ /* 0x002fe40000410000 */
        /* <DEDUP_REMOVED lines=13> */
[----:B------:R-:W-:Y:S01]  /*10870*/  MOV R7, 0xff800000 ;  /* 0xff80000000077802 */ /* 0x000fe20000000f00 */
        /* <DEDUP_REMOVED lines=50> */
[----:B------:R-:W-:Y:S02]  /*10ba0*/  @P3 FFMA.FTZ R2, R13, R151, R14 ;  /* 0x000000970d023223 */ /* 0x000fe4000001000e */
[----:B------:R-:W-:Y:S02]  /*10bb0*/  @P2 FFMA.FTZ R6, R12, R149, R4 ;  /* 0x000000950c062223 */ /* 0x000fe40000010004 */
[----:B------:R-:W-:-:S02]  /*10bc0*/  @P1 FFMA.FTZ R7, R11, R3, R16 ;  /* 0x000000030b071223 */ /* 0x000fc40000010010 */
[----:B------:R-:W-:Y:S02]  /*10bd0*/  @P0 FFMA.FTZ R8, R10, R152, R5 ;  /* 0x000000980a080223 */ /* 0x000fe40000010005 */
.L_x_2260:
[----:B------:R-:W-:Y:S05]  /*10be0*/  @P4 BRA `(.L_x_2346) ;  /* 0x00001ab000004947 */ /* 0x000fea0003800000 */
[----:B------:R-:W1:Y:S01]  /*10bf0*/  S2R R10, SR_TID.X ;  /* 0x00000000000a7919 */ /* 0x000e620000002100 */
[----:B------:R-:W-:Y:S01]  /*10c00*/  USHF.R.S32.HI UR6, URZ, 0x1f, UR8 ;  /* 0x0000001f3f067899 */ /* 0x000fe20008011408 */
[----:B------:R-:W-:Y:S01]  /*10c10*/  IMAD R16, RZ, RZ, -UR8 ;  /* 0x80000008ff107e24 */ /* 0x000fe2000f8e02ff */
[----:B------:R-:W-:Y:S01]  /*10c20*/  ULDC.64 UR4, c[0x0][0x4d0] ;  /* 0x0001340000047ab9 */ /* 0x000fe20000000a00 */
[----:B------:R-:W2:Y:S01]  /*10c30*/  S2R R9, SR_CTAID.Y ;  /* 0x0000000000097919 */ /* 0x000ea20000002600 */
[----:B------:R-:W-:Y:S01]  /*10c40*/  UIMAD UR7, UR6, UR4, URZ ;  /* 0x00000004060772a4 */ /* 0x000fe2000f8e023f */
[----:B------:R-:W-:Y:S01]  /*10c50*/  IMAD.MOV.U32 R12, RZ, RZ, c[0x0][0x4e8] ;  /* 0x00013a00ff0c7624 */ /* 0x000fe200078e00ff */
[----:B------:R-:W-:Y:S01]  /*10c60*/  UIMAD.WIDE.U32 UR10, UR8, UR4, URZ ;  /* 0x00000004080a72a5 */ /* 0x000fe2000f8e003f */
[----:B------:R-:W3:Y:S01]  /*10c70*/  S2R R22, SR_CTAID.Z ;  /* 0x0000000000167919 */ /* 0x000ee20000002700 */
[----:B------:R-:W-:Y:S01]  /*10c80*/  UIMAD UR5, UR8, UR5, UR7 ;  /* 0x00000005080572a4 */ /* 0x000fe2000f8e0207 */
[----:B------:R-:W-:Y:S02]  /*10c90*/  BSSY B0, `(.L_x_2347) ;  /* 0x00000c1000007945 */ /* 0x000fe40003800000 */
[----:B------:R-:W-:Y:S01]  /*10ca0*/  BAR.SYNC.DEFER_BLOCKING 0x1, 0x80 ;  /* 0x0042000000007b1d */ /* 0x000fe20000010000 */
[----:B------:R-:W-:Y:S01]  /*10cb0*/  UIADD3 UR5, UR11, UR5, URZ ;  /* 0x000000050b057290 */ /* 0x000fe2000fffe03f */
[----:B------:R-:W-:Y:S01]  /*10cc0*/  IMAD.U32 R21, RZ, RZ, UR11 ;  /* 0x0000000bff157e24 */ /* 0x000fe2000f8e00ff */
[----:B------:R-:W-:Y:S01]  /*10cd0*/  ISETP.NE.AND P0, PT, R12, 0x1, PT ;  /* 0x000000010c00780c */ /* 0x000fe20003f05270 */
[----:B------:R-:W-:-:S02]  /*10ce0*/  IMAD.U32 R20, RZ, RZ, UR10 ;  /* 0x0000000aff147e24 */ /* 0x000fc4000f8e00ff */
[----:B------:R-:W4:Y:S01]  /*10cf0*/  S2R R13, SR_CTAID.X ;  /* 0x00000000000d7919 */ /* 0x000f220000002500 */
[----:B------:R-:W-:Y:S01]  /*10d00*/  IMAD.U32 R21, RZ, RZ, UR5 ;  /* 0x00000005ff157e24 */ /* 0x000fe2000f8e00ff */
[----:B------:R-:W-:Y:S01]  /*10d10*/  ULDC.64 UR4, c[0x0][0x438] ;  /* 0x00010e0000047ab9 */ /* 0x000fe20000000a00 */
[----:B------:R-:W-:Y:S01]  /*10d20*/  IMAD R12, R12, c[0x0][0x388], RZ ;  /* 0x0000e2000c0c7a24 */ /* 0x000fe200078e02ff */
[----:B------:R-:W-:Y:S01]  /*10d30*/  UIMAD UR6, UR6, UR4, URZ ;  /* 0x00000004060672a4 */ /* 0x000fe2000f8e023f */
[----:B-1----:R-:W-:Y:S01]  /*10d40*/  SHF.R.S32.HI R5, RZ, 0x1f, R10 ;  /* 0x0000001fff057819 */ /* 0x002fe2000001140a */
[----:B------:R-:W-:Y:S02]  /*10d50*/  UIMAD.WIDE.U32 UR10, UR8, UR4, URZ ;  /* 0x00000004080a72a5 */ /* 0x000fe4000f8e003f */
[----:B------:R-:W-:Y:S01]  /*10d60*/  UIMAD UR4, UR8, UR5, UR6 ;  /* 0x00000005080472a4 */ /* 0x000fe2000f8e0206 */
[CC--:B------:R-:W-:Y:S01]  /*10d70*/  LEA.HI R11, R5.reuse, R10.reuse, RZ, 0x2 ;  /* 0x0000000a050b7211 */ /* 0x0c0fe200078f10ff */
[----:B--2---:R-:W-:Y:S01]  /*10d80*/  IMAD R16, R16, c[0x0][0x550], R9 ;  /* 0x0001540010107a24 */ /* 0x004fe200078e0209 */
[-C--:B------:R-:W-:Y:S01]  /*10d90*/  LEA.HI R5, R5, R10.reuse, RZ, 0x5 ;  /* 0x0000000a05057211 */ /* 0x080fe200078f28ff */
[----:B------:R-:W-:Y:S01]  /*10da0*/  UIADD3 UR4, UR11, UR4, URZ ;  /* 0x000000040b047290 */ /* 0x000fe2000fffe03f */
[----:B------:R-:W-:Y:S01]  /*10db0*/  LOP3.LUT R11, R11, 0xfffffffc, RZ, 0xc0, !PT ;  /* 0xfffffffc0b0b7812 */ /* 0x000fe200078ec0ff */
[----:B------:R-:W-:Y:S01]  /*10dc0*/  IMAD.U32 R15, RZ, RZ, UR11 ;  /* 0x0000000bff0f7e24 */ /* 0x000fe2000f8e00ff */
[----:B------:R-:W-:Y:S01]  /*10dd0*/  LOP3.LUT R3, R5, 0xffffffe0, RZ, 0xc0, !PT ;  /* 0xffffffe005037812 */ /* 0x000fe200078ec0ff */
[----:B---3--:R-:W-:Y:S01]  /*10de0*/  IMAD.WIDE.U32 R20, R22, c[0x0][0x4d8], R20 ;  /* 0x0001360016147a25 */ /* 0x008fe200078e0014 */
[----:B------:R-:W-:-:S02]  /*10df0*/  IADD3 R4, -R11, R10, RZ ;  /* 0x0000000a0b047210 */ /* 0x000fc40007ffe1ff */
[----:B------:R-:W-:Y:S01]  /*10e00*/  SHF.R.S32.HI R17, RZ, 0x5, R5 ;  /* 0x00000005ff117819 */ /* 0x000fe20000011405 */
[----:B------:R-:W-:Y:S01]  /*10e10*/  IMAD.IADD R3, R10, 0x1, -R3 ;  /* 0x000000010a037824 */ /* 0x000fe200078e0a03 */
[----:B------:R-:W-:Y:S01]  /*10e20*/  LEA.HI R0, R4, R4, RZ, 0x1 ;  /* 0x0000000404007211 */ /* 0x000fe200078f08ff */
[----:B------:R-:W-:Y:S01]  /*10e30*/  IMAD.U32 R15, RZ, RZ, UR4 ;  /* 0x00000004ff0f7e24 */ /* 0x000fe2000f8e00ff */
[----:B------:R-:W-:Y:S02]  /*10e40*/  SHF.R.S32.HI R10, RZ, 0x1f, R5 ;  /* 0x0000001fff0a7819 */ /* 0x000fe40000011405 */
[----:B------:R-:W-:Y:S02]  /*10e50*/  LOP3.LUT R9, R0, 0x1ffffffe, RZ, 0xc0, !PT ;  /* 0x1ffffffe00097812 */ /* 0x000fe400078ec0ff */
[----:B------:R-:W-:Y:S02]  /*10e60*/  LEA.HI R10, R10, R17, RZ, 0x2 ;  /* 0x000000110a0a7211 */ /* 0x000fe400078f10ff */
[----:B------:R-:W-:Y:S01]  /*10e70*/  SHF.R.S32.HI R5, RZ, 0x1f, R22 ;  /* 0x0000001fff057819 */ /* 0x000fe20000011416 */
[----:B------:R-:W-:Y:S01]  /*10e80*/  IMAD.IADD R4, R4, 0x1, -R9 ;  /* 0x0000000104047824 */ /* 0x000fe200078e0a09 */
[----:B------:R-:W-:-:S02]  /*10e90*/  SHF.L.U32 R9, R0, 0x5, RZ ;  /* 0x0000000500097819 */ /* 0x000fc400000006ff */
[----:B------:R-:W-:Y:S01]  /*10ea0*/  SHF.R.S32.HI R0, RZ, 0x1f, R3 ;  /* 0x0000001fff007819 */ /* 0x000fe20000011403 */
[C---:B------:R-:W-:Y:S01]  /*10eb0*/  IMAD R11, R5.reuse, c[0x0][0x4d8], RZ ;  /* 0x00013600050b7a24 */ /* 0x040fe200078e02ff */
[----:B------:R-:W-:Y:S01]  /*10ec0*/  LOP3.LUT R10, R10, 0xffffffc, RZ, 0xc0, !PT ;  /* 0x0ffffffc0a0a7812 */ /* 0x000fe200078ec0ff */
[----:B------:R-:W-:Y:S01]  /*10ed0*/  IMAD R5, R5, c[0x0][0x440], RZ ;  /* 0x0001100005057a24 */ /* 0x000fe200078e02ff */
[----:B------:R-:W-:Y:S01]  /*10ee0*/  LEA.HI R0, R0, R3, RZ, 0x2 ;  /* 0x0000000300007211 */ /* 0x000fe200078f10ff */
[C---:B------:R-:W-:Y:S01]  /*10ef0*/  IMAD R11, R22.reuse, c[0x0][0x4dc], R11 ;  /* 0x00013700160b7a24 */ /* 0x040fe200078e020b */
[----:B------:R-:W-:Y:S01]  /*10f00*/  LOP3.LUT R9, R9, 0xffffffc0, RZ, 0xc0, !PT ;  /* 0xffffffc009097812 */ /* 0x000fe200078ec0ff */
[----:B------:R-:W-:Y:S01]  /*10f10*/  IMAD.IADD R17, R17, 0x1, -R10 ;  /* 0x0000000111117824 */ /* 0x000fe200078e0a0a */
[----:B------:R-:W-:Y:S01]  /*10f20*/  SHF.R.S32.HI R10, RZ, 0x2, R0 ;  /* 0x00000002ff0a7819 */ /* 0x000fe20000011400 */
[----:B------:R-:W-:Y:S01]  /*10f30*/  IMAD R5, R22, c[0x0][0x444], R5 ;  /* 0x0001110016057a24 */ /* 0x000fe200078e0205 */
[----:B------:R-:W-:Y:S01]  /*10f40*/  MOV R14, UR10 ;  /* 0x0000000a000e7c02 */ /* 0x000fe20008000f00 */
[----:B------:R-:W-:Y:S01]  /*10f50*/  IMAD R9, R4, 0x8, R9 ;  /* 0x0000000804097824 */ /* 0x000fe200078e0209 */
[----:B------:R-:W-:Y:S01]  /*10f60*/  IADD3 R21, R21, R11, RZ ;  /* 0x0000000b15157210 */ /* 0x000fe20007ffe0ff */
[----:B------:R-:W-:Y:S01]  /*10f70*/  IMAD R10, R17, 0x10, R10 ;  /* 0x00000010110a7824 */ /* 0x000fe200078e020a */
[----:B------:R-:W-:Y:S01]  /*10f80*/  SHF.R.S32.HI R11, RZ, 0x1f, R16 ;  /* 0x0000001fff0b7819 */ /* 0x000fe20000011410 */
[----:B------:R-:W-:Y:S01]  /*10f90*/  IMAD.WIDE.U32 R22, R22, c[0x0][0x440], R14 ;  /* 0x0001100016167a25 */ /* 0x000fe200078e000e */
[----:B------:R-:W-:-:S03]  /*10fa0*/  LOP3.LUT R0, R0, 0x7ffffffc, RZ, 0xc0, !PT ;  /* 0x7ffffffc00007812 */ /* 0x000fc600078ec0ff */
        /* <DEDUP_REMOVED lines=11> */
[----:B------:R-:W-:Y:S01]  /*11060*/  IMAD R11, R11, c[0x0][0x4e0], RZ ;  /* 0x000138000b0b7a24 */ /* 0x000fe200078e02ff */
[--C-:B------:R-:W-:Y:S01]  /*11070*/  SHF.R.S32.HI R14, RZ, 0x1f, R4.reuse ;  /* 0x0000001fff0e7819 */ /* 0x100fe20000011404 */
[----:B------:R-:W-:Y:S02]  /*11080*/  IMAD.MOV R9, RZ, RZ, -R4 ;  /* 0x000000ffff097224 */ /* 0x000fe400078e0a04 */
[C---:B------:R-:W-:Y:S02]  /*11090*/  IMAD R15, R16.reuse, c[0x0][0x44c], R15 ;  /* 0x00011300100f7a24 */ /* 0x040fe400078e020f */
[----:B------:R-:W-:-:S04]  /*110a0*/  IMAD.WIDE.U32 R22, R16, c[0x0][0x448], R22 ;  /* 0x0001120010167a25 */ /* 0x000fc800078e0016 */
[C---:B------:R-:W-:Y:S02]  /*110b0*/  IMAD R11, R16.reuse, c[0x0][0x4e4], R11 ;  /* 0x00013900100b7a24 */ /* 0x040fe400078e020b */
[----:B------:R-:W-:Y:S01]  /*110c0*/  IMAD.WIDE.U32 R16, R16, c[0x0][0x4e0], R20 ;  /* 0x0001380010107a25 */ /* 0x000fe200078e0014 */
[----:B------:R-:W-:-:S03]  /*110d0*/  SHF.R.S32.HI R20, RZ, 0x1f, R5 ;  /* 0x0000001fff147819 */ /* 0x000fc60000011405 */
[----:B------:R-:W-:Y:S01]  /*110e0*/  IMAD R9, R9, c[0x0][0x4e8], R18 ;  /* 0x00013a0009097a24 */ /* 0x000fe200078e0212 */
[----:B------:R-:W-:Y:S01]  /*110f0*/  IADD3 R16, P0, R4, R16, RZ ;  /* 0x0000001004107210 */ /* 0x000fe20007f1e0ff */
[----:B------:R-:W-:Y:S02]  /*11100*/  IMAD.IADD R23, R23, 0x1, R15 ;  /* 0x0000000117177824 */ /* 0x000fe400078e020f */
[----:B------:R-:W-:Y:S01]  /*11110*/  IMAD R20, R20, c[0x0][0x430], RZ ;  /* 0x00010c0014147a24 */ /* 0x000fe200078e02ff */
[----:B------:R-:W-:Y:S02]  /*11120*/  SHF.R.S32.HI R4, RZ, 0x1f, R9 ;  /* 0x0000001fff047819 */ /* 0x000fe40000011409 */
[----:B------:R-:W-:Y:S01]  /*11130*/  IADD3.X R17, R14, R17, R11, P0, !PT ;  /* 0x000000110e117210 */ /* 0x000fe200007fe40b */
[----:B------:R-:W-:-:S04]  /*11140*/  IMAD.WIDE.U32 R14, R5, c[0x0][0x430], R22 ;  /* 0x00010c00050e7a25 */ /* 0x000fc800078e0016 */
[----:B------:R-:W-:Y:S02]  /*11150*/  IMAD R4, R4, c[0x0][0x4c8], RZ ;  /* 0x0001320004047a24 */ /* 0x000fe400078e02ff */
[----:B------:R-:W-:-:S04]  /*11160*/  IMAD.WIDE.U32 R16, R9, c[0x0][0x4c8], R16 ;  /* 0x0001320009107a25 */ /* 0x000fc800078e0010 */
[----:B------:R-:W-:Y:S01]  /*11170*/  IMAD R4, R9, c[0x0][0x4cc], R4 ;  /* 0x0001330009047a24 */ /* 0x000fe200078e0204 */
[C---:B------:R-:W-:Y:S01]  /*11180*/  LEA R23, P0, R16.reuse, c[0x0][0x4a8], 0x2 ;  /* 0x00012a0010177a11 */ /* 0x040fe200078010ff */
[C---:B------:R-:W-:Y:S01]  /*11190*/  IMAD R11, R5.reuse, c[0x0][0x434], R20 ;  /* 0x00010d00050b7a24 */ /* 0x040fe200078e0214 */
[----:B------:R-:W-:Y:S01]  /*111a0*/  IADD3 R5, -R5, RZ, RZ ;  /* 0x000000ff05057210 */ /* 0x000fe20007ffe1ff */
[----:B------:R-:W-:Y:S02]  /*111b0*/  IMAD.IADD R9, R17, 0x1, R4 ;  /* 0x0000000111097824 */ /* 0x000fe400078e0204 */
[----:B------:R-:W-:Y:S01]  /*111c0*/  SHFL.IDX PT, R20, R23, RZ, 0x1c1f ;  /* 0x001c1fff17147589 */ /* 0x000fe200000e0000 */
[----:B------:R-:W-:Y:S02]  /*111d0*/  IMAD.IADD R11, R15, 0x1, R11 ;  /* 0x000000010f0b7824 */ /* 0x000fe400078e020b */
[----:B------:R-:W-:Y:S01]  /*111e0*/  LEA.HI.X R22, R16, c[0x0][0x4ac], R9, 0x2, P0 ;  /* 0x00012b0010167a11 */ /* 0x000fe200000f1409 */
[----:B------:R-:W-:Y:S01]  /*111f0*/  IMAD R5, R5, c[0x0][0x4e8], R18 ;  /* 0x00013a0005057a24 */ /* 0x000fe200078e0212 */
[----:B------:R-:W-:Y:S01]  /*11200*/  SHFL.IDX PT, R16, R23, 0x2, 0x1c1f ;  /* 0x005c1f0017107f89 */ /* 0x000fe200000e0000 */
[----:B------:R-:W-:Y:S01]  /*11210*/  IMAD.MOV.U32 R10, RZ, RZ, R14 ;  /* 0x000000ffff0a7224 */ /* 0x000fe200078e000e */
[----:B------:R-:W-:-:S02]  /*11220*/  LOP3.LUT P0, RZ, R3, 0x3, RZ, 0xc0, !PT ;  /* 0x0000000303ff7812 */ /* 0x000fc4000780c0ff */
[----:B------:R-:W1:Y:S01]  /*11230*/  SHFL.IDX PT, R21, R22, RZ, 0x1c1f ;  /* 0x001c1fff16157589 */ /* 0x000e6200000e0000 */
[----:B------:R-:W-:Y:S01]  /*11240*/  IMAD.WIDE.U32 R24, R5, c[0x0][0x428], R10 ;  /* 0x00010a0005187a25 */ /* 0x000fe200078e000a */
[C---:B------:R-:W-:Y:S02]  /*11250*/  IADD3 R11, R13.reuse, 0x8, RZ ;  /* 0x000000080d0b7810 */ /* 0x040fe40007ffe0ff */
[----:B------:R-:W-:Y:S01]  /*11260*/  SHFL.IDX PT, R18, R23, 0x1, 0x1c1f ;  /* 0x003c1f0017127f89 */ /* 0x000fe200000e0000 */
[C---:B------:R-:W-:Y:S02]  /*11270*/  IADD3 R10, R13.reuse, 0x40, RZ ;  /* 0x000000400d0a7810 */ /* 0x040fe40007ffe0ff */
[C---:B------:R-:W-:Y:S01]  /*11280*/  IADD3 R9, R13.reuse, 0x48, RZ ;  /* 0x000000480d097810 */ /* 0x040fe20007ffe0ff */
[----:B------:R-:W2:Y:S01]  /*11290*/  SHFL.IDX PT, R19, R22, 0x1, 0x1c1f ;  /* 0x003c1f0016137f89 */ /* 0x000ea200000e0000 */
[-C--:B------:R-:W-:Y:S02]  /*112a0*/  ISETP.GE.OR P4, PT, R13, R12.reuse, P0 ;  /* 0x0000000c0d00720c */ /* 0x080fe40000786670 */
[-C--:B------:R-:W-:Y:S01]  /*112b0*/  ISETP.GE.OR P3, PT, R11, R12.reuse, P0 ;  /* 0x0000000c0b00720c */ /* 0x080fe20000766670 */
[----:B------:R-:W3:Y:S01]  /*112c0*/  SHFL.IDX PT, R17, R22, 0x2, 0x1c1f ;  /* 0x005c1f0016117f89 */ /* 0x000ee200000e0000 */
[----:B------:R-:W-:-:S02]  /*112d0*/  ISETP.GE.OR P2, PT, R10, R12, P0 ;  /* 0x0000000c0a00720c */ /* 0x000fc40000746670 */
[----:B------:R-:W-:Y:S01]  /*112e0*/  ISETP.GE.OR P0, PT, R9, R12, P0 ;  /* 0x0000000c0900720c */ /* 0x000fe20000706670 */
[----:B------:R-:W-:Y:S01]  /*112f0*/  SHFL.IDX PT, R14, R23, 0x3, 0x1c1f ;  /* 0x007c1f00170e7f89 */ /* 0x000fe200000e0000 */
[----:B------:R-:W-:Y:S02]  /*11300*/  SHF.R.S32.HI R4, RZ, 0x1f, R5 ;  /* 0x0000001fff047819 */ /* 0x000fe40000011405 */
[----:B------:R-:W-:Y:S01]  /*11310*/  IADD3 R3, R3, -R0, RZ ;  /* 0x8000000003037210 */ /* 0x000fe20007ffe0ff */
[----:B------:R-:W4:Y:S01]  /*11320*/  SHFL.IDX PT, R15, R22, 0x3, 0x1c1f ;  /* 0x007c1f00160f7f89 */ /* 0x000f2200000e0000 */
[-C--:B------:R-:W-:Y:S01]  /*11330*/  ISETP.GE.AND P5, PT, R11, R12.reuse, PT ;  /* 0x0000000c0b00720c */ /* 0x080fe20003fa6270 */
[----:B------:R-:W-:Y:S01]  /*11340*/  IMAD R4, R4, c[0x0][0x428], RZ ;  /* 0x00010a0004047a24 */ /* 0x000fe200078e02ff */
[----:B------:R-:W-:Y:S01]  /*11350*/  ISETP.GE.AND P6, PT, R10, R12, PT ;  /* 0x0000000c0a00720c */ /* 0x000fe20003fc6270 */
[----:B-1----:R1:W-:Y:S01]  /*11360*/  @!P4 ST.E [R20.64], R2 ;  /* 0x000000021400c985 */ /* 0x0023e2000c10190c */
[----:B------:R-:W-:-:S02]  /*11370*/  IMAD.SHL.U32 R3, R3, 0x2, RZ ;  /* 0x0000000203037824 */ /* 0x000fc400078e00ff */
[----:B------:R-:W-:Y:S01]  /*11380*/  IMAD R4, R5, c[0x0][0x42c], R4 ;  /* 0x00010b0005047a24 */ /* 0x000fe200078e0204 */
[----:B------:R-:W-:-:S03]  /*11390*/  LEA R5, P1, R24, c[0x0][0x400], 0x2 ;  /* 0x0001000018057a11 */ /* 0x000fc600078210ff */
[----:B------:R-:W-:Y:S01]  /*113a0*/  IMAD.IADD R4, R25, 0x1, R4 ;  /* 0x0000000119047824 */ /* 0x000fe200078e0204 */
[----:B--2---:R2:W-:Y:S04]  /*113b0*/  @!P3 ST.E [R18.64], R6 ;  /* 0x000000061200b985 */ /* 0x0045e8000c10190c */
[----:B---3--:R2:W-:Y:S01]  /*113c0*/  @!P2 ST.E [R16.64], R7 ;  /* 0x000000071000a985 */ /* 0x0085e2000c10190c */
[----:B------:R-:W-:Y:S02]  /*113d0*/  LEA.HI.X R4, R24, c[0x0][0x404], R4, 0x2, P1 ;  /* 0x0001010018047a11 */ /* 0x000fe400008f1404 */
[-C--:B------:R-:W-:Y:S01]  /*113e0*/  ISETP.GE.AND P1, PT, R9, R12.reuse, PT ;  /* 0x0000000c0900720c */ /* 0x080fe20003f26270 */
[----:B------:R2:W3:Y:S04]  /*113f0*/  SHFL.IDX PT, R22, R5, RZ, 0x1c1f ;  /* 0x001c1fff05167589 */ /* 0x0004e800000e0000 */
[----:B----4-:R2:W-:Y:S01]  /*11400*/  @!P0 ST.E [R14.64], R8 ;  /* 0x000000080e008985 */ /* 0x0105e2000c10190c */
[----:B------:R-:W-:-:S03]  /*11410*/  ISETP.GE.AND P0, PT, R13, R12, PT ;  /* 0x0000000c0d00720c */ /* 0x000fc60003f06270 */
[----:B------:R2:W4:Y:S01]  /*11420*/  SHFL.IDX PT, R23, R4, RZ, 0x1c1f ;  /* 0x001c1fff04177589 */ /* 0x00052200000e0000 */
[----:B-1----:R-:W-:-:S09]  /*11430*/  P2R R2, PR, RZ, 0x2 ;  /* 0x00000002ff027803 */ /* 0x002fd20000000000 */
[----:B------:R-:W-:Y:S05]  /*11440*/  @P0 BRA `(.L_x_2348) ;  /* 0x0000045000000947 */ /* 0x000fea0003800000 */
[C---:B------:R-:W-:Y:S02]  /*11450*/  IADD3 R9, R3.reuse, 0x8, RZ ;  /* 0x0000000803097810 */ /* 0x040fe40007ffe0ff */
[C---:B--2---:R-:W-:Y:S02]  /*11460*/  IADD3 R7, R3.reuse, 0x10, RZ ;  /* 0x0000001003077810 */ /* 0x044fe40007ffe0ff */
        /* <DEDUP_REMOVED lines=11> */
[--C-:B---34-:R-:W-:Y:S01]  /*11520*/  @!P2 IMAD.WIDE R10, R3, 0x4, R22.reuse ;  /* 0x00000004030aa825 */ /* 0x118fe200078e0216 */
        /* <DEDUP_REMOVED lines=55> */
.L_x_2348:
[----:B------:R-:W-:Y:S05]  /*118a0*/  BSYNC B0 ;  /* 0x0000000000007941 */ /* 0x000fea0003800000 */
.L_x_2347:
[----:B----4-:R1:W4:Y:S01]  /*118b0*/  SHFL.IDX PT, R13, R4, 0x1, 0x1c1f ;  /* 0x003c1f00040d7f89 */ /* 0x01032200000e0000 */
[----:B------:R-:W-:Y:S03]  /*118c0*/  BSSY B0, `(.L_x_2349) ;  /* 0x0000048000007945 */ /* 0x000fe60003800000 */
[----:B------:R1:W2:Y:S01]  /*118d0*/  SHFL.IDX PT, R12, R5, 0x1, 0x1c1f ;  /* 0x003c1f00050c7f89 */ /* 0x0002a200000e0000 */
[----:B------:R-:W-:Y:S05]  /*118e0*/  @P5 BRA `(.L_x_2350) ;  /* 0x0000045000005947 */ /* 0x000fea0003800000 */
[C---:B------:R-:W-:Y:S02]  /*118f0*/  IADD3 R10, R3.reuse, 0x8, RZ ;  /* 0x00000008030a7810 */ /* 0x040fe40007ffe0ff */
        /* <DEDUP_REMOVED lines=35> */
[----:B----4-:R-:W-:Y:S01]  /*11b30*/  @!P0 LOP3.LUT R11, R0, 0xfffffffe, RZ, 0xc0, !PT ;  /* 0xfffffffe000b8812 */ /* 0x010fe200078ec0ff */
        /* <DEDUP_REMOVED lines=17> */
[----:B----4-:R-:W-:-:S03]  /*11c50*/  @!P4 LOP3.LUT R7, R0, 0xfffffffe, RZ, 0xc0, !PT ;  /* 0xfffffffe0007c812 */ /* 0x010fc600078ec0ff */
[----:B------:R-:W-:Y:S01]  /*11c60*/  @!P1 IMAD.WIDE R16, R19, 0x4, R12 ;  /* 0x0000000413109825 */ /* 0x000fe200078e020c */
[----:B-1----:R-:W-:-:S03]  /*11c70*/  @!P3 LOP3.LUT R9, R18, 0xfffffffe, RZ, 0xc0, !PT ;  /* 0xfffffffe1209b812 */ /* 0x002fc600078ec0ff */
[--C-:B------:R-:W-:Y:S02]  /*11c80*/  @!P4 IMAD.WIDE R6, R7, 0x4, R12.reuse ;  /* 0x000000040706c825 */ /* 0x100fe400078e020c */
[----:B------:R-:W-:Y:S02]  /*11c90*/  @!P0 LEA.HI R14, R14, R14, RZ, 0x1 ;  /* 0x0000000e0e0e8211 */ /* 0x000fe400078f08ff */
[----:B---3--:R-:W-:Y:S01]  /*11ca0*/  @!P2 LOP3.LUT R11, R20, 0xfffffffe, RZ, 0xc0, !PT ;  /* 0xfffffffe140ba812 */ /* 0x008fe200078ec0ff */
        /* <DEDUP_REMOVED lines=9> */
.L_x_2350:
[----:B------:R-:W-:Y:S05]  /*11d40*/  BSYNC B0 ;  /* 0x0000000000007941 */ /* 0x000fea0003800000 */
.L_x_2349:
[----:B-1----:R1:W4:Y:S01]  /*11d50*/  SHFL.IDX PT, R11, R4, 0x2, 0x1c1f ;  /* 0x005c1f00040b7f89 */ /* 0x00232200000e0000 */
[----:B------:R-:W-:Y:S03]  /*11d60*/  BSSY B0, `(.L_x_2351) ;  /* 0x0000048000007945 */ /* 0x000fe60003800000 */
[----:B------:R1:W3:Y:S01]  /*11d70*/  SHFL.IDX PT, R10, R5, 0x2, 0x1c1f ;  /* 0x005c1f00050a7f89 */ /* 0x0002e200000e0000 */
        /* <DEDUP_REMOVED lines=70> */
.L_x_2352:
[----:B------:R-:W-:Y:S05]  /*121e0*/  BSYNC B0 ;  /* 0x0000000000007941 */ /* 0x000fea0003800000 */
.L_x_2351:
        /* <DEDUP_REMOVED lines=23> */
[----:B------:R-:W-:Y:S01]  /*12360*/  @!P3 ST.E.64 [R10.64], R142 ;  /* 0x0000008e0a00b985 */ /* 0x000fe2000c101b0c */
[----:B------:R-:W-:Y:S01]  /*12370*/  IADD3 R18, R3, 0x30, RZ ;  /* 0x0000003003127810 */ /* 0x000fe20007ffe0ff */
[--C-:B------:R-:W-:Y:S01]  /*12380*/  @!P1 IMAD.WIDE R12, R5, 0x4, R8.reuse ;  /* 0x00000004050c9825 */ /* 0x100fe200078e0208 */
[C---:B------:R-:W-:Y:S01]  /*12390*/  IADD3 R17, R3.reuse, 0x38, RZ ;  /* 0x0000003803117810 */ /* 0x040fe20007ffe0ff */
[----:B------:R1:W-:Y:S01]  /*123a0*/  @!P2 ST.E.64 [R6.64], R138 ;  /* 0x0000008a0600a985 */ /* 0x0003e2000c101b0c */
[C---:B------:R-:W-:Y:S01]  /*123b0*/  IADD3 R16, R3.reuse, 0x40, RZ ;  /* 0x0000004003107810 */ /* 0x040fe20007ffe0ff */
[----:B------:R-:W-:Y:S01]  /*123c0*/  @!P0 IMAD.WIDE R4, R4, 0x4, R8 ;  /* 0x0000000404048825 */ /* 0x000fe200078e0208 */
[C---:B------:R-:W-:Y:S01]  /*123d0*/  IADD3 R15, R3.reuse, 0x48, RZ ;  /* 0x00000048030f7810 */ /* 0x040fe20007ffe0ff */
[----:B------:R-:W-:Y:S01]  /*123e0*/  @!P1 ST.E.64 [R12.64], R110 ;  /* 0x0000006e0c009985 */ /* 0x000fe2000c101b0c */
        /* <DEDUP_REMOVED lines=11> */
[----:B------:R-:W-:Y:S02]  /*124a0*/  @!P2 LEA.HI R16, R16, R16, RZ, 0x1 ;  /* 0x000000101010a211 */ /* 0x000fe400078f08ff */
[----:B------:R-:W-:Y:S02]  /*124b0*/  @!P1 LEA.HI R15, R15, R15, RZ, 0x1 ;  /* 0x0000000f0f0f9211 */ /* 0x000fe400078f08ff */
[----:B-1----:R-:W-:-:S02]  /*124c0*/  @!P5 LOP3.LUT R7, R0, 0xfffffffe, RZ, 0xc0, !PT ;  /* 0xfffffffe0007d812 */ /* 0x002fc400078ec0ff */
[----:B------:R-:W-:Y:S02]  /*124d0*/  @!P0 LEA.HI R14, R14, R14, RZ, 0x1 ;  /* 0x0000000e0e0e8211 */ /* 0x000fe400078f08ff */
[----:B------:R-:W-:Y:S01]  /*124e0*/  @!P4 LOP3.LUT R11, R18, 0xfffffffe, RZ, 0xc0, !PT ;  /* 0xfffffffe120bc812 */ /* 0x000fe200078ec0ff */
[--C-:B------:R-:W-:Y:S01]  /*124f0*/  @!P5 IMAD.WIDE R6, R7, 0x4, R8.reuse ;  /* 0x000000040706d825 */ /* 0x100fe200078e0208 */
[----:B------:R-:W-:Y:S02]  /*12500*/  @!P3 LOP3.LUT R17, R17, 0xfffffffe, RZ, 0xc0, !PT ;  /* 0xfffffffe1111b812 */ /* 0x000fe400078ec0ff */
[----:B--2---:R-:W-:Y:S02]  /*12510*/  @!P6 LOP3.LUT R5, R2, 0xfffffffe, RZ, 0xc0, !PT ;  /* 0xfffffffe0205e812 */ /* 0x004fe400078ec0ff */
[----:B------:R-:W-:Y:S02]  /*12520*/  @!P2 LOP3.LUT R13, R16, 0xfffffffe, RZ, 0xc0, !PT ;  /* 0xfffffffe100da812 */ /* 0x000fe400078ec0ff */
[----:B------:R-:W-:Y:S01]  /*12530*/  @!P1 LOP3.LUT R15, R15, 0xfffffffe, RZ, 0xc0, !PT ;  /* 0xfffffffe0f0f9812 */ /* 0x000fe200078ec0ff */
[----:B------:R-:W-:Y:S01]  /*12540*/  @!P6 IMAD.WIDE R4, R5, 0x4, R8 ;  /* 0x000000040504e825 */ /* 0x000fe200078e0208 */
[----:B------:R-:W-:-:S03]  /*12550*/  IADD3 R3, R3, 0x58, RZ ;  /* 0x0000005803037810 */ /* 0x000fc60007ffe0ff */
[--C-:B------:R-:W-:Y:S01]  /*12560*/  @!P2 IMAD.WIDE R12, R13, 0x4, R8.reuse ;  /* 0x000000040d0ca825 */ /* 0x100fe200078e0208 */
[----:B------:R1:W-:Y:S04]  /*12570*/  @!P6 ST.E.64 [R4.64], R126 ;  /* 0x0000007e0400e985 */ /* 0x0003e8000c101b0c */
[----:B------:R2:W-:Y:S01]  /*12580*/  @!P5 ST.E.64 [R6.64], R134 ;  /* 0x000000860600d985 */ /* 0x0005e2000c101b0c */
[----:B-1----:R-:W-:Y:S01]  /*12590*/  @!P0 LOP3.LUT R5, R14, 0xfffffffe, RZ, 0xc0, !PT ;  /* 0xfffffffe0e058812 */ /* 0x002fe200078ec0ff */
[----:B------:R-:W-:-:S04]  /*125a0*/  @!P1 IMAD.WIDE R14, R15, 0x4, R8 ;  /* 0x000000040f0e9825 */ /* 0x000fc800078e0208 */
[----:B--2---:R-:W-:-:S04]  /*125b0*/  @!P4 IMAD.WIDE R6, R11, 0x4, R8 ;  /* 0x000000040b06c825 */ /* 0x004fc800078e0208 */
[--C-:B------:R-:W-:Y:S01]  /*125c0*/  @!P3 IMAD.WIDE R10, R17, 0x4, R8.reuse ;  /* 0x00000004110ab825 */ /* 0x100fe200078e0208 */
[----:B------:R1:W-:Y:S03]  /*125d0*/  @!P4 ST.E.64 [R6.64], R58 ;  /* 0x0000003a0600c985 */ /* 0x0003e6000c101b0c */
[----:B------:R-:W-:Y:S01]  /*125e0*/  @!P0 IMAD.WIDE R4, R5, 0x4, R8 ;  /* 0x0000000405048825 */ /* 0x000fe200078e0208 */
[----:B------:R1:W-:Y:S04]  /*125f0*/  @!P3 ST.E.64 [R10.64], R62 ;  /* 0x0000003e0a00b985 */ /* 0x0003e8000c101b0c */
[----:B------:R1:W-:Y:S04]  /*12600*/  @!P2 ST.E.64 [R12.64], R74 ;  /* 0x0000004a0c00a985 */ /* 0x0003e8000c101b0c */
        /* <DEDUP_REMOVED lines=9> */
.L_x_2346:
        /* <DEDUP_REMOVED lines=50> */
.L_x_2269:
[----:B------:R-:W-:Y:S01]  /*129c0*/  IMAD.MOV.U32 R5, RZ, RZ, 0x1 ;  /* 0x00000001ff057424 */ /* 0x000fe200078e00ff */
[----:B-1----:R-:W-:Y:S02]  /*129d0*/  MOV R6, 0x1c1f ;  /* 0x00001c1f00067802 */ /* 0x002fe40000000f00 */
[----:B------:R-:W-:Y:S02]  /*129e0*/  MOV R4, 0x12a00 ;  /* 0x00012a0000047802 */ /* 0x000fe40000000f00 */
[----:B------:R-:W-:Y:S05]  /*129f0*/  CALL.REL.NOINC `($__internal_35_$__cuda_sm70_shflsync_idx_p) ;  /* 0x0000028000007944 */ /* 0x000fea0003c00000 */
[----:B--2---:R-:W-:Y:S01]  /*12a00*/  IMAD.MOV.U32 R13, RZ, RZ, R5 ;  /* 0x000000ffff0d7224 */ /* 0x004fe200078e0005 */
[----:B------:R-:W-:Y:S01]  /*12a10*/  MOV R5, 0x1 ;  /* 0x0000000100057802 */ /* 0x000fe20000000f00 */
[----:B-1----:R-:W-:Y:S01]  /*12a20*/  IMAD.MOV.U32 R8, RZ, RZ, R9 ;  /* 0x000000ffff087224 */ /* 0x002fe200078e0009 */
[----:B------:R-:W-:Y:S02]  /*12a30*/  MOV R6, 0x1c1f ;  /* 0x00001c1f00067802 */ /* 0x000fe40000000f00 */
[----:B------:R-:W-:Y:S02]  /*12a40*/  MOV R4, 0x12a60 ;  /* 0x00012a6000047802 */ /* 0x000fe40000000f00 */
[----:B------:R-:W-:Y:S05]  /*12a50*/  CALL.REL.NOINC `($__internal_35_$__cuda_sm70_shflsync_idx_p) ;  /* 0x0000022000007944 */ /* 0x000fea0003c00000 */
[----:B-12---:R-:W-:Y:S05]  /*12a60*/  BRA `(.L_x_2353) ;  /* 0xfffef8c000007947 */ /* 0x006fea000383ffff */
.L_x_2296:
[----:B----4-:R-:W-:Y:S01]  /*12a70*/  MOV R6, 0x1c1f ;  /* 0x00001c1f00067802 */ /* 0x010fe20000000f00 */
[----:B------:R-:W-:Y:S01]  /*12a80*/  IMAD.MOV.U32 R5, RZ, RZ, 0x1 ;  /* 0x00000001ff057424 */ /* 0x000fe200078e00ff */
[----:B------:R-:W-:Y:S02]  /*12a90*/  MOV R4, 0x12ab0 ;  /* 0x00012ab000047802 */ /* 0x000fe40000000f00 */
[----:B-123--:R-:W-:Y:S05]  /*12aa0*/  CALL.REL.NOINC `($__internal_35_$__cuda_sm70_shflsync_idx_p) ;  /* 0x000001d000007944 */ /* 0x00efea0003c00000 */
[----:B-1----:R-:W-:Y:S01]  /*12ab0*/  MOV R6, 0x1c1f ;  /* 0x00001c1f00067802 */ /* 0x002fe20000000f00 */
[----:B--2---:R-:W-:Y:S01]  /*12ac0*/  IMAD.MOV.U32 R14, RZ, RZ, R5 ;  /* 0x000000ffff0e7224 */ /* 0x004fe200078e0005 */
[----:B------:R-:W-:Y:S01]  /*12ad0*/  MOV R5, 0x1 ;  /* 0x0000000100057802 */ /* 0x000fe20000000f00 */
[----:B------:R-:W-:Y:S01]  /*12ae0*/  IMAD.MOV.U32 R8, RZ, RZ, R3 ;  /* 0x000000ffff087224 */ /* 0x000fe200078e0003 */
[----:B------:R-:W-:Y:S02]  /*12af0*/  MOV R4, 0x12b10 ;  /* 0x00012b1000047802 */ /* 0x000fe40000000f00 */
[----:B------:R-:W-:Y:S05]  /*12b00*/  CALL.REL.NOINC `($__internal_35_$__cuda_sm70_shflsync_idx_p) ;  /* 0x0000017000007944 */ /* 0x000fea0003c00000 */
[----:B-12---:R-:W-:-:S05]  /*12b10*/  BRA `(.L_x_2354) ;  /* 0xffff324000007947 */ /* 0x006fca000383ffff */
.L_x_2321:
[----:B------:R-:W-:Y:S01]  /*12b20*/  MOV R6, 0x1c1f ;  /* 0x00001c1f00067802 */ /* 0x000fe20000000f00 */
[----:B----4-:R-:W-:Y:S01]  /*12b30*/  IMAD.MOV.U32 R5, RZ, RZ, 0x1 ;  /* 0x00000001ff057424 */ /* 0x010fe200078e00ff */
        /* <DEDUP_REMOVED lines=9> */
.L_x_2327:
[----:B------:R-:W-:Y:S01]  /*12bd0*/  MOV R6, 0x1c1f ;  /* 0x00001c1f00067802 */ /* 0x000fe20000000f00 */
[----:B--2---:R-:W-:Y:S01]  /*12be0*/  IMAD.MOV.U32 R5, RZ, RZ, 0x1 ;  /* 0x00000001ff057424 */ /* 0x004fe200078e00ff */
[----:B------:R-:W-:Y:S02]  /*12bf0*/  MOV R4, 0x12c10 ;  /* 0x00012c1000047802 */ /* 0x000fe40000000f00 */
[----:B-1-3--:R-:W-:Y:S05]  /*12c00*/  CALL.REL.NOINC `($__internal_35_$__cuda_sm70_shflsync_idx_p) ;  /* 0x0000007000007944 */ /* 0x00afea0003c00000 */
[----:B-1----:R-:W-:Y:S01]  /*12c10*/  MOV R6, 0x1c1f ;  /* 0x00001c1f00067802 */ /* 0x002fe20000000f00 */
[----:B--2---:R-:W-:Y:S01]  /*12c20*/  IMAD.MOV.U32 R12, RZ, RZ, R5 ;  /* 0x000000ffff0c7224 */ /* 0x004fe200078e0005 */
[----:B------:R-:W-:Y:S01]  /*12c30*/  MOV R5, 0x1 ;  /* 0x0000000100057802 */ /* 0x000fe20000000f00 */
[----:B------:R-:W-:Y:S01]  /*12c40*/  IMAD.MOV.U32 R8, RZ, RZ, R9 ;  /* 0x000000ffff087224 */ /* 0x000fe200078e0009 */
[----:B------:R-:W-:Y:S02]  /*12c50*/  MOV R4, 0x12c70 ;  /* 0x00012c7000047802 */ /* 0x000fe40000000f00 */
[----:B------:R-:W-:Y:S05]  /*12c60*/  CALL.REL.NOINC `($__internal_35_$__cuda_sm70_shflsync_idx_p) ;  /* 0x0000001000007944 */ /* 0x000fea0003c00000 */
[----:B-12---:R-:W-:-:S05]  /*12c70*/  BRA `(.L_x_2356) ;  /* 0xffff9b7000007947 */ /* 0x006fca000383ffff */
        .weak           $__internal_35_$__cuda_sm70_shflsync_idx_p
        .type           $__internal_35_$__cuda_sm70_shflsync_idx_p,@function
        .size           $__internal_35_$__cuda_sm70_shflsync_idx_p,(.L_x_3675 - $__internal_35_$__cuda_sm70_shflsync_idx_p)
$__internal_35_$__cuda_sm70_shflsync_idx_p:
[----:B------:R-:W-:Y:S01]  /*12c80*/  MOV R10, R4 ;  /* 0x00000004000a7202 */ /* 0x000fe20000000f00 */
[----:B------:R-:W-:Y:S04]  /*12c90*/  WARPSYNC R223 ;  /* 0x000000df00007348 */ /* 0x000fe80003800000 */
[----:B------:R-:W-:Y:S01]  /*12ca0*/  MOV R11, 0x0 ;  /* 0x00000000000b7802 */ /* 0x000fe20000000f00 */
[----:B------:R1:W2:Y:S03]  /*12cb0*/  SHFL.IDX PT, R5, R8, R5, R6 ;  /* 0x0000000508057389 */ /* 0x0002a600000e0006 */
[----:B------:R-:W-:Y:S05]  /*12cc0*/  RET.REL.NODEC R10 `(_ZN7cutlass13device_kernelIN5flash19enable_sm80_to_sm89INS1_16FlashAttnFwdSm80INS1_25CollectiveMainloopFwdSm80ILi4ELi1ELb0EN4cute5tupleIJNS5_1CILi128EEENS7_ILi48EEENS7_ILi96EEEEEELi96ENS_10bfloat16_tEfNS_4arch4Sm80ELb0ELb1ELb0ELb0ELb1ELb0ELb1ELb1EEENS1_21CollectiveEpilogueFwdINS6_IJS8_SA_S9_EEENS6_IJNS7_ILi1EEESI_SI_EEESC_SE_Li128ELb0ELb1ELb1ELb0EEENS1_19SingleTileSchedulerILb0ELb1ELb1ELi128EEEEEEEEEvNT_6ParamsE) ;  /* 0xfffed3300a007950 */ /* 0x000fea0003c3ffff */
.L_x_2357:
        /* <DEDUP_REMOVED lines=11> */
.L_x_3675:


//--------------------- .text._ZN7cutlass13device_kernelIN5flash19enable_sm80_to_sm89INS1_16FlashAttnFwdSm80INS1_25CollectiveMainloopFwdSm80ILi4ELi1ELb0EN4cute5tupleIJNS5_1CILi128EEENS7_ILi48EEENS7_ILi96EEEEEELi96ENS_10bfloat16_tEfNS_4arch4Sm80ELb0ELb1ELb0ELb1ELb1ELb0ELb1ELb1EEENS1_21CollectiveEpilogueFwdINS6_IJS8_SA_S9_EEENS6_IJNS7_ILi1EEESI_SI_EEESC_SE_Li128ELb1ELb1ELb1ELb0EEENS1_36VarlenDynamicPersistentTileSchedulerILi128ELi48ELi128ELi128ELb1ELb1ELb0ELb1ELb0ELb1EEEEEEEEEvNT_6ParamsE --------------------------
	.section	.text._ZN7cutlass13device_kernelIN5flash19enable_sm80_to_sm89INS1_16FlashAttnFwdSm80INS1_25CollectiveMainloopFwdSm80ILi4ELi1ELb0EN4cute5tupleIJNS5_1CILi128EEENS7_ILi48EEENS7_ILi96EEEEEELi96ENS_10bfloat16_tEfNS_4arch4Sm80ELb0ELb1ELb0ELb1ELb1ELb0ELb1ELb1EEENS1_21CollectiveEpilogueFwdINS6_IJS8_SA_S9_EEENS6_IJNS7_ILi1EEESI_SI_EEESC_SE_Li128ELb1ELb1ELb1ELb0EEENS1_36VarlenDynamicPersistentTileSchedulerILi128ELi48ELi128ELi128ELb1ELb1ELb0ELb1ELb0ELb1EEEEEEEEEvNT_6ParamsE,"ax",@progbits
	.sectioninfo	@"SHI_REGISTERS=255"
	.align	128
.text._ZN7cutlass13device_kernelIN5flash19enable_sm80_to_sm89INS1_16FlashAttnFwdSm80INS1_25CollectiveMainloopFwdSm80ILi4ELi1ELb0EN4cute5tupleIJNS5_1CILi128EEENS7_ILi48EEENS7_ILi96EEEEEELi96ENS_10bfloat16_tEfNS_4arch4Sm80ELb0ELb1ELb0ELb1ELb1ELb0ELb1ELb1EEENS1_21CollectiveEpilogueFwdINS6_IJS8_SA_S9_EEENS6_IJNS7_ILi1EEESI_SI_EEESC_SE_Li128ELb1ELb1ELb1ELb0EEENS1_36VarlenDynamicPersistentTileSchedulerILi128ELi48ELi128ELi128ELb1ELb1ELb0ELb1ELb0ELb1EEEEEEEEEvNT_6ParamsE:
        .type           _ZN7cutlass13device_kernelIN5flash19enable_sm80_to_sm89INS1_16FlashAttnFwdSm80INS1_25CollectiveMainloopFwdSm80ILi4ELi1ELb0EN4cute5tupleIJNS5_1CILi128EEENS7_ILi48EEENS7_ILi96EEEEEELi96ENS_10bfloat16_tEfNS_4arch4Sm80ELb0ELb1ELb0ELb1ELb1ELb0ELb1ELb1EEENS1_21CollectiveEpilogueFwdINS6_IJS8_SA_S9_EEENS6_IJNS7_ILi1EEESI_SI_EEESC_SE_Li128ELb1ELb1ELb1ELb0EEENS1_36VarlenDynamicPersistentTileSchedulerILi128ELi48ELi128ELi128ELb1ELb1ELb0ELb1ELb0ELb1EEEEEEEEEvNT_6ParamsE,@function
        .size           _ZN7cutlass13device_kernelIN5flash19enable_sm80_to_sm89INS1_16FlashAttnFwdSm80INS1_25CollectiveMainloopFwdSm80ILi4ELi1ELb0EN4cute5tupleIJNS5_1CILi128EEENS7_ILi48EEENS7_ILi96EEEEEELi96ENS_10bfloat16_tEfNS_4arch4Sm80ELb0ELb1ELb0ELb1ELb1ELb0ELb1ELb1EEENS1_21CollectiveEpilogueFwdINS6_IJS8_SA_S9_EEENS6_IJNS7_ILi1EEESI_SI_EEESC_SE_Li128ELb1ELb1ELb1ELb0EEENS1_36VarlenDynamicPersistentTileSchedulerILi128ELi48ELi128ELi128ELb1ELb1ELb0ELb1ELb0ELb1EEEEEEEEEvNT_6ParamsE,(.L_x_3677 - _ZN7cutlass13device_kernelIN5flash19enable_sm80_to_sm89INS1_16FlashAttnFwdSm80INS1_25CollectiveMainloopFwdSm80ILi4ELi1ELb0EN4cute5tupleIJNS5_1CILi128EEENS7_ILi48EEENS7_ILi96EEEEEELi96ENS_10bfloat16_tEfNS_4arch4Sm80ELb0ELb1ELb0ELb1ELb1ELb0ELb1ELb1EEENS1_21CollectiveEpilogueFwdINS6_IJS8_SA_S9_EEENS6_IJNS7_ILi1EEESI_SI_EEESC_SE_Li128ELb1ELb1ELb1ELb0EEENS1_36VarlenDynamicPersistentTileSchedulerILi128ELi48ELi128ELi128ELb1ELb1ELb0ELb1ELb0ELb1EEEEEEEEEvNT_6ParamsE)
        .other          _ZN7cutlass13device_kernelIN5flash19enable_sm80_to_sm89INS1_16FlashAttnFwdSm80INS1_25CollectiveMainloopFwdSm80ILi4ELi1ELb0EN4cute5tupleIJNS5_1CILi128EEENS7_ILi48EEENS7_ILi96EEEEEELi96ENS_10bfloat16_tEfNS_4arch4Sm80ELb0ELb1ELb0ELb1ELb1ELb0ELb1ELb1EEENS1_21CollectiveEpilogueFwdINS6_IJS8_SA_S9_EEENS6_IJNS7_ILi1EEESI_SI_EEESC_SE_Li128ELb1ELb1ELb1ELb0EEENS1_36VarlenDynamicPersistentTileSchedulerILi128ELi48ELi128ELi128ELb1ELb1ELb0ELb1ELb0ELb1EEEEEEEEEvNT_6ParamsE,@"STO_CUDA_ENTRY STV_DEFAULT"
_ZN7cutlass13device_kernelIN5flash19enable_sm80_to_sm89INS1_16FlashAttnFwdSm80INS1_25CollectiveMainloopFwdSm80ILi4ELi1ELb0EN4cute5tupleIJNS5_1CILi128EEENS7_ILi48EEENS7_ILi96EEEEEELi96ENS_10bfloat16_tEfNS_4arch4Sm80ELb0ELb1ELb0ELb1ELb1ELb0ELb1ELb1EEENS1_21CollectiveEpilogueFwdINS6_IJS8_SA_S9_EEENS6_IJNS7_ILi1EEESI_SI_EEESC_SE_Li128ELb1ELb1ELb1ELb0EEENS1_36VarlenDynamicPersistentTileSchedulerILi128ELi48ELi128ELi128ELb1ELb1ELb0ELb1ELb0ELb1EEEEEEEEEvNT_6ParamsE:
        /* <DEDUP_REMOVED lines=54> */
.L_x_2363:
        /* <DEDUP_REMOVED lines=16> */
.L_x_2590:
        /* <DEDUP_REMOVED lines=16> */
.L_x_2591:
[----:B--2---:R-:W-:-:S05]  /*0560*/  IMAD R0, R0, c[0x0][0x538], RZ ;  /* 0x00014e0000007a24 */ /* 0x004fca00078e02ff */
[----:B------:R-:W-:-:S04]  /*0570*/  IADD3 R7, R0, R7, RZ ;  /* 0x0000000700077210 */ /* 0x000fc80007ffe0ff */
[----:B------:R-:W-:-:S13]  /*0580*/  ISETP.GT.AND P0, PT, R7, UR4, PT ;  /* 0x0000000407007c0c */ /* 0x000fda000bf04270 */
[----:B-1----:R-:W-:Y:S05]  /*0590*/  @!P0 BRA `(.L_x_2363) ;  /* 0xfffffdc000008947 */ /* 0x002fea000383ffff */
.L_x_2359:
[----:B------:R-:W-:-:S05]  /*05a0*/  IADD3 R10, -R0, R7, RZ ;  /* 0x00000007000a7210 */ /* 0x000fca0007ffe1ff */
[----:B------:R-:W-:-:S05]  /*05b0*/  IMAD R0, R4, c[0x0][0x538], R10 ;  /* 0x00014e0004007a24 */ /* 0x000fca00078e020a */
[----:B------:R-:W-:Y:S01]  /*05c0*/  ISETP.GT.AND P0, PT, R0, UR4, PT ;  /* 0x0000000400007c0c */ /* 0x000fe2000bf04270 */
[----:B------:R-:W-:-:S12]  /*05d0*/  BRA.DIV ~URZ, `(.L_x_2364) ;  /* 0x000179b27f007947 */ /* 0x000fd8000b800000 */
[----:B------:R-:W-:-:S04]  /*05e0*/  VOTE.ANY R7, PT, !P0 ;  /* 0x0000000000077806 */ /* 0x000fc800040e0100 */
.L_x_2592:
[----:B------:R-:W1:Y:S02]  /*05f0*/  POPC R0, R7 ;  /* 0x0000000700007309 */ /* 0x000e640000000000 */
[----:B-1----:R-:W-:-:S05]  /*0600*/  IADD3 R2, R0, R6, RZ ;  /* 0x0000000600027210 */ /* 0x002fca0007ffe0ff */
[----:B------:R1:W-:Y:S01]  /*0610*/  STL [R1+0xc], R2 ;  /* 0x00000c0201007387 */ /* 0x0003e20000100800 */
[----:B------:R-:W-:Y:S05]  /*0620*/  BRA.DIV ~URZ, `(.L_x_2365) ;  /* 0x000179b27f007947 */ /* 0x000fea000b800000 */
[----:B------:R2:W3:Y:S01]  /*0630*/  SHFL.IDX PT, R12, R9, R0, 0x1f ;  /* 0x00001f00090c7589 */ /* 0x0004e200000e0000 */
[----:B------:R-:W-:-:S03]  /*0640*/  MOV R5, RZ ;  /* 0x000000ff00057202 */ /* 0x000fc60000000f00 */
[----:B------:R2:W4:Y:S04]  /*0650*/  SHFL.IDX PT, R9, R8, R0, 0x1f ;  /* 0x00001f0008097589 */ /* 0x00052800000e0000 */
.L_x_2593:
[----:B------:R-:W-:Y:S01]  /*0660*/  ISETP.NE.AND P0, PT, R7, RZ, PT ;  /* 0x000000ff0700720c */ /* 0x000fe20003f05270 */
[----:B------:R-:W-:-:S12]  /*0670*/  BSSY B0, `(.L_x_2366) ;  /* 0x0000005000007945 */ /* 0x000fd80003800000 */
[----:B------:R-:W-:Y:S05]  /*0680*/  @!P0 BRA `(.L_x_2367) ;  /* 0x0000003000008947 */ /* 0x000fea0003800000 */
[----:B--2---:R-:W-:Y:S01]  /*0690*/  IADD3 R0, R0, -0x1, RZ ;  /* 0xffffffff00007810 */ /* 0x004fe20007ffe0ff */
[----:B------:R-:W-:Y:S05]  /*06a0*/  BRA.DIV ~URZ, `(.L_x_2368) ;  /* 0x00017a127f007947 */ /* 0x000fea000b800000 */
[----:B------:R2:W1:Y:S02]  /*06b0*/  SHFL.IDX PT, R5, R4, R0, 0x1f ;  /* 0x00001f0004057589 */ /* 0x00046400000e0000 */
.L_x_2367:
[----:B------:R-:W-:Y:S05]  /*06c0*/  BSYNC B0 ;  /* 0x0000000000007941 */ /* 0x000fea0003800000 */
.L_x_2366:
        /* <DEDUP_REMOVED lines=69> */
.L_x_2370:
        /* <DEDUP_REMOVED lines=70> */
.L_x_2371:
[----:B------:R-:W-:Y:S05]  /*0f80*/  BSYNC B0 ;  /* 0x0000000000007941 */ /* 0x000fea0003800000 */
.L_x_2369:
[----:B------:R-:W-:-:S04]  /*0f90*/  LOP3.LUT R0, RZ, R0, RZ, 0x33, !PT ;  /* 0x00000000ff007212 */ /* 0x000fc800078e33ff */
[----:B------:R-:W-:-:S05]  /*0fa0*/  IADD3 R0, R0, R12, RZ ;  /* 0x0000000c00007210 */ /* 0x000fca0007ffe0ff */
[----:B------:R2:W-:Y:S01]  /*0fb0*/  STL [R1+0x4], R0 ;  /* 0x0000040001007387 */ /* 0x0005e20000100800 */
[----:B------:R-:W-:Y:S05]  /*0fc0*/  BRA `(.L_x_2372) ;  /* 0x0000006000007947 */ /* 0x000fea0003800000 */
.L_x_2360:
[----:B------:R-:W-:Y:S01]  /*0fd0*/  MOV R0, UR4 ;  /* 0x0000000400007c02 */ /* 0x000fe20008000f00 */
[----:B------:R-:W-:Y:S04]  /*0fe0*/  STL [R1+0x4], RZ ;  /* 0x000004ff01007387 */ /* 0x000fe80000100800 */
[----:B------:R1:W-:Y:S04]  /*0ff0*/  STL [R1], R0 ;  /* 0x0000000001007387 */ /* 0x0003e80000100800 */
[----:B------:R2:W-:Y:S01]  /*1000*/  STL [R1+0x8], RZ ;  /* 0x000008ff01007387 */ /* 0x0005e20000100800 */
[----:B-1----:R-:W-:-:S05]  /*1010*/  MOV R0, c[0x0][0x53c] ;  /* 0x00014f0000007a02 */ /* 0x002fca0000000f00 */
[----:B------:R2:W-:Y:S02]  /*1020*/  STL [R1+0xc], R0 ;  /* 0x00000c0001007387 */ /* 0x0005e40000100800 */
.L_x_2372:
        /* <DEDUP_REMOVED lines=8> */
.L_x_2358:
        /* <DEDUP_REMOVED lines=28> */
[----:B------:R-:W-:Y:S01]  /*1270*/  IMAD.IADD R0, R16, 0x1, -R0 ;  /* 0x0000000110007824 */ /* 0x000fe200078e0a00 */
        /* <DEDUP_REMOVED lines=51> */
[----:B------:R-:W-:Y:S01]  /*15b0*/  STL [R1+0x38], R20 ;  /* 0x0000381401007387 */ /* 0x000fe20000100800 */
[----:B------:R-:W-:Y:S01]  /*15c0*/  SHF.R.S32.HI R0, RZ, 0x1, R6 ;  /* 0x00000001ff007819 */ /* 0x000fe20000011406 */
[----:B------:R-:W-:Y:S01]  /*15d0*/  IMAD R9, R240, 0x2, R7 ;  /* 0x00000002f0097824 */ /* 0x000fe200078e0207 */
[----:B------:R-:W-:Y:S01]  /*15e0*/  LOP3.LUT R10, R4, R3, RZ, 0x3c, !PT ;  /* 0x00000003040a7212 */ /* 0x000fe200078e3cff */
[----:B------:R-:W-:Y:S01]  /*15f0*/  IMAD R240, R240, 0x20, R241 ;  /* 0x00000020f0f07824 */ /* 0x000fe200078e02f1 */
        /* <DEDUP_REMOVED lines=15> */
[----:B------:R-:W-:-:S03]  /*16f0*/  IMAD.IADD R3, R3, 0x1, R6 ;  /* 0x0000000103037824 */ /* 0x000fc600078e0206 */
[----:B------:R-:W-:Y:S01]  /*1700*/  LOP3.LUT R2, R2, 0xc0, RZ, 0xc0, !PT ;  /* 0x000000c002027812 */ /* 0x000fe200078ec0ff */
[----:B------:R-:W-:Y:S02]  /*1710*/  IMAD.IADD R4, R0, 0x1, R7 ;  /* 0x0000000100047824 */ /* 0x000fe400078e0207 */
[----:B------:R-:W-:Y:S01]  /*1720*/  IMAD.SHL.U32 R19, R3, 0x2, RZ ;  /* 0x0000000203137824 */ /* 0x000fe200078e00ff */
[----:B------:R-:W-:Y:S01]  /*1730*/  LOP3.LUT R6, R2, 0x8, R8, 0xf8, !PT ;  /* 0x0000000802067812 */ /* 0x000fe200078ef808 */
[C---:B------:R-:W-:Y:S01]  /*1740*/  IMAD R7, R13.reuse, 0x20, R0 ;  /* 0x000000200d077824 */ /* 0x040fe200078e0200 */
[----:B------:R-:W-:Y:S01]  /*1750*/  SHF.R.U32.HI R5, RZ, 0x3, R2 ;  /* 0x00000003ff057819 */ /* 0x000fe20000011602 */
[----:B------:R-:W-:Y:S01]  /*1760*/  IMAD R2, R13, 0x20, R4 ;  /* 0x000000200d027824 */ /* 0x000fe200078e0204 */
[----:B------:R-:W-:Y:S01]  /*1770*/  IADD3 R4, R19, 0x80, RZ ;  /* 0x0000008013047810 */ /* 0x000fe20007ffe0ff */
        /* <DEDUP_REMOVED lines=13> */
[----:B------:R-:W-:Y:S01]  /*1850*/  STL [R1+0x18], R18 ;  /* 0x0000181201007387 */ /* 0x000fe20000100800 */
[----:B------:R-:W-:Y:S01]  /*1860*/  IMAD.IADD R3, R3, 0x1, R7 ;  /* 0x0000000103037824 */ /* 0x000fe200078e0207 */
[----:B------:R-:W-:Y:S01]  /*1870*/  SHF.R.S32.HI R7, RZ, 0x1f, R203 ;  /* 0x0000001fff077819 */ /* 0x000fe200000114cb */
[----:B------:R-:W-:Y:S01]  /*1880*/  IMAD.IADD R7, R20, 0x1, R16 ;  /* 0x0000000114077824 */ /* 0x000fe200078e0210 */
[----:B------:R-:W-:-:S02]  /*1890*/  IADD3 R10, R236, 0x40, RZ ;  /* 0x00000040ec0a7810 */ /* 0x000fc40007ffe0ff */
[C---:B------:R-:W-:Y:S02]  /*18a0*/  IADD3 R8, R236.reuse, 0x50, RZ ;  /* 0x00000050ec087810 */ /* 0x040fe40007ffe0ff */
[----:B------:R-:W-:Y:S01]  /*18b0*/  SHF.R.S32.HI R0, RZ, 0x1f, R10 ;  /* 0x0000001fff007819 */ /* 0x000fe2000001140a */
[----:B------:R-:W-:Y:S01]  /*18c0*/  STL [R1+0x10], R7 ;  /* 0x0000100701007387 */ /* 0x000fe20000100800 */
[----:B------:R-:W-:Y:S01]  /*18d0*/  SHF.R.S32.HI R0, RZ, 0x1f, R8 ;  /* 0x0000001fff007819 */ /* 0x000fe20000011408 */
[----:B------:R-:W-:Y:S01]  /*18e0*/  IMAD.IADD R0, R19, 0x1, R5 ;  /* 0x0000000113007824 */ /* 0x000fe200078e0205 */
[----:B------:R-:W-:Y:S02]  /*18f0*/  SHF.R.S32.HI R4, RZ, 0x1f, R238 ;  /* 0x0000001fff047819 */ /* 0x000fe400000114ee */
[----:B------:R-:W-:Y:S02]  /*1900*/  IADD3 R16, R236, 0x10, RZ ;  /* 0x00000010ec107810 */ /* 0x000fe40007ffe0ff */
[----:B------:R1:W-:Y:S01]  /*1910*/  STL [R1+0x20], R0 ;  /* 0x0000200001007387 */ /* 0x0003e20000100800 */
[----:B------:R-:W-:-:S02]  /*1920*/  SHF.R.S32.HI R4, RZ, 0x1f, R236 ;  /* 0x0000001fff047819 */ /* 0x000fc400000114ec */
[C---:B------:R-:W-:Y:S02]  /*1930*/  IADD3 R13, R236.reuse, 0x28, RZ ;  /* 0x00000028ec0d7810 */ /* 0x040fe40007ffe0ff */
[----:B------:R-:W-:Y:S02]  /*1940*/  IADD3 R11, R236, 0x38, RZ ;  /* 0x00000038ec0b7810 */ /* 0x000fe40007ffe0ff */
[----:B------:R-:W-:Y:S02]  /*1950*/  SEL R4, R6, 0xffffffe0, !P3 ;  /* 0xffffffe006047807 */ /* 0x000fe40005800000 */
[----:B------:R-:W-:Y:S02]  /*1960*/  IADD3 R189, R184, 0x20, RZ ;  /* 0x00000020b8bd7810 */ /* 0x000fe40007ffe0ff */
[----:B------:R-:W-:Y:S02]  /*1970*/  LEA R187, R2, 0x6080, 0x1 ;  /* 0x0000608002bb7811 */ /* 0x000fe400078e08ff */
[----:B------:R-:W-:-:S02]  /*1980*/  LEA R185, R3, 0x1880, 0x1 ;  /* 0x0000188003b97811 */ /* 0x000fc400078e08ff */
[C---:B------:R-:W-:Y:S01]  /*1990*/  IADD3 R17, R236.reuse, 0x8, RZ ;  /* 0x00000008ec117810 */ /* 0x040fe20007ffe0ff */
[----:B------:R-:W-:Y:S01]  /*19a0*/  IMAD.IADD R188, R187, 0x1, R4 ;  /* 0x00000001bbbc7824 */ /* 0x000fe200078e0204 */
[----:B------:R-:W-:Y:S01]  /*19b0*/  IADD3 R15, R236, 0x18, RZ ;  /* 0x00000018ec0f7810 */ /* 0x000fe20007ffe0ff */
[----:B------:R-:W-:Y:S01]  /*19c0*/  IMAD.IADD R186, R4, 0x1, R185 ;  /* 0x0000000104ba7824 */ /* 0x000fe200078e02b9 */
[C---:B------:R-:W-:Y:S02]  /*19d0*/  IADD3 R14, R236.reuse, 0x20, RZ ;  /* 0x00000020ec0e7810 */ /* 0x040fe40007ffe0ff */
[C---:B------:R-:W-:Y:S02]  /*19e0*/  IADD3 R12, R236.reuse, 0x30, RZ ;  /* 0x00000030ec0c7810 */ /* 0x040fe40007ffe0ff */
[C---:B------:R-:W-:Y:S01]  /*19f0*/  IADD3 R9, R236.reuse, 0x48, RZ ;  /* 0x00000048ec097810 */ /* 0x040fe20007ffe0ff */
[----:B-1----:R-:W-:Y:S01]  /*1a00*/  IMAD.IADD R0, R5, 0x1, R18 ;  /* 0x0000000105007824 */ /* 0x002fe200078e0212 */
[----:B------:R-:W-:-:S02]  /*1a10*/  IADD3 R7, R236, 0x58, RZ ;  /* 0x00000058ec077810 */ /* 0x000fc40007ffe0ff */
[----:B------:R-:W-:Y:S02]  /*1a20*/  @P2 IADD3 R189, R184, -0x20, RZ ;  /* 0xffffffe0b8bd2810 */ /* 0x000fe40007ffe0ff */
[----:B------:R1:W-:Y:S01]  /*1a30*/  STL [R1+0x1c], R0 ;  /* 0x00001c0001007387 */ /* 0x0003e20000100800 */
[----:B------:R-:W-:Y:S02]  /*1a40*/  SHF.R.S32.HI R6, RZ, 0x1f, R16 ;  /* 0x0000001fff067819 */ /* 0x000fe40000011410 */
[----:B------:R-:W-:Y:S02]  /*1a50*/  SHF.R.S32.HI R6, RZ, 0x1f, R13 ;  /* 0x0000001fff067819 */ /* 0x000fe4000001140d */
[----:B------:R-:W-:Y:S02]  /*1a60*/  SHF.R.S32.HI R6, RZ, 0x1f, R11 ;  /* 0x0000001fff067819 */ /* 0x000fe4000001140b */
[----:B------:R-:W-:Y:S02]  /*1a70*/  SHF.R.S32.HI R17, RZ, 0x1f, R17 ;  /* 0x0000001fff117819 */ /* 0x000fe40000011411 */
[----:B------:R-:W-:-:S02]  /*1a80*/  SHF.R.S32.HI R15, RZ, 0x1f, R15 ;  /* 0x0000001fff0f7819 */ /* 0x000fc4000001140f */
[----:B------:R-:W-:Y:S02]  /*1a90*/  SHF.R.S32.HI R14, RZ, 0x1f, R14 ;  /* 0x0000001fff0e7819 */ /* 0x000fe4000001140e */
[----:B------:R-:W-:Y:S02]  /*1aa0*/  SHF.R.S32.HI R12, RZ, 0x1f, R12 ;  /* 0x0000001fff0c7819 */ /* 0x000fe4000001140c */
[----:B------:R-:W-:Y:S02]  /*1ab0*/  SHF.R.S32.HI R9, RZ, 0x1f, R9 ;  /* 0x0000001fff097819 */ /* 0x000fe40000011409 */
[----:B------:R-:W-:Y:S02]  /*1ac0*/  SHF.R.S32.HI R6, RZ, 0x1f, R7 ;  /* 0x0000001fff067819 */ /* 0x000fe40000011407 */
[C---:B------:R-:W-:Y:S02]  /*1ad0*/  IADD3 R197, R189.reuse, 0x400, RZ ;  /* 0x00000400bdc57810 */ /* 0x040fe40007ffe0ff */
[----:B------:R-:W-:-:S02]  /*1ae0*/  IADD3 R196, R189, 0x800, RZ ;  /* 0x00000800bdc47810 */ /* 0x000fc40007ffe0ff */
[C---:B------:R-:W-:Y:S02]  /*1af0*/  IADD3 R195, R189.reuse, 0xc00, RZ ;  /* 0x00000c00bdc37810 */ /* 0x040fe40007ffe0ff */
[C---:B------:R-:W-:Y:S02]  /*1b00*/  IADD3 R194, R189.reuse, 0x1000, RZ ;  /* 0x00001000bdc27810 */ /* 0x040fe40007ffe0ff */
[C---:B------:R-:W-:Y:S02]  /*1b10*/  IADD3 R193, R189.reuse, 0x1400, RZ ;  /* 0x00001400bdc17810 */ /* 0x040fe40007ffe0ff */
[C---:B------:R-:W-:Y:S02]  /*1b20*/  IADD3 R192, R189.reuse, 0x1800, RZ ;  /* 0x00001800bdc07810 */ /* 0x040fe40007ffe0ff */
[C---:B------:R-:W-:Y:S02]  /*1b30*/  IADD3 R191, R189.reuse, 0x1c00, RZ ;  /* 0x00001c00bdbf7810 */ /* 0x040fe40007ffe0ff */
[----:B-1----:R-:W-:-:S02]  /*1b40*/  IADD3 R190, R189, 0x2000, RZ ;  /* 0x00002000bdbe7810 */ /* 0x002fc40007ffe0ff */
.L_x_2589:
        /* <DEDUP_REMOVED lines=23> */
.L_x_2373:
[----:B------:R-:W-:-:S04]  /*1cc0*/  ISETP.NE.U32.AND P0, PT, RZ, c[0x0][0x368], PT ;  /* 0x0000da00ff007a0c */ /* 0x000fc80003f05070 */
[----:B------:R-:W-:-:S13]  /*1cd0*/  ISETP.NE.AND.EX P0, PT, RZ, c[0x0][0x36c], PT, P0 ;  /* 0x0000db00ff007a0c */ /* 0x000fda0003f05300 */
[----:B------:R-:W-:Y:S05]  /*1ce0*/  @!P0 BRA `(.L_x_2374) ;  /* 0x0000003000008947 */ /* 0x000fea0003800000 */
[----:B-1----:R-:W-:-:S05]  /*1cf0*/  IMAD.WIDE R2, R15, R13, c[0x0][0x368] ;  /* 0x0000da000f027625 */ /* 0x002fca00078e020d */
[----:B------:R1:W5:Y:S01]  /*1d00*/  LDG.E R0, [R2.64] ;  /* 0x0000000602007981 */ /* 0x000362000c1e1900 */
[----:B------:R-:W-:Y:S05]  /*1d10*/  BRA `(.L_x_2375) ;  /* 0x0000008000007947 */ /* 0x000fea0003800000 */
.L_x_2374:
        /* <DEDUP_REMOVED lines=8> */
.L_x_2375:
        /* <DEDUP_REMOVED lines=29> */
.L_x_2378:
[----:B------:R-:W-:-:S13]  /*1f70*/  ISETP.NE.AND P0, PT, R6, 0x1, PT ;  /* 0x000000010600780c */ /* 0x000fda0003f05270 */
[----:B------:R-:W-:-:S05]  /*1f80*/  @P0 IMAD.HI.U32 R0, R2, c[0x0][0x330], RZ ;  /* 0x0000cc0002000a27 */ /* 0x000fca00078e00ff */
[----:B------:R-:W-:Y:S02]  /*1f90*/  @P0 SHF.R.U32.HI R2, RZ, c[0x0][0x334], R0 ;  /* 0x0000cd00ff020a19 */ /* 0x000fe40000011600 */
.L_x_2379:
[----:B------:R-:W-:Y:S05]  /*1fa0*/  BSYNC B0 ;  /* 0x0000000000007941 */ /* 0x000fea0003800000 */
.L_x_2377:
[----:B------:R-:W-:-:S05]  /*1fb0*/  IMAD R2, R2, R6, c[0x0][0x32c] ;  /* 0x0000cb0002027624 */ /* 0x000fca00078e0206 */
[----:B------:R-:W-:-:S03]  /*1fc0*/  IMNMX R3, R3, R2, PT ;  /* 0x0000000203037217 */ /* 0x000fc60003800200 */
.L_x_2376:
        /* <DEDUP_REMOVED lines=26> */
.L_x_2382:
[----:B------:R-:W-:-:S13]  /*2170*/  ISETP.NE.AND P0, PT, R6, 0x1, PT ;  /* 0x000000010600780c */ /* 0x000fda0003f05270 */
[----:B------:R-:W-:-:S05]  /*2180*/  @P0 IMAD.HI.U32 R3, R0, c[0x0][0x330], RZ ;  /* 0x0000cc0000030a27 */ /* 0x000fca00078e00ff */
[----:B------:R-:W-:Y:S02]  /*2190*/  @P0 SHF.R.U32.HI R0, RZ, c[0x0][0x334], R3 ;  /* 0x0000cd00ff000a19 */ /* 0x000fe40000011603 */
.L_x_2383:
[----:B------:R-:W-:Y:S05]  /*21a0*/  BSYNC B0 ;  /* 0x0000000000007941 */ /* 0x000fea0003800000 */
.L_x_2381:
[----:B------:R-:W-:-:S05]  /*21b0*/  IMAD R0, R0, c[0x0][0x32c], RZ ;  /* 0x0000cb0000007a24 */ /* 0x000fca00078e02ff */
[----:B------:R-:W-:-:S04]  /*21c0*/  IMNMX R2, R2, R0, !PT ;  /* 0x0000000002027217 */ /* 0x000fc80007800200 */
.L_x_2380:
        /* <DEDUP_REMOVED lines=48> */
.L_x_2385:
[----:B------:R-:W-:Y:S05]  /*24d0*/  BSYNC B0 ;  /* 0x0000000000007941 */ /* 0x000fea0003800000 */
.L_x_2384:
        /* <DEDUP_REMOVED lines=59> */
[----:B------:R3:W5:Y:S01]  /*2890*/  @P1 LDG.E R13, [R2.64] ;  /* 0x00000006020d1981 */ /* 0x000762000c1e1900 */
[----:B------:R-:W-:Y:S01]  /*28a0*/  SHF.R.S32.HI R0, RZ, 0x1f, R12 ;  /* 0x0000001fff007819 */ /* 0x000fe2000001140c */
[----:B--2---:R-:W-:Y:S01]  /*28b0*/  IMAD.IADD R5, R240, 0x1, R252 ;  /* 0x00000001f0057824 */ /* 0x004fe200078e02fc */
[----:B------:R-:W-:Y:S02]  /*28c0*/  LOP3.LUT R14, R14, 0xffff, RZ, 0xc0, !PT ;  /* 0x0000ffff0e0e7812 */ /* 0x000fe400078ec0ff */
[----:B------:R-:W-:Y:S01]  /*28d0*/  SEL R4, R15, RZ, !P3 ;  /* 0x000000ff0f047207 */ /* 0x000fe20005800000 */
[----:B------:R-:W-:Y:S01]  /*28e0*/  IMAD R0, R0, c[0x0][0x178], RZ ;  /* 0x00005e0000007a24 */ /* 0x000fe200078e02ff */
[----:B------:R-:W-:Y:S01]  /*28f0*/  ISETP.GE.AND P2, PT, R238, c[0x0][0x198], PT ;  /* 0x00006600ee007a0c */ /* 0x000fe20003f46270 */
[----:B-1----:R-:W-:Y:S01]  /*2900*/  @P4 IMAD.HI.U32 R7, R5, c[0x0][0x2c8], RZ ;  /* 0x0000b20005074a27 */ /* 0x002fe200078e00ff */
[----:B------:R-:W-:-:S03]  /*2910*/  IADD3 R31, R201, -0x1, RZ ;  /* 0xffffffffc91f7810 */ /* 0x000fc60007ffe0ff */
[C---:B------:R-:W-:Y:S02]  /*2920*/  IMAD R0, R12.reuse, c[0x0][0x17c], R0 ;  /* 0x00005f000c007a24 */ /* 0x040fe400078e0200 */
[----:B---3--:R-:W-:-:S05]  /*2930*/  IMAD.WIDE.U32 R2, R12, c[0x0][0x178], RZ ;  /* 0x00005e000c027a25 */ /* 0x008fca00078e00ff */
[----:B------:R-:W-:Y:S02]  /*2940*/  IADD3 R3, R3, R0, RZ ;  /* 0x0000000003037210 */ /* 0x000fe40007ffe0ff */
[----:B------:R-:W-:-:S03]  /*2950*/  SHF.R.S32.HI R0, RZ, 0x1f, R15 ;  /* 0x0000001fff007819 */ /* 0x000fc6000001140f */
[----:B------:R-:W-:Y:S01]  /*2960*/  IMAD.WIDE.U32 R2, R14, c[0x0][0x1b8], R2 ;  /* 0x00006e000e027a25 */ /* 0x000fe200078e0002 */
        /* <DEDUP_REMOVED lines=27> */
.L_x_2594:
[----:B------:R-:W-:Y:S05]  /*2b20*/  BRA.DIV ~URZ, `(.L_x_2388) ;  /* 0x000156727f007947 */ /* 0x000fea000b800000 */
[----:B------:R3:W4:Y:S02]  /*2b30*/  SHFL.IDX PT, R0, R12, RZ, 0x1c1f ;  /* 0x001c1fff0c007589 */ /* 0x00072400000e0000 */
.L_x_2595:
        /* <DEDUP_REMOVED lines=22> */
.L_x_2390:
[----:B------:R-:W-:Y:S05]  /*2ca0*/  BSYNC B0 ;  /* 0x0000000000007941 */ /* 0x000fea0003800000 */
.L_x_2389:
[----:B------:R-:W-:Y:S05]  /*2cb0*/  BRA.DIV ~URZ, `(.L_x_2391) ;  /* 0x000155527f007947 */ /* 0x000fea000b800000 */
[----:B--2---:R2:W1:Y:S04]  /*2cc0*/  SHFL.IDX PT, R4, R5, 0x1, 0x1c1f ;  /* 0x003c1f0005047f89 */ /* 0x00446800000e0000 */
[----:B----4-:R2:W4:Y:S02]  /*2cd0*/  SHFL.IDX PT, R0, R12, 0x1, 0x1c1f ;  /* 0x003c1f000c007f89 */ /* 0x01052400000e0000 */
.L_x_2596:
[----:B------:R-:W-:Y:S01]  /*2ce0*/  IADD3 R2, R10, 0x20, RZ ;  /* 0x000000200a027810 */ /* 0x000fe20007ffe0ff */
[----:B------:R-:W-:Y:S03]  /*2cf0*/  BSSY B0, `(.L_x_2392) ;  /* 0x0000014000007945 */ /* 0x000fe60003800000 */
[----:B------:R-:W-:-:S13]  /*2d00*/  ISETP.GE.AND P0, PT, R2, R11, PT ;  /* 0x0000000b0200720c */ /* 0x000fda0003f06270 */
[----:B------:R-:W-:Y:S05]  /*2d10*/  @P0 BRA `(.L_x_2393) ;  /* 0x0000011000000947 */ /* 0x000fea0003800000 */
[----:B--2---:R-:W2:Y:S01]  /*2d20*/  LDL R15, [R1+0x2c] ;  /* 0x00002c00010f7983 */ /* 0x004ea20000100800 */
[-C--:B----4-:R-:W-:Y:S02]  /*2d30*/  LEA R8, P0, R203, R0.reuse, 0x1 ;  /* 0x00000000cb087211 */ /* 0x090fe400078008ff */
        /* <DEDUP_REMOVED lines=15> */
.L_x_2393:
[----:B------:R-:W-:Y:S05]  /*2e30*/  BSYNC B0 ;  /* 0x0000000000007941 */ /* 0x000fea0003800000 */
.L_x_2392:
[----:B------:R-:W-:Y:S05]  /*2e40*/  BRA.DIV ~URZ, `(.L_x_2394) ;  /* 0x000154927f007947 */ /* 0x000fea000b800000 */
[----:B-1----:R1:W2:Y:S02]  /*2e50*/  SHFL.IDX PT, R4, R5, 0x2, 0x1c1f ;  /* 0x005c1f0005047f89 */ /* 0x0022a400000e0000 */
.L_x_2597:
[----:B------:R-:W-:Y:S05]  /*2e60*/  BRA.DIV ~URZ, `(.L_x_2395) ;  /* 0x000154e27f007947 */ /* 0x000fea000b800000 */
[----:B----4-:R4:W1:Y:S02]  /*2e70*/  SHFL.IDX PT, R0, R12, 0x2, 0x1c1f ;  /* 0x005c1f000c007f89 */ /* 0x01086400000e0000 */
.L_x_2598:
[----:B------:R-:W-:Y:S01]  /*2e80*/  IADD3 R2, R10, 0x40, RZ ;  /* 0x000000400a027810 */ /* 0x000fe20007ffe0ff */
[----:B------:R-:W-:Y:S03]  /*2e90*/  BSSY B0, `(.L_x_2396) ;  /* 0x0000014000007945 */ /* 0x000fe60003800000 */
[----:B------:R-:W-:-:S13]  /*2ea0*/  ISETP.GE.AND P0, PT, R2, R11, PT ;  /* 0x0000000b0200720c */ /* 0x000fda0003f06270 */
[----:B------:R-:W-:Y:S05]  /*2eb0*/  @P0 BRA `(.L_x_2397) ;  /* 0x0000011000000947 */ /* 0x000fea0003800000 */
[----:B---3--:R-:W3:Y:S01]  /*2ec0*/  LDL R15, [R1+0x2c] ;  /* 0x00002c00010f7983 */ /* 0x008ee20000100800 */
[-C--:B-1----:R-:W-:Y:S02]  /*2ed0*/  LEA R8, P0, R203, R0.reuse, 0x1 ;  /* 0x00000000cb087211 */ /* 0x082fe400078008ff */
        /* <DEDUP_REMOVED lines=15> */
.L_x_2397:
[----:B------:R-:W-:Y:S05]  /*2fd0*/  BSYNC B0 ;  /* 0x0000000000007941 */ /* 0x000fea0003800000 */
.L_x_2396:
[----:B------:R-:W-:Y:S05]  /*2fe0*/  BRA.DIV ~URZ, `(.L_x_2398) ;  /* 0x000153d27f007947 */ /* 0x000fea000b800000 */
[----:B--2---:R2:W3:Y:S04]  /*2ff0*/  SHFL.IDX PT, R4, R5, 0x3, 0x1c1f ;  /* 0x007c1f0005047f89 */ /* 0x0044e800000e0000 */
[----:B-1----:R2:W1:Y:S02]  /*3000*/  SHFL.IDX PT, R0, R12, 0x3, 0x1c1f ;  /* 0x007c1f000c007f89 */ /* 0x00246400000e0000 */
.L_x_2599:
[----:B--2---:R-:W2:Y:S01]  /*3010*/  LDL R16, [R1+0x2c] ;  /* 0x00002c0001107983 */ /* 0x004ea20000100800 */
[----:B------:R-:W-:Y:S01]  /*3020*/  IADD3 R2, R10, 0x60, RZ ;  /* 0x000000600a027810 */ /* 0x000fe20007ffe0ff */
[----:B-----5:R-:W-:Y:S01]  /*3030*/  IMAD.WIDE.U32 R246, R13, c[0x0][0x2b0], RZ ;  /* 0x0000ac000df67a25 */ /* 0x020fe200078e00ff */
[----:B------:R-:W-:-:S02]  /*3040*/  SHF.R.S32.HI R15, RZ, 0x1f, R203 ;  /* 0x0000001fff0f7819 */ /* 0x000fc400000114cb */
[----:B------:R-:W-:Y:S02]  /*3050*/  ISETP.GE.AND P0, PT, R2, R11, PT ;  /* 0x0000000b0200720c */ /* 0x000fe40003f06270 */
[----:B------:R-:W-:Y:S02]  /*3060*/  SHF.R.S32.HI R23, RZ, 0x1f, R237 ;  /* 0x0000001fff177819 */ /* 0x000fe400000114ed */
[----:B------:R-:W-:-:S09]  /*3070*/  SHF.R.S32.HI R26, RZ, 0x1f, R238 ;  /* 0x0000001fff1a7819 */ /* 0x000fd200000114ee */
[----:B-1----:R-:W-:-:S04]  /*3080*/  @!P0 LEA R8, P1, R203, R0, 0x1 ;  /* 0x00000000cb088211 */ /* 0x002fc800078208ff */
[----:B---3--:R-:W-:Y:S02]  /*3090*/  @!P0 LEA.HI.X R9, R203, R4, R15, 0x1, P1 ;  /* 0x00000004cb098211 */ /* 0x008fe400008f0c0f */
        /* <DEDUP_REMOVED lines=53> */
[----:B-1----:R-:W-:Y:S01]  /*33f0*/  SHF.R.S32.HI R4, RZ, 0x1f, R202 ;  /* 0x0000001fff047819 */ /* 0x002fe200000114ca */
[----:B------:R-:W-:Y:S02]  /*3400*/  IMAD.SHL.U32 R22, R237, 0x2, RZ ;  /* 0x00000002ed167824 */ /* 0x000fe400078e00ff */
        /* <DEDUP_REMOVED lines=8> */
[----:B--2-4-:R-:W-:Y:S01]  /*3490*/  SHF.R.S32.HI R12, RZ, 0x1f, R200 ;  /* 0x0000001fff0c7819 */ /* 0x014fe200000114c8 */
[----:B------:R-:W-:-:S04]  /*34a0*/  IMAD.WIDE.U32 R2, R200, c[0x0][0x1f0], R2 ;  /* 0x00007c00c8027a25 */ /* 0x000fc800078e0002 */
[----:B------:R-:W-:-:S04]  /*34b0*/  IMAD R0, R12, c[0x0][0x1f0], RZ ;  /* 0x00007c000c007a24 */ /* 0x000fc800078e02ff */
[----:B------:R-:W-:Y:S01]  /*34c0*/  IMAD R5, R200, c[0x0][0x1f4], R0 ;  /* 0x00007d00c8057a24 */ /* 0x000fe200078e0200 */
[----:B------:R-:W-:-:S04]  /*34d0*/  IADD3 R0, P0, R2, R244, RZ ;  /* 0x000000f402007210 */ /* 0x000fc80007f1e0ff */
[----:B------:R-:W-:Y:S01]  /*34e0*/  IADD3.X R3, R243, R3, R5, P0, !PT ;  /* 0x00000003f3037210 */ /* 0x000fe200007fe405 */
[----:B------:R-:W-:Y:S01]  /*34f0*/  IMAD R5, R4, c[0x0][0x208], RZ ;  /* 0x0000820004057a24 */ /* 0x000fe200078e02ff */
[----:B------:R-:W-:-:S03]  /*3500*/  LEA R2, P0, R0, c[0x0][0x1c8], 0x1 ;  /* 0x0000720000027a11 */ /* 0x000fc600078008ff */
[----:B------:R-:W-:Y:S01]  /*3510*/  IMAD R6, R202, c[0x0][0x20c], R5 ;  /* 0x00008300ca067a24 */ /* 0x000fe200078e0205 */
        /* <DEDUP_REMOVED lines=20> */
[----:B------:R-:W-:Y:S02]  /*3660*/  @P1 LEA.HI.X R5, R238, R8, R26, 0x1, P2 ;  /* 0x00000008ee051211 */ /* 0x000fe400010f0c1a */
[----:B------:R-:W-:Y:S02]  /*3670*/  @P0 LEA R2, P2, R203, R10, 0x1 ;  /* 0x0000000acb020211 */ /* 0x000fe400078408ff */
[----:B------:R-:W-:-:S02]  /*3680*/  IADD3.X R6, R251, R3, R6, P3, !PT ;  /* 0x00000003fb067210 */ /* 0x000fc40001ffe406 */
[----:B------:R-:W-:Y:S02]  /*3690*/  @P1 ISETP.GE.AND P3, PT, R238, c[0x0][0x1d4], PT ;  /* 0x00007500ee001a0c */ /* 0x000fe40003f66270 */
[----:B----4-:R-:W-:Y:S02]  /*36a0*/  @P0 LEA.HI.X R3, R203, R11, R15, 0x1, P2 ;  /* 0x0000000bcb030211 */ /* 0x010fe400010f0c0f */
[----:B------:R-:W-:-:S04]  /*36b0*/  LEA R25, P2, R0, c[0x0][0x1f8], 0x1 ;  /* 0x00007e0000197a11 */ /* 0x000fc800078408ff */
[----:B------:R-:W-:Y:S01]  /*36c0*/  LEA.HI.X R24, R0, c[0x0][0x1fc], R6, 0x1, P2 ;  /* 0x00007f0000187a11 */ /* 0x000fe200010f0c06 */
[----:B------:R-:W-:Y:S01]  /*36d0*/  @P0 IMAD.SHL.U32 R0, R16, 0x2, RZ ;  /* 0x0000000210000824 */ /* 0x000fe200078e00ff */
[C---:B------:R-:W-:Y:S01]  /*36e0*/  @P0 ISETP.GE.AND P2, PT, R203.reuse, c[0x0][0x1d4], PT ;  /* 0x00007500cb000a0c */ /* 0x040fe20003f46270 */
[----:B------:R-:W1:Y:S01]  /*36f0*/  SHFL.IDX PT, R21, R25, RZ, 0x1c1f ;  /* 0x001c1fff19157589 */ /* 0x000e6200000e0000 */
[----:B------:R-:W-:-:S03]  /*3700*/  IMAD.SHL.U32 R6, R203, 0x2, RZ ;  /* 0x00000002cb067824 */ /* 0x000fc600078e00ff */
[----:B------:R2:W-:Y:S01]  /*3710*/  @P1 LDGSTS.E.BYPASS.LTC128B.128 [R9+0x5480], [R4.64], !P3 ;  /* 0x0548000004091fae */ /* 0x0005e2000d901d46 */
[----:B------:R-:W-:-:S03]  /*3720*/  @P0 ISETP.GE.AND P3, PT, R237, c[0x0][0x1d4], PT ;  /* 0x00007500ed000a0c */ /* 0x000fc60003f66270 */
[----:B------:R-:W3:Y:S04]  /*3730*/  SHFL.IDX PT, R20, R24, RZ, 0x1c1f ;  /* 0x001c1fff18147589 */ /* 0x000ee800000e0000 */
[----:B------:R4:W-:Y:S01]  /*3740*/  @P0 LDGSTS.E.BYPASS.LTC128B.128 [R0+0x4480], [R2.64], !P2 ;  /* 0x0448000002000fae */ /* 0x0009e2000d101d46 */
[----:B--2---:R-:W-:-:S04]  /*3750*/  @P0 LEA R4, P1, R237, R10, 0x1 ;  /* 0x0000000aed040211 */ /* 0x004fc800078208ff */
[-C--:B------:R-:W-:Y:S02]  /*3760*/  @P0 LEA.HI.X R5, R237, R11.reuse, R23, 0x1, P1 ;  /* 0x0000000bed050211 */ /* 0x080fe400008f0c17 */
[C---:B------:R-:W-:Y:S02]  /*3770*/  @P0 ISETP.GE.AND P1, PT, R238.reuse, c[0x0][0x1d4], PT ;  /* 0x00007500ee000a0c */ /* 0x040fe40003f26270 */
[C---:B----4-:R-:W-:Y:S01]  /*3780*/  @P0 LEA R2, P2, R238.reuse, R10, 0x1 ;  /* 0x0000000aee020211 */ /* 0x050fe200078408ff */
[----:B------:R2:W-:Y:S01]  /*3790*/  @P0 LDGSTS.E.BYPASS.LTC128B.128 [R0+0x5080], [R4.64], !P3 ;  /* 0x0508000004000fae */ /* 0x0005e2000d901d46 */
[----:B------:R-:W-:Y:S02]  /*37a0*/  ISETP.GE.AND P3, PT, R203, c[0x0][0x1d4], PT ;  /* 0x00007500cb007a0c */ /* 0x000fe40003f66270 */
[C---:B------:R-:W-:Y:S02]  /*37b0*/  @P0 LEA.HI.X R3, R238.reuse, R11, R26, 0x1, P2 ;  /* 0x0000000bee030211 */ /* 0x040fe400010f0c1a */
[----:B------:R-:W4:Y:S01]  /*37c0*/  S2R R26, SR_TID.X ;  /* 0x00000000001a7919 */ /* 0x000f220000002100 */
[----:B------:R-:W-:-:S04]  /*37d0*/  ISETP.GE.AND P2, PT, R238, c[0x0][0x1d4], PT ;  /* 0x00007500ee007a0c */ /* 0x000fc80003f46270 */
[----:B------:R1:W-:Y:S04]  /*37e0*/  @P0 LDGSTS.E.BYPASS.LTC128B.128 [R0+0x5c80], [R2.64], !P1 ;  /* 0x05c8000002000fae */ /* 0x0003e8000c901d46 */
[----:B------:R-:W0:Y:S01]  /*37f0*/  LDGDEPBAR ;  /* 0x00000000000079af */ /* 0x000e220000000000 */
[----:B-1----:R-:W-:Y:S01]  /*3800*/  IADD3 R2, P0, R21, R6, RZ ;  /* 0x0000000615027210 */ /* 0x002fe20007f1e0ff */
[----:B------:R-:W-:-:S04]  /*3810*/  DEPBAR.LE SB0, 0x1 ;  /* 0x000080400000791a */ /* 0x000fc80000000000 */
[----:B------:R-:W-:-:S04]  /*3820*/  DEPBAR.LE SB0, 0x0 ;  /* 0x000080000000791a */ /* 0x000fc80000000000 */
[----:B------:R-:W-:Y:S01]  /*3830*/  BAR.SYNC.DEFER_BLOCKING 0x0 ;  /* 0x0000000000007b1d */ /* 0x000fe20000010000 */
[----:B--2---:R-:W-:Y:S02]  /*3840*/  IMAD.IADD R0, R29, 0x1, -R241 ;  /* 0x000000011d007824 */ /* 0x004fe400078e0af1 */
        /* <DEDUP_REMOVED lines=31> */
[----:B------:R2:W3:Y:S04]  /*3a40*/  SHFL.IDX PT, R20, R24, 0x1, 0x1c1f ;  /* 0x003c1f0018147f89 */ /* 0x0004e800000e0000 */
[----:B-1----:R2:W1:Y:S02]  /*3a50*/  SHFL.IDX PT, R2, R25, 0x1, 0x1c1f ;  /* 0x003c1f0019027f89 */ /* 0x00246400000e0000 */
.L_x_2600:
[----:B------:R-:W-:Y:S01]  /*3a60*/  IMAD.SHL.U32 R3, R203, 0x2, RZ ;  /* 0x00000002cb037824 */ /* 0x000fe200078e00ff */
[----:B------:R-:W-:Y:S01]  /*3a70*/  ISETP.LT.OR P1, PT, R0, 0x21, P4 ;  /* 0x000000210000780c */ /* 0x000fe20002721670 */
[----:B------:R-:W-:-:S03]  /*3a80*/  IMAD.SHL.U32 R21, R237, 0x2, RZ ;  /* 0x00000002ed157824 */ /* 0x000fc600078e00ff */
[----:B-12---:R-:W-:Y:S01]  /*3a90*/  IADD3 R24, P0, R2, R3, RZ ;  /* 0x0000000302187210 */ /* 0x006fe20007f1e0ff */
[----:B------:R-:W-:-:S04]  /*3aa0*/  IMAD.SHL.U32 R3, R238, 0x2, RZ ;  /* 0x00000002ee037824 */ /* 0x000fc800078e00ff */
[----:B---3--:R-:W-:Y:S01]  /*3ab0*/  IMAD.X R25, R20, 0x1, R218, P0 ;  /* 0x0000000114197824 */ /* 0x008fe200000e06da */
        /* <DEDUP_REMOVED lines=12> */
.L_x_2400:
[----:B--23--:R-:W-:Y:S05]  /*3b80*/  BSYNC B0 ;  /* 0x0000000000007941 */ /* 0x00cfea0003800000 */
.L_x_2399:
[----:B------:R-:W0:Y:S01]  /*3b90*/  LDGDEPBAR ;  /* 0x00000000000079af */ /* 0x000e220000000000 */
[----:B------:R-:W-:Y:S01]  /*3ba0*/  WARPSYNC 0xffffffff ;  /* 0xffffffff00007948 */ /* 0x000fe20003800000 */
[C---:B-1----:R-:W-:Y:S01]  /*3bb0*/  HMMA.16816.F32.BF16 R56, R8.reuse, R40, RZ ;  /* 0x000000280838723c */ /* 0x042fe200000418ff */
[----:B------:R-:W-:Y:S01]  /*3bc0*/  ISETP.GT.AND P0, PT, R31, R239, PT ;  /* 0x000000ef1f00720c */ /* 0x000fe20003f04270 */
[----:B------:R-:W-:Y:S06]  /*3bd0*/  BSSY B1, `(.L_x_2402) ;  /* 0x00000af000017945 */ /* 0x000fec0003800000 */
[C---:B------:R-:W-:Y:S08]  /*3be0*/  HMMA.16816.F32.BF16 R48, R8.reuse, R36, RZ ;  /* 0x000000240830723c */ /* 0x040ff000000418ff */
[C---:B------:R-:W-:Y:S08]  /*3bf0*/  HMMA.16816.F32.BF16 R20, R8.reuse, R32, RZ ;  /* 0x000000200814723c */ /* 0x040ff000000418ff */
[C---:B------:R-:W-:Y:S08]  /*3c00*/  HMMA.16816.F32.BF16 R52, R8.reuse, R42, RZ ;  /* 0x0000002a0834723c */ /* 0x040ff000000418ff */
[C---:B------:R-:W-:Y:S08]  /*3c10*/  HMMA.16816.F32.BF16 R24, R8.reuse, R38, RZ ;  /* 0x000000260818723c */ /* 0x040ff000000418ff */
        /* <DEDUP_REMOVED lines=15> */
[C---:B------:R-:W-:Y:S01]  /*3d10*/  HMMA.16816.F32.BF16 R100, R4.reuse, R46, R52 ;  /* 0x0000002e0464723c */ /* 0x040fe20000041834 */
[----:B------:R-:W-:Y:S07]  /*3d20*/  LDSM.16.M88.4 R52, [R194] ;  /* 0x00000000c234783b */ /* 0x000fee0000000200 */
[C---:B------:R-:W-:Y:S01]  /*3d30*/  HMMA.16816.F32.BF16 R92, R4.reuse, R66, R24 ;  /* 0x00000042045c723c */ /* 0x040fe20000041818 */
[----:B------:R-:W-:Y:S07]  /*3d40*/  LDSM.16.M88.4 R24, [R188+0x2000] ;  /* 0x00200000bc18783b */ /* 0x000fee0000000200 */
[----:B------:R-:W-:Y:S01]  /*3d50*/  HMMA.16816.F32.BF16 R80, R4, R78, R8 ;  /* 0x0000004e0450723c */ /* 0x000fe20000041808 */
[----:B------:R-:W1:Y:S04]  /*3d60*/  LDSM.16.M88.4 R4, [R187+0x3000] ;  /* 0x00300000bb04783b */ /* 0x000e680000000200 */
[----:B------:R-:W2:Y:S03]  /*3d70*/  LDSM.16.M88.4 R8, [R187+0x2000] ;  /* 0x00200000bb08783b */ /* 0x000ea60000000200 */
[C---:B------:R-:W-:Y:S01]  /*3d80*/  HMMA.16816.F32.BF16 R68, R16.reuse, R44, R60 ;  /* 0x0000002c1044723c */ /* 0x040fe2000004183c */
[----:B------:R-:W3:Y:S07]  /*3d90*/  LDSM.16.M88.4 R60, [R193] ;  /* 0x00000000c13c783b */ /* 0x000eee0000000200 */
[C---:B------:R-:W-:Y:S08]  /*3da0*/  HMMA.16816.F32.BF16 R44, R16.reuse, R46, R40 ;  /* 0x0000002e102c723c */ /* 0x040ff00000041828 */
[C---:B------:R-:W-:Y:S08]  /*3db0*/  HMMA.16816.F32.BF16 R48, R16.reuse, R64, R72 ;  /* 0x000000401030723c */ /* 0x040ff00000041848 */
[C---:B------:R-:W-:Y:S08]  /*3dc0*/  HMMA.16816.F32.BF16 R72, R16.reuse, R76, R84 ;  /* 0x0000004c1048723c */ /* 0x040ff00000041854 */
[C---:B------:R-:W-:Y:S08]  /*3dd0*/  HMMA.16816.F32.BF16 R40, R16.reuse, R66, R88 ;  /* 0x000000421028723c */ /* 0x040ff00000041858 */
[----:B------:R-:W-:Y:S08]  /*3de0*/  HMMA.16816.F32.BF16 R16, R16, R78, R96 ;  /* 0x0000004e1010723c */ /* 0x000ff00000041860 */
[C---:B-1----:R-:W-:Y:S08]  /*3df0*/  HMMA.16816.F32.BF16 R64, R4.reuse, R36, R112 ;  /* 0x000000240440723c */ /* 0x042ff00000041870 */
[C---:B------:R-:W-:Y:S08]  /*3e00*/  HMMA.16816.F32.BF16 R100, R4.reuse, R38, R100 ;  /* 0x000000260464723c */ /* 0x040ff00000041864 */
[C---:B------:R-:W-:Y:S08]  /*3e10*/  HMMA.16816.F32.BF16 R84, R4.reuse, R14, R80 ;  /* 0x0000000e0454723c */ /* 0x040ff00000041850 */
[----:B------:R-:W-:Y:S08]  /*3e20*/  HMMA.16816.F32.BF16 R108, R4, R32, R108 ;  /* 0x00000020046c723c */ /* 0x000ff0000004186c */
[----:B--2---:R-:W-:Y:S08]  /*3e30*/  HMMA.16816.F32.BF16 R80, R8, R36, R68 ;  /* 0x000000240850723c */ /* 0x004ff00000041844 */
[C---:B------:R-:W-:Y:S08]  /*3e40*/  HMMA.16816.F32.BF16 R104, R4.reuse, R12, R104 ;  /* 0x0000000c0468723c */ /* 0x040ff00000041868 */
[----:B------:R-:W-:Y:S08]  /*3e50*/  HMMA.16816.F32.BF16 R92, R4, R34, R92 ;  /* 0x00000022045c723c */ /* 0x000ff0000004185c */
        /* <DEDUP_REMOVED lines=11> */
[C---:B------:R-:W-:Y:S08]  /*3f10*/  HMMA.16816.F32.BF16 R64, R20.reuse, R58, R100 ;  /* 0x0000003a1440723c */ /* 0x040ff00000041864 */
[----:B------:R-:W-:Y:S08]  /*3f20*/  HMMA.16816.F32.BF16 R112, R20, R52, R108 ;  /* 0x000000341470723c */ /* 0x000ff0000004186c */
[----:B------:R-:W-:Y:S08]  /*3f30*/  HMMA.16816.F32.BF16 R100, R24, R56, R80 ;  /* 0x000000381864723c */ /* 0x000ff00000041850 */
[C---:B------:R-:W-:Y:S08]  /*3f40*/  HMMA.16816.F32.BF16 R108, R20.reuse, R54, R92 ;  /* 0x00000036146c723c */ /* 0x040ff0000004185c */
[----:B---3--:R-:W-:Y:S08]  /*3f50*/  HMMA.16816.F32.BF16 R116, R20, R60, R104 ;  /* 0x0000003c1474723c */ /* 0x008ff00000041868 */
[----:B------:R-:W-:Y:S08]  /*3f60*/  HMMA.16816.F32.BF16 R96, R24, R58, R76 ;  /* 0x0000003a1860723c */ /* 0x000ff0000004184c */
[----:B------:R-:W-:Y:S01]  /*3f70*/  HMMA.16816.F32.BF16 R104, R20, R62, R84 ;  /* 0x0000003e1468723c */ /* 0x000fe20000041854 */
[----:B------:R-:W-:Y:S07]  /*3f80*/  LDSM.16.M88.4 R20, [R190] ;  /* 0x00000000be14783b */ /* 0x000fee0000000200 */
[C---:B------:R-:W-:Y:S01]  /*3f90*/  HMMA.16816.F32.BF16 R92, R24.reuse, R52, R36 ;  /* 0x00000034185c723c */ /* 0x040fe20000041824 */
[----:B------:R-:W-:Y:S07]  /*3fa0*/  LDSM.16.M88.4 R36, [R192] ;  /* 0x00000000c024783b */ /* 0x000fee0000000200 */
        /* <DEDUP_REMOVED lines=8> */
[----:B------:R-:W-:Y:S08]  /*4030*/  HMMA.16816.F32.BF16 R72, R12, R50, R64 ;  /* 0x000000320c48723c */ /* 0x000ff00000041840 */
[C---:B--2---:R-:W-:Y:S08]  /*4040*/  HMMA.16816.F32.BF16 R52, R16.reuse, R48, R100 ;  /* 0x000000301034723c */ /* 0x044ff00000041864 */
[----:B------:R-:W-:Y:S08]  /*4050*/  HMMA.16816.F32.BF16 R48, R16, R50, R96 ;  /* 0x000000321030723c */ /* 0x000ff00000041860 */
[C---:B------:R-:W-:Y:S08]  /*4060*/  HMMA.16816.F32.BF16 R68, R12.reuse, R44, R112 ;  /* 0x0000002c0c44723c */ /* 0x040ff00000041870 */
[C---:B------:R-:W-:Y:S08]  /*4070*/  HMMA.16816.F32.BF16 R64, R12.reuse, R46, R108 ;  /* 0x0000002e0c40723c */ /* 0x040ff0000004186c */
[C---:B------:R-:W-:Y:S08]  /*4080*/  HMMA.16816.F32.BF16 R60, R12.reuse, R40, R116 ;  /* 0x000000280c3c723c */ /* 0x040ff00000041874 */
[----:B------:R-:W-:Y:S08]  /*4090*/  HMMA.16816.F32.BF16 R56, R12, R42, R104 ;  /* 0x0000002a0c38723c */ /* 0x000ff00000041868 */
[C---:B------:R-:W-:Y:S08]  /*40a0*/  HMMA.16816.F32.BF16 R24, R16.reuse, R44, R92 ;  /* 0x0000002c1018723c */ /* 0x040ff0000004185c */
[C---:B------:R-:W-:Y:S08]  /*40b0*/  HMMA.16816.F32.BF16 R44, R16.reuse, R46, R88 ;  /* 0x0000002e102c723c */ /* 0x040ff00000041858 */
[C---:B------:R-:W-:Y:S08]  /*40c0*/  HMMA.16816.F32.BF16 R12, R16.reuse, R40, R84 ;  /* 0x00000028100c723c */ /* 0x040ff00000041854 */
[----:B------:R-:W-:Y:S08]  /*40d0*/  HMMA.16816.F32.BF16 R16, R16, R42, R80 ;  /* 0x0000002a1010723c */ /* 0x000ff00000041850 */
[C---:B---3--:R-:W-:Y:S08]  /*40e0*/  HMMA.16816.F32.BF16 R76, R4.reuse, R36, R76 ;  /* 0x00000024044c723c */ /* 0x048ff0000004184c */
[----:B------:R-:W-:Y:S08]  /*40f0*/  HMMA.16816.F32.BF16 R72, R4, R38, R72 ;  /* 0x000000260448723c */ /* 0x000ff00000041848 */
[C---:B----4-:R-:W-:Y:S08]  /*4100*/  HMMA.16816.F32.BF16 R52, R8.reuse, R36, R52 ;  /* 0x000000240834723c */ /* 0x050ff00000041834 */
[----:B------:R-:W-:Y:S08]  /*4110*/  HMMA.16816.F32.BF16 R48, R8, R38, R48 ;  /* 0x000000260830723c */ /* 0x000ff00000041830 */
[C---:B------:R-:W-:Y:S08]  /*4120*/  HMMA.16816.F32.BF16 R68, R4.reuse, R32, R68 ;  /* 0x000000200444723c */ /* 0x040ff00000041844 */
[----:B------:R-:W-:Y:S08]  /*4130*/  HMMA.16816.F32.BF16 R64, R4, R34, R64 ;  /* 0x000000220440723c */ /* 0x000ff00000041840 */
[C---:B------:R-:W-:Y:S08]  /*4140*/  HMMA.16816.F32.BF16 R36, R8.reuse, R32, R24 ;  /* 0x000000200824723c */ /* 0x040ff00000041818 */
[----:B------:R-:W-:Y:S08]  /*4150*/  HMMA.16816.F32.BF16 R32, R8, R34, R44 ;  /* 0x000000220820723c */ /* 0x000ff0000004182c */
[C---:B------:R-:W-:Y:S08]  /*4160*/  HMMA.16816.F32.BF16 R60, R4.reuse, R20, R60 ;  /* 0x00000014043c723c */ /* 0x040ff0000004183c */
[----:B------:R-:W-:Y:S08]  /*4170*/  HMMA.16816.F32.BF16 R56, R4, R22, R56 ;  /* 0x000000160438723c */ /* 0x000ff00000041838 */
[C---:B------:R-:W-:Y:S08]  /*4180*/  HMMA.16816.F32.BF16 R44, R8.reuse, R20, R12 ;  /* 0x00000014082c723c */ /* 0x040ff0000004180c */
[----:B------:R-:W-:Y:S01]  /*4190*/  HMMA.16816.F32.BF16 R40, R8, R22, R16 ;  /* 0x000000160828723c */ /* 0x000fe20000041810 */
[----:B------:R-:W-:Y:S06]  /*41a0*/  BAR.SYNC.DEFER_BLOCKING 0x0 ;  /* 0x0000000000007b1d */ /* 0x000fec0000010000 */
[----:B------:R-:W-:Y:S01]  /*41b0*/  @!UPT UIADD3 URZ, URZ, URZ, URZ ;  /* 0x0000003f3f3ff290 */ /* 0x000fe2000fffe03f */
[----:B------:R-:W-:Y:S11]  /*41c0*/  @!P0 BRA `(.L_x_2403) ;  /* 0x000004f000008947 */ /* 0x000ff60003800000 */
[----:B------:R-:W-:Y:S01]  /*41d0*/  IMAD.MOV.U32 R0, RZ, RZ, c[0x0][0x2b8] ;  /* 0x0000ae00ff007624 */ /* 0x000fe200078e00ff */
[C---:B------:R-:W-:Y:S01]  /*41e0*/  IADD3 R2, R240.reuse, R30, R242 ;  /* 0x0000001ef0027210 */ /* 0x040fe20007ffe0f2 */
[----:B------:R-:W-:Y:S01]  /*41f0*/  IMAD.MOV.U32 R200, RZ, RZ, RZ ;  /* 0x000000ffffc87224 */ /* 0x000fe200078e00ff */
[----:B------:R-:W-:-:S02]  /*4200*/  ISETP.GT.AND P1, PT, R240, 0x2f, PT ;  /* 0x0000002ff000780c */ /* 0x000fc40003f24270 */
[----:B------:R-:W-:Y:S02]  /*4210*/  ISETP.NE.AND P2, PT, R0, 0x1, PT ;  /* 0x000000010000780c */ /* 0x000fe40003f45270 */
[----:B------:R-:W-:-:S05]  /*4220*/  IADD3 R2, R2, -0x30, RZ ;  /* 0xffffffd002027810 */ /* 0x000fca0007ffe0ff */
[----:B------:R-:W-:-:S06]  /*4230*/  IMAD.MOV.U32 R0, RZ, RZ, R2 ;  /* 0x000000ffff007224 */ /* 0x000fcc00078e0002 */
        /* <DEDUP_REMOVED lines=26> */
.L_x_2601:
[----:B------:R-:W-:Y:S05]  /*43e0*/  BRA.DIV ~URZ, `(.L_x_2405) ;  /* 0x000141e27f007947 */ /* 0x000fea000b800000 */
[----:B------:R3:W4:Y:S02]  /*43f0*/  SHFL.IDX PT, R0, R8, RZ, 0x1c1f ;  /* 0x001c1fff08007589 */ /* 0x00072400000e0000 */
.L_x_2602:
        /* <DEDUP_REMOVED lines=20> */
.L_x_2407:
[----:B------:R-:W-:Y:S05]  /*4540*/  BSYNC B0 ;  /* 0x0000000000007941 */ /* 0x000fea0003800000 */
.L_x_2406:
[----:B------:R-:W-:Y:S01]  /*4550*/  ISETP.GE.AND P0, PT, R9, 0x21, PT ;  /* 0x000000210900780c */ /* 0x000fe20003f06270 */
[----:B------:R-:W-:Y:S06]  /*4560*/  BRA.DIV ~URZ, `(.L_x_2408) ;  /* 0x000140d27f007947 */ /* 0x000fec000b800000 */
[----:B--2---:R2:W1:Y:S04]  /*4570*/  SHFL.IDX PT, R4, R5, 0x1, 0x1c1f ;  /* 0x003c1f0005047f89 */ /* 0x00446800000e0000 */
[----:B----4-:R2:W4:Y:S02]  /*4580*/  SHFL.IDX PT, R0, R8, 0x1, 0x1c1f ;  /* 0x003c1f0008007f89 */ /* 0x01052400000e0000 */
.L_x_2603:
[----:B------:R-:W-:Y:S05]  /*4590*/  @!P0 BRA `(.L_x_2403) ;  /* 0x0000012000008947 */ /* 0x000fea0003800000 */
[C---:B------:R-:W-:Y:S01]  /*45a0*/  IMAD.SHL.U32 R2, R203.reuse, 0x2, RZ ;  /* 0x00000002cb027824 */ /* 0x040fe200078e00ff */
[----:B------:R-:W-:Y:S01]  /*45b0*/  ISETP.GE.AND P0, PT, R203, c[0x0][0x1d4], PT ;  /* 0x00007500cb007a0c */ /* 0x000fe20003f06270 */
[----:B------:R-:W-:Y:S02]  /*45c0*/  IMAD.SHL.U32 R6, R237, 0x2, RZ ;  /* 0x00000002ed067824 */ /* 0x000fe400078e00ff */
[----:B-12---:R-:W-:Y:S01]  /*45d0*/  IMAD.SHL.U32 R5, R238, 0x2, RZ ;  /* 0x00000002ee057824 */ /* 0x006fe200078e00ff */
[----:B----4-:R-:W-:-:S05]  /*45e0*/  IADD3 R2, P1, R0, R2, RZ ;  /* 0x0000000200027210 */ /* 0x010fca0007f3e0ff */
[----:B------:R-:W-:Y:S01]  /*45f0*/  IMAD.X R3, R4, 0x1, R218, P1 ;  /* 0x0000000104037824 */ /* 0x000fe200008e06da */
        /* <DEDUP_REMOVED lines=12> */
.L_x_2403:
[----:B------:R-:W-:Y:S05]  /*46c0*/  BSYNC B1 ;  /* 0x0000000000017941 */ /* 0x000fea0003800000 */
.L_x_2402:
[----:B----4-:R-:W4:Y:S01]  /*46d0*/  LDL R0, [R1+0x10] ;  /* 0x0000100001007983 */ /* 0x010f220000100800 */
[----:B--2---:R-:W-:-:S03]  /*46e0*/  IMAD.MOV.U32 R2, RZ, RZ, c[0x0][0x2c4] ;  /* 0x0000b100ff027624 */ /* 0x004fc600078e00ff */
[----:B------:R-:W0:Y:S02]  /*46f0*/  LDGDEPBAR ;  /* 0x00000000000079af */ /* 0x000e240000000000 */
[----:B------:R-:W-:Y:S01]  /*4700*/  ISETP.NE.AND P0, PT, R2, 0x1, PT ;  /* 0x000000010200780c */ /* 0x000fe20003f05270 */
[----:B------:R-:W-:Y:S01]  /*4710*/  ULDC UR4, c[0x0][0x324] ;  /* 0x0000c90000047ab9 */ /* 0x000fe20000000800 */
[C---:B------:R-:W-:Y:S01]  /*4720*/  IADD3 R2, -R236.reuse, 0x1, R29 ;  /* 0x00000001ec027810 */ /* 0x040fe20007ffe11d */
[----:B------:R-:W-:Y:S01]  /*4730*/  ULOP3.LUT UR4, URZ, UR4, URZ, 0x33, !UPT ;  /* 0x000000043f047292 */ /* 0x000fe2000f8e333f */
[----:B------:R-:W-:Y:S01]  /*4740*/  IMAD.IADD R10, R29, 0x1, -R236 ;  /* 0x000000011d0a7824 */ /* 0x000fe200078e0aec */
[----:B------:R-:W-:Y:S01]  /*4750*/  IADD3 R11, -R236, R28, RZ ;  /* 0x0000001cec0b7210 */ /* 0x000fe20007ffe1ff */
[----:B----4-:R-:W-:-:S07]  /*4760*/  IMAD.IADD R0, R0, 0x1, R252 ;  /* 0x0000000100007824 */ /* 0x010fce00078e02fc */
[----:B------:R-:W-:-:S04]  /*4770*/  @P0 IMAD.HI.U32 R3, R0, c[0x0][0x2c8], RZ ;  /* 0x0000b20000030a27 */ /* 0x000fc800078e00ff */
[----:B------:R-:W-:Y:S01]  /*4780*/  IMAD.MOV.U32 R7, RZ, RZ, R0 ;  /* 0x000000ffff077224 */ /* 0x000fe200078e0000 */
[----:B------:R-:W-:-:S04]  /*4790*/  IADD3 R0, R2, -R230, RZ ;  /* 0x800000e602007210 */ /* 0x000fc80007ffe0ff */
[C---:B------:R-:W-:Y:S02]  /*47a0*/  IADD3 R9, R0.reuse, UR4, RZ ;  /* 0x0000000400097c10 */ /* 0x040fe4000fffe0ff */
[----:B------:R-:W-:Y:S02]  /*47b0*/  @P0 SHF.R.U32.HI R7, RZ, c[0x0][0x2cc], R3 ;  /* 0x0000b300ff070a19 */ /* 0x000fe40000011603 */
[----:B---3--:R-:W-:Y:S01]  /*47c0*/  IADD3 R8, R0, c[0x0][0x328], RZ ;  /* 0x0000ca0000087a10 */ /* 0x008fe20007ffe0ff */
[----:B------:R-:W-:Y:S05]  /*47d0*/  BRA.DIV ~URZ, `(.L_x_2409) ;  /* 0x00013f327f007947 */ /* 0x000fea000b800000 */
[----:B------:R2:W3:Y:S02]  /*47e0*/  SHFL.IDX PT, R2, R7, RZ, 0x1c1f ;  /* 0x001c1fff07027589 */ /* 0x0004e400000e0000 */
.L_x_2604:
[----:B------:R-:W-:Y:S01]  /*47f0*/  IMAD.MOV.U32 R0, RZ, RZ, c[0x0][0x32c] ;  /* 0x0000cb00ff007624 */ /* 0x000fe200078e00ff */
[----:B---3--:R-:W-:-:S04]  /*4800*/  IADD3 R3, R8, R2, RZ ;  /* 0x0000000208037210 */ /* 0x008fc80007ffe0ff */
[----:B------:R-:W-:Y:S01]  /*4810*/  ISETP.GE.AND P0, PT, R0, 0x1, PT ;  /* 0x000000010000780c */ /* 0x000fe20003f06270 */
[----:B------:R-:W-:Y:S01]  /*4820*/  IMAD.IADD R0, R9, 0x1, R2 ;  /* 0x0000000109007824 */ /* 0x000fe200078e0202 */
[----:B-1----:R-:W-:-:S11]  /*4830*/  IMNMX R4, R10, R3, PT ;  /* 0x000000030a047217 */ /* 0x002fd60003800200 */
        /* <DEDUP_REMOVED lines=12> */
.L_x_2412:
[----:B------:R-:W-:-:S04]  /*4900*/  MOV R3, 0x1 ;  /* 0x0000000100037802 */ /* 0x000fc80000000f00 */
[----:B------:R-:W-:-:S13]  /*4910*/  ISETP.NE.AND P0, PT, R3, c[0x0][0x32c], PT ;  /* 0x0000cb0003007a0c */ /* 0x000fda0003f05270 */
[----:B------:R-:W-:-:S05]  /*4920*/  @P0 IMAD.HI.U32 R3, R2, c[0x0][0x330], RZ ;  /* 0x0000cc0002030a27 */ /* 0x000fca00078e00ff */
[----:B------:R-:W-:Y:S02]  /*4930*/  @P0 SHF.R.U32.HI R2, RZ, c[0x0][0x334], R3 ;  /* 0x0000cd00ff020a19 */ /* 0x000fe40000011603 */
.L_x_2413:
[----:B------:R-:W-:Y:S05]  /*4940*/  BSYNC B0 ;  /* 0x0000000000007941 */ /* 0x000fea0003800000 */
.L_x_2411:
[----:B------:R-:W-:-:S05]  /*4950*/  IMAD R2, R2, c[0x0][0x32c], R11 ;  /* 0x0000cb0002027a24 */ /* 0x000fca00078e020b */
[----:B------:R-:W-:Y:S02]  /*4960*/  IADD3 R3, R2, c[0x0][0x32c], RZ ;  /* 0x0000cb0002037a10 */ /* 0x000fe40007ffe0ff */
[----:B------:R-:W-:Y:S02]  /*4970*/  IMNMX R0, R0, R2, !PT ;  /* 0x0000000200007217 */ /* 0x000fe40007800200 */
[----:B------:R-:W-:Y:S02]  /*4980*/  IMNMX R4, R4, R3, PT ;  /* 0x0000000304047217 */ /* 0x000fe40003800200 */
.L_x_2410:
[----:B------:R-:W-:Y:S05]  /*4990*/  BRA.DIV ~URZ, `(.L_x_2414) ;  /* 0x00013de27f007947 */ /* 0x000fea000b800000 */
[----:B------:R1:W3:Y:S02]  /*49a0*/  SHFL.IDX PT, R2, R7, 0x1, 0x1c1f ;  /* 0x003c1f0007027f89 */ /* 0x0002e400000e0000 */
.L_x_2605:
[----:B------:R-:W-:Y:S02]  /*49b0*/  IMAD.MOV.U32 R3, RZ, RZ, c[0x0][0x32c] ;  /* 0x0000cb00ff037624 */ /* 0x000fe400078e00ff */
[----:B---3--:R-:W-:-:S03]  /*49c0*/  IMAD.IADD R5, R9, 0x1, R2 ;  /* 0x0000000109057824 */ /* 0x008fc600078e0202 */
[----:B------:R-:W-:Y:S02]  /*49d0*/  ISETP.GE.AND P0, PT, R3, 0x1, PT ;  /* 0x000000010300780c */ /* 0x000fe40003f06270 */
[----:B------:R-:W-:-:S04]  /*49e0*/  IADD3 R3, R8, R2, RZ ;  /* 0x0000000208037210 */ /* 0x000fc80007ffe0ff */
[----:B------:R-:W-:-:S07]  /*49f0*/  IMNMX R6, R10, R3, PT ;  /* 0x000000030a067217 */ /* 0x000fce0003800200 */
        /* <DEDUP_REMOVED lines=12> */
.L_x_2417:
[----:B------:R-:W-:-:S04]  /*4ac0*/  MOV R3, 0x1 ;  /* 0x0000000100037802 */ /* 0x000fc80000000f00 */
[----:B------:R-:W-:-:S13]  /*4ad0*/  ISETP.NE.AND P0, PT, R3, c[0x0][0x32c], PT ;  /* 0x0000cb0003007a0c */ /* 0x000fda0003f05270 */
[----:B------:R-:W-:-:S05]  /*4ae0*/  @P0 IMAD.HI.U32 R3, R2, c[0x0][0x330], RZ ;  /* 0x0000cc0002030a27 */ /* 0x000fca00078e00ff */
[----:B------:R-:W-:Y:S02]  /*4af0*/  @P0 SHF.R.U32.HI R2, RZ, c[0x0][0x334], R3 ;  /* 0x0000cd00ff020a19 */ /* 0x000fe40000011603 */
.L_x_2418:
[----:B------:R-:W-:Y:S05]  /*4b00*/  BSYNC B0 ;  /* 0x0000000000007941 */ /* 0x000fea0003800000 */
.L_x_2416:
[----:B------:R-:W-:-:S05]  /*4b10*/  IMAD R2, R2, c[0x0][0x32c], R11 ;  /* 0x0000cb0002027a24 */ /* 0x000fca00078e020b */
[----:B------:R-:W-:Y:S02]  /*4b20*/  IADD3 R3, R2, c[0x0][0x32c], RZ ;  /* 0x0000cb0002037a10 */ /* 0x000fe40007ffe0ff */
[----:B------:R-:W-:Y:S02]  /*4b30*/  IMNMX R5, R5, R2, !PT ;  /* 0x0000000205057217 */ /* 0x000fe40007800200 */
[----:B------:R-:W-:Y:S02]  /*4b40*/  IMNMX R6, R6, R3, PT ;  /* 0x0000000306067217 */ /* 0x000fe40003800200 */
.L_x_2415:
        /* <DEDUP_REMOVED lines=16> */
[----:B------:R-:W-:Y:S02]  /*4c50*/  ISETP.GE.AND P2, PT, R28, 0x21, PT ;  /* 0x000000211c00780c */ /* 0x000fe40003f46270 */
[----:B------:R-:W-:Y:S02]  /*4c60*/  FSEL R21, R48, -INF , !P0 ;  /* 0xff80000030157808 */ /* 0x000fe40004000000 */
[----:B------:R-:W-:Y:S02]  /*4c70*/  ISETP.GT.AND P0, PT, R0, 0x9, !P1 ;  /* 0x000000090000780c */ /* 0x000fe40004f04270 */
[----:B------:R-:W-:Y:S02]  /*4c80*/  LOP3.LUT R198, R198, 0xfffffffe, RZ, 0xc0, !PT ;  /* 0xfffffffec6c67812 */ /* 0x000fe400078ec0ff */
[----:B------:R-:W-:Y:S02]  /*4c90*/  ISETP.LT.OR P0, PT, R4, 0xa, P0 ;  /* 0x0000000a0400780c */ /* 0x000fe40000701670 */
[----:B------:R-:W-:-:S02]  /*4ca0*/  @P1 LOP3.LUT R198, R198, 0x1, RZ, 0xfc, !PT ;  /* 0x00000001c6c61812 */ /* 0x000fc400078efcff */
[----:B------:R-:W-:Y:S02]  /*4cb0*/  FSEL R24, R49, -INF , !P0 ;  /* 0xff80000031187808 */ /* 0x000fe40004000000 */
[----:B------:R-:W-:Y:S02]  /*4cc0*/  ISETP.GT.AND P0, PT, R0, 0x10, !P6 ;  /* 0x000000100000780c */ /* 0x000fe40007704270 */
[----:B------:R-:W-:Y:S02]  /*4cd0*/  ISETP.GE.AND P1, PT, R28, 0x22, PT ;  /* 0x000000221c00780c */ /* 0x000fe40003f26270 */
        /* <DEDUP_REMOVED lines=18> */
[----:B------:R-:W-:-:S13]  /*4e00*/  ISETP.GE.AND P0, PT, R28, 0x29, PT ;  /* 0x000000291c00780c */ /* 0x000fda0003f06270 */
[----:B------:R-:W-:Y:S02]  /*4e10*/  @P0 LOP3.LUT R198, R198, 0x4, RZ, 0xfc, !PT ;  /* 0x00000004c6c60812 */ /* 0x000fe400078efcff */
[----:B------:R-:W-:Y:S02]  /*4e20*/  ISETP.GT.AND P0, PT, R0, 0x28, !P0 ;  /* 0x000000280000780c */ /* 0x000fe40004704270 */
[----:B------:R-:W-:Y:S02]  /*4e30*/  LOP3.LUT R198, R198, 0xfffffff7, RZ, 0xc0, !PT ;  /* 0xfffffff7c6c67812 */ /* 0x000fe400078ec0ff */
[----:B------:R-:W-:-:S04]  /*4e40*/  ISETP.LT.OR P0, PT, R4, 0x29, P0 ;  /* 0x000000290400780c */ /* 0x000fc80000701670 */
[----:B------:R-:W-:Y:S02]  /*4e50*/  FSEL R130, R40, -INF , !P0 ;  /* 0xff80000028827808 */ /* 0x000fe40004000000 */
[----:B------:R-:W-:-:S13]  /*4e60*/  ISETP.GE.AND P0, PT, R28, 0x1, PT ;  /* 0x000000011c00780c */ /* 0x000fda0003f06270 */
[----:B------:R-:W-:Y:S02]  /*4e70*/  @P0 LOP3.LUT R198, R198, 0x8, RZ, 0xfc, !PT ;  /* 0x00000008c6c60812 */ /* 0x000fe400078efcff */
[----:B------:R-:W-:Y:S02]  /*4e80*/  ISETP.GT.AND P0, PT, R0, RZ, !P0 ;  /* 0x000000ff0000720c */ /* 0x000fe40004704270 */
[----:B------:R-:W-:Y:S02]  /*4e90*/  LOP3.LUT R198, R198, 0xffffffdf, RZ, 0xc0, !PT ;  /* 0xffffffdfc6c67812 */ /* 0x000fe400078ec0ff */
        /* <DEDUP_REMOVED lines=8> */
[----:B------:R3:W4:Y:S02]  /*4f20*/  SHFL.IDX PT, R3, R7, 0x2, 0x1c1f ;  /* 0x005c1f0007037f89 */ /* 0x00072400000e0000 */
.L_x_2606:
        /* <DEDUP_REMOVED lines=17> */
.L_x_2422:
[----:B------:R-:W-:-:S04]  /*5040*/  MOV R4, 0x1 ;  /* 0x0000000100047802 */ /* 0x000fc80000000f00 */
[----:B------:R-:W-:-:S13]  /*5050*/  ISETP.NE.AND P0, PT, R4, c[0x0][0x32c], PT ;  /* 0x0000cb0004007a0c */ /* 0x000fda0003f05270 */
[----:B------:R-:W-:-:S05]  /*5060*/  @P0 IMAD.HI.U32 R4, R3, c[0x0][0x330], RZ ;  /* 0x0000cc0003040a27 */ /* 0x000fca00078e00ff */
[----:B------:R-:W-:Y:S02]  /*5070*/  @P0 SHF.R.U32.HI R3, RZ, c[0x0][0x334], R4 ;  /* 0x0000cd00ff030a19 */ /* 0x000fe40000011604 */
.L_x_2423:
[----:B------:R-:W-:Y:S05]  /*5080*/  BSYNC B0 ;  /* 0x0000000000007941 */ /* 0x000fea0003800000 */
.L_x_2421:
[----:B------:R-:W-:-:S05]  /*5090*/  IMAD R3, R3, c[0x0][0x32c], R11 ;  /* 0x0000cb0003037a24 */ /* 0x000fca00078e020b */
[----:B------:R-:W-:Y:S02]  /*50a0*/  IADD3 R4, R3, c[0x0][0x32c], RZ ;  /* 0x0000cb0003047a10 */ /* 0x000fe40007ffe0ff */
[----:B------:R-:W-:Y:S02]  /*50b0*/  IMNMX R0, R0, R3, !PT ;  /* 0x0000000300007217 */ /* 0x000fe40007800200 */
[----:B------:R-:W-:Y:S02]  /*50c0*/  IMNMX R2, R2, R4, PT ;  /* 0x0000000402027217 */ /* 0x000fe40003800200 */
.L_x_2420:
[----:B------:R-:W-:Y:S02]  /*50d0*/  LOP3.LUT P0, RZ, R198, 0x2, RZ, 0xc0, !PT ;  /* 0x00000002c6ff7812 */ /* 0x000fe4000780c0ff */
[----:B------:R-:W-:Y:S02]  /*50e0*/  P2R R3, PR, RZ, 0x40 ;  /* 0x00000040ff037803 */ /* 0x000fe40000000000 */
        /* <DEDUP_REMOVED lines=41> */
[----:B------:R-:W-:Y:S02]  /*5380*/  ISETP.GT.AND P0, PT, R0, RZ, !P6 ;  /* 0x000000ff0000720c */ /* 0x000fe40007704270 */
[----:B------:R-:W-:Y:S02]  /*5390*/  ISETP.NE.AND P6, PT, R3, RZ, PT ;  /* 0x000000ff0300720c */ /* 0x000fe40003fc5270 */
        /* <DEDUP_REMOVED lines=42> */
.L_x_2607:
        /* <DEDUP_REMOVED lines=17> */
.L_x_2427:
[----:B------:R-:W-:-:S04]  /*5750*/  MOV R4, 0x1 ;  /* 0x0000000100047802 */ /* 0x000fc80000000f00 */
[----:B------:R-:W-:-:S13]  /*5760*/  ISETP.NE.AND P0, PT, R4, c[0x0][0x32c], PT ;  /* 0x0000cb0004007a0c */ /* 0x000fda0003f05270 */
[----:B------:R-:W-:-:S05]  /*5770*/  @P0 IMAD.HI.U32 R4, R3, c[0x0][0x330], RZ ;  /* 0x0000cc0003040a27 */ /* 0x000fca00078e00ff */
[----:B------:R-:W-:Y:S02]  /*5780*/  @P0 SHF.R.U32.HI R3, RZ, c[0x0][0x334], R4 ;  /* 0x0000cd00ff030a19 */ /* 0x000fe40000011604 */
.L_x_2428:
[----:B------:R-:W-:Y:S05]  /*5790*/  BSYNC B0 ;  /* 0x0000000000007941 */ /* 0x000fea0003800000 */
.L_x_2426:
[----:B------:R-:W-:-:S05]  /*57a0*/  IMAD R3, R3, c[0x0][0x32c], R11 ;  /* 0x0000cb0003037a24 */ /* 0x000fca00078e020b */
[----:B------:R-:W-:Y:S02]  /*57b0*/  IADD3 R4, R3, c[0x0][0x32c], RZ ;  /* 0x0000cb0003047a10 */ /* 0x000fe40007ffe0ff */
[----:B------:R-:W-:Y:S02]  /*57c0*/  IMNMX R0, R0, R3, !PT ;  /* 0x0000000300007217 */ /* 0x000fe40007800200 */
[----:B------:R-:W-:Y:S02]  /*57d0*/  IMNMX R2, R2, R4, PT ;  /* 0x0000000402027217 */ /* 0x000fe40003800200 */
.L_x_2425:
[----:B------:R-:W-:Y:S02]  /*57e0*/  LOP3.LUT P0, RZ, R198, 0x2, RZ, 0xc0, !PT ;  /* 0x00000002c6ff7812 */ /* 0x000fe4000780c0ff */
[----:B------:R-:W-:Y:S02]  /*57f0*/  FMNMX.FTZ R3, R22, R25, !PT ;  /* 0x0000001916037209 */ /* 0x000fe40007810000 */
[----:B------:R-:W-:Y:S02]  /*5800*/  ISETP.GT.AND P0, PT, R0, 0x8, !P0 ;  /* 0x000000080000780c */ /* 0x000fe40004704270 */
[----:B------:R-:W-:-:S02]  /*5810*/  FMNMX.FTZ R3, R31, R3, !PT ;  /* 0x000000031f037209 */ /* 0x000fc40007810000 */
[----:B------:R-:W-:Y:S02]  /*5820*/  ISETP.LT.OR P0, PT, R2, 0x9, P0 ;  /* 0x000000090200780c */ /* 0x000fe40000701670 */
[----:B------:R-:W-:Y:S02]  /*5830*/  FMNMX.FTZ R3, R35, R3, !PT ;  /* 0x0000000323037209 */ /* 0x000fe40007810000 */
[----:B------:R-:W-:Y:S02]  /*5840*/  FSEL R11, R74, -INF , !P0 ;  /* 0xff8000004a0b7808 */ /* 0x000fe40004000000 */
[----:B------:R-:W-:Y:S02]  /*5850*/  LOP3.LUT P0, RZ, R198, 0x1, RZ, 0xc0, !PT ;  /* 0x00000001c6ff7812 */ /* 0x000fe4000780c0ff */
[----:B------:R-:W-:Y:S02]  /*5860*/  FMNMX.FTZ R3, R37, R3, !PT ;  /* 0x0000000325037209 */ /* 0x000fe40007810000 */
[----:B------:R-:W-:-:S02]  /*5870*/  ISETP.GT.AND P0, PT, R0, 0x9, !P0 ;  /* 0x000000090000780c */ /* 0x000fc40004704270 */
[----:B------:R-:W-:Y:S02]  /*5880*/  FMNMX.FTZ R3, R38, R3, !PT ;  /* 0x0000000326037209 */ /* 0x000fe40007810000 */
[----:B------:R-:W-:Y:S02]  /*5890*/  ISETP.LT.OR P0, PT, R2, 0xa, P0 ;  /* 0x0000000a0200780c */ /* 0x000fe40000701670 */
[----:B------:R-:W-:Y:S02]  /*58a0*/  FMNMX.FTZ R3, R39, R3, !PT ;  /* 0x0000000327037209 */ /* 0x000fe40007810000 */
[----:B------:R-:W-:Y:S02]  /*58b0*/  FSEL R16, R75, -INF , !P0 ;  /* 0xff8000004b107808 */ /* 0x000fe40004000000 */
[----:B------:R-:W-:Y:S02]  /*58c0*/  ISETP.GT.AND P0, PT, R0, 0x10, !P6 ;  /* 0x000000100000780c */ /* 0x000fe40007704270 */
[----:B------:R-:W-:-:S02]  /*58d0*/  LOP3.LUT P6, RZ, R198, 0x20, RZ, 0xc0, !PT ;  /* 0x00000020c6ff7812 */ /* 0x000fc400078cc0ff */
[----:B------:R-:W-:Y:S02]  /*58e0*/  ISETP.LT.OR P0, PT, R2, 0x11, P0 ;  /* 0x000000110200780c */ /* 0x000fe40000701670 */
[----:B------:R-:W-:Y:S02]  /*58f0*/  FMNMX.FTZ R3, R40, R3, !PT ;  /* 0x0000000328037209 */ /* 0x000fe40007810000 */
[----:B------:R-:W-:Y:S02]  /*5900*/  FSEL R17, R70, -INF , !P0 ;  /* 0xff80000046117808 */ /* 0x000fe40004000000 */
[----:B------:R-:W-:Y:S02]  /*5910*/  ISETP.GT.AND P0, PT, R0, 0x11, !P5 ;  /* 0x000000110000780c */ /* 0x000fe40006f04270 */
[----:B------:R-:W-:Y:S02]  /*5920*/  LOP3.LUT P5, RZ, R198, 0x8, RZ, 0xc0, !PT ;  /* 0x00000008c6ff7812 */ /* 0x000fe400078ac0ff */
[----:B------:R-:W-:-:S02]  /*5930*/  ISETP.LT.OR P0, PT, R2, 0x12, P0 ;  /* 0x000000120200780c */ /* 0x000fc40000701670 */
[----:B------:R-:W-:Y:S02]  /*5940*/  FMNMX.FTZ R3, R124, R3, !PT ;  /* 0x000000037c037209 */ /* 0x000fe40007810000 */
        /* <DEDUP_REMOVED lines=12> */
[C---:B------:R-:W-:Y:S02]  /*5a10*/  ISETP.GT.AND P0, PT, R0.reuse, 0x21, !P1 ;  /* 0x000000210000780c */ /* 0x040fe40004f04270 */
[----:B------:R-:W-:Y:S02]  /*5a20*/  ISETP.GT.AND P1, PT, R0, RZ, !P5 ;  /* 0x000000ff0000720c */ /* 0x000fe40006f24270 */
[C---:B------:R-:W-:Y:S02]  /*5a30*/  ISETP.LT.OR P0, PT, R2.reuse, 0x22, P0 ;  /* 0x000000220200780c */ /* 0x040fe40000701670 */
[----:B------:R-:W-:Y:S02]  /*5a40*/  ISETP.LT.OR P1, PT, R2, 0x1, P1 ;  /* 0x000000010200780c */ /* 0x000fe40000f21670 */
[----:B------:R-:W-:-:S02]  /*5a50*/  FSEL R120, R63, -INF , !P0 ;  /* 0xff8000003f787808 */ /* 0x000fc40004000000 */
[----:B------:R-:W-:Y:S02]  /*5a60*/  ISETP.GT.AND P0, PT, R0, 0x1, !P3 ;  /* 0x000000010000780c */ /* 0x000fe40005f04270 */
[----:B------:R-:W-:Y:S02]  /*5a70*/  FSEL R9, R78, -INF , !P1 ;  /* 0xff8000004e097808 */ /* 0x000fe40004800000 */
[----:B------:R-:W-:-:S04]  /*5a80*/  ISETP.LT.OR P0, PT, R2, 0x2, P0 ;  /* 0x000000020200780c */ /* 0x000fc80000701670 */
[----:B------:R-:W-:Y:S02]  /*5a90*/  FSEL R10, R79, -INF , !P0 ;  /* 0xff8000004f0a7808 */ /* 0x000fe40004000000 */
[----:B------:R-:W-:Y:S02]  /*5aa0*/  ISETP.GT.AND P0, PT, R0, 0x28, !P4 ;  /* 0x000000280000780c */ /* 0x000fe40006704270 */
[----:B--234-:R-:W-:Y:S02]  /*5ab0*/  FMNMX.FTZ R7, R9, R10, !PT ;  /* 0x0000000a09077209 */ /* 0x01cfe40007810000 */
[----:B------:R-:W-:Y:S02]  /*5ac0*/  ISETP.LT.OR P0, PT, R2, 0x29, P0 ;  /* 0x000000290200780c */ /* 0x000fe40000701670 */
[----:B------:R-:W-:Y:S02]  /*5ad0*/  FMNMX.FTZ R7, R11, R7, !PT ;  /* 0x000000070b077209 */ /* 0x000fe40007810000 */
[----:B------:R-:W-:-:S02]  /*5ae0*/  FSEL R107, R58, -INF , !P0 ;  /* 0xff8000003a6b7808 */ /* 0x000fc40004000000 */
[----:B------:R-:W-:Y:S02]  /*5af0*/  ISETP.GT.AND P0, PT, R0, 0x29, !P6 ;  /* 0x000000290000780c */ /* 0x000fe40007704270 */
[----:B------:R-:W-:Y:S02]  /*5b00*/  FMNMX.FTZ R0, R12, R13, !PT ;  /* 0x0000000d0c007209 */ /* 0x000fe40007810000 */
[----:B------:R-:W-:Y:S02]  /*5b10*/  ISETP.LT.OR P0, PT, R2, 0x2a, P0 ;  /* 0x0000002a0200780c */ /* 0x000fe40000701670 */
        /* <DEDUP_REMOVED lines=25> */
[----:B------:R-:W-:Y:S02]  /*5cb0*/  FSEL R105, R59, -INF , !P0 ;  /* 0xff8000003b697808 */ /* 0x000fe40004000000 */
[----:B------:R-:W-:-:S02]  /*5cc0*/  FMNMX.FTZ R3, R130, R4, !PT ;  /* 0x0000000482037209 */ /* 0x000fc40007810000 */
[----:B------:R-:W-:Y:S02]  /*5cd0*/  FMNMX.FTZ R2, R126, R2, !PT ;  /* 0x000000027e027209 */ /* 0x000fe40007810000 */
[----:B------:R-:W-:Y:S02]  /*5ce0*/  FMNMX.FTZ R0, R122, R0, !PT ;  /* 0x000000007a007209 */ /* 0x000fe40007810000 */
[----:B------:R-:W-:Y:S02]  /*5cf0*/  FMNMX.FTZ R7, R107, R7, !PT ;  /* 0x000000076b077209 */ /* 0x000fe40007810000 */
[----:B------:R-:W-:Y:S02]  /*5d00*/  FMNMX.FTZ R4, R129, R3, !PT ;  /* 0x0000000381047209 */ /* 0x000fe40007810000 */
[----:B------:R-:W-:Y:S02]  /*5d10*/  FMNMX.FTZ R5, R125, R2, !PT ;  /* 0x000000027d057209 */ /* 0x000fe40007810000 */
[----:B------:R-:W-:-:S02]  /*5d20*/  FMNMX.FTZ R6, R121, R0, !PT ;  /* 0x0000000079067209 */ /* 0x000fc40007810000 */
[----:B------:R-:W-:Y:S01]  /*5d30*/  FMNMX.FTZ R7, R105, R7, !PT ;  /* 0x0000000769077209 */ /* 0x000fe20007810000 */
[----:B------:R-:W-:Y:S05]  /*5d40*/  BRA.DIV ~URZ, `(.L_x_2429) ;  /* 0x00012b827f007947 */ /* 0x000fea000b800000 */
[----:B------:R1:W2:Y:S02]  /*5d50*/  SHFL.BFLY PT, R0, R4, 0x2, 0x1f ;  /* 0x0c401f0004007f89 */ /* 0x0002a400000e0000 */
.L_x_2608:
        /* <DEDUP_REMOVED lines=15> */
.L_x_2609:
[C---:B------:R-:W-:Y:S01]  /*5e50*/  FMUL.FTZ R0, R104.reuse, c[0x0][0x2d0] ;  /* 0x0000b40068007a20 */ /* 0x040fe20000410000 */
[----:B------:R-:W-:Y:S01]  /*5e60*/  FSETP.NEU.FTZ.AND P0, PT, R104, -INF , PT ;  /* 0xff8000006800780b */ /* 0x000fe20003f1d000 */
[C---:B------:R-:W-:Y:S01]  /*5e70*/  FMUL.FTZ R3, R103.reuse, c[0x0][0x2d0] ;  /* 0x0000b40067037a20 */ /* 0x040fe20000410000 */
[----:B----4-:R-:W-:Y:S01]  /*5e80*/  FMNMX.FTZ R101, R8, R7, !PT ;  /* 0x0000000708657209 */ /* 0x010fe20007810000 */
[----:B------:R-:W-:Y:S01]  /*5e90*/  WARPSYNC 0xffffffff ;  /* 0xffffffff00007948 */ /* 0x000fe20003800000 */
[----:B------:R-:W-:Y:S01]  /*5ea0*/  FSEL R20, R0, RZ, P0 ;  /* 0x000000ff00147208 */ /* 0x000fe20000000000 */
[----:B------:R-:W-:Y:S01]  /*5eb0*/  LDSM.16.MT88.4 R48, [R185+0xc00] ;  /* 0x000c0000b930783b */ /* 0x000fe20000004200 */
        /* <DEDUP_REMOVED lines=12> */
[----:B-1----:R-:W-:Y:S02]  /*5f80*/  FFMA.FTZ R0, R15, c[0x0][0x2d0], -R20 ;  /* 0x0000b4000f007a23 */ /* 0x002fe40000010814 */
[----:B------:R1:W-:Y:S01]  /*5f90*/  MUFU.EX2 R153, R4 ;  /* 0x0000000400997308 */ /* 0x0003e20000000800 */
[----:B------:R-:W-:Y:S04]  /*5fa0*/  LDSM.16.MT88.4 R64, [R185+0x1c00] ;  /* 0x001c0000b940783b */ /* 0x000fe80000004200 */
[----:B------:R-:W-:Y:S01]  /*5fb0*/  LDSM.16.MT88.4 R44, [R186] ;  /* 0x00000000ba2c783b */ /* 0x000fe20000004200 */
[----:B--2---:R-:W-:-:S02]  /*5fc0*/  FMUL.FTZ R2, R102, c[0x0][0x2d0] ;  /* 0x0000b40066027a20 */ /* 0x004fc40000410000 */
[----:B------:R2:W-:Y:S03]  /*5fd0*/  MUFU.EX2 R213, R0 ;  /* 0x0000000000d57308 */ /* 0x0005e60000000800 */
[----:B------:R-:W-:Y:S02]  /*5fe0*/  FSEL R2, R2, RZ, P0 ;  /* 0x000000ff02027208 */ /* 0x000fe40000000000 */
[----:B------:R-:W-:-:S03]  /*5ff0*/  FSETP.NEU.FTZ.AND P0, PT, R101, -INF , PT ;  /* 0xff8000006500780b */ /* 0x000fc60003f1d000 */
[----:B-1----:R-:W-:-:S04]  /*6000*/  FFMA.FTZ R4, R39, c[0x0][0x2d0], -R2 ;  /* 0x0000b40027047a23 */ /* 0x002fc80000010802 */
[----:B------:R1:W-:Y:S01]  /*6010*/  MUFU.EX2 R231, R4 ;  /* 0x0000000400e77308 */ /* 0x0003e20000000800 */
[----:B--2---:R-:W-:-:S07]  /*6020*/  FFMA.FTZ R0, R21, c[0x0][0x2d0], -R20 ;  /* 0x0000b40015007a23 */ /* 0x004fce0000010814 */
        /* <DEDUP_REMOVED lines=12> */
[----:B------:R1:W-:Y:S02]  /*60f0*/  MUFU.EX2 R72, R0 ;  /* 0x0000000000487308 */ /* 0x0003e40000000800 */
[----:B-1----:R-:W-:-:S06]  /*6100*/  FFMA.FTZ R0, R12, c[0x0][0x2d0], -R3 ;  /* 0x0000b4000c007a23 */ /* 0x002fcc0000010803 */
[----:B------:R1:W-:Y:S02]  /*6110*/  MUFU.EX2 R150, R0 ;  /* 0x0000000000967308 */ /* 0x0003e40000000800 */
[----:B-1----:R-:W-:-:S06]  /*6120*/  FFMA.FTZ R0, R13, c[0x0][0x2d0], -R3 ;  /* 0x0000b4000d007a23 */ /* 0x002fcc0000010803 */
[----:B------:R1:W-:Y:S02]  /*6130*/  MUFU.EX2 R149, R0 ;  /* 0x0000000000957308 */ /* 0x0003e40000000800 */
[----:B-1----:R-:W-:Y:S01]  /*6140*/  FFMA.FTZ R0, R18, c[0x0][0x2d0], -R3 ;  /* 0x0000b40012007a23 */ /* 0x002fe20000010803 */
[----:B------:R-:W-:-:S05]  /*6150*/  F2FP.BF16.PACK_AB R18, R220, R219 ;  /* 0x000000dbdc12723e */ /* 0x000fca00000010ff */
        /* <DEDUP_REMOVED lines=10> */
[----:B-1----:R-:W-:-:S06]  /*6200*/  FFMA.FTZ R0, R22, c[0x0][0x2d0], -R2 ;  /* 0x0000b40016007a23 */ /* 0x002fcc0000010802 */
[----:B------:R1:W-:Y:S02]  /*6210*/  MUFU.EX2 R142, R0 ;  /* 0x00000000008e7308 */ /* 0x0003e40000000800 */
[----:B-1----:R-:W-:-:S06]  /*6220*/  FFMA.FTZ R0, R25, c[0x0][0x2d0], -R2 ;  /* 0x0000b40019007a23 */ /* 0x002fcc0000010802 */
[----:B------:R1:W2:Y:S02]  /*6230*/  MUFU.EX2 R21, R0 ;  /* 0x0000000000157308 */ /* 0x0002a40000000800 */
[--C-:B-1----:R-:W-:Y:S01]  /*6240*/  FFMA.FTZ R0, R31, c[0x0][0x2d0], -R2.reuse ;  /* 0x0000b4001f007a23 */ /* 0x102fe20000010802 */
[----:B--2---:R-:W-:Y:S01]  /*6250*/  F2FP.BF16.PACK_AB R12, R21, R142 ;  /* 0x0000008e150c723e */ /* 0x004fe200000010ff */
[----:B------:R-:W-:Y:S04]  /*6260*/  LDSM.16.MT88.4 R28, [R185+0x400] ;  /* 0x00040000b91c783b */ /* 0x000fe80000004200 */
        /* <DEDUP_REMOVED lines=18> */
[----:B----4-:R-:W-:Y:S02]  /*6390*/  F2FP.BF16.PACK_AB R13, R100, R141 ;  /* 0x0000008d640d723e */ /* 0x010fe400000010ff */
        /* <DEDUP_REMOVED lines=9> */
[----:B-1----:R-:W-:Y:S08]  /*6430*/  HMMA.16816.F32.BF16 R24, R12, R36, RZ ;  /* 0x000000240c18723c */ /* 0x002ff000000418ff */
[----:B------:R-:W-:Y:S01]  /*6440*/  HMMA.16816.F32.BF16 R112, R16, R48, RZ ;  /* 0x000000301070723c */ /* 0x000fe200000418ff */
[----:B--2---:R-:W-:-:S04]  /*6450*/  FFMA.FTZ R4, R32, c[0x0][0x2d0], -R0 ;  /* 0x0000b40020047a23 */ /* 0x004fc80000010800 */
[----:B------:R1:W2:Y:S03]  /*6460*/  MUFU.EX2 R225, R4 ;  /* 0x0000000400e17308 */ /* 0x0002a60000000800 */
[----:B------:R-:W-:Y:S07]  /*6470*/  HMMA.16816.F32.BF16 R92, R12, R48, RZ ;  /* 0x000000300c5c723c */ /* 0x000fee00000418ff */
[----:B------:R-:W-:Y:S01]  /*6480*/  MOV R49, R73 ;  /* 0x0000004900317202 */ /* 0x000fe20000000f00 */
[----:B------:R-:W-:Y:S01]  /*6490*/  HMMA.16816.F32.BF16 R84, R16, R52, RZ ;  /* 0x000000341054723c */ /* 0x000fe200000418ff */
[----:B------:R-:W-:Y:S01]  /*64a0*/  MOV R48, R72 ;  /* 0x0000004800307202 */ /* 0x000fe20000000f00 */
[----:B-1----:R-:W-:-:S06]  /*64b0*/  FFMA.FTZ R4, R33, c[0x0][0x2d0], -R0 ;  /* 0x0000b40021047a23 */ /* 0x002fcc0000010800 */
[----:B------:R-:W-:Y:S01]  /*64c0*/  HMMA.16816.F32.BF16 R72, R12, R68, RZ ;  /* 0x000000440c48723c */ /* 0x000fe200000418ff */
[----:B--2---:R-:W-:Y:S01]  /*64d0*/  F2FP.BF16.PACK_AB R5, R225, R223 ;  /* 0x000000dfe105723e */ /* 0x004fe200000010ff */
[----:B------:R1:W-:Y:S06]  /*64e0*/  MUFU.EX2 R227, R4 ;  /* 0x0000000400e37308 */ /* 0x0003ec0000000800 */
[----:B------:R-:W-:Y:S08]  /*64f0*/  HMMA.16816.F32.BF16 R32, R16, R36, RZ ;  /* 0x000000241020723c */ /* 0x000ff000000418ff */
[----:B------:R-:W-:Y:S01]  /*6500*/  HMMA.16816.F32.BF16 R80, R12, R52, RZ ;  /* 0x000000340c50723c */ /* 0x000fe200000418ff */
[----:B-1----:R-:W-:-:S02]  /*6510*/  FFMA.FTZ R4, R41, c[0x0][0x2d0], -R0 ;  /* 0x0000b40029047a23 */ /* 0x002fc40000010800 */
[----:B------:R-:W-:Y:S02]  /*6520*/  LDSM.16.MT88.4 R40, [R186+0x400] ;  /* 0x00040000ba28783b */ /* 0x000fe40000004200 */
[----:B------:R1:W2:Y:S03]  /*6530*/  MUFU.EX2 R226, R4 ;  /* 0x0000000400e27308 */ /* 0x0002a60000000800 */
[----:B------:R-:W-:Y:S08]  /*6540*/  HMMA.16816.F32.BF16 R76, R16, R68, RZ ;  /* 0x00000044104c723c */ /* 0x000ff000000418ff */
[----:B------:R-:W-:Y:S01]  /*6550*/  HMMA.16816.F32.BF16 R136, R8, R28, R32 ;  /* 0x0000001c0888723c */ /* 0x000fe20000041820 */
[----:B------:R-:W-:Y:S01]  /*6560*/  LDSM.16.MT88.4 R32, [R185+0x1000] ;  /* 0x00100000b920783b */ /* 0x000fe20000004200 */
[----:B-1----:R-:W-:-:S06]  /*6570*/  F2FP.BF16.PACK_AB R4, R229, R228 ;  /* 0x000000e4e504723e */ /* 0x002fcc00000010ff */
[----:B------:R-:W-:Y:S01]  /*6580*/  HMMA.16816.F32.BF16 R172, R8, R64, R84 ;  /* 0x0000004008ac723c */ /* 0x000fe20000041854 */
[----:B--23--:R-:W-:-:S07]  /*6590*/  F2FP.BF16.PACK_AB R7, R226, R227 ;  /* 0x000000e3e207723e */ /* 0x00cfce00000010ff */
[C---:B------:R-:W-:Y:S01]  /*65a0*/  HMMA.16816.F32.BF16 R132, R4.reuse, R28, R24 ;  /* 0x0000001c0484723c */ /* 0x040fe20000041818 */
[----:B------:R-:W1:Y:S07]  /*65b0*/  LDSM.16.MT88.4 R24, [R186+0x1000] ;  /* 0x00100000ba18783b */ /* 0x000e6e0000004200 */
[----:B------:R-:W-:Y:S08]  /*65c0*/  HMMA.16816.F32.BF16 R180, R4, R60, R72 ;  /* 0x0000003c04b4723c */ /* 0x000ff00000041848 */
[----:B------:R-:W-:Y:S08]  /*65d0*/  HMMA.16816.F32.BF16 R72, R12, R58, RZ ;  /* 0x0000003a0c48723c */ /* 0x000ff000000418ff */
[----:B------:R-:W-:Y:S08]  /*65e0*/  HMMA.16816.F32.BF16 R204, R4, R64, R80 ;  /* 0x0000004004cc723c */ /* 0x000ff00000041850 */
[----:B------:R-:W-:Y:S08]  /*65f0*/  HMMA.16816.F32.BF16 R168, R8, R60, R76 ;  /* 0x0000003c08a8723c */ /* 0x000ff0000004184c */
[----:B------:R-:W-:Y:S08]  /*6600*/  HMMA.16816.F32.BF16 R116, R16, R44, RZ ;  /* 0x0000002c1074723c */ /* 0x000ff000000418ff */
[----:B-1----:R-:W-:Y:S08]  /*6610*/  HMMA.16816.F32.BF16 R164, R4, R26, R72 ;  /* 0x0000001a04a4723c */ /* 0x002ff00000041848 */
[----:B------:R-:W-:Y:S08]  /*6620*/  HMMA.16816.F32.BF16 R108, R16, R56, RZ ;  /* 0x00000038106c723c */ /* 0x000ff000000418ff */
[C---:B------:R-:W-:Y:S08]  /*6630*/  HMMA.16816.F32.BF16 R96, R12.reuse, R44, RZ ;  /* 0x0000002c0c60723c */ /* 0x040ff000000418ff */
[C---:B------:R-:W-:Y:S08]  /*6640*/  HMMA.16816.F32.BF16 R88, R12.reuse, R56, RZ ;  /* 0x000000380c58723c */ /* 0x040ff000000418ff */
[C---:B------:R-:W-:Y:S08]  /*6650*/  HMMA.16816.F32.BF16 R84, R12.reuse, R38, RZ ;  /* 0x000000260c54723c */ /* 0x040ff000000418ff */
[C---:B------:R-:W-:Y:S08]  /*6660*/  HMMA.16816.F32.BF16 R80, R12.reuse, R46, RZ ;  /* 0x0000002e0c50723c */ /* 0x040ff000000418ff */
[C---:B------:R-:W-:Y:S08]  /*6670*/  HMMA.16816.F32.BF16 R76, R12.reuse, R50, RZ ;  /* 0x000000320c4c723c */ /* 0x040ff000000418ff */
[C---:B------:R-:W-:Y:S08]  /*6680*/  HMMA.16816.F32.BF16 R72, R12.reuse, R54, RZ ;  /* 0x000000360c48723c */ /* 0x040ff000000418ff */
[----:B------:R-:W-:Y:S08]  /*6690*/  HMMA.16816.F32.BF16 R12, R12, R70, RZ ;  /* 0x000000460c0c723c */ /* 0x000ff000000418ff */
[C---:B------:R-:W-:Y:S08]  /*66a0*/  HMMA.16816.F32.BF16 R144, R8.reuse, R40, R116 ;  /* 0x000000280890723c */ /* 0x040ff00000041874 */
[-C--:B------:R-:W-:Y:S08]  /*66b0*/  HMMA.16816.F32.BF16 R176, R8, R24.reuse, R108 ;  /* 0x0000001808b0723c */ /* 0x080ff0000004186c */
[C---:B------:R-:W-:Y:S08]  /*66c0*/  HMMA.16816.F32.BF16 R208, R4.reuse, R24, R88 ;  /* 0x0000001804d0723c */ /* 0x040ff00000041858 */
[C---:B------:R-:W-:Y:S07]  /*66d0*/  HMMA.16816.F32.BF16 R116, R4.reuse, R40, R96 ;  /* 0x000000280474723c */ /* 0x040fee0000041860 */
[----:B------:R-:W-:Y:S01]  /*66e0*/  MOV R41, R153 ;  /* 0x0000009900297202 */ /* 0x000fe20000000f00 */
[----:B------:R-:W-:Y:S01]  /*66f0*/  HMMA.16816.F32.BF16 R160, R4, R32, R92 ;  /* 0x0000002004a0723c */ /* 0x000fe2000004185c */
[----:B------:R-:W-:-:S07]  /*6700*/  MOV R40, R152 ;  /* 0x0000009800287202 */ /* 0x000fce0000000f00 */
[C---:B------:R-:W-:Y:S08]  /*6710*/  HMMA.16816.F32.BF16 R84, R4.reuse, R30, R84 ;  /* 0x0000001e0454723c */ /* 0x040ff00000041854 */
[C---:B------:R-:W-:Y:S08]  /*6720*/  HMMA.16816.F32.BF16 R88, R4.reuse, R42, R80 ;  /* 0x0000002a0458723c */ /* 0x040ff00000041850 */
[C---:B------:R-:W-:Y:S08]  /*6730*/  HMMA.16816.F32.BF16 R76, R4.reuse, R34, R76 ;  /* 0x00000022044c723c */ /* 0x040ff0000004184c */
[C---:B------:R-:W-:Y:S08]  /*6740*/  HMMA.16816.F32.BF16 R108, R4.reuse, R66, R72 ;  /* 0x00000042046c723c */ /* 0x040ff00000041848 */
[----:B------:R-:W-:Y:S08]  /*6750*/  HMMA.16816.F32.BF16 R12, R4, R62, R12 ;  /* 0x0000003e040c723c */ /* 0x000ff0000004180c */
[C---:B------:R-:W-:Y:S01]  /*6760*/  HMMA.16816.F32.BF16 R4, R16.reuse, R50, RZ ;  /* 0x000000321004723c */ /* 0x040fe200000418ff */
[----:B------:R-:W2:Y:S07]  /*6770*/  LDL.LU R51, [R1+0x24] ;  /* 0x0000240001337983 */ /* 0x000eae0000300800 */
[----:B------:R-:W-:Y:S08]  /*6780*/  HMMA.16816.F32.BF16 R44, R16, R46, RZ ;  /* 0x0000002e102c723c */ /* 0x000ff000000418ff */
[----:B------:R-:W-:Y:S01]  /*6790*/  HMMA.16816.F32.BF16 R152, R8, R32, R112 ;  /* 0x000000200898723c */ /* 0x000fe20000041870 */
[----:B------:R-:W1:Y:S07]  /*67a0*/  LDSM.16.MT88.4 R112, [R185+0x1400] ;  /* 0x00140000b970783b */ /* 0x000e6e0000004200 */
[----:B------:R-:W-:Y:S08]  /*67b0*/  HMMA.16816.F32.BF16 R36, R16, R38, RZ ;  /* 0x000000261024723c */ /* 0x000ff000000418ff */
[----:B------:R-:W-:Y:S07]  /*67c0*/  HMMA.16816.F32.BF16 R44, R8, R42, R44 ;  /* 0x0000002a082c723c */ /* 0x000fee000004182c */
[----:B------:R-:W-:-:S02]  /*67d0*/  MOV R43, R157 ;  /* 0x0000009d002b7202 */ /* 0x000fc40000000f00 */
[----:B------:R-:W-:Y:S02]  /*67e0*/  MOV R42, R156 ;  /* 0x0000009c002a7202 */ /* 0x000fe40000000f00 */
[----:B------:R-:W-:Y:S08]  /*67f0*/  HMMA.16816.F32.BF16 R156, R8, R34, R4 ;  /* 0x00000022089c723c */ /* 0x000ff00000041804 */
[----:B------:R-:W-:Y:S08]  /*6800*/  HMMA.16816.F32.BF16 R4, R16, R58, RZ ;  /* 0x0000003a1004723c */ /* 0x000ff000000418ff */
[C---:B------:R-:W-:Y:S11]  /*6810*/  HMMA.16816.F32.BF16 R36, R8.reuse, R30, R36 ;  /* 0x0000001e0824723c */ /* 0x040ff60000041824 */
[----:B------:R-:W-:Y:S05]  /*6820*/  @!UPT UIADD3 URZ, URZ, URZ, URZ ;  /* 0x0000003f3f3ff290 */ /* 0x000fea000fffe03f */
[----:B------:R-:W-:Y:S08]  /*6830*/  HMMA.16816.F32.BF16 R24, R8, R26, R4 ;  /* 0x0000001a0818723c */ /* 0x000ff00000041804 */
[----:B------:R-:W-:Y:S11]  /*6840*/  HMMA.16816.F32.BF16 R4, R16, R54, RZ ;  /* 0x000000361004723c */ /* 0x000ff600000418ff */
[----:B------:R-:W-:Y:S11]  /*6850*/  @!UPT UIADD3 URZ, URZ, URZ, URZ ;  /* 0x0000003f3f3ff290 */ /* 0x000ff6000fffe03f */
[----:B------:R-:W-:Y:S02]  /*6860*/  @!UPT UIADD3 URZ, URZ, URZ, URZ ;  /* 0x0000003f3f3ff290 */ /* 0x000fe4000fffe03f */
[----:B------:R-:W-:Y:S07]  /*6870*/  HMMA.16816.F32.BF16 R80, R8, R66, R4 ;  /* 0x000000420850723c */ /* 0x000fee0000041804 */
[----:B------:R-:W-:-:S04]  /*6880*/  FFMA.FTZ R4, R140, c[0x0][0x2d0], -R20 ;  /* 0x0000b4008c047a23 */ /* 0x000fc80000010814 */
[----:B------:R3:W-:Y:S02]  /*6890*/  MUFU.EX2 R32, R4 ;  /* 0x0000000400207308 */ /* 0x0007e40000000800 */
[----:B---3--:R-:W-:-:S06]  /*68a0*/  FFMA.FTZ R4, R131, c[0x0][0x2d0], -R20 ;  /* 0x0000b40083047a23 */ /* 0x008fcc0000010814 */
[----:B------:R3:W-:Y:S02]  /*68b0*/  MUFU.EX2 R33, R4 ;  /* 0x0000000400217308 */ /* 0x0007e40000000800 */
[----:B---3--:R-:W-:-:S06]  /*68c0*/  FFMA.FTZ R4, R130, c[0x0][0x2d0], -R20 ;  /* 0x0000b40082047a23 */ /* 0x008fcc0000010814 */
[----:B------:R3:W-:Y:S02]  /*68d0*/  MUFU.EX2 R34, R4 ;  /* 0x0000000400227308 */ /* 0x0007e40000000800 */
[----:B---3--:R-:W-:-:S06]  /*68e0*/  FFMA.FTZ R4, R129, c[0x0][0x2d0], -R20 ;  /* 0x0000b40081047a23 */ /* 0x008fcc0000010814 */
[----:B------:R3:W-:Y:S02]  /*68f0*/  MUFU.EX2 R221, R4 ;  /* 0x0000000400dd7308 */ /* 0x0007e40000000800 */
[----:B---3--:R-:W-:Y:S01]  /*6900*/  FFMA.FTZ R4, R128, c[0x0][0x2d0], -R3 ;  /* 0x0000b40080047a23 */ /* 0x008fe20000010803 */
[----:B------:R-:W-:Y:S01]  /*6910*/  HMMA.16816.F32.BF16 R16, R16, R70, RZ ;  /* 0x000000461010723c */ /* 0x000fe200000418ff */
[----:B------:R-:W-:Y:S01]  /*6920*/  FADD.FTZ R5, R215, R213 ;  /* 0x000000d5d7057221 */ /* 0x000fe20000010000 */
[----:B------:R-:W-:Y:S03]  /*6930*/  LDSM.16.MT88.4 R128, [R185+0x800] ;  /* 0x00080000b980783b */ /* 0x000fe60000004200 */
[----:B------:R3:W-:Y:S02]  /*6940*/  MUFU.EX2 R29, R4 ;  /* 0x00000004001d7308 */ /* 0x0007e40000000800 */
[----:B---3--:R-:W-:-:S06]  /*6950*/  FFMA.FTZ R4, R127, c[0x0][0x2d0], -R3 ;  /* 0x0000b4007f047a23 */ /* 0x008fcc0000010803 */
[----:B------:R3:W-:Y:S02]  /*6960*/  MUFU.EX2 R30, R4 ;  /* 0x00000004001e7308 */ /* 0x0007e40000000800 */
[--C-:B---3--:R-:W-:Y:S02]  /*6970*/  FFMA.FTZ R4, R126, c[0x0][0x2d0], -R3.reuse ;  /* 0x0000b4007e047a23 */ /* 0x108fe40000010803 */
[----:B------:R-:W-:-:S04]  /*6980*/  FFMA.FTZ R3, R125, c[0x0][0x2d0], -R3 ;  /* 0x0000b4007d037a23 */ /* 0x000fc80000010803 */
[----:B------:R3:W-:Y:S02]  /*6990*/  MUFU.EX2 R224, R3 ;  /* 0x0000000300e07308 */ /* 0x0007e40000000800 */
[----:B---3--:R-:W-:-:S06]  /*69a0*/  FFMA.FTZ R3, R124, c[0x0][0x2d0], -R2 ;  /* 0x0000b4007c037a23 */ /* 0x008fcc0000010802 */
[----:B------:R3:W-:Y:S01]  /*69b0*/  MUFU.EX2 R22, R3 ;  /* 0x0000000300167308 */ /* 0x0007e20000000800 */
[----:B------:R-:W-:Y:S02]  /*69c0*/  FADD.FTZ R6, R142, R21 ;  /* 0x000000158e067221 */ /* 0x000fe40000010000 */
[----:B---3--:R-:W-:-:S05]  /*69d0*/  FFMA.FTZ R3, R123, c[0x0][0x2d0], -R2 ;  /* 0x0000b4007b037a23 */ /* 0x008fca0000010802 */
[----:B------:R3:W4:Y:S02]  /*69e0*/  MUFU.EX2 R23, R3 ;  /* 0x0000000300177308 */ /* 0x0007240000000800 */
[--C-:B---3--:R-:W-:Y:S02]  /*69f0*/  FFMA.FTZ R3, R122, c[0x0][0x2d0], -R2.reuse ;  /* 0x0000b4007a037a23 */ /* 0x108fe40000010802 */
[----:B------:R-:W-:-:S04]  /*6a00*/  FFMA.FTZ R2, R121, c[0x0][0x2d0], -R2 ;  /* 0x0000b40079027a23 */ /* 0x000fc80000010802 */
[----:B------:R3:W-:Y:S02]  /*6a10*/  MUFU.EX2 R213, R2 ;  /* 0x0000000200d57308 */ /* 0x0007e40000000800 */
[----:B---3--:R-:W-:-:S06]  /*6a20*/  FFMA.FTZ R2, R106, c[0x0][0x2d0], -R0 ;  /* 0x0000b4006a027a23 */ /* 0x008fcc0000010800 */
[----:B------:R3:W-:Y:S08]  /*6a30*/  MUFU.EX2 R21, R2 ;  /* 0x0000000200157308 */ /* 0x0007f00000000800 */
[----:B------:R5:W-:Y:S01]  /*6a40*/  MUFU.EX2 R31, R4 ;  /* 0x00000004001f7308 */ /* 0x000be20000000800 */
[----:B---3--:R-:W-:Y:S02]  /*6a50*/  FFMA.FTZ R2, R120, c[0x0][0x2d0], -R0 ;  /* 0x0000b40078027a23 */ /* 0x008fe40000010800 */
[----:B------:R-:W3:Y:S05]  /*6a60*/  LDSM.16.MT88.4 R120, [R186+0x800] ;  /* 0x00080000ba78783b */ /* 0x000eea0000004200 */
[----:B------:R1:W1:Y:S01]  /*6a70*/  MUFU.EX2 R28, R3 ;  /* 0x00000003001c7308 */ /* 0x0002620000000800 */
[----:B-----5:R-:W-:Y:S01]  /*6a80*/  FADD.FTZ R4, R150, R149 ;  /* 0x0000009596047221 */ /* 0x020fe20000010000 */
[----:B------:R-:W-:Y:S01]  /*6a90*/  HMMA.16816.F32.BF16 R16, R8, R62, R16 ;  /* 0x0000003e0810723c */ /* 0x000fe20000041810 */
[----:B------:R-:W-:-:S02]  /*6aa0*/  FADD.FTZ R5, R219, R5 ;  /* 0x00000005db057221 */ /* 0x000fc40000010000 */
[----:B------:R-:W-:-:S03]  /*6ab0*/  FADD.FTZ R4, R151, R4 ;  /* 0x0000000497047221 */ /* 0x000fc60000010000 */
[----:B------:R-:W5:Y:S01]  /*6ac0*/  MUFU.EX2 R11, R2 ;  /* 0x00000002000b7308 */ /* 0x000f620000000800 */
[----:B------:R-:W-:Y:S01]  /*6ad0*/  FADD.FTZ R6, R143, R6 ;  /* 0x000000068f067221 */ /* 0x000fe20000010000 */
[----:B----4-:R-:W-:Y:S01]  /*6ae0*/  F2FP.BF16.PACK_AB R92, R23, R22 ;  /* 0x00000016175c723e */ /* 0x010fe200000010ff */
[--C-:B-1----:R-:W-:Y:S01]  /*6af0*/  FFMA.FTZ R3, R107, c[0x0][0x2d0], -R0.reuse ;  /* 0x0000b4006b037a23 */ /* 0x102fe20000010800 */
[----:B------:R-:W-:Y:S01]  /*6b00*/  F2FP.BF16.PACK_AB R94, R213, R28 ;  /* 0x0000001cd55e723e */ /* 0x000fe200000010ff */
[----:B------:R-:W-:Y:S01]  /*6b10*/  FFMA.FTZ R0, R105, c[0x0][0x2d0], -R0 ;  /* 0x0000b40069007a23 */ /* 0x000fe20000010800 */
[----:B------:R-:W-:Y:S01]  /*6b20*/  F2FP.BF16.PACK_AB R96, R33, R32 ;  /* 0x000000202160723e */ /* 0x000fe200000010ff */
[----:B------:R-:W-:Y:S01]  /*6b30*/  FADD.FTZ R10, R214, R4 ;  /* 0x00000004d60a7221 */ /* 0x000fe20000010000 */
[----:B------:R-:W-:Y:S01]  /*6b40*/  MUFU.EX2 R20, R3 ;  /* 0x0000000300147308 */ /* 0x000fe20000000800 */
[----:B------:R-:W-:Y:S01]  /*6b50*/  F2FP.BF16.PACK_AB R97, R30, R29 ;  /* 0x0000001d1e61723e */ /* 0x000fe200000010ff */
[----:B------:R-:W-:Y:S06]  /*6b60*/  LDSM.16.MT88.4 R60, [R186+0x1400] ;  /* 0x00140000ba3c783b */ /* 0x000fec0000004200 */
[----:B------:R-:W1:Y:S01]  /*6b70*/  MUFU.EX2 R214, R0 ;  /* 0x0000000000d67308 */ /* 0x000e620000000800 */
[----:B------:R-:W-:-:S02]  /*6b80*/  FADD.FTZ R9, R220, R5 ;  /* 0x00000005dc097221 */ /* 0x000fc40000010000 */
[----:B------:R-:W-:Y:S02]  /*6b90*/  FADD.FTZ R8, R212, R6 ;  /* 0x00000006d4087221 */ /* 0x000fe40000010000 */
[----:B------:R-:W4:Y:S01]  /*6ba0*/  LDSM.16.MT88.4 R4, [R186+0x2000] ;  /* 0x00200000ba04783b */ /* 0x000f220000004200 */
[----:B-----5:R-:W-:Y:S02]  /*6bb0*/  F2FP.BF16.PACK_AB R93, R11, R21 ;  /* 0x000000150b5d723e */ /* 0x020fe400000010ff */
[----:B------:R-:W-:Y:S02]  /*6bc0*/  F2FP.BF16.PACK_AB R98, R221, R34 ;  /* 0x00000022dd62723e */ /* 0x000fe400000010ff */
[----:B------:R-:W-:Y:S02]  /*6bd0*/  F2FP.BF16.PACK_AB R99, R224, R31 ;  /* 0x0000001fe063723e */ /* 0x000fe400000010ff */
[----:B-1----:R-:W-:-:S05]  /*6be0*/  F2FP.BF16.PACK_AB R95, R214, R20 ;  /* 0x00000014d65f723e */ /* 0x002fca00000010ff */
[----:B------:R-:W-:Y:S08]  /*6bf0*/  HMMA.16816.F32.BF16 R152, R96, R112, R152 ;  /* 0x000000706098723c */ /* 0x000ff00000041898 */
[C---:B---3--:R-:W-:Y:S08]  /*6c00*/  HMMA.16816.F32.BF16 R124, R92.reuse, R120, R116 ;  /* 0x000000785c7c723c */ /* 0x048ff00000041874 */
[----:B------:R-:W-:Y:S08]  /*6c10*/  HMMA.16816.F32.BF16 R116, R92, R112, R160 ;  /* 0x000000705c74723c */ /* 0x000ff000000418a0 */
[----:B------:R-:W-:Y:S01]  /*6c20*/  HMMA.16816.F32.BF16 R156, R96, R114, R156 ;  /* 0x00000072609c723c */ /* 0x000fe2000004189c */
[----:B------:R-:W-:-:S07]  /*6c30*/  MOV R72, c[0x0][0x2c4] ;  /* 0x0000b10000487a02 */ /* 0x000fce0000000f00 */
[----:B------:R-:W-:Y:S01]  /*6c40*/  HMMA.16816.F32.BF16 R112, R92, R114, R76 ;  /* 0x000000725c70723c */ /* 0x000fe2000004184c */
[----:B------:R-:W1:Y:S01]  /*6c50*/  LDSM.16.MT88.4 R76, [R185+0x2000] ;  /* 0x00200000b94c783b */ /* 0x000e620000004200 */
[----:B------:R-:W-:Y:S01]  /*6c60*/  ISETP.NE.AND P1, PT, R72, 0x1, PT ;  /* 0x000000014800780c */ /* 0x000fe20003f25270 */
[----:B------:R-:W-:-:S04]  /*6c70*/  FADD.FTZ R2, R141, R100 ;  /* 0x000000648d027221 */ /* 0x000fc80000010000 */
[----:B------:R-:W-:Y:S01]  /*6c80*/  FADD.FTZ R3, R148, R2 ;  /* 0x0000000294037221 */ /* 0x000fe20000010000 */
[----:B------:R-:W-:Y:S01]  /*6c90*/  HMMA.16816.F32.BF16 R136, R96, R128, R136 ;  /* 0x000000806088723c */ /* 0x000fe20000041888 */
[----:B------:R-:W-:-:S06]  /*6ca0*/  MOV R0, R252 ;  /* 0x000000fc00007202 */ /* 0x000fcc0000000f00 */
[----:B------:R-:W-:Y:S01]  /*6cb0*/  @P1 IMAD.HI.U32 R2, R252, c[0x0][0x2c8], RZ ;  /* 0x0000b200fc021a27 */ /* 0x000fe200078e00ff */
[----:B------:R-:W-:Y:S04]  /*6cc0*/  HMMA.16816.F32.BF16 R132, R92, R128, R132 ;  /* 0x000000805c84723c */ /* 0x000fe80000041884 */
[----:B------:R-:W-:-:S04]  /*6cd0*/  @P1 SHF.R.U32.HI R0, RZ, c[0x0][0x2cc], R2 ;  /* 0x0000b300ff001a19 */ /* 0x000fc80000011602 */
[----:B------:R-:W-:Y:S01]  /*6ce0*/  HMMA.16816.F32.BF16 R140, R96, R130, R36 ;  /* 0x00000082608c723c */ /* 0x000fe20000041824 */
[----:B--2---:R-:W-:-:S07]  /*6cf0*/  IADD3 R2, R51, R0, RZ ;  /* 0x0000000033027210 */ /* 0x004fce0007ffe0ff */
[----:B------:R-:W-:Y:S01]  /*6d00*/  HMMA.16816.F32.BF16 R144, R96, R120, R144 ;  /* 0x000000786090723c */ /* 0x000fe20000041890 */
[----:B------:R-:W-:-:S07]  /*6d10*/  FADD.FTZ R0, R42, R9 ;  /* 0x000000092a007221 */ /* 0x000fce0000010000 */
[----:B------:R-:W-:Y:S08]  /*6d20*/  HMMA.16816.F32.BF16 R148, R96, R122, R44 ;  /* 0x0000007a6094723c */ /* 0x000ff0000004182c */
[C---:B------:R-:W-:Y:S08]  /*6d30*/  HMMA.16816.F32.BF16 R128, R92.reuse, R130, R84 ;  /* 0x000000825c80723c */ /* 0x040ff00000041854 */
[----:B------:R-:W-:Y:S08]  /*6d40*/  HMMA.16816.F32.BF16 R120, R92, R122, R88 ;  /* 0x0000007a5c78723c */ /* 0x000ff00000041858 */
[-C--:B----4-:R-:W-:Y:S08]  /*6d50*/  HMMA.16816.F32.BF16 R84, R96, R4.reuse, R168 ;  /* 0x000000046054723c */ /* 0x090ff000000418a8 */
        /* <DEDUP_REMOVED lines=14> */
[----:B-1----:R-:W-:Y:S01]  /*6e40*/  HMMA.16816.F32.BF16 R68, R96, R76, R172 ;  /* 0x0000004c6044723c */ /* 0x002fe200000418ac */
[----:B------:R-:W-:-:S02]  /*6e50*/  FADD.FTZ R3, R49, R3 ;  /* 0x0000000331037221 */ /* 0x000fc40000010000 */
[----:B------:R-:W-:-:S05]  /*6e60*/  FADD.FTZ R0, R48, R0 ;  /* 0x0000000030007221 */ /* 0x000fca0000010000 */
[----:B------:R-:W-:Y:S01]  /*6e70*/  HMMA.16816.F32.BF16 R64, R96, R62, R24 ;  /* 0x0000003e6040723c */ /* 0x000fe20000041818 */
[----:B------:R-:W-:Y:S02]  /*6e80*/  FADD.FTZ R4, R233, R4 ;  /* 0x00000004e9047221 */ /* 0x000fe40000010000 */
[----:B------:R-:W-:-:S05]  /*6e90*/  FADD.FTZ R5, R226, R5 ;  /* 0x00000005e2057221 */ /* 0x000fca0000010000 */
[----:B------:R-:W-:Y:S01]  /*6ea0*/  HMMA.16816.F32.BF16 R80, R96, R78, R80 ;  /* 0x0000004e6050723c */ /* 0x000fe20000041850 */
[----:B------:R-:W-:-:S07]  /*6eb0*/  FADD.FTZ R3, R29, R3 ;  /* 0x000000031d037221 */ /* 0x000fce0000010000 */
[----:B------:R-:W-:Y:S07]  /*6ec0*/  HMMA.16816.F32.BF16 R96, R96, R6, R16 ;  /* 0x000000066060723c */ /* 0x000fee0000041810 */
[----:B------:R-:W-:Y:S01]  /*6ed0*/  MOV R16, c[0x0][0x32c] ;  /* 0x0000cb0000107a02 */ /* 0x000fe20000000f00 */
[----:B------:R-:W-:-:S03]  /*6ee0*/  FADD.FTZ R0, R32, R0 ;  /* 0x0000000020007221 */ /* 0x000fc60000010000 */
[----:B------:R-:W-:Y:S01]  /*6ef0*/  ISETP.GE.AND P0, PT, R16, 0x1, PT ;  /* 0x000000011000780c */ /* 0x000fe20003f06270 */
[----:B------:R-:W-:Y:S02]  /*6f00*/  FADD.FTZ R4, R22, R4 ;  /* 0x0000000416047221 */ /* 0x000fe40000010000 */
[----:B------:R-:W-:Y:S02]  /*6f10*/  FADD.FTZ R5, R21, R5 ;  /* 0x0000000515057221 */ /* 0x000fe40000010000 */
        /* <DEDUP_REMOVED lines=10> */
[----:B------:R-:W-:Y:S01]  /*6fc0*/  FADD.FTZ R224, R224, R3 ;  /* 0x00000003e0e07221 */ /* 0x000fe20000010000 */
[----:B------:R-:W-:Y:S01]  /*6fd0*/  IADD3 R201, R201, -0x2, RZ ;  /* 0xfffffffec9c97810 */ /* 0x000fe20007ffe0ff */
[----:B------:R-:W-:Y:S01]  /*6fe0*/  FADD.FTZ R221, R221, R0 ;  /* 0x00000000dddd7221 */ /* 0x000fe20000010000 */
[----:B------:R-:W-:-:S04]  /*6ff0*/  IADD3 R3, R2, c[0x0][0x328], RZ ;  /* 0x0000ca0002037a10 */ /* 0x000fc80007ffe0ff */
[----:B------:R-:W-:Y:S01]  /*7000*/  HMMA.16816.F32.BF16 R60, R92, R62, R164 ;  /* 0x0000003e5c3c723c */ /* 0x000fe200000418a4 */
[----:B------:R-:W-:Y:S02]  /*7010*/  FADD.FTZ R213, R213, R4 ;  /* 0x00000004d5d57221 */ /* 0x000fe40000010000 */
[----:B------:R-:W-:-:S05]  /*7020*/  FADD.FTZ R214, R214, R5 ;  /* 0x00000005d6d67221 */ /* 0x000fca0000010000 */
[C---:B------:R-:W-:Y:S08]  /*7030*/  HMMA.16816.F32.BF16 R76, R92.reuse, R78, R108 ;  /* 0x0000004e5c4c723c */ /* 0x040ff0000004186c */
[----:B------:R-:W-:Y:S01]  /*7040*/  HMMA.16816.F32.BF16 R92, R92, R6, R12 ;  /* 0x000000065c5c723c */ /* 0x000fe2000004180c */
[----:B------:R-:W-:Y:S07]  /*7050*/  @!P0 BRA `(.L_x_2431) ;  /* 0x0000013000008947 */ /* 0x000fee0003800000 */
        /* <DEDUP_REMOVED lines=11> */
.L_x_2433:
[----:B------:R-:W-:-:S04]  /*7110*/  MOV R2, 0x1 ;  /* 0x0000000100027802 */ /* 0x000fc80000000f00 */
[----:B------:R-:W-:-:S13]  /*7120*/  ISETP.NE.AND P0, PT, R2, c[0x0][0x32c], PT ;  /* 0x0000cb0002007a0c */ /* 0x000fda0003f05270 */
[----:B------:R-:W-:-:S05]  /*7130*/  @P0 IMAD.HI.U32 R2, R0, c[0x0][0x330], RZ ;  /* 0x0000cc0000020a27 */ /* 0x000fca00078e00ff */
[----:B------:R-:W-:Y:S02]  /*7140*/  @P0 SHF.R.U32.HI R0, RZ, c[0x0][0x334], R2 ;  /* 0x0000cd00ff000a19 */ /* 0x000fe40000011602 */
.L_x_2434:
[----:B------:R-:W-:Y:S05]  /*7150*/  BSYNC B0 ;  /* 0x0000000000007941 */ /* 0x000fea0003800000 */
.L_x_2432:
[----:B------:R-:W-:-:S05]  /*7160*/  MOV R2, c[0x0][0x32c] ;  /* 0x0000cb0000027a02 */ /* 0x000fca0000000f00 */
[----:B------:R-:W-:-:S05]  /*7170*/  IMAD R0, R0, R2, c[0x0][0x32c] ;  /* 0x0000cb0000007624 */ /* 0x000fca00078e0202 */
[----:B------:R-:W-:-:S05]  /*7180*/  IMNMX R3, R3, R0, PT ;  /* 0x0000000003037217 */ /* 0x000fca0003800200 */
.L_x_2431:
        /* <DEDUP_REMOVED lines=10> */
.L_x_2468:
        /* <DEDUP_REMOVED lines=31> */
.L_x_2610:
[----:B------:R-:W-:-:S05]  /*7420*/  BRA.DIV ~URZ, `(.L_x_2439) ;  /* 0x000117a27f007947 */ /* 0x000fca000b800000 */
[----:B------:R4:W3:Y:S02]  /*7430*/  SHFL.IDX PT, R0, R10, RZ, 0x1c1f ;  /* 0x001c1fff0a007589 */ /* 0x0008e400000e0000 */
.L_x_2611:
[----:B------:R-:W5:Y:S01]  /*7440*/  S2R R11, SR_TID.X ;  /* 0x00000000000b7919 */ /* 0x000f620000002100 */
[C---:B------:R-:W-:Y:S01]  /*7450*/  ISETP.GE.AND P3, PT, R203.reuse, c[0x0][0x1d4], PT ;  /* 0x00007500cb007a0c */ /* 0x040fe20003f66270 */
[----:B------:R-:W-:Y:S01]  /*7460*/  IMAD.SHL.U32 R6, R203, 0x2, RZ ;  /* 0x00000002cb067824 */ /* 0x000fe200078e00ff */
[C---:B------:R-:W-:Y:S01]  /*7470*/  ISETP.GE.AND P2, PT, R237.reuse, c[0x0][0x1d4], PT ;  /* 0x00007500ed007a0c */ /* 0x040fe20003f46270 */
[----:B------:R-:W-:Y:S02]  /*7480*/  IMAD.SHL.U32 R3, R237, 0x2, RZ ;  /* 0x00000002ed037824 */ /* 0x000fe400078e00ff */
[----:B------:R-:W-:Y:S01]  /*7490*/  IMAD.SHL.U32 R2, R238, 0x2, RZ ;  /* 0x00000002ee027824 */ /* 0x000fe200078e00ff */
[C---:B---3--:R-:W-:Y:S02]  /*74a0*/  IADD3 R8, P0, R0.reuse, R6, RZ ;  /* 0x0000000600087210 */ /* 0x048fe40007f1e0ff */
[----:B------:R-:W-:Y:S03]  /*74b0*/  IADD3 R6, P1, R0, R3, RZ ;  /* 0x0000000300067210 */ /* 0x000fe60007f3e0ff */
[----:B------:R-:W-:Y:S01]  /*74c0*/  IMAD.X R9, R4, 0x1, R218, P0 ;  /* 0x0000000104097824 */ /* 0x000fe200000e06da */
[----:B------:R-:W-:Y:S01]  /*74d0*/  IADD3 R2, P0, R0, R2, RZ ;  /* 0x0000000200027210 */ /* 0x000fe20007f1e0ff */
[----:B------:R-:W-:Y:S01]  /*74e0*/  IMAD.X R7, R4, 0x1, R216, P1 ;  /* 0x0000000104077824 */ /* 0x000fe200008e06d8 */
[----:B------:R-:W-:Y:S02]  /*74f0*/  ISETP.GE.AND P1, PT, R238, c[0x0][0x1d4], PT ;  /* 0x00007500ee007a0c */ /* 0x000fe40003f26270 */
[----:B------:R-:W-:Y:S01]  /*7500*/  @!PT LDS RZ, [RZ] ;  /* 0x00000000fffff984 */ /* 0x000fe20000000800 */
[----:B------:R-:W-:Y:S01]  /*7510*/  @!PT LDS RZ, [RZ] ;  /* 0x00000000fffff984 */ /* 0x000fe20000000800 */
[----:B------:R-:W-:Y:S01]  /*7520*/  @!PT LDS RZ, [RZ] ;  /* 0x00000000fffff984 */ /* 0x000fe20000000800 */
[----:B------:R3:W-:Y:S01]  /*7530*/  LDGSTS.E.BYPASS.LTC128B.128 [R199+0x1880], [R8.64], !P3 ;  /* 0x0188000008c77fae */ /* 0x0007e2000d901d46 */
[----:B------:R-:W-:Y:S03]  /*7540*/  IMAD.X R3, R4, 0x1, R217, P0 ;  /* 0x0000000104037824 */ /* 0x000fe600000e06d9 */
[----:B------:R3:W-:Y:S01]  /*7550*/  LDGSTS.E.BYPASS.LTC128B.128 [R199+0x2480], [R6.64], !P2 ;  /* 0x0248000006c77fae */ /* 0x0007e2000d101d46 */
[----:B-----5:R-:W-:Y:S06]  /*7560*/  ISETP.GT.AND P4, PT, R11, 0x3f, PT ;  /* 0x0000003f0b00780c */ /* 0x020fec0003f84270 */
[----:B------:R3:W-:Y:S07]  /*7570*/  LDGSTS.E.BYPASS.LTC128B.128 [R199+0x3080], [R2.64], !P1 ;  /* 0x0308000002c77fae */ /* 0x0007ee000c901d46 */
[----:B------:R-:W-:-:S05]  /*7580*/  @P4 BRA `(.L_x_2437) ;  /* 0x0000012000004947 */ /* 0x000fca0003800000 */
[----:B------:R-:W-:-:S05]  /*7590*/  BRA.DIV ~URZ, `(.L_x_2440) ;  /* 0x000116a27f007947 */ /* 0x000fca000b800000 */
[----:B------:R3:W4:Y:S04]  /*75a0*/  SHFL.IDX PT, R4, R5, 0x1, 0x1c1f ;  /* 0x003c1f0005047f89 */ /* 0x00072800000e0000 */
[----:B------:R3:W2:Y:S02]  /*75b0*/  SHFL.IDX PT, R0, R10, 0x1, 0x1c1f ;  /* 0x003c1f000a007f89 */ /* 0x0006a400000e0000 */
.L_x_2612:
        /* <DEDUP_REMOVED lines=15> */
.L_x_2437:
[----:B------:R-:W-:Y:S05]  /*76b0*/  BSYNC B0 ;  /* 0x0000000000007941 */ /* 0x000fea0003800000 */
.L_x_2436:
        /* <DEDUP_REMOVED lines=100> */
[----:B------:R-:W-:Y:S01]  /*7d00*/  IMAD.MOV.U32 R0, RZ, RZ, c[0x0][0x2b8] ;  /* 0x0000ae00ff007624 */ /* 0x000fe200078e00ff */
[----:B------:R-:W-:Y:S01]  /*7d10*/  ISETP.GT.AND P1, PT, R240, 0x2f, PT ;  /* 0x0000002ff000780c */ /* 0x000fe20003f24270 */
[----:B------:R-:W-:Y:S02]  /*7d20*/  IMAD R2, R201, 0x30, R242 ;  /* 0x00000030c9027824 */ /* 0x000fe400078e02f2 */
[----:B------:R-:W-:Y:S01]  /*7d30*/  IMAD.MOV.U32 R200, RZ, RZ, RZ ;  /* 0x000000ffffc87224 */ /* 0x000fe200078e00ff */
[----:B------:R-:W-:Y:S02]  /*7d40*/  ISETP.NE.AND P2, PT, R0, 0x1, PT ;  /* 0x000000010000780c */ /* 0x000fe40003f45270 */
[----:B------:R-:W-:Y:S05]  /*7d50*/  IADD3 R2, R2, -0x30, R240 ;  /* 0xffffffd002027810 */ /* 0x000fea0007ffe0f0 */
[----:B------:R-:W-:Y:S06]  /*7d60*/  IMAD.MOV.U32 R0, RZ, RZ, R2 ;  /* 0x000000ffff007224 */ /* 0x000fec00078e0002 */
        /* <DEDUP_REMOVED lines=26> */
.L_x_2613:
[----:B------:R-:W-:-:S05]  /*7f10*/  BRA.DIV ~URZ, `(.L_x_2444) ;  /* 0x00010e627f007947 */ /* 0x000fca000b800000 */
[----:B------:R3:W4:Y:S02]  /*7f20*/  SHFL.IDX PT, R0, R103, RZ, 0x1c1f ;  /* 0x001c1fff67007589 */ /* 0x00072400000e0000 */
.L_x_2614:
[----:B------:R-:W-:Y:S02]  /*7f30*/  IMAD.SHL.U32 R2, R203, 0x2, RZ ;  /* 0x00000002cb027824 */ /* 0x000fe400078e00ff */
[----:B------:R-:W-:Y:S03]  /*7f40*/  IMAD.SHL.U32 R104, R237, 0x2, RZ ;  /* 0x00000002ed687824 */ /* 0x000fe600078e00ff */
        /* <DEDUP_REMOVED lines=23> */
.L_x_2615:
[----:B--2---:R-:W-:Y:S02]  /*80c0*/  IMAD.SHL.U32 R2, R203, 0x2, RZ ;  /* 0x00000002cb027824 */ /* 0x004fe400078e00ff */
[----:B-1--4-:R-:W-:Y:S02]  /*80d0*/  IMAD.SHL.U32 R102, R237, 0x2, RZ ;  /* 0x00000002ed667824 */ /* 0x012fe400078e00ff */
[----:B------:R-:W-:Y:S01]  /*80e0*/  IMAD.SHL.U32 R101, R238, 0x2, RZ ;  /* 0x00000002ee657824 */ /* 0x000fe200078e00ff */
[----:B------:R-:W-:Y:S05]  /*80f0*/  @P0 IADD3 R2, P1, R0, R2, RZ ;  /* 0x0000000200020210 */ /* 0x000fea0007f3e0ff */
[----:B------:R-:W-:Y:S01]  /*8100*/  @P0 IMAD.X R3, R100, 0x1, R218, P1 ;  /* 0x0000000164030824 */ /* 0x000fe200008e06da */
[----:B------:R-:W-:Y:S11]  /*8110*/  @P0 ISETP.GE.AND P1, PT, R203, c[0x0][0x1d4], PT ;  /* 0x00007500cb000a0c */ /* 0x000ff60003f26270 */
[----:B------:R-:W-:Y:S02]  /*8120*/  @!UPT UIADD3 URZ, URZ, URZ, URZ ;  /* 0x0000003f3f3ff290 */ /* 0x000fe4000fffe03f */
[----:B------:R-:W-:Y:S01]  /*8130*/  @!PT LDS RZ, [RZ] ;  /* 0x00000000fffff984 */ /* 0x000fe20000000800 */
[----:B------:R-:W-:Y:S01]  /*8140*/  @!PT LDS RZ, [RZ] ;  /* 0x00000000fffff984 */ /* 0x000fe20000000800 */
[----:B------:R-:W-:Y:S01]  /*8150*/  @!PT LDS RZ, [RZ] ;  /* 0x00000000fffff984 */ /* 0x000fe20000000800 */
[----:B------:R1:W-:Y:S01]  /*8160*/  @P0 LDGSTS.E.BYPASS.LTC128B.128 [R199+0x4480], [R2.64], !P1 ;  /* 0x0448000002c70fae */ /* 0x0003e2000c901d46 */
[----:B------:R-:W-:Y:S05]  /*8170*/  @P0 IADD3 R102, P1, R0, R102, RZ ;  /* 0x0000006600660210 */ /* 0x000fea0007f3e0ff */
[----:B---3--:R-:W-:Y:S01]  /*8180*/  @P0 IMAD.X R103, R100, 0x1, R216, P1 ;  /* 0x0000000164670824 */ /* 0x008fe200008e06d8 */
        /* <DEDUP_REMOVED lines=8> */
.L_x_2442:
[----:B------:R-:W-:Y:S05]  /*8210*/  BSYNC B0 ;  /* 0x0000000000007941 */ /* 0x000fea0003800000 */
.L_x_2441:
[----:B------:R-:W-:Y:S01]  /*8220*/  LOP3.LUT R111, RZ, c[0x0][0x324], RZ, 0x33, !PT ;  /* 0x0000c900ff6f7a12 */ /* 0x000fe200078e33ff */
[----:B------:R-:W2:Y:S01]  /*8230*/  LDL R0, [R1+0x10] ;  /* 0x0000100001007983 */ /* 0x000ea20000100800 */
[----:B-1----:R-:W-:Y:S02]  /*8240*/  IMAD.MOV.U32 R2, RZ, RZ, c[0x0][0x2c4] ;  /* 0x0000b100ff027624 */ /* 0x002fe400078e00ff */
[----:B------:R-:W-:Y:S02]  /*8250*/  IMAD R100, R201, -0x30, RZ ;  /* 0xffffffd0c9647824 */ /* 0x000fe400078e02ff */
[----:B------:R-:W0:Y:S01]  /*8260*/  LDGDEPBAR ;  /* 0x00000000000079af */ /* 0x000e220000000000 */
[----:B------:R-:W-:Y:S01]  /*8270*/  ISETP.NE.AND P0, PT, R2, 0x1, PT ;  /* 0x000000010200780c */ /* 0x000fe20003f05270 */
[----:B--2---:R-:W-:Y:S01]  /*8280*/  IMAD.IADD R109, R0, 0x1, R252 ;  /* 0x00000001006d7824 */ /* 0x004fe200078e02fc */
[----:B------:R-:W-:Y:S11]  /*8290*/  IADD3 R0, -R236, 0x1, R100 ;  /* 0x00000001ec007810 */ /* 0x000ff60007ffe164 */
[----:B------:R-:W-:Y:S01]  /*82a0*/  @P0 IMAD.HI.U32 R2, R109, c[0x0][0x2c8], RZ ;  /* 0x0000b2006d020a27 */ /* 0x000fe200078e00ff */
[----:B------:R-:W-:Y:S04]  /*82b0*/  IADD3 R101, -R230, R0, R232 ;  /* 0x00000000e6657210 */ /* 0x000fe80007ffe1e8 */
[----:B------:R-:W-:Y:S02]  /*82c0*/  @P0 SHF.R.U32.HI R109, RZ, c[0x0][0x2cc], R2 ;  /* 0x0000b300ff6d0a19 */ /* 0x000fe40000011602 */
[----:B------:R-:W-:Y:S01]  /*82d0*/  IADD3 R110, R101, c[0x0][0x328], RZ ;  /* 0x0000ca00656e7a10 */ /* 0x000fe20007ffe0ff */
[----:B------:R-:W-:-:S05]  /*82e0*/  BRA.DIV ~URZ, `(.L_x_2446) ;  /* 0x00010bd27f007947 */ /* 0x000fca000b800000 */
[----:B------:R1:W2:Y:S02]  /*82f0*/  SHFL.IDX PT, R0, R109, RZ, 0x1c1f ;  /* 0x001c1fff6d007589 */ /* 0x0002a400000e0000 */
.L_x_2616:
        /* <DEDUP_REMOVED lines=19> */
.L_x_2449:
[----:B------:R-:W-:Y:S04]  /*8430*/  MOV R2, c[0x0][0x32c] ;  /* 0x0000cb0000027a02 */ /* 0x000fe80000000f00 */
[----:B------:R-:W-:Y:S11]  /*8440*/  ISETP.NE.AND P0, PT, R2, 0x1, PT ;  /* 0x000000010200780c */ /* 0x000ff60003f05270 */
[----:B------:R-:W-:Y:S02]  /*8450*/  @!UPT UIADD3 URZ, URZ, URZ, URZ ;  /* 0x0000003f3f3ff290 */ /* 0x000fe4000fffe03f */
[----:B------:R-:W-:Y:S05]  /*8460*/  @P0 IMAD.HI.U32 R2, R0, c[0x0][0x330], RZ ;  /* 0x0000cc0000020a27 */ /* 0x000fea00078e00ff */
[----:B------:R-:W-:Y:S02]  /*8470*/  @P0 SHF.R.U32.HI R0, RZ, c[0x0][0x334], R2 ;  /* 0x0000cd00ff000a19 */ /* 0x000fe40000011602 */
.L_x_2450:
[----:B------:R-:W-:Y:S05]  /*8480*/  BSYNC B0 ;  /* 0x0000000000007941 */ /* 0x000fea0003800000 */
.L_x_2448:
[----:B------:R-:W-:Y:S04]  /*8490*/  IMAD.IADD R2, R100, 0x1, -R236 ;  /* 0x0000000164027824 */ /* 0x000fe800078e0aec */
[----:B------:R-:W-:Y:S05]  /*84a0*/  IMAD R0, R0, c[0x0][0x32c], R2 ;  /* 0x0000cb0000007a24 */ /* 0x000fea00078e0202 */
[----:B------:R-:W-:Y:S02]  /*84b0*/  IMNMX R101, R101, R0, !PT ;  /* 0x0000000065657217 */ /* 0x000fe40007800200 */
[----:B------:R-:W-:Y:S04]  /*84c0*/  IADD3 R0, R0, c[0x0][0x32c], RZ ;  /* 0x0000cb0000007a10 */ /* 0x000fe80007ffe0ff */
[----:B------:R-:W-:Y:S02]  /*84d0*/  IMNMX R103, R103, R0, PT ;  /* 0x0000000067677217 */ /* 0x000fe40003800200 */
.L_x_2447:
[----:B------:R-:W-:-:S05]  /*84e0*/  BRA.DIV ~URZ, `(.L_x_2451) ;  /* 0x00010a327f007947 */ /* 0x000fca000b800000 */
[----:B------:R2:W3:Y:S02]  /*84f0*/  SHFL.IDX PT, R2, R109, 0x1, 0x1c1f ;  /* 0x003c1f006d027f89 */ /* 0x0004e400000e0000 */
.L_x_2617:
        /* <DEDUP_REMOVED lines=19> */
.L_x_2454:
[----:B------:R-:W-:Y:S04]  /*8630*/  MOV R3, c[0x0][0x32c] ;  /* 0x0000cb0000037a02 */ /* 0x000fe80000000f00 */
[----:B------:R-:W-:Y:S11]  /*8640*/  ISETP.NE.AND P0, PT, R3, 0x1, PT ;  /* 0x000000010300780c */ /* 0x000ff60003f05270 */
[----:B------:R-:W-:Y:S02]  /*8650*/  @!UPT UIADD3 URZ, URZ, URZ, URZ ;  /* 0x0000003f3f3ff290 */ /* 0x000fe4000fffe03f */
[----:B------:R-:W-:Y:S05]  /*8660*/  @P0 IMAD.HI.U32 R3, R2, c[0x0][0x330], RZ ;  /* 0x0000cc0002030a27 */ /* 0x000fea00078e00ff */
[----:B------:R-:W-:Y:S02]  /*8670*/  @P0 SHF.R.U32.HI R2, RZ, c[0x0][0x334], R3 ;  /* 0x0000cd00ff020a19 */ /* 0x000fe40000011603 */
.L_x_2455:
[----:B------:R-:W-:Y:S05]  /*8680*/  BSYNC B0 ;  /* 0x0000000000007941 */ /* 0x000fea0003800000 */
.L_x_2453:
[----:B------:R-:W-:Y:S04]  /*8690*/  IMAD.IADD R3, R100, 0x1, -R236 ;  /* 0x0000000164037824 */ /* 0x000fe800078e0aec */
[----:B------:R-:W-:Y:S05]  /*86a0*/  IMAD R2, R2, c[0x0][0x32c], R3 ;  /* 0x0000cb0002027a24 */ /* 0x000fea00078e0203 */
[----:B------:R-:W-:Y:S02]  /*86b0*/  IMNMX R0, R0, R2, !PT ;  /* 0x0000000200007217 */ /* 0x000fe40007800200 */
[----:B------:R-:W-:Y:S04]  /*86c0*/  IADD3 R2, R2, c[0x0][0x32c], RZ ;  /* 0x0000cb0002027a10 */ /* 0x000fe80007ffe0ff */
[----:B------:R-:W-:Y:S02]  /*86d0*/  IMNMX R102, R102, R2, PT ;  /* 0x0000000266667217 */ /* 0x000fe40003800200 */
.L_x_2452:
[----:B------:R-:W-:-:S05]  /*86e0*/  BRA.DIV ~URZ, `(.L_x_2456) ;  /* 0x000108927f007947 */ /* 0x000fca000b800000 */
[----:B------:R3:W4:Y:S02]  /*86f0*/  SHFL.IDX PT, R104, R109, 0x2, 0x1c1f ;  /* 0x005c1f006d687f89 */ /* 0x00072400000e0000 */
.L_x_2618:
        /* <DEDUP_REMOVED lines=19> */
.L_x_2459:
[----:B------:R-:W-:Y:S04]  /*8830*/  MOV R160, c[0x0][0x32c] ;  /* 0x0000cb0000a07a02 */ /* 0x000fe80000000f00 */
[----:B------:R-:W-:Y:S11]  /*8840*/  ISETP.NE.AND P0, PT, R160, 0x1, PT ;  /* 0x00000001a000780c */ /* 0x000ff60003f05270 */
[----:B------:R-:W-:Y:S02]  /*8850*/  @!UPT UIADD3 URZ, URZ, URZ, URZ ;  /* 0x0000003f3f3ff290 */ /* 0x000fe4000fffe03f */
[----:B------:R-:W-:Y:S05]  /*8860*/  @P0 IMAD.HI.U32 R160, R104, c[0x0][0x330], RZ ;  /* 0x0000cc0068a00a27 */ /* 0x000fea00078e00ff */
[----:B------:R-:W-:Y:S02]  /*8870*/  @P0 SHF.R.U32.HI R104, RZ, c[0x0][0x334], R160 ;  /* 0x0000cd00ff680a19 */ /* 0x000fe400000116a0 */
.L_x_2460:
[----:B------:R-:W-:Y:S05]  /*8880*/  BSYNC B0 ;  /* 0x0000000000007941 */ /* 0x000fea0003800000 */
.L_x_2458:
[----:B------:R-:W-:Y:S04]  /*8890*/  IMAD.IADD R160, R100, 0x1, -R236 ;  /* 0x0000000164a07824 */ /* 0x000fe800078e0aec */
[----:B------:R-:W-:Y:S05]  /*88a0*/  IMAD R104, R104, c[0x0][0x32c], R160 ;  /* 0x0000cb0068687a24 */ /* 0x000fea00078e02a0 */
[----:B------:R-:W-:Y:S02]  /*88b0*/  IMNMX R2, R2, R104, !PT ;  /* 0x0000006802027217 */ /* 0x000fe40007800200 */
[----:B------:R-:W-:Y:S04]  /*88c0*/  IADD3 R104, R104, c[0x0][0x32c], RZ ;  /* 0x0000cb0068687a10 */ /* 0x000fe80007ffe0ff */
[----:B------:R-:W-:Y:S02]  /*88d0*/  IMNMX R3, R3, R104, PT ;  /* 0x0000006803037217 */ /* 0x000fe40003800200 */
.L_x_2457:
[C---:B------:R-:W-:Y:S02]  /*88e0*/  ISETP.GE.AND P0, PT, R100.reuse, 0x9, PT ;  /* 0x000000096400780c */ /* 0x040fe40003f06270 */
[----:B------:R-:W-:Y:S02]  /*88f0*/  ISETP.GE.AND P1, PT, R100, 0xa, PT ;  /* 0x0000000a6400780c */ /* 0x000fe40003f26270 */
[----:B------:R-:W-:Y:S02]  /*8900*/  LOP3.LUT R198, R198, 0xfffffffb, RZ, 0xc0, !PT ;  /* 0xfffffffbc6c67812 */ /* 0x000fe400078ec0ff */
[C---:B------:R-:W-:Y:S02]  /*8910*/  ISETP.GE.AND P3, PT, R100.reuse, 0x19, PT ;  /* 0x000000196400780c */ /* 0x040fe40003f66270 */
[----:B------:R-:W-:Y:S05]  /*8920*/  ISETP.GE.AND P5, PT, R100, 0x21, PT ;  /* 0x000000216400780c */ /* 0x000fea0003fa6270 */
[----:B------:R-:W-:Y:S02]  /*8930*/  @P0 LOP3.LUT R198, R198, 0x4, RZ, 0xfc, !PT ;  /* 0x00000004c6c60812 */ /* 0x000fe400078efcff */
[----:B------:R-:W-:Y:S02]  /*8940*/  ISETP.GT.AND P0, PT, R101, 0x8, !P0 ;  /* 0x000000086500780c */ /* 0x000fe40004704270 */
        /* <DEDUP_REMOVED lines=9> */
[----:B------:R-:W-:Y:S04]  /*89e0*/  ISETP.GT.AND P0, PT, R101, 0x10, !P1 ;  /* 0x000000106500780c */ /* 0x000fe80004f04270 */
[----:B------:R-:W-:Y:S02]  /*89f0*/  ISETP.LT.OR P2, PT, R103, 0x11, P0 ;  /* 0x000000116700780c */ /* 0x000fe40000741670 */
[----:B------:R-:W-:Y:S02]  /*8a00*/  @P1 LOP3.LUT R198, R198, 0x1, RZ, 0xfc, !PT ;  /* 0x00000001c6c61812 */ /* 0x000fe400078efcff */
[----:B------:R-:W-:Y:S02]  /*8a10*/  ISETP.GE.AND P1, PT, R100, 0x12, PT ;  /* 0x000000126400780c */ /* 0x000fe40003f26270 */
[----:B------:R-:W-:Y:S02]  /*8a20*/  LOP3.LUT R198, R198, 0xfffffff7, RZ, 0xc0, !PT ;  /* 0xfffffff7c6c67812 */ /* 0x000fe400078ec0ff */
[----:B------:R-:W-:Y:S02]  /*8a30*/  ISETP.GT.AND P0, PT, R101, 0x11, !P1 ;  /* 0x000000116500780c */ /* 0x000fe40004f04270 */
[----:B------:R-:W-:Y:S07]  /*8a40*/  FSEL R172, R20, -INF , !P2 ;  /* 0xff80000014ac7808 */ /* 0x000fee0005000000 */
[----:B------:R-:W-:Y:S02]  /*8a50*/  @P1 LOP3.LUT R198, R198, 0x8, RZ, 0xfc, !PT ;  /* 0x00000008c6c61812 */ /* 0x000fe400078efcff */
[----:B------:R-:W-:Y:S02]  /*8a60*/  ISETP.LT.OR P1, PT, R103, 0x12, P0 ;  /* 0x000000126700780c */ /* 0x000fe40000721670 */
[----:B------:R-:W-:Y:S02]  /*8a70*/  LOP3.LUT R198, R198, 0xffffffef, RZ, 0xc0, !PT ;  /* 0xffffffefc6c67812 */ /* 0x000fe400078ec0ff */
[----:B------:R-:W-:Y:S02]  /*8a80*/  ISETP.GT.AND P0, PT, R101, 0x18, !P3 ;  /* 0x000000186500780c */ /* 0x000fe40005f04270 */
[----:B------:R-:W-:Y:S02]  /*8a90*/  @P3 LOP3.LUT R198, R198, 0x10, RZ, 0xfc, !PT ;  /* 0x00000010c6c63812 */ /* 0x000fe400078efcff */
[----:B------:R-:W-:Y:S02]  /*8aa0*/  ISETP.GE.AND P3, PT, R100, 0x1a, PT ;  /* 0x0000001a6400780c */ /* 0x000fe40003f66270 */
[----:B------:R-:W-:Y:S02]  /*8ab0*/  LOP3.LUT R198, R198, 0xffffffdf, RZ, 0xc0, !PT ;  /* 0xffffffdfc6c67812 */ /* 0x000fe400078ec0ff */
[----:B------:R-:W-:Y:S02]  /*8ac0*/  ISETP.LT.OR P4, PT, R103, 0x19, P0 ;  /* 0x000000196700780c */ /* 0x000fe40000781670 */
[----:B------:R-:W-:Y:S02]  /*8ad0*/  ISETP.GT.AND P0, PT, R101, 0x19, !P3 ;  /* 0x000000196500780c */ /* 0x000fe40005f04270 */
[----:B------:R-:W-:Y:S02]  /*8ae0*/  FSEL R168, R32, -INF , !P4 ;  /* 0xff80000020a87808 */ /* 0x000fe40006000000 */
[----:B------:R-:W-:Y:S03]  /*8af0*/  FSEL R170, R21, -INF , !P1 ;  /* 0xff80000015aa7808 */ /* 0x000fe60004800000 */
[----:B------:R-:W-:Y:S02]  /*8b00*/  @P3 LOP3.LUT R198, R198, 0x20, RZ, 0xfc, !PT ;  /* 0x00000020c6c63812 */ /* 0x000fe400078efcff */
[----:B------:R-:W-:Y:S02]  /*8b10*/  ISETP.LT.OR P3, PT, R103, 0x1a, P0 ;  /* 0x0000001a6700780c */ /* 0x000fe40000761670 */
[----:B------:R-:W-:Y:S02]  /*8b20*/  ISETP.GT.AND P0, PT, R101, 0x20, !P5 ;  /* 0x000000206500780c */ /* 0x000fe40006f04270 */
[----:B------:R-:W-:Y:S02]  /*8b30*/  LOP3.LUT R198, R198, 0xffffff7f, RZ, 0xc0, !PT ;  /* 0xffffff7fc6c67812 */ /* 0x000fe400078ec0ff */
[----:B------:R-:W-:Y:S02]  /*8b40*/  ISETP.LT.OR P0, PT, R103, 0x21, P0 ;  /* 0x000000216700780c */ /* 0x000fe40000701670 */
[----:B------:R-:W-:Y:S02]  /*8b50*/  @P5 LOP3.LUT R198, R198, 0x80, RZ, 0xfc, !PT ;  /* 0x00000080c6c65812 */ /* 0x000fe400078efcff */
[----:B------:R-:W-:Y:S02]  /*8b60*/  ISETP.GE.AND P5, PT, R100, 0x22, PT ;  /* 0x000000226400780c */ /* 0x000fe40003fa6270 */
[----:B------:R-:W-:Y:S02]  /*8b70*/  LOP3.LUT R198, R198, 0xfffffeff, RZ, 0xc0, !PT ;  /* 0xfffffeffc6c67812 */ /* 0x000fe400078ec0ff */
[----:B------:R-:W-:Y:S02]  /*8b80*/  FSEL R166, R33, -INF , !P3 ;  /* 0xff80000021a67808 */ /* 0x000fe40005800000 */
[----:B------:R-:W-:Y:S04]  /*8b90*/  LOP3.LUT R198, R198, 0xfffffbff, RZ, 0xc0, !PT ;  /* 0xfffffbffc6c67812 */ /* 0x000fe800078ec0ff */
[----:B------:R-:W-:Y:S02]  /*8ba0*/  @P0 LOP3.LUT R198, R198, 0x400, RZ, 0xfc, !PT ;  /* 0x00000400c6c60812 */ /* 0x000fe400078efcff */
[----:B------:R-:W-:Y:S02]  /*8bb0*/  ISETP.GT.AND P0, PT, R101, 0x21, !P5 ;  /* 0x000000216500780c */ /* 0x000fe40006f04270 */
[----:B------:R-:W-:Y:S02]  /*8bc0*/  @P5 LOP3.LUT R198, R198, 0x100, RZ, 0xfc, !PT ;  /* 0x00000100c6c65812 */ /* 0x000fe400078efcff */
[----:B------:R-:W-:Y:S02]  /*8bd0*/  ISETP.LT.OR P6, PT, R103, 0x22, P0 ;  /* 0x000000226700780c */ /* 0x000fe400007c1670 */
[----:B------:R-:W-:Y:S02]  /*8be0*/  ISETP.GE.AND P5, PT, R100, 0x1, PT ;  /* 0x000000016400780c */ /* 0x000fe40003fa6270 */
[----:B------:R-:W-:Y:S02]  /*8bf0*/  LOP3.LUT R198, R198, 0xfffffdff, RZ, 0xc0, !PT ;  /* 0xfffffdffc6c67812 */ /* 0x000fe400078ec0ff */
[----:B------:R-:W-:Y:S07]  /*8c00*/  ISETP.GT.AND P0, PT, R101, RZ, !P5 ;  /* 0x000000ff6500720c */ /* 0x000fee0006f04270 */
[----:B------:R-:W-:Y:S02]  /*8c10*/  @P6 LOP3.LUT R198, R198, 0x200, RZ, 0xfc, !PT ;  /* 0x00000200c6c66812 */ /* 0x000fe400078efcff */
[----:B------:R-:W-:Y:S02]  /*8c20*/  ISETP.GE.AND P6, PT, R100, 0x2, PT ;  /* 0x000000026400780c */ /* 0x000fe40003fc6270 */
[----:B------:R-:W-:Y:S04]  /*8c30*/  LOP3.LUT R198, R198, 0xffbfffff, RZ, 0xc0, !PT ;  /* 0xffbfffffc6c67812 */ /* 0x000fe800078ec0ff */
[----:B------:R-:W-:Y:S02]  /*8c40*/  @P5 LOP3.LUT R198, R198, 0x400000, RZ, 0xfc, !PT ;  /* 0x00400000c6c65812 */ /* 0x000fe400078efcff */
[----:B------:R-:W-:Y:S02]  /*8c50*/  ISETP.LT.OR P5, PT, R103, 0x1, P0 ;  /* 0x000000016700780c */ /* 0x000fe400007a1670 */
[----:B------:R-:W-:Y:S02]  /*8c60*/  ISETP.GT.AND P0, PT, R101, 0x1, !P6 ;  /* 0x000000016500780c */ /* 0x000fe40007704270 */
[----:B------:R-:W-:Y:S02]  /*8c70*/  LOP3.LUT R198, R198, 0xff7fffff, RZ, 0xc0, !PT ;  /* 0xff7fffffc6c67812 */ /* 0x000fe400078ec0ff */
[----:B------:R-:W-:Y:S07]  /*8c80*/  ISETP.LT.OR P0, PT, R103, 0x2, P0 ;  /* 0x000000026700780c */ /* 0x000fee0000701670 */
[----:B------:R-:W-:Y:S02]  /*8c90*/  @P5 LOP3.LUT R198, R198, 0x800000, RZ, 0xfc, !PT ;  /* 0x00800000c6c65812 */ /* 0x000fe400078efcff */
[----:B------:R-:W-:Y:S02]  /*8ca0*/  ISETP.GE.AND P5, PT, R100, 0x29, PT ;  /* 0x000000296400780c */ /* 0x000fe40003fa6270 */
[----:B------:R-:W-:Y:S04]  /*8cb0*/  LOP3.LUT R198, R198, 0xffffffbf, RZ, 0xc0, !PT ;  /* 0xffffffbfc6c67812 */ /* 0x000fe800078ec0ff */
[----:B------:R-:W-:Y:S04]  /*8cc0*/  LOP3.LUT R198, R198, 0xfffff7ff, RZ, 0xc0, !PT ;  /* 0xfffff7ffc6c67812 */ /* 0x000fe800078ec0ff */
[----:B------:R-:W-:Y:S02]  /*8cd0*/  @P0 LOP3.LUT R198, R198, 0x800, RZ, 0xfc, !PT ;  /* 0x00000800c6c60812 */ /* 0x000fe400078efcff */
[----:B------:R-:W-:Y:S02]  /*8ce0*/  ISETP.GT.AND P0, PT, R101, 0x28, !P5 ;  /* 0x000000286500780c */ /* 0x000fe40006f04270 */
[----:B------:R-:W-:Y:S02]  /*8cf0*/  @P5 LOP3.LUT R198, R198, 0x40, RZ, 0xfc, !PT ;  /* 0x00000040c6c65812 */ /* 0x000fe400078efcff */
[----:B------:R-:W-:Y:S02]  /*8d00*/  ISETP.LT.OR P0, PT, R103, 0x29, P0 ;  /* 0x000000296700780c */ /* 0x000fe40000701670 */
[----:B------:R-:W-:Y:S02]  /*8d10*/  ISETP.GE.AND P5, PT, R100, 0x2a, PT ;  /* 0x0000002a6400780c */ /* 0x000fe40003fa6270 */
[----:B------:R-:W-:Y:S04]  /*8d20*/  LOP3.LUT R198, R198, 0xffffefff, RZ, 0xc0, !PT ;  /* 0xffffefffc6c67812 */ /* 0x000fe800078ec0ff */
[----:B------:R-:W-:Y:S05]  /*8d30*/  LOP3.LUT R198, R198, 0xffff7fff, RZ, 0xc0, !PT ;  /* 0xffff7fffc6c67812 */ /* 0x000fea00078ec0ff */
[----:B------:R-:W-:Y:S02]  /*8d40*/  @P0 LOP3.LUT R198, R198, 0x8000, RZ, 0xfc, !PT ;  /* 0x00008000c6c60812 */ /* 0x000fe400078efcff */
[----:B------:R-:W-:Y:S02]  /*8d50*/  ISETP.GT.AND P0, PT, R101, 0x29, !P5 ;  /* 0x000000296500780c */ /* 0x000fe40006f04270 */
[----:B------:R-:W-:Y:S02]  /*8d60*/  @P5 LOP3.LUT R198, R198, 0x1000, RZ, 0xfc, !PT ;  /* 0x00001000c6c65812 */ /* 0x000fe400078efcff */
[----:B------:R-:W-:Y:S02]  /*8d70*/  ISETP.LT.OR P5, PT, R103, 0x2a, P0 ;  /* 0x0000002a6700780c */ /* 0x000fe400007a1670 */
[C---:B------:R-:W-:Y:S02]  /*8d80*/  LOP3.LUT P0, RZ, R198.reuse, 0x4, RZ, 0xc0, !PT ;  /* 0x00000004c6ff7812 */ /* 0x040fe4000780c0ff */
[----:B------:R-:W-:Y:S02]  /*8d90*/  LOP3.LUT R198, R198, 0xffffbfff, RZ, 0xc0, !PT ;  /* 0xffffbfffc6c67812 */ /* 0x000fe400078ec0ff */
[----:B------:R-:W-:Y:S04]  /*8da0*/  ISETP.GT.AND P0, PT, R0, 0x8, !P0 ;  /* 0x000000080000780c */ /* 0x000fe80004704270 */
[----:B------:R-:W-:Y:S03]  /*8db0*/  ISETP.LT.OR P0, PT, R102, 0x9, P0 ;  /* 0x000000096600780c */ /* 0x000fe60000701670 */
[----:B------:R-:W-:Y:S02]  /*8dc0*/  @P5 LOP3.LUT R198, R198, 0x4000, RZ, 0xfc, !PT ;  /* 0x00004000c6c65812 */ /* 0x000fe400078efcff */
[----:B------:R-:W-:Y:S02]  /*8dd0*/  FSEL R179, R18, -INF , !P0 ;  /* 0xff80000012b37808 */ /* 0x000fe40004000000 */
[C---:B------:R-:W-:Y:S02]  /*8de0*/  LOP3.LUT P0, RZ, R198.reuse, 0x2, RZ, 0xc0, !PT ;  /* 0x00000002c6ff7812 */ /* 0x040fe4000780c0ff */
[----:B------:R-:W-:Y:S02]  /*8df0*/  LOP3.LUT P2, RZ, R198, 0x1000, RZ, 0xc0, !PT ;  /* 0x00001000c6ff7812 */ /* 0x000fe4000784c0ff */
[----:B------:R-:W-:Y:S02]  /*8e00*/  ISETP.GT.AND P0, PT, R0, 0x9, !P0 ;  /* 0x000000090000780c */ /* 0x000fe40004704270 */
[----:B------:R-:W-:Y:S02]  /*8e10*/  LOP3.LUT P5, RZ, R198, 0x400, RZ, 0xc0, !PT ;  /* 0x00000400c6ff7812 */ /* 0x000fe400078ac0ff */
[----:B------:R-:W-:Y:S02]  /*8e20*/  ISETP.LT.OR P0, PT, R102, 0xa, P0 ;  /* 0x0000000a6600780c */ /* 0x000fe40000701670 */
[----:B------:R-:W-:Y:S02]  /*8e30*/  FSEL R165, R36, -INF , !P5 ;  /* 0xff80000024a57808 */ /* 0x000fe40006800000 */
[----:B------:R-:W-:Y:S02]  /*8e40*/  FSEL R178, R19, -INF , !P0 ;  /* 0xff80000013b27808 */ /* 0x000fe40004000000 */
[C---:B------:R-:W-:Y:S02]  /*8e50*/  LOP3.LUT P0, RZ, R198.reuse, 0x1, RZ, 0xc0, !PT ;  /* 0x00000001c6ff7812 */ /* 0x040fe4000780c0ff */
[----:B------:R-:W-:Y:S02]  /*8e60*/  LOP3.LUT R198, R198, 0xffdfffff, RZ, 0xc0, !PT ;  /* 0xffdfffffc6c67812 */ /* 0x000fe400078ec0ff */
[----:B------:R-:W-:Y:S02]  /*8e70*/  ISETP.GT.AND P0, PT, R0, 0x10, !P0 ;  /* 0x000000100000780c */ /* 0x000fe40004704270 */
[----:B------:R-:W-:Y:S02]  /*8e80*/  @P2 LOP3.LUT R198, R198, 0x200000, RZ, 0xfc, !PT ;  /* 0x00200000c6c62812 */ /* 0x000fe400078efcff */
[----:B------:R-:W-:Y:S02]  /*8e90*/  ISETP.LT.OR P0, PT, R102, 0x11, P0 ;  /* 0x000000116600780c */ /* 0x000fe40000701670 */
[----:B------:R-:W-:Y:S02]  /*8ea0*/  LOP3.LUT P3, RZ, R198, 0x80, RZ, 0xc0, !PT ;  /* 0x00000080c6ff7812 */ /* 0x000fe4000786c0ff */
        /* <DEDUP_REMOVED lines=9> */
[----:B------:R-:W-:Y:S02]  /*8f40*/  LOP3.LUT P5, RZ, R198, 0x400000, RZ, 0xc0, !PT ;  /* 0x00400000c6ff7812 */ /* 0x000fe400078ac0ff */
[----:B------:R-:W-:Y:S02]  /*8f50*/  ISETP.GT.AND P0, PT, R0, 0x18, !P0 ;  /* 0x000000180000780c */ /* 0x000fe40004704270 */
[----:B------:R-:W-:Y:S02]  /*8f60*/  LOP3.LUT P1, RZ, R198, 0x40, RZ, 0xc0, !PT ;  /* 0x00000040c6ff7812 */ /* 0x000fe4000782c0ff */
[----:B------:R-:W-:Y:S02]  /*8f70*/  ISETP.LT.OR P0, PT, R102, 0x19, P0 ;  /* 0x000000196600780c */ /* 0x000fe40000701670 */
[----:B------:R-:W-:Y:S02]  /*8f80*/  LOP3.LUT P2, RZ, R198, 0x8000, RZ, 0xc0, !PT ;  /* 0x00008000c6ff7812 */ /* 0x000fe4000784c0ff */
[----:B------:R-:W-:Y:S02]  /*8f90*/  FSEL R173, R34, -INF , !P0 ;  /* 0xff80000022ad7808 */ /* 0x000fe40004000000 */
[----:B------:R-:W-:Y:S04]  /*8fa0*/  LOP3.LUT P0, RZ, R198, 0x20, RZ, 0xc0, !PT ;  /* 0x00000020c6ff7812 */ /* 0x000fe8000780c0ff */
[----:B------:R-:W-:Y:S04]  /*8fb0*/  ISETP.GT.AND P0, PT, R0, 0x19, !P0 ;  /* 0x000000190000780c */ /* 0x000fe80004704270 */
[----:B------:R-:W-:Y:S04]  /*8fc0*/  ISETP.LT.OR P0, PT, R102, 0x1a, P0 ;  /* 0x0000001a6600780c */ /* 0x000fe80000701670 */
[----:B------:R-:W-:Y:S02]  /*8fd0*/  FSEL R171, R35, -INF , !P0 ;  /* 0xff80000023ab7808 */ /* 0x000fe40004000000 */
[----:B------:R-:W-:Y:S04]  /*8fe0*/  LOP3.LUT P0, RZ, R198, 0x200, RZ, 0xc0, !PT ;  /* 0x00000200c6ff7812 */ /* 0x000fe8000780c0ff */
[----:B------:R-:W-:Y:S02]  /*8ff0*/  FSEL R164, R37, -INF , !P0 ;  /* 0xff80000025a47808 */ /* 0x000fe40004000000 */
[----:B------:R-:W-:Y:S04]  /*9000*/  ISETP.GT.AND P0, PT, R0, 0x20, !P3 ;  /* 0x000000200000780c */ /* 0x000fe80005f04270 */
[----:B------:R-:W-:Y:S04]  /*9010*/  ISETP.LT.OR P0, PT, R102, 0x21, P0 ;  /* 0x000000216600780c */ /* 0x000fe80000701670 */
[----:B------:R-:W-:Y:S02]  /*9020*/  FSEL R169, R38, -INF , !P0 ;  /* 0xff80000026a97808 */ /* 0x000fe40004000000 */
[----:B------:R-:W-:Y:S02]  /*9030*/  ISETP.GT.AND P0, PT, R0, 0x21, !P4 ;  /* 0x000000210000780c */ /* 0x000fe40006704270 */
[----:B------:R-:W-:Y:S02]  /*9040*/  FSEL R38, R48, -INF , !P2 ;  /* 0xff80000030267808 */ /* 0x000fe40005000000 */
[----:B------:R-:W-:Y:S02]  /*9050*/  ISETP.LT.OR P0, PT, R102, 0x22, P0 ;  /* 0x000000226600780c */ /* 0x000fe40000701670 */
[C---:B------:R-:W-:Y:S02]  /*9060*/  LOP3.LUT P2, RZ, R198.reuse, 0x200000, RZ, 0xc0, !PT ;  /* 0x00200000c6ff7812 */ /* 0x040fe4000784c0ff */
[----:B------:R-:W-:Y:S02]  /*9070*/  FSEL R167, R39, -INF , !P0 ;  /* 0xff80000027a77808 */ /* 0x000fe40004000000 */
[----:B------:R-:W-:Y:S04]  /*9080*/  LOP3.LUT P0, RZ, R198, 0x800, RZ, 0xc0, !PT ;  /* 0x00000800c6ff7812 */ /* 0x000fe8000780c0ff */
[----:B------:R-:W-:Y:S02]  /*9090*/  FSEL R39, R5, -INF , !P0 ;  /* 0xff80000005277808 */ /* 0x000fe40004000000 */
[----:B------:R-:W-:Y:S04]  /*90a0*/  ISETP.GT.AND P0, PT, R0, 0x1, !P6 ;  /* 0x000000010000780c */ /* 0x000fe80007704270 */
[----:B------:R-:W-:Y:S04]  /*90b0*/  ISETP.LT.OR P0, PT, R102, 0x2, P0 ;  /* 0x000000026600780c */ /* 0x000fe80000701670 */
[----:B------:R-:W-:Y:S02]  /*90c0*/  FSEL R163, R7, -INF , !P0 ;  /* 0xff80000007a37808 */ /* 0x000fe40004000000 */
[----:B------:R-:W-:Y:S04]  /*90d0*/  ISETP.GT.AND P0, PT, R0, RZ, !P5 ;  /* 0x000000ff0000720c */ /* 0x000fe80006f04270 */
[----:B------:R-:W-:Y:S04]  /*90e0*/  ISETP.LT.OR P0, PT, R102, 0x1, P0 ;  /* 0x000000016600780c */ /* 0x000fe80000701670 */
[----:B------:R-:W-:Y:S02]  /*90f0*/  FSEL R36, R6, -INF , !P0 ;  /* 0xff80000006247808 */ /* 0x000fe40004000000 */
[----:B------:R-:W-:Y:S04]  /*9100*/  LOP3.LUT P0, RZ, R198, 0x4000, RZ, 0xc0, !PT ;  /* 0x00004000c6ff7812 */ /* 0x000fe8000780c0ff */
        /* <DEDUP_REMOVED lines=46> */
[----:B------:R-:W-:Y:S04]  /*93f0*/  ISETP.GT.AND P0, PT, R2, 0x29, !P2 ;  /* 0x000000290200780c */ /* 0x000fe80005704270 */
[----:B------:R-:W-:Y:S04]  /*9400*/  ISETP.LT.OR P0, PT, R3, 0x2a, P0 ;  /* 0x0000002a0300780c */ /* 0x000fe80000701670 */
[----:B------:R-:W-:Y:S01]  /*9410*/  FSEL R28, R45, -INF , !P0 ;  /* 0xff8000002d1c7808 */ /* 0x000fe20004000000 */
[----:B------:R-:W-:-:S06]  /*9420*/  BRA.DIV ~URZ, `(.L_x_2461) ;  /* 0x0000fbb27f007947 */ /* 0x000fcc000b800000 */
[----:B------:R4:W1:Y:S02]  /*9430*/  SHFL.IDX PT, R3, R109, 0x3, 0x1c1f ;  /* 0x007c1f006d037f89 */ /* 0x00086400000e0000 */
.L_x_2619:
        /* <DEDUP_REMOVED lines=19> */
.L_x_2464:
[----:B------:R-:W-:Y:S04]  /*9570*/  MOV R4, c[0x0][0x32c] ;  /* 0x0000cb0000047a02 */ /* 0x000fe80000000f00 */
[----:B------:R-:W-:Y:S11]  /*9580*/  ISETP.NE.AND P0, PT, R4, 0x1, PT ;  /* 0x000000010400780c */ /* 0x000ff60003f05270 */
[----:B------:R-:W-:Y:S02]  /*9590*/  @!UPT UIADD3 URZ, URZ, URZ, URZ ;  /* 0x0000003f3f3ff290 */ /* 0x000fe4000fffe03f */
[----:B------:R-:W-:Y:S05]  /*95a0*/  @P0 IMAD.HI.U32 R4, R3, c[0x0][0x330], RZ ;  /* 0x0000cc0003040a27 */ /* 0x000fea00078e00ff */
[----:B------:R-:W-:Y:S02]  /*95b0*/  @P0 SHF.R.U32.HI R3, RZ, c[0x0][0x334], R4 ;  /* 0x0000cd00ff030a19 */ /* 0x000fe40000011604 */
.L_x_2465:
[----:B------:R-:W-:Y:S05]  /*95c0*/  BSYNC B0 ;  /* 0x0000000000007941 */ /* 0x000fea0003800000 */
.L_x_2463:
[----:B------:R-:W-:Y:S04]  /*95d0*/  IMAD.IADD R4, R100, 0x1, -R236 ;  /* 0x0000000164047824 */ /* 0x000fe800078e0aec */
[----:B------:R-:W-:Y:S05]  /*95e0*/  IMAD R3, R3, c[0x0][0x32c], R4 ;  /* 0x0000cb0003037a24 */ /* 0x000fea00078e0204 */
[----:B------:R-:W-:Y:S02]  /*95f0*/  IADD3 R4, R3, c[0x0][0x32c], RZ ;  /* 0x0000cb0003047a10 */ /* 0x000fe40007ffe0ff */
[----:B------:R-:W-:Y:S02]  /*9600*/  IMNMX R0, R0, R3, !PT ;  /* 0x0000000300007217 */ /* 0x000fe40007800200 */
[----:B------:R-:W-:Y:S02]  /*9610*/  IMNMX R2, R2, R4, PT ;  /* 0x0000000402027217 */ /* 0x000fe40003800200 */
.L_x_2462:
[----:B------:R-:W-:Y:S02]  /*9620*/  ISETP.GT.AND P0, PT, R0, RZ, !P5 ;  /* 0x000000ff0000720c */ /* 0x000fe40006f04270 */
[----:B------:R-:W-:Y:S02]  /*9630*/  LOP3.LUT P3, RZ, R198, 0x4, RZ, 0xc0, !PT ;  /* 0x00000004c6ff7812 */ /* 0x000fe4000786c0ff */
[----:B------:R-:W-:Y:S02]  /*9640*/  ISETP.LT.OR P0, PT, R2, 0x1, P0 ;  /* 0x000000010200780c */ /* 0x000fe40000701670 */
[----:B------:R-:W-:Y:S02]  /*9650*/  LOP3.LUT P2, RZ, R198, 0x2, RZ, 0xc0, !PT ;  /* 0x00000002c6ff7812 */ /* 0x000fe4000784c0ff */
[----:B------:R-:W-:Y:S02]  /*9660*/  FSEL R19, R10, -INF , !P0 ;  /* 0xff8000000a137808 */ /* 0x000fe40004000000 */
[----:B------:R-:W-:Y:S02]  /*9670*/  ISETP.GT.AND P0, PT, R0, 0x1, !P6 ;  /* 0x000000010000780c */ /* 0x000fe40007704270 */
        /* <DEDUP_REMOVED lines=17> */
[----:B------:R-:W-:Y:S02]  /*9790*/  ISETP.GT.AND P1, PT, R0, 0x28, !P1 ;  /* 0x000000280000780c */ /* 0x000fe40004f24270 */
[----:B------:R-:W-:Y:S02]  /*97a0*/  FSEL R21, R26, -INF , !P0 ;  /* 0xff8000001a157808 */ /* 0x000fe40004000000 */
[----:B------:R-:W-:Y:S02]  /*97b0*/  LOP3.LUT P0, RZ, R198, 0x8, RZ, 0xc0, !PT ;  /* 0x00000008c6ff7812 */ /* 0x000fe4000780c0ff */
[----:B------:R-:W-:Y:S02]  /*97c0*/  ISETP.LT.OR P1, PT, R2, 0x29, P1 ;  /* 0x000000290200780c */ /* 0x000fe40000f21670 */
        /* <DEDUP_REMOVED lines=69> */
.L_x_2620:
        /* <DEDUP_REMOVED lines=15> */
.L_x_2621:
        /* <DEDUP_REMOVED lines=21> */
[----:B------:R-:W-:Y:S02]  /*9e60*/  FFMA.FTZ R176, R168, c[0x0][0x2d0], -R2 ;  /* 0x0000b400a8b07a23 */ /* 0x000fe40000010802 */
[C---:B------:R-:W-:Y:S02]  /*9e70*/  FMUL.FTZ R2, R103.reuse, c[0x0][0x2d0] ;  /* 0x0000b40067027a20 */ /* 0x040fe40000410000 */
[----:B------:R-:W-:Y:S01]  /*9e80*/  FADD.FTZ R4, -R0, R105 ;  /* 0x0000006900047221 */ /* 0x000fe20000010100 */
[----:B------:R-:W-:Y:S02]  /*9e90*/  FSEL R0, R103, RZ, P1 ;  /* 0x000000ff67007208 */ /* 0x000fe40000800000 */
[----:B------:R-:W-:Y:S02]  /*9ea0*/  FSEL R2, R2, RZ, P1 ;  /* 0x000000ff02027208 */ /* 0x000fe40000800000 */
[----:B------:R-:W-:Y:S01]  /*9eb0*/  MUFU.EX2 R105, R10 ;  /* 0x0000000a00697308 */ /* 0x000fe20000000800 */
[----:B------:R-:W-:Y:S01]  /*9ec0*/  FADD.FTZ R5, -R0, R106 ;  /* 0x0000006a00057221 */ /* 0x000fe20000010100 */
[----:B------:R-:W-:Y:S01]  /*9ed0*/  FSEL R0, R102, RZ, P0 ;  /* 0x000000ff66007208 */ /* 0x000fe20000000000 */
[--C-:B------:R-:W-:Y:S02]  /*9ee0*/  FFMA.FTZ R39, R178, c[0x0][0x2d0], -R2.reuse ;  /* 0x0000b400b2277a23 */ /* 0x100fe40000010802 */
[--C-:B------:R-:W-:Y:S02]  /*9ef0*/  FFMA.FTZ R7, R36, c[0x0][0x2d0], -R2.reuse ;  /* 0x0000b40024077a23 */ /* 0x100fe40000010802 */
[--C-:B------:R-:W-:Y:S02]  /*9f00*/  FFMA.FTZ R6, R163, c[0x0][0x2d0], -R2.reuse ;  /* 0x0000b400a3067a23 */ /* 0x100fe40000010802 */
[--C-:B------:R-:W-:Y:S01]  /*9f10*/  FFMA.FTZ R8, R179, c[0x0][0x2d0], -R2.reuse ;  /* 0x0000b400b3087a23 */ /* 0x100fe20000010802 */
[----:B---34-:R-:W-:Y:S01]  /*9f20*/  MUFU.EX2 R109, R7 ;  /* 0x00000007006d7308 */ /* 0x018fe20000000800 */
        /* <DEDUP_REMOVED lines=9> */
[----:B------:R-:W-:Y:S02]  /*9fc0*/  FMUL.FTZ R2, R102, c[0x0][0x2d0] ;  /* 0x0000b40066027a20 */ /* 0x000fe40000410000 */
[----:B------:R-:W-:Y:S01]  /*9fd0*/  FADD.FTZ R0, -R0, R107 ;  /* 0x0000006b00007221 */ /* 0x000fe20000010100 */
[----:B------:R-:W-:Y:S02]  /*9fe0*/  MUFU.EX2 R51, R9 ;  /* 0x0000000900337308 */ /* 0x000fe40000000800 */
[----:B------:R-:W-:Y:S01]  /*9ff0*/  FSEL R2, R2, RZ, P0 ;  /* 0x000000ff02027208 */ /* 0x000fe20000000000 */
[----:B------:R-:W-:Y:S01]  /*a000*/  FMUL.FTZ R0, R0, c[0x0][0x2d0] ;  /* 0x0000b40000007a20 */ /* 0x000fe20000410000 */
[----:B------:R-:W-:Y:S03]  /*a010*/  FSETP.NEU.FTZ.AND P0, PT, R101, -INF , PT ;  /* 0xff8000006500780b */ /* 0x000fe60003f1d000 */
        /* <DEDUP_REMOVED lines=8> */
[----:B------:R3:W4:Y:S01]  /*a0a0*/  MUFU.EX2 R167, R3 ;  /* 0x0000000300a77308 */ /* 0x0007220000000800 */
[--C-:B------:R-:W-:Y:S02]  /*a0b0*/  FFMA.FTZ R173, R29, c[0x0][0x2d0], -R2.reuse ;  /* 0x0000b4001dad7a23 */ /* 0x100fe40000010802 */
[--C-:B------:R-:W-:Y:S02]  /*a0c0*/  FFMA.FTZ R179, R28, c[0x0][0x2d0], -R2.reuse ;  /* 0x0000b4001cb37a23 */ /* 0x100fe40000010802 */
[--C-:B------:R-:W-:Y:S05]  /*a0d0*/  FFMA.FTZ R174, R33, c[0x0][0x2d0], -R2.reuse ;  /* 0x0000b40021ae7a23 */ /* 0x100fea0000010802 */
[----:B------:R-:W-:Y:S10]  /*a0e0*/  MUFU.EX2 R220, R8 ;  /* 0x0000000800dc7308 */ /* 0x000ff40000000800 */
[----:B------:R-:W-:Y:S01]  /*a0f0*/  MUFU.EX2 R212, R38 ;  /* 0x0000002600d47308 */ /* 0x000fe20000000800 */
[--C-:B---3--:R-:W-:Y:S02]  /*a100*/  FFMA.FTZ R3, R161, c[0x0][0x2d0], -R2.reuse ;  /* 0x0000b400a1037a23 */ /* 0x108fe40000010802 */
[----:B------:R-:W-:Y:S01]  /*a110*/  FFMA.FTZ R161, R35, c[0x0][0x2d0], -R2 ;  /* 0x0000b40023a17a23 */ /* 0x000fe20000010802 */
[C---:B------:R-:W-:Y:S06]  /*a120*/  FSEL R2, R101.reuse, RZ, P0 ;  /* 0x000000ff65027208 */ /* 0x040fec0000000000 */
[----:B------:R3:W5:Y:S10]  /*a130*/  MUFU.EX2 R110, R3 ;  /* 0x00000003006e7308 */ /* 0x0007740000000800 */
[----:B------:R-:W-:Y:S10]  /*a140*/  MUFU.EX2 R225, R176 ;  /* 0x000000b000e17308 */ /* 0x000ff40000000800 */
[----:B------:R-:W-:Y:S01]  /*a150*/  MUFU.EX2 R229, R175 ;  /* 0x000000af00e57308 */ /* 0x000fe20000000800 */
[----:B---3--:R-:W-:Y:S02]  /*a160*/  FADD.FTZ R3, -R2, R108 ;  /* 0x0000006c02037221 */ /* 0x008fe40000010100 */
        /* <DEDUP_REMOVED lines=8> */
[----:B-1----:R1:W-:Y:S01]  /*a1f0*/  MUFU.EX2 R100, R2 ;  /* 0x0000000200647308 */ /* 0x0023e20000000800 */
        /* <DEDUP_REMOVED lines=8> */
[--C-:B------:R-:W-:Y:S05]  /*a280*/  FFMA.FTZ R169, R16, c[0x0][0x2d0], -R6.reuse ;  /* 0x0000b40010a97a23 */ /* 0x100fea0000010806 */
[----:B------:R-:W-:Y:S01]  /*a290*/  MUFU.EX2 R228, R171 ;  /* 0x000000ab00e47308 */ /* 0x000fe20000000800 */
[--C-:B-1----:R-:W-:Y:S02]  /*a2a0*/  FFMA.FTZ R2, R19, c[0x0][0x2d0], -R6.reuse ;  /* 0x0000b40013027a23 */ /* 0x102fe40000010806 */
[----:B------:R-:W-:Y:S02]  /*a2b0*/  FFMA.FTZ R19, R23, c[0x0][0x2d0], -R6 ;  /* 0x0000b40017137a23 */ /* 0x000fe40000010806 */
[----:B------:R-:W1:Y:S05]  /*a2c0*/  LDSM.16.MT88.4 R20, [R185] ;  /* 0x00000000b914783b */ /* 0x000e6a0000004200 */
[----:B------:R3:W-:Y:S10]  /*a2d0*/  MUFU.EX2 R33, R2 ;  /* 0x0000000200217308 */ /* 0x0007f40000000800 */
[----:B------:R-:W-:Y:S10]  /*a2e0*/  MUFU.EX2 R226, R161 ;  /* 0x000000a100e27308 */ /* 0x000ff40000000800 */
[----:B------:R-:W-:Y:S01]  /*a2f0*/  MUFU.EX2 R107, R107 ;  /* 0x0000006b006b7308 */ /* 0x000fe20000000800 */
[----:B---3--:R-:W-:Y:S02]  /*a300*/  FMUL.FTZ R2, R3, c[0x0][0x2d0] ;  /* 0x0000b40003027a20 */ /* 0x008fe40000410000 */
[----:B------:R-:W-:Y:S07]  /*a310*/  FMUL.FTZ R3, R5, c[0x0][0x2d0] ;  /* 0x0000b40005037a20 */ /* 0x000fee0000410000 */
[----:B------:R-:W3:Y:S10]  /*a320*/  MUFU.EX2 R2, R2 ;  /* 0x0000000200027308 */ /* 0x000ef40000000800 */
        /* <DEDUP_REMOVED lines=10> */
[C---:B--2---:R-:W-:Y:S01]  /*a3d0*/  FMUL.FTZ R24, R0.reuse, R124 ;  /* 0x0000007c00187220 */ /* 0x044fe20000410000 */
[----:B------:R-:W-:Y:S01]  /*a3e0*/  F2FP.BF16.PACK_AB R108, R51, R105 ;  /* 0x00000069336c723e */ /* 0x000fe200000010ff */
[C---:B------:R-:W-:Y:S02]  /*a3f0*/  FMUL.FTZ R25, R0.reuse, R125 ;  /* 0x0000007d00197220 */ /* 0x040fe40000410000 */
[C---:B------:R-:W-:Y:S02]  /*a400*/  FMUL.FTZ R28, R0.reuse, R120 ;  /* 0x00000078001c7220 */ /* 0x040fe40000410000 */
[C---:B------:R-:W-:Y:S02]  /*a410*/  FMUL.FTZ R29, R0.reuse, R121 ;  /* 0x00000079001d7220 */ /* 0x040fe40000410000 */
[C---:B------:R-:W-:Y:S02]  /*a420*/  FMUL.FTZ R40, R0.reuse, R116 ;  /* 0x0000007400287220 */ /* 0x040fe40000410000 */
[C---:B------:R-:W-:Y:S02]  /*a430*/  FMUL.FTZ R41, R0.reuse, R117 ;  /* 0x0000007500297220 */ /* 0x040fe40000410000 */
[C---:B----4-:R-:W-:Y:S02]  /*a440*/  FFMA.FTZ R4, R0.reuse, R213, R167 ;  /* 0x000000d500047223 */ /* 0x050fe400000100a7 */
[C---:B------:R-:W-:Y:S01]  /*a450*/  FMUL.FTZ R8, R0.reuse, R132 ;  /* 0x0000008400087220 */ /* 0x040fe20000410000 */
[----:B------:R-:W2:Y:S01]  /*a460*/  MUFU.EX2 R213, R36 ;  /* 0x0000002400d57308 */ /* 0x000ea20000000800 */
[C---:B------:R-:W-:Y:S02]  /*a470*/  FMUL.FTZ R9, R0.reuse, R133 ;  /* 0x0000008500097220 */ /* 0x040fe40000410000 */
[C---:B------:R-:W-:Y:S02]  /*a480*/  FMUL.FTZ R12, R0.reuse, R128 ;  /* 0x00000080000c7220 */ /* 0x040fe40000410000 */
[C---:B------:R-:W-:Y:S02]  /*a490*/  FMUL.FTZ R13, R0.reuse, R129 ;  /* 0x00000081000d7220 */ /* 0x040fe40000410000 */
[----:B------:R-:W-:Y:S01]  /*a4a0*/  FMUL.FTZ R44, R0, R112 ;  /* 0x00000070002c7220 */ /* 0x000fe20000410000 */
[----:B-----5:R-:W-:Y:S01]  /*a4b0*/  F2FP.BF16.PACK_AB R112, R110, R167 ;  /* 0x000000a76e70723e */ /* 0x020fe200000010ff */
        /* <DEDUP_REMOVED lines=16> */
[C---:B---3--:R-:W-:Y:S02]  /*a5c0*/  FFMA.FTZ R106, R2.reuse, R214, R33 ;  /* 0x000000d6026a7223 */ /* 0x048fe40000010021 */
[C---:B------:R-:W-:Y:S02]  /*a5d0*/  FMUL.FTZ R10, R2.reuse, R134 ;  /* 0x00000086020a7220 */ /* 0x040fe40000410000 */
[C---:B------:R-:W-:Y:S01]  /*a5e0*/  FMUL.FTZ R11, R2.reuse, R135 ;  /* 0x00000087020b7220 */ /* 0x040fe20000410000 */
[----:B------:R-:W-:Y:S01]  /*a5f0*/  MUFU.EX2 R0, R3 ;  /* 0x0000000300007308 */ /* 0x000fe20000000800 */
[C---:B------:R-:W-:Y:S02]  /*a600*/  FMUL.FTZ R26, R2.reuse, R126 ;  /* 0x0000007e021a7220 */ /* 0x040fe40000410000 */
[C---:B------:R-:W-:Y:S02]  /*a610*/  FMUL.FTZ R27, R2.reuse, R127 ;  /* 0x0000007f021b7220 */ /* 0x040fe40000410000 */
[C---:B------:R-:W-:Y:S01]  /*a620*/  FMUL.FTZ R30, R2.reuse, R122 ;  /* 0x0000007a021e7220 */ /* 0x040fe20000410000 */
[----:B------:R-:W-:Y:S01]  /*a630*/  LDSM.16.MT88.4 R124, [R185+0x1000] ;  /* 0x00100000b97c783b */ /* 0x000fe20000004200 */
[C---:B------:R-:W-:Y:S02]  /*a640*/  FMUL.FTZ R31, R2.reuse, R123 ;  /* 0x0000007b021f7220 */ /* 0x040fe40000410000 */
[C---:B------:R-:W-:Y:S01]  /*a650*/  FMUL.FTZ R42, R2.reuse, R118 ;  /* 0x00000076022a7220 */ /* 0x040fe20000410000 */
[----:B------:R3:W-:Y:S01]  /*a660*/  MUFU.EX2 R214, R39 ;  /* 0x0000002700d67308 */ /* 0x0007e20000000800 */
[C---:B------:R-:W-:Y:S02]  /*a670*/  FMUL.FTZ R43, R2.reuse, R119 ;  /* 0x00000077022b7220 */ /* 0x040fe40000410000 */
[C---:B------:R-:W-:Y:S01]  /*a680*/  FMUL.FTZ R14, R2.reuse, R130 ;  /* 0x00000082020e7220 */ /* 0x040fe20000410000 */
[----:B------:R-:W-:Y:S01]  /*a690*/  LDSM.16.MT88.4 R116, [R185+0xc00] ;  /* 0x000c0000b974783b */ /* 0x000fe20000004200 */
[C---:B------:R-:W-:Y:S02]  /*a6a0*/  FMUL.FTZ R15, R2.reuse, R131 ;  /* 0x00000083020f7220 */ /* 0x040fe40000410000 */
[C---:B------:R-:W-:Y:S01]  /*a6b0*/  FMUL.FTZ R46, R2.reuse, R114 ;  /* 0x00000072022e7220 */ /* 0x040fe20000410000 */
[----:B--2---:R-:W-:Y:S01]  /*a6c0*/  F2FP.BF16.PACK_AB R114, R213, R212 ;  /* 0x000000d4d572723e */ /* 0x004fe200000010ff */
[C---:B------:R-:W-:Y:S01]  /*a6d0*/  FMUL.FTZ R47, R2.reuse, R115 ;  /* 0x00000073022f7220 */ /* 0x040fe20000410000 */
[----:B------:R-:W2:Y:S01]  /*a6e0*/  MUFU.EX2 R134, R32 ;  /* 0x0000002000867308 */ /* 0x000ea20000000800 */
[C---:B------:R-:W-:Y:S01]  /*a6f0*/  FMUL.FTZ R58, R2.reuse, R58 ;  /* 0x0000003a023a7220 */ /* 0x040fe20000410000 */
[----:B------:R-:W-:Y:S01]  /*a700*/  LDSM.16.MT88.4 R120, [R186+0x400] ;  /* 0x00040000ba78783b */ /* 0x000fe20000004200 */
[C---:B------:R-:W-:Y:S02]  /*a710*/  FMUL.FTZ R59, R2.reuse, R59 ;  /* 0x0000003b023b7220 */ /* 0x040fe40000410000 */
[C---:B------:R-:W-:Y:S02]  /*a720*/  FMUL.FTZ R62, R2.reuse, R62 ;  /* 0x0000003e023e7220 */ /* 0x040fe40000410000 */
[C---:B------:R-:W-:Y:S02]  /*a730*/  FMUL.FTZ R63, R2.reuse, R63 ;  /* 0x0000003f023f7220 */ /* 0x040fe40000410000 */
[C---:B------:R-:W-:Y:S01]  /*a740*/  FMUL.FTZ R74, R2.reuse, R74 ;  /* 0x0000004a024a7220 */ /* 0x040fe20000410000 */
[----:B------:R-:W4:Y:S01]  /*a750*/  MUFU.EX2 R135, R19 ;  /* 0x0000001300877308 */ /* 0x000f220000000800 */
[C---:B------:R-:W-:Y:S02]  /*a760*/  FMUL.FTZ R75, R2.reuse, R75 ;  /* 0x0000004b024b7220 */ /* 0x040fe40000410000 */
[C---:B------:R-:W-:Y:S01]  /*a770*/  FMUL.FTZ R78, R2.reuse, R78 ;  /* 0x0000004e024e7220 */ /* 0x040fe20000410000 */
[----:B---3--:R-:W3:Y:S01]  /*a780*/  LDSM.16.MT88.4 R36, [R186] ;  /* 0x00000000ba24783b */ /* 0x008ee20000004200 */
[C---:B------:R-:W-:Y:S02]  /*a790*/  FMUL.FTZ R79, R2.reuse, R79 ;  /* 0x0000004f024f7220 */ /* 0x040fe40000410000 */
[C---:B------:R-:W-:Y:S02]  /*a7a0*/  FMUL.FTZ R90, R2.reuse, R90 ;  /* 0x0000005a025a7220 */ /* 0x040fe40000410000 */
[C---:B------:R-:W-:Y:S01]  /*a7b0*/  FMUL.FTZ R91, R2.reuse, R91 ;  /* 0x0000005b025b7220 */ /* 0x040fe20000410000 */
[----:B------:R-:W-:Y:S01]  /*a7c0*/  MUFU.EX2 R130, R181 ;  /* 0x000000b500827308 */ /* 0x000fe20000000800 */
[C---:B------:R-:W-:Y:S02]  /*a7d0*/  FMUL.FTZ R94, R2.reuse, R94 ;  /* 0x0000005e025e7220 */ /* 0x040fe40000410000 */
[----:B------:R-:W-:Y:S01]  /*a7e0*/  FMUL.FTZ R95, R2, R95 ;  /* 0x0000005f025f7220 */ /* 0x000fe20000410000 */
[----:B--2---:R-:W-:Y:S01]  /*a7f0*/  F2FP.BF16.PACK_AB R113, R134, R33 ;  /* 0x000000218671723e */ /* 0x004fe200000010ff */
[----:B------:R-:W-:Y:S01]  /*a800*/  FFMA.FTZ R2, R0, R224, R109 ;  /* 0x000000e000027223 */ /* 0x000fe2000001006d */
[----:B------:R-:W-:Y:S01]  /*a810*/  F2FP.BF16.PACK_AB R109, R111, R109 ;  /* 0x0000006d6f6d723e */ /* 0x000fe200000010ff */
[----:B------:R-:W-:Y:S02]  /*a820*/  FMUL.FTZ R5, R100, R137 ;  /* 0x0000008964057220 */ /* 0x000fe40000410000 */
[C---:B------:R-:W-:Y:S01]  /*a830*/  FMUL.FTZ R6, R0.reuse, R138 ;  /* 0x0000008a00067220 */ /* 0x040fe20000410000 */
[----:B------:R-:W-:Y:S01]  /*a840*/  MUFU.EX2 R128, R165 ;  /* 0x000000a500807308 */ /* 0x000fe20000000800 */
[----:B------:R-:W-:Y:S02]  /*a850*/  FMUL.FTZ R7, R0, R139 ;  /* 0x0000008b00077220 */ /* 0x000fe40000410000 */
[----:B------:R-:W-:Y:S01]  /*a860*/  FFMA.FTZ R3, R100, R221, R105 ;  /* 0x000000dd64037223 */ /* 0x000fe20000010069 */
[----:B----4-:R-:W-:Y:S01]  /*a870*/  F2FP.BF16.PACK_AB R115, R231, R135 ;  /* 0x00000087e773723e */ /* 0x010fe200000010ff */
[----:B------:R-:W-:Y:S01]  /*a880*/  FADD.FTZ R2, R111, R2 ;  /* 0x000000026f027221 */ /* 0x000fe20000010000 */
[----:B------:R-:W-:Y:S01]  /*a890*/  F2FP.BF16.PACK_AB R111, R214, R220 ;  /* 0x000000dcd66f723e */ /* 0x000fe200000010ff */
[----:B------:R-:W-:Y:S01]  /*a8a0*/  FADD.FTZ R105, R110, R4 ;  /* 0x000000046e697221 */ /* 0x000fe20000010000 */
[----:B------:R-:W-:Y:S01]  /*a8b0*/  F2FP.BF16.PACK_AB R110, R223, R222 ;  /* 0x000000dedf6e723e */ /* 0x000fe200000010ff */
[C---:B------:R-:W-:Y:S01]  /*a8c0*/  FMUL.FTZ R4, R100.reuse, R136 ;  /* 0x0000008864047220 */ /* 0x040fe20000410000 */
[----:B------:R-:W-:Y:S01]  /*a8d0*/  MUFU.EX2 R131, R164 ;  /* 0x000000a400837308 */ /* 0x000fe20000000800 */
[C---:B------:R-:W-:Y:S02]  /*a8e0*/  FMUL.FTZ R16, R100.reuse, R140 ;  /* 0x0000008c64107220 */ /* 0x040fe40000410000 */
[----:B------:R-:W-:Y:S02]  /*a8f0*/  FMUL.FTZ R17, R100, R141 ;  /* 0x0000008d64117220 */ /* 0x000fe40000410000 */
[C---:B------:R-:W-:Y:S01]  /*a900*/  FMUL.FTZ R18, R0.reuse, R142 ;  /* 0x0000008e00127220 */ /* 0x040fe20000410000 */
[-C--:B-1----:R-:W-:Y:S04]  /*a910*/  HMMA.16816.F32.BF16 R4, R108, R20.reuse, R4 ;  /* 0x000000146c04723c */ /* 0x082fe80000041804 */
[----:B------:R-:W-:Y:S01]  /*a920*/  MUFU.EX2 R224, R163 ;  /* 0x000000a300e07308 */ /* 0x000fe20000000800 */
[----:B------:R-:W-:Y:S02]  /*a930*/  FMUL.FTZ R19, R0, R143 ;  /* 0x0000008f00137220 */ /* 0x000fe40000410000 */
[----:B------:R-:W-:Y:S01]  /*a940*/  LDSM.16.MT88.4 R140, [R185+0x800] ;  /* 0x00080000b98c783b */ /* 0x000fe20000004200 */
[C---:B------:R-:W-:Y:S04]  /*a950*/  HMMA.16816.F32.BF16 R8, R112.reuse, R20, R8 ;  /* 0x000000147008723c */ /* 0x040fe80000041808 */
[C---:B------:R-:W-:Y:S02]  /*a960*/  FMUL.FTZ R32, R100.reuse, R148 ;  /* 0x0000009464207220 */ /* 0x040fe40000410000 */
[----:B------:R-:W-:Y:S01]  /*a970*/  FMUL.FTZ R33, R100, R149 ;  /* 0x0000009564217220 */ /* 0x000fe20000410000 */
[----:B------:R-:W-:Y:S01]  /*a980*/  MUFU.EX2 R221, R160 ;  /* 0x000000a000dd7308 */ /* 0x000fe20000000800 */
[-C--:B------:R-:W-:Y:S04]  /*a990*/  HMMA.16816.F32.BF16 R12, R112, R22.reuse, R12 ;  /* 0x00000016700c723c */ /* 0x080fe8000004180c */
[C---:B------:R-:W-:Y:S02]  /*a9a0*/  FMUL.FTZ R34, R0.reuse, R150 ;  /* 0x0000009600227220 */ /* 0x040fe40000410000 */
[----:B------:R-:W-:Y:S02]  /*a9b0*/  FMUL.FTZ R35, R0, R151 ;  /* 0x0000009700237220 */ /* 0x000fe40000410000 */
[C---:B------:R-:W-:Y:S01]  /*a9c0*/  HMMA.16816.F32.BF16 R16, R108.reuse, R22, R16 ;  /* 0x000000166c10723c */ /* 0x040fe20000041810 */
[----:B------:R-:W-:Y:S01]  /*a9d0*/  LDSM.16.MT88.4 R148, [R186+0x800] ;  /* 0x00080000ba94783b */ /* 0x000fe20000004200 */
[----:B------:R-:W-:Y:S02]  /*a9e0*/  MUFU.EX2 R172, R211 ;  /* 0x000000d300ac7308 */ /* 0x000fe40000000800 */
[C---:B------:R-:W-:Y:S02]  /*a9f0*/  FMUL.FTZ R20, R100.reuse, R144 ;  /* 0x0000009064147220 */ /* 0x040fe40000410000 */
[----:B------:R-:W-:Y:S02]  /*aa00*/  FMUL.FTZ R21, R100, R145 ;  /* 0x0000009164157220 */ /* 0x000fe40000410000 */
[C---:B------:R-:W-:Y:S04]  /*aa10*/  FMUL.FTZ R22, R0.reuse, R146 ;  /* 0x0000009200167220 */ /* 0x040fe80000410000 */
[----:B------:R-:W-:Y:S01]  /*aa20*/  FMUL.FTZ R23, R0, R147 ;  /* 0x0000009300177220 */ /* 0x000fe20000410000 */
[----:B------:R-:W-:Y:S01]  /*aa30*/  MUFU.EX2 R181, R209 ;  /* 0x000000d100b57308 */ /* 0x000fe20000000800 */
[C---:B------:R-:W-:Y:S02]  /*aa40*/  FMUL.FTZ R48, R100.reuse, R156 ;  /* 0x0000009c64307220 */ /* 0x040fe40000410000 */
[----:B------:R-:W-:Y:S02]  /*aa50*/  FMUL.FTZ R49, R100, R157 ;  /* 0x0000009d64317220 */ /* 0x000fe40000410000 */
[C---:B------:R-:W-:Y:S01]  /*aa60*/  FMUL.FTZ R50, R0.reuse, R158 ;  /* 0x0000009e00327220 */ /* 0x040fe20000410000 */
[-C--:B---3--:R-:W-:Y:S03]  /*aa70*/  HMMA.16816.F32.BF16 R20, R108, R36.reuse, R20 ;  /* 0x000000246c14723c */ /* 0x088fe60000041814 */
[----:B------:R-:W-:Y:S01]  /*aa80*/  FADD.FTZ R3, R51, R3 ;  /* 0x0000000333037221 */ /* 0x000fe20000010000 */
[----:B------:R-:W-:Y:S01]  /*aa90*/  MUFU.EX2 R180, R205 ;  /* 0x000000cd00b47308 */ /* 0x000fe20000000800 */
[----:B------:R-:W-:Y:S02]  /*aaa0*/  FMUL.FTZ R51, R0, R159 ;  /* 0x0000009f00337220 */ /* 0x000fe40000410000 */
[----:B------:R-:W-:Y:S01]  /*aab0*/  LDSM.16.MT88.4 R156, [R185+0x1400] ;  /* 0x00140000b99c783b */ /* 0x000fe20000004200 */
[C---:B------:R-:W-:Y:S04]  /*aac0*/  HMMA.16816.F32.BF16 R24, R112.reuse, R36, R24 ;  /* 0x000000247018723c */ /* 0x040fe80000041818 */
[C---:B------:R-:W-:Y:S02]  /*aad0*/  FMUL.FTZ R52, R100.reuse, R52 ;  /* 0x0000003464347220 */ /* 0x040fe40000410000 */
[C---:B------:R-:W-:Y:S01]  /*aae0*/  FMUL.FTZ R53, R100.reuse, R53 ;  /* 0x0000003564357220 */ /* 0x040fe20000410000 */
[----:B------:R-:W1:Y:S01]  /*aaf0*/  MUFU.EX2 R170, R174 ;  /* 0x000000ae00aa7308 */ /* 0x000e620000000800 */
[-C--:B------:R-:W-:Y:S04]  /*ab00*/  HMMA.16816.F32.BF16 R28, R112, R38.reuse, R28 ;  /* 0x00000026701c723c */ /* 0x080fe8000004181c */
[C---:B------:R-:W-:Y:S02]  /*ab10*/  FMUL.FTZ R36, R100.reuse, R152 ;  /* 0x0000009864247220 */ /* 0x040fe40000410000 */
[----:B------:R-:W-:Y:S02]  /*ab20*/  FMUL.FTZ R37, R100, R153 ;  /* 0x0000009964257220 */ /* 0x000fe40000410000 */
[C---:B------:R-:W-:Y:S01]  /*ab30*/  HMMA.16816.F32.BF16 R32, R108.reuse, R38, R32 ;  /* 0x000000266c20723c */ /* 0x040fe20000041820 */
[----:B------:R-:W2:Y:S03]  /*ab40*/  MUFU.EX2 R167, R179 ;  /* 0x000000b300a77308 */ /* 0x000ea60000000800 */
[C---:B------:R-:W-:Y:S02]  /*ab50*/  FMUL.FTZ R54, R0.reuse, R54 ;  /* 0x0000003600367220 */ /* 0x040fe40000410000 */
[C---:B------:R-:W-:Y:S02]  /*ab60*/  FMUL.FTZ R55, R0.reuse, R55 ;  /* 0x0000003700377220 */ /* 0x040fe40000410000 */
[C---:B------:R-:W-:Y:S03]  /*ab70*/  FMUL.FTZ R38, R0.reuse, R154 ;  /* 0x0000009a00267220 */ /* 0x040fe60000410000 */
[----:B------:R-:W3:Y:S01]  /*ab80*/  MUFU.EX2 R165, R178 ;  /* 0x000000b200a57308 */ /* 0x000ee20000000800 */
[----:B------:R-:W-:Y:S02]  /*ab90*/  FMUL.FTZ R39, R0, R155 ;  /* 0x0000009b00277220 */ /* 0x000fe40000410000 */
[----:B------:R-:W-:Y:S01]  /*aba0*/  FMUL.FTZ R64, R100, R64 ;  /* 0x0000004064407220 */ /* 0x000fe20000410000 */
[----:B-1----:R-:W-:Y:S01]  /*abb0*/  F2FP.BF16.PACK_AB R160, R170, R168 ;  /* 0x000000a8aaa0723e */ /* 0x002fe200000010ff */
[----:B------:R-:W-:Y:S02]  /*abc0*/  FMUL.FTZ R65, R100, R65 ;  /* 0x0000004164417220 */ /* 0x000fe40000410000 */
[C---:B------:R-:W-:Y:S01]  /*abd0*/  FMUL.FTZ R66, R0.reuse, R66 ;  /* 0x0000004200427220 */ /* 0x040fe20000410000 */
[-C--:B------:R-:W-:Y:S02]  /*abe0*/  HMMA.16816.F32.BF16 R36, R108, R116.reuse, R36 ;  /* 0x000000746c24723c */ /* 0x080fe40000041824 */
[----:B------:R-:W-:Y:S01]  /*abf0*/  MUFU.EX2 R164, R182 ;  /* 0x000000b600a47308 */ /* 0x000fe20000000800 */
[----:B------:R-:W-:Y:S02]  /*ac00*/  FMUL.FTZ R67, R0, R67 ;  /* 0x0000004300437220 */ /* 0x000fe40000410000 */
[C---:B------:R-:W-:Y:S01]  /*ac10*/  FMUL.FTZ R68, R100.reuse, R68 ;  /* 0x0000004464447220 */ /* 0x040fe20000410000 */
[----:B--2---:R-:W-:Y:S01]  /*ac20*/  F2FP.BF16.PACK_AB R162, R167, R173 ;  /* 0x000000ada7a2723e */ /* 0x004fe200000010ff */
[----:B------:R-:W-:Y:S01]  /*ac30*/  FMUL.FTZ R69, R100, R69 ;  /* 0x0000004564457220 */ /* 0x000fe20000410000 */
[C---:B------:R-:W-:Y:S04]  /*ac40*/  HMMA.16816.F32.BF16 R40, R112.reuse, R116, R40 ;  /* 0x000000747028723c */ /* 0x040fe80000041828 */
[C---:B------:R-:W-:Y:S02]  /*ac50*/  FMUL.FTZ R70, R0.reuse, R70 ;  /* 0x0000004600467220 */ /* 0x040fe40000410000 */
[----:B------:R-:W-:Y:S02]  /*ac60*/  FMUL.FTZ R71, R0, R71 ;  /* 0x0000004700477220 */ /* 0x000fe40000410000 */
[-C--:B------:R-:W-:Y:S04]  /*ac70*/  HMMA.16816.F32.BF16 R44, R112, R118.reuse, R44 ;  /* 0x00000076702c723c */ /* 0x080fe8000004182c */
[C---:B------:R-:W-:Y:S01]  /*ac80*/  FMUL.FTZ R80, R100.reuse, R80 ;  /* 0x0000005064507220 */ /* 0x040fe20000410000 */
[----:B---3--:R-:W-:Y:S01]  /*ac90*/  F2FP.BF16.PACK_AB R161, R165, R166 ;  /* 0x000000a6a5a1723e */ /* 0x008fe200000010ff */
[----:B------:R-:W-:Y:S02]  /*aca0*/  FMUL.FTZ R81, R100, R81 ;  /* 0x0000005164517220 */ /* 0x000fe40000410000 */
[C---:B------:R-:W-:Y:S01]  /*acb0*/  HMMA.16816.F32.BF16 R48, R108.reuse, R118, R48 ;  /* 0x000000766c30723c */ /* 0x040fe20000041830 */
[----:B------:R-:W1:Y:S03]  /*acc0*/  LDSM.16.MT88.4 R116, [R186+0xc00] ;  /* 0x000c0000ba74783b */ /* 0x000e660000004200 */
        /* <DEDUP_REMOVED lines=8> */
[----:B------:R-:W-:Y:S02]  /*ad50*/  FADD.FTZ R100, R134, R106 ;  /* 0x0000006a86647221 */ /* 0x000fe40000010000 */
[C---:B------:R-:W-:Y:S01]  /*ad60*/  FMUL.FTZ R98, R0.reuse, R98 ;  /* 0x0000006200627220 */ /* 0x040fe20000410000 */
[----:B------:R-:W2:Y:S01]  /*ad70*/  MUFU.EX2 R106, R204 ;  /* 0x000000cc006a7308 */ /* 0x000ea20000000800 */
[----:B------:R-:W-:Y:S02]  /*ad80*/  FMUL.FTZ R99, R0, R99 ;  /* 0x0000006300637220 */ /* 0x000fe40000410000 */
[----:B------:R-:W-:Y:S02]  /*ad90*/  FADD.FTZ R0, R212, R105 ;  /* 0x00000069d4007221 */ /* 0x000fe40000010000 */
[----:B------:R-:W-:Y:S02]  /*ada0*/  FADD.FTZ R105, R135, R100 ;  /* 0x0000006487697221 */ /* 0x000fe40000010000 */
[----:B------:R-:W-:Y:S02]  /*adb0*/  FADD.FTZ R3, R222, R3 ;  /* 0x00000003de037221 */ /* 0x000fe40000010000 */
[----:B------:R-:W-:Y:S02]  /*adc0*/  FADD.FTZ R2, R220, R2 ;  /* 0x00000002dc027221 */ /* 0x000fe40000010000 */
[----:B------:R-:W-:Y:S02]  /*add0*/  FADD.FTZ R100, R223, R3 ;  /* 0x00000003df647221 */ /* 0x000fe40000010000 */
[----:B------:R-:W-:Y:S02]  /*ade0*/  FADD.FTZ R3, R214, R2 ;  /* 0x00000002d6037221 */ /* 0x000fe40000010000 */
[----:B------:R-:W-:Y:S01]  /*adf0*/  FADD.FTZ R100, R130, R100 ;  /* 0x0000006482647221 */ /* 0x000fe20000010000 */
[-C--:B-1----:R-:W-:Y:S03]  /*ae00*/  HMMA.16816.F32.BF16 R52, R108, R116.reuse, R52 ;  /* 0x000000746c34723c */ /* 0x082fe60000041834 */
[----:B------:R-:W-:Y:S02]  /*ae10*/  FADD.FTZ R3, R129, R3 ;  /* 0x0000000381037221 */ /* 0x000fe40000010000 */
[----:B------:R-:W-:Y:S02]  /*ae20*/  FADD.FTZ R100, R133, R100 ;  /* 0x0000006485647221 */ /* 0x000fe40000010000 */
[----:B------:R-:W-:Y:S01]  /*ae30*/  FADD.FTZ R3, R132, R3 ;  /* 0x0000000384037221 */ /* 0x000fe20000010000 */
[C---:B------:R-:W-:Y:S04]  /*ae40*/  HMMA.16816.F32.BF16 R56, R112.reuse, R116, R56 ;  /* 0x000000747038723c */ /* 0x040fe80000041838 */
[----:B--2---:R-:W-:Y:S01]  /*ae50*/  F2FP.BF16.PACK_AB R163, R106, R164 ;  /* 0x000000a46aa3723e */ /* 0x004fe200000010ff */
[----:B------:R-:W-:Y:S02]  /*ae60*/  FADD.FTZ R2, R213, R0 ;  /* 0x00000000d5027221 */ /* 0x000fe40000010000 */
[----:B------:R-:W-:Y:S01]  /*ae70*/  FADD.FTZ R0, R231, R105 ;  /* 0x00000069e7007221 */ /* 0x000fe20000010000 */
[-C--:B------:R-:W-:Y:S04]  /*ae80*/  HMMA.16816.F32.BF16 R60, R112, R118.reuse, R60 ;  /* 0x00000076703c723c */ /* 0x080fe8000004183c */
[----:B------:R-:W-:Y:S01]  /*ae90*/  FADD.FTZ R2, R128, R2 ;  /* 0x0000000280027221 */ /* 0x000fe20000010000 */
[----:B------:R-:W-:Y:S01]  /*aea0*/  MOV R105, R104 ;  /* 0x0000006800697202 */ /* 0x000fe20000000f00 */
[----:B------:R-:W-:Y:S02]  /*aeb0*/  FADD.FTZ R0, R107, R0 ;  /* 0x000000006b007221 */ /* 0x000fe40000010000 */
[C---:B------:R-:W-:Y:S01]  /*aec0*/  HMMA.16816.F32.BF16 R64, R108.reuse, R118, R64 ;  /* 0x000000766c40723c */ /* 0x040fe20000041840 */
[----:B------:R-:W1:Y:S03]  /*aed0*/  LDSM.16.MT88.4 R116, [R185+0x1800] ;  /* 0x00180000b974783b */ /* 0x000e660000004200 */
[----:B------:R-:W-:Y:S02]  /*aee0*/  FADD.FTZ R2, R131, R2 ;  /* 0x0000000283027221 */ /* 0x000fe40000010000 */
[----:B------:R-:W-:Y:S02]  /*aef0*/  FADD.FTZ R0, R221, R0 ;  /* 0x00000000dd007221 */ /* 0x000fe40000010000 */
[----:B------:R-:W-:Y:S04]  /*af00*/  FADD.FTZ R3, R227, R3 ;  /* 0x00000003e3037221 */ /* 0x000fe80000010000 */
[----:B------:R-:W-:Y:S02]  /*af10*/  FADD.FTZ R2, R224, R2 ;  /* 0x00000002e0027221 */ /* 0x000fe40000010000 */
[----:B------:R-:W-:Y:S01]  /*af20*/  FADD.FTZ R0, R219, R0 ;  /* 0x00000000db007221 */ /* 0x000fe20000010000 */
        /* <DEDUP_REMOVED lines=45> */
[----:B------:R-:W-:Y:S07]  /*b200*/  HMMA.16816.F32.BF16 R96, R108, R126, R96 ;  /* 0x0000007e6c60723c */ /* 0x000fee0000041860 */
[----:B------:R-:W-:Y:S02]  /*b210*/  F2FP.BF16.PACK_AB R108, R176, R172 ;  /* 0x000000acb06c723e */ /* 0x000fe400000010ff */
[----:B------:R-:W-:Y:S03]  /*b220*/  F2FP.BF16.PACK_AB R109, R175, R171 ;  /* 0x000000abaf6d723e */ /* 0x000fe600000010ff */
[----:B------:R-:W-:Y:S02]  /*b230*/  F2FP.BF16.PACK_AB R110, R206, R181 ;  /* 0x000000b5ce6e723e */ /* 0x000fe400000010ff */
[----:B------:R-:W-:Y:S07]  /*b240*/  F2FP.BF16.PACK_AB R111, R183, R180 ;  /* 0x000000b4b76f723e */ /* 0x000fee00000010ff */
        /* <DEDUP_REMOVED lines=48> */
[----:B------:R-:W-:Y:S02]  /*b550*/  MOV R106, R103 ;  /* 0x00000067006a7202 */ /* 0x000fe40000000f00 */
[----:B------:R-:W-:Y:S01]  /*b560*/  MOV R108, R101 ;  /* 0x00000065006c7202 */ /* 0x000fe20000000f00 */
[----:B------:R-:W-:-:S05]  /*b570*/  @P0 BRA `(.L_x_2468) ;  /* 0xffffbcb000000947 */ /* 0x000fca000383ffff */
.L_x_2435:
        /* <DEDUP_REMOVED lines=21> */
.L_x_2471:
[----:B------:R-:W-:-:S04]  /*b6d0*/  MOV R3, 0x1 ;  /* 0x0000000100037802 */ /* 0x000fc80000000f00 */
[----:B------:R-:W-:-:S13]  /*b6e0*/  ISETP.NE.AND P0, PT, R3, c[0x0][0x32c], PT ;  /* 0x0000cb0003007a0c */ /* 0x000fda0003f05270 */
[----:B------:R-:W-:-:S05]  /*b6f0*/  @P0 IMAD.HI.U32 R3, R0, c[0x0][0x330], RZ ;  /* 0x0000cc0000030a27 */ /* 0x000fca00078e00ff */
[----:B------:R-:W-:Y:S02]  /*b700*/  @P0 SHF.R.U32.HI R0, RZ, c[0x0][0x334], R3 ;  /* 0x0000cd00ff000a19 */ /* 0x000fe40000011603 */
.L_x_2472:
[----:B------:R-:W-:Y:S05]  /*b710*/  BSYNC B0 ;  /* 0x0000000000007941 */ /* 0x000fea0003800000 */
.L_x_2470:
[----:B------:R-:W-:-:S05]  /*b720*/  IMAD R0, R0, c[0x0][0x32c], RZ ;  /* 0x0000cb0000007a24 */ /* 0x000fca00078e02ff */
[----:B------:R-:W-:-:S04]  /*b730*/  IMNMX R2, R2, R0, !PT ;  /* 0x0000000002027217 */ /* 0x000fc80007800200 */
.L_x_2469:
[----:B------:R-:W-:-:S05]  /*b740*/  IADD3 R2, R2, 0x2f, RZ ;  /* 0x0000002f02027810 */ /* 0x000fca0007ffe0ff */
[----:B------:R-:W-:-:S05]  /*b750*/  IMAD.HI R2, R2, 0x2aaaaaab, RZ ;  /* 0x2aaaaaab02027827 */ /* 0x000fca00078e02ff */
[----:B------:R-:W-:-:S04]  /*b760*/  SHF.R.U32.HI R0, RZ, 0x1f, R2 ;  /* 0x0000001fff007819 */ /* 0x000fc80000011602 */
[----:B------:R-:W-:-:S04]  /*b770*/  LEA.HI.SX32 R0, R2, R0, 0x1d ;  /* 0x0000000002007211 */ /* 0x000fc800078feaff */
[----:B------:R-:W-:-:S04]  /*b780*/  IMNMX R231, R239, R0, !PT ;  /* 0x00000000efe77217 */ /* 0x000fc80007800200 */
[----:B------:R-:W-:-:S13]  /*b790*/  ISETP.GE.AND P0, PT, R201, R231, PT ;  /* 0x000000e7c900720c */ /* 0x000fda0003f06270 */
[----:B------:R-:W-:Y:S05]  /*b7a0*/  @!P0 BRA `(.L_x_2473) ;  /* 0x00002bd000008947 */ /* 0x000fea0003800000 */
.L_x_2486:
        /* <DEDUP_REMOVED lines=34> */
.L_x_2622:
[----:B------:R-:W-:-:S05]  /*b9d0*/  BRA.DIV ~URZ, `(.L_x_2477) ;  /* 0x0000d9027f007947 */ /* 0x000fca000b800000 */
[----:B------:R4:W3:Y:S02]  /*b9e0*/  SHFL.IDX PT, R0, R10, RZ, 0x1c1f ;  /* 0x001c1fff0a007589 */ /* 0x0008e400000e0000 */
.L_x_2623:
        /* <DEDUP_REMOVED lines=24> */
.L_x_2624:
        /* <DEDUP_REMOVED lines=15> */
.L_x_2475:
[----:B------:R-:W-:Y:S05]  /*bc60*/  BSYNC B0 ;  /* 0x0000000000007941 */ /* 0x000fea0003800000 */
.L_x_2474:
        /* <DEDUP_REMOVED lines=102> */
[----:B------:R-:W-:Y:S01]  /*c2d0*/  IMAD R2, R201, 0x30, R242 ;  /* 0x00000030c9027824 */ /* 0x000fe200078e02f2 */
[----:B------:R-:W-:Y:S01]  /*c2e0*/  IADD3 R105, -R241, 0x30, RZ ;  /* 0x00000030f1697810 */ /* 0x000fe20007ffe1ff */
[----:B------:R-:W-:Y:S01]  /*c2f0*/  IMAD.MOV.U32 R200, RZ, RZ, RZ ;  /* 0x000000ffffc87224 */ /* 0x000fe200078e00ff */
[----:B------:R-:W-:Y:S02]  /*c300*/  ISETP.NE.AND P2, PT, R0, 0x1, PT ;  /* 0x000000010000780c */ /* 0x000fe40003f45270 */
[----:B------:R-:W-:Y:S05]  /*c310*/  IADD3 R2, R2, -0x30, R240 ;  /* 0xffffffd002027810 */ /* 0x000fea0007ffe0f0 */
[----:B------:R-:W-:Y:S06]  /*c320*/  IMAD.MOV.U32 R0, RZ, RZ, R2 ;  /* 0x000000ffff007224 */ /* 0x000fec00078e0002 */
        /* <DEDUP_REMOVED lines=25> */
.L_x_2625:
[----:B------:R-:W-:-:S05]  /*c4c0*/  BRA.DIV ~URZ, `(.L_x_2482) ;  /* 0x0000cfc27f007947 */ /* 0x000fca000b800000 */
[----:B------:R3:W4:Y:S02]  /*c4d0*/  SHFL.IDX PT, R0, R111, RZ, 0x1c1f ;  /* 0x001c1fff6f007589 */ /* 0x00072400000e0000 */
.L_x_2626:
        /* <DEDUP_REMOVED lines=25> */
.L_x_2627:
[----:B--2---:R-:W-:Y:S02]  /*c670*/  IMAD.SHL.U32 R2, R203, 0x2, RZ ;  /* 0x00000002cb027824 */ /* 0x004fe400078e00ff */
[----:B------:R-:W-:Y:S03]  /*c680*/  IMAD.SHL.U32 R105, R237, 0x2, RZ ;  /* 0x00000002ed697824 */ /* 0x000fe600078e00ff */
        /* <DEDUP_REMOVED lines=19> */
.L_x_2480:
[----:B------:R-:W-:Y:S05]  /*c7c0*/  BSYNC B0 ;  /* 0x0000000000007941 */ /* 0x000fea0003800000 */
.L_x_2479:
        /* <DEDUP_REMOVED lines=51> */
.L_x_2628:
        /* <DEDUP_REMOVED lines=15> */
.L_x_2629:
[----:B--2---:R-:W-:Y:S01]  /*cbf0*/  FMNMX.FTZ R105, R0, R100, !PT ;  /* 0x0000006400697209 */ /* 0x004fe20007810000 */
[----:B------:R-:W-:Y:S01]  /*cc00*/  FMUL.FTZ R0, R104, c[0x0][0x2d0] ;  /* 0x0000b40068007a20 */ /* 0x000fe20000410000 */
[----:B------:R-:W-:Y:S01]  /*cc10*/  WARPSYNC 0xffffffff ;  /* 0xffffffff00007948 */ /* 0x000fe20003800000 */
[----:B------:R-:W-:Y:S01]  /*cc20*/  FMUL.FTZ R3, R103, c[0x0][0x2d0] ;  /* 0x0000b40067037a20 */ /* 0x000fe20000410000 */
[----:B------:R-:W-:Y:S01]  /*cc30*/  ISETP.GT.AND P0, PT, R201, R231, PT ;  /* 0x000000e7c900720c */ /* 0x000fe20003f04270 */
        /* <DEDUP_REMOVED lines=14> */
[C---:B------:R-:W-:Y:S02]  /*cd20*/  FADD.FTZ R0, -R102.reuse, R106 ;  /* 0x0000006a66007221 */ /* 0x040fe40000010100 */
[----:B------:R-:W-:Y:S01]  /*cd30*/  FMUL.FTZ R4, R102, c[0x0][0x2d0] ;  /* 0x0000b40066047a20 */ /* 0x000fe20000410000 */
[----:B------:R-:W-:Y:S01]  /*cd40*/  MUFU.EX2 R219, R16 ;  /* 0x0000001000db7308 */ /* 0x000fe20000000800 */
[----:B------:R-:W-:Y:S02]  /*cd50*/  FMUL.FTZ R0, R0, c[0x0][0x2d0] ;  /* 0x0000b40000007a20 */ /* 0x000fe40000410000 */
        /* <DEDUP_REMOVED lines=14> */
[--C-:B------:R-:W-:Y:S02]  /*ce40*/  FFMA.FTZ R19, R12, c[0x0][0x2d0], -R4.reuse ;  /* 0x0000b4000c137a23 */ /* 0x100fe40000010804 */
[--C-:B------:R-:W-:Y:S01]  /*ce50*/  FFMA.FTZ R18, R13, c[0x0][0x2d0], -R4.reuse ;  /* 0x0000b4000d127a23 */ /* 0x100fe20000010804 */
[----:B------:R-:W-:Y:S01]  /*ce60*/  MUFU.EX2 R35, R6 ;  /* 0x0000000600237308 */ /* 0x000fe20000000800 */
[--C-:B------:R-:W-:Y:S02]  /*ce70*/  FFMA.FTZ R163, R24, c[0x0][0x2d0], -R4.reuse ;  /* 0x0000b40018a37a23 */ /* 0x100fe40000010804 */
[--C-:B------:R-:W-:Y:S02]  /*ce80*/  FFMA.FTZ R162, R25, c[0x0][0x2d0], -R4.reuse ;  /* 0x0000b40019a27a23 */ /* 0x100fe40000010804 */
[--C-:B--2---:R-:W-:Y:S02]  /*ce90*/  FFMA.FTZ R0, R8, c[0x0][0x2d0], -R4.reuse ;  /* 0x0000b40008007a23 */ /* 0x104fe40000010804 */
[--C-:B------:R-:W-:Y:S02]  /*cea0*/  FFMA.FTZ R161, R28, c[0x0][0x2d0], -R4.reuse ;  /* 0x0000b4001ca17a23 */ /* 0x100fe40000010804 */
[--C-:B------:R-:W-:Y:S01]  /*ceb0*/  FFMA.FTZ R160, R29, c[0x0][0x2d0], -R4.reuse ;  /* 0x0000b4001da07a23 */ /* 0x100fe20000010804 */
[----:B------:R2:W5:Y:S01]  /*cec0*/  MUFU.EX2 R36, R0 ;  /* 0x0000000000247308 */ /* 0x0005620000000800 */
[--C-:B------:R-:W-:Y:S02]  /*ced0*/  FFMA.FTZ R176, R40, c[0x0][0x2d0], -R4.reuse ;  /* 0x0000b40028b07a23 */ /* 0x100fe40000010804 */
[--C-:B------:R-:W-:Y:S02]  /*cee0*/  FFMA.FTZ R175, R41, c[0x0][0x2d0], -R4.reuse ;  /* 0x0000b40029af7a23 */ /* 0x100fe40000010804 */
[--C-:B------:R-:W-:Y:S02]  /*cef0*/  FFMA.FTZ R174, R44, c[0x0][0x2d0], -R4.reuse ;  /* 0x0000b4002cae7a23 */ /* 0x100fe40000010804 */
[----:B------:R-:W-:Y:S03]  /*cf00*/  FFMA.FTZ R178, R45, c[0x0][0x2d0], -R4 ;  /* 0x0000b4002db27a23 */ /* 0x000fe60000010804 */
[----:B------:R-:W1:Y:S10]  /*cf10*/  MUFU.EX2 R34, R7 ;  /* 0x0000000700227308 */ /* 0x000e740000000800 */
[----:B------:R-:W-:Y:S01]  /*cf20*/  MUFU.EX2 R212, R20 ;  /* 0x0000001400d47308 */ /* 0x000fe20000000800 */
[----:B--2---:R-:W-:Y:S04]  /*cf30*/  FADD.FTZ R0, -R104, R107 ;  /* 0x0000006b68007221 */ /* 0x004fe80000010100 */
[----:B------:R-:W-:Y:S05]  /*cf40*/  FMUL.FTZ R0, R0, c[0x0][0x2d0] ;  /* 0x0000b40000007a20 */ /* 0x000fea0000410000 */
[----:B------:R-:W2:Y:S10]  /*cf50*/  MUFU.EX2 R220, R17 ;  /* 0x0000001100dc7308 */ /* 0x000eb40000000800 */
[----:B-1----:R1:W-:Y:S10]  /*cf60*/  MUFU.EX2 R100, R0 ;  /* 0x0000000000647308 */ /* 0x0023f40000000800 */
        /* <DEDUP_REMOVED lines=40> */
[----:B------:R-:W-:Y:S01]  /*d1f0*/  MUFU.EX2 R107, R204 ;  /* 0x000000cc006b7308 */ /* 0x000fe20000000800 */
[C---:B-----5:R-:W-:Y:S01]  /*d200*/  FFMA.FTZ R4, R2.reuse, R213, R36 ;  /* 0x000000d502047223 */ /* 0x060fe20000010024 */
[----:B------:R-:W-:Y:S01]  /*d210*/  F2FP.BF16.PACK_AB R108, R21, R22 ;  /* 0x00000016156c723e */ /* 0x000fe200000010ff */
[----:B------:R-:W-:Y:S01]  /*d220*/  FMUL.FTZ R24, R2, R124 ;  /* 0x0000007c02187220 */ /* 0x000fe20000410000 */
[----:B------:R-:W-:Y:S01]  /*d230*/  F2FP.BF16.PACK_AB R109, R34, R35 ;  /* 0x00000023226d723e */ /* 0x000fe200000010ff */
[----:B------:R-:W-:Y:S01]  /*d240*/  FMUL.FTZ R25, R2, R125 ;  /* 0x0000007d02197220 */ /* 0x000fe20000410000 */
[----:B--2-4-:R-:W-:Y:S01]  /*d250*/  F2FP.BF16.PACK_AB R110, R220, R219 ;  /* 0x000000dbdc6e723e */ /* 0x014fe200000010ff */
        /* <DEDUP_REMOVED lines=11> */
[C---:B------:R-:W-:Y:S01]  /*d310*/  FMUL.FTZ R44, R2.reuse, R112 ;  /* 0x00000070022c7220 */ /* 0x040fe20000410000 */
[----:B------:R-:W-:Y:S01]  /*d320*/  F2FP.BF16.PACK_AB R112, R33, R36 ;  /* 0x000000242170723e */ /* 0x000fe200000010ff */
[C---:B------:R-:W-:Y:S01]  /*d330*/  FMUL.FTZ R45, R2.reuse, R113 ;  /* 0x00000071022d7220 */ /* 0x040fe20000410000 */
[----:B------:R-:W-:Y:S01]  /*d340*/  LDSM.16.MT88.4 R36, [R186] ;  /* 0x00000000ba24783b */ /* 0x000fe20000004200 */
        /* <DEDUP_REMOVED lines=14> */
[----:B------:R-:W1:Y:S01]  /*d430*/  MUFU.EX2 R168, R176 ;  /* 0x000000b000a87308 */ /* 0x000e620000000800 */
[----:B------:R-:W-:Y:S02]  /*d440*/  FFMA.FTZ R2, R100, R221, R22 ;  /* 0x000000dd64027223 */ /* 0x000fe40000010016 */
[C---:B------:R-:W-:Y:S02]  /*d450*/  FFMA.FTZ R101, R0.reuse, R214, R17 ;  /* 0x000000d600657223 */ /* 0x040fe40000010011 */
[----:B------:R-:W-:Y:S02]  /*d460*/  FADD.FTZ R128, R21, R2 ;  /* 0x0000000215807221 */ /* 0x000fe40000010000 */
[----:B------:R-:W2:Y:S01]  /*d470*/  LDSM.16.MT88.4 R20, [R185] ;  /* 0x00000000b914783b */ /* 0x000ea20000004200 */
[C---:B------:R-:W-:Y:S02]  /*d480*/  FMUL.FTZ R11, R0.reuse, R135 ;  /* 0x00000087000b7220 */ /* 0x040fe40000410000 */
[----:B------:R-:W4:Y:S01]  /*d490*/  MUFU.EX2 R214, R32 ;  /* 0x0000002000d67308 */ /* 0x000f220000000800 */
[C---:B------:R-:W-:Y:S02]  /*d4a0*/  FMUL.FTZ R26, R0.reuse, R126 ;  /* 0x0000007e001a7220 */ /* 0x040fe40000410000 */
[C---:B------:R-:W-:Y:S02]  /*d4b0*/  FMUL.FTZ R27, R0.reuse, R127 ;  /* 0x0000007f001b7220 */ /* 0x040fe40000410000 */
[C---:B------:R-:W-:Y:S01]  /*d4c0*/  FMUL.FTZ R30, R0.reuse, R122 ;  /* 0x0000007a001e7220 */ /* 0x040fe20000410000 */
[----:B------:R-:W-:Y:S01]  /*d4d0*/  LDSM.16.MT88.4 R124, [R185+0x1000] ;  /* 0x00100000b97c783b */ /* 0x000fe20000004200 */
[C---:B------:R-:W-:Y:S02]  /*d4e0*/  FMUL.FTZ R31, R0.reuse, R123 ;  /* 0x0000007b001f7220 */ /* 0x040fe40000410000 */
[C---:B------:R-:W-:Y:S01]  /*d4f0*/  FMUL.FTZ R42, R0.reuse, R118 ;  /* 0x00000076002a7220 */ /* 0x040fe20000410000 */
[----:B------:R-:W5:Y:S01]  /*d500*/  MUFU.EX2 R135, R16 ;  /* 0x0000001000877308 */ /* 0x000f620000000800 */
[C---:B------:R-:W-:Y:S02]  /*d510*/  FMUL.FTZ R43, R0.reuse, R119 ;  /* 0x00000077002b7220 */ /* 0x040fe40000410000 */
[C---:B------:R-:W-:Y:S01]  /*d520*/  FMUL.FTZ R10, R0.reuse, R134 ;  /* 0x00000086000a7220 */ /* 0x040fe20000410000 */
[----:B------:R-:W3:Y:S01]  /*d530*/  LDSM.16.MT88.4 R116, [R185+0xc00] ;  /* 0x000c0000b974783b */ /* 0x000ee20000004200 */
[C---:B------:R-:W-:Y:S01]  /*d540*/  FMUL.FTZ R14, R0.reuse, R130 ;  /* 0x00000082000e7220 */ /* 0x040fe20000410000 */
[----:B-1----:R-:W-:Y:S01]  /*d550*/  F2FP.BF16.PACK_AB R160, R171, R168 ;  /* 0x000000a8aba0723e */ /* 0x002fe200000010ff */
[C---:B------:R-:W-:Y:S02]  /*d560*/  FMUL.FTZ R15, R0.reuse, R131 ;  /* 0x00000083000f7220 */ /* 0x040fe40000410000 */
[C---:B------:R-:W-:Y:S01]  /*d570*/  FMUL.FTZ R46, R0.reuse, R114 ;  /* 0x00000072002e7220 */ /* 0x040fe20000410000 */
[----:B------:R-:W-:Y:S01]  /*d580*/  F2FP.BF16.PACK_AB R114, R213, R211 ;  /* 0x000000d3d572723e */ /* 0x000fe200000010ff */
[C---:B------:R-:W-:Y:S01]  /*d590*/  FMUL.FTZ R47, R0.reuse, R115 ;  /* 0x00000073002f7220 */ /* 0x040fe20000410000 */
[----:B------:R-:W-:Y:S01]  /*d5a0*/  F2FP.BF16.PACK_AB R115, R229, R210 ;  /* 0x000000d2e573723e */ /* 0x000fe200000010ff */
[----:B------:R-:W-:Y:S01]  /*d5b0*/  FMUL.FTZ R58, R0, R58 ;  /* 0x0000003a003a7220 */ /* 0x000fe20000410000 */
[----:B---34-:R-:W-:Y:S01]  /*d5c0*/  F2FP.BF16.PACK_AB R111, R214, R212 ;  /* 0x000000d4d66f723e */ /* 0x018fe200000010ff */
[C---:B------:R-:W-:Y:S01]  /*d5d0*/  FMUL.FTZ R59, R0.reuse, R59 ;  /* 0x0000003b003b7220 */ /* 0x040fe20000410000 */
[----:B------:R-:W-:Y:S01]  /*d5e0*/  LDSM.16.MT88.4 R120, [R186+0x400] ;  /* 0x00040000ba78783b */ /* 0x000fe20000004200 */
[C---:B------:R-:W-:Y:S01]  /*d5f0*/  FMUL.FTZ R62, R0.reuse, R62 ;  /* 0x0000003e003e7220 */ /* 0x040fe20000410000 */
[----:B------:R-:W-:Y:S01]  /*d600*/  MUFU.EX2 R131, R173 ;  /* 0x000000ad00837308 */ /* 0x000fe20000000800 */
[C---:B------:R-:W-:Y:S02]  /*d610*/  FMUL.FTZ R63, R0.reuse, R63 ;  /* 0x0000003f003f7220 */ /* 0x040fe40000410000 */
[C---:B------:R-:W-:Y:S02]  /*d620*/  FMUL.FTZ R74, R0.reuse, R74 ;  /* 0x0000004a004a7220 */ /* 0x040fe40000410000 */
[C---:B------:R-:W-:Y:S01]  /*d630*/  FMUL.FTZ R75, R0.reuse, R75 ;  /* 0x0000004b004b7220 */ /* 0x040fe20000410000 */
[----:B-----5:R-:W-:Y:S01]  /*d640*/  F2FP.BF16.PACK_AB R113, R135, R17 ;  /* 0x000000118771723e */ /* 0x020fe200000010ff */
[C---:B------:R-:W-:Y:S02]  /*d650*/  FMUL.FTZ R78, R0.reuse, R78 ;  /* 0x0000004e004e7220 */ /* 0x040fe40000410000 */
[C---:B------:R-:W-:Y:S01]  /*d660*/  FMUL.FTZ R79, R0.reuse, R79 ;  /* 0x0000004f004f7220 */ /* 0x040fe20000410000 */
[----:B------:R-:W-:Y:S01]  /*d670*/  MUFU.EX2 R134, R172 ;  /* 0x000000ac00867308 */ /* 0x000fe20000000800 */
[C---:B------:R-:W-:Y:S02]  /*d680*/  FMUL.FTZ R90, R0.reuse, R90 ;  /* 0x0000005a005a7220 */ /* 0x040fe40000410000 */
[C---:B------:R-:W-:Y:S02]  /*d690*/  FMUL.FTZ R91, R0.reuse, R91 ;  /* 0x0000005b005b7220 */ /* 0x040fe40000410000 */
[C---:B------:R-:W-:Y:S02]  /*d6a0*/  FMUL.FTZ R94, R0.reuse, R94 ;  /* 0x0000005e005e7220 */ /* 0x040fe40000410000 */
[----:B------:R-:W-:Y:S02]  /*d6b0*/  FMUL.FTZ R95, R0, R95 ;  /* 0x0000005f005f7220 */ /* 0x000fe40000410000 */
[----:B------:R-:W-:Y:S01]  /*d6c0*/  FFMA.FTZ R0, R3, R224, R35 ;  /* 0x000000e003007223 */ /* 0x000fe20000010023 */
[----:B------:R-:W-:Y:S01]  /*d6d0*/  MUFU.EX2 R130, R169 ;  /* 0x000000a900827308 */ /* 0x000fe20000000800 */
[----:B------:R-:W-:Y:S02]  /*d6e0*/  FMUL.FTZ R5, R100, R137 ;  /* 0x0000008964057220 */ /* 0x000fe40000410000 */
[----:B------:R-:W-:Y:S02]  /*d6f0*/  FADD.FTZ R2, R34, R0 ;  /* 0x0000000022027221 */ /* 0x000fe40000010000 */
[----:B------:R-:W-:Y:S02]  /*d700*/  FADD.FTZ R0, R33, R4 ;  /* 0x0000000421007221 */ /* 0x000fe40000010000 */
[C---:B------:R-:W-:Y:S02]  /*d710*/  FMUL.FTZ R4, R100.reuse, R136 ;  /* 0x0000008864047220 */ /* 0x040fe40000410000 */
[C---:B------:R-:W-:Y:S01]  /*d720*/  FMUL.FTZ R6, R3.reuse, R138 ;  /* 0x0000008a03067220 */ /* 0x040fe20000410000 */
[----:B------:R-:W-:Y:S01]  /*d730*/  MUFU.EX2 R224, R167 ;  /* 0x000000a700e07308 */ /* 0x000fe20000000800 */
[C---:B------:R-:W-:Y:S02]  /*d740*/  FMUL.FTZ R7, R3.reuse, R139 ;  /* 0x0000008b03077220 */ /* 0x040fe40000410000 */
[C---:B------:R-:W-:Y:S02]  /*d750*/  FMUL.FTZ R16, R100.reuse, R140 ;  /* 0x0000008c64107220 */ /* 0x040fe40000410000 */
[C---:B------:R-:W-:Y:S02]  /*d760*/  FMUL.FTZ R17, R100.reuse, R141 ;  /* 0x0000008d64117220 */ /* 0x040fe40000410000 */
[C---:B------:R-:W-:Y:S01]  /*d770*/  FMUL.FTZ R18, R3.reuse, R142 ;  /* 0x0000008e03127220 */ /* 0x040fe20000410000 */
[-C--:B--2---:R-:W-:Y:S02]  /*d780*/  HMMA.16816.F32.BF16 R4, R108, R20.reuse, R4 ;  /* 0x000000146c04723c */ /* 0x084fe40000041804 */
[----:B------:R-:W-:Y:S03]  /*d790*/  MUFU.EX2 R221, R164 ;  /* 0x000000a400dd7308 */ /* 0x000fe60000000800 */
[C---:B------:R-:W-:Y:S02]  /*d7a0*/  FMUL.FTZ R19, R3.reuse, R143 ;  /* 0x0000008f03137220 */ /* 0x040fe40000410000 */
[----:B------:R-:W-:Y:S01]  /*d7b0*/  LDSM.16.MT88.4 R140, [R185+0x800] ;  /* 0x00080000b98c783b */ /* 0x000fe20000004200 */
        /* <DEDUP_REMOVED lines=8> */
[C---:B------:R-:W-:Y:S01]  /*d840*/  HMMA.16816.F32.BF16 R16, R108.reuse, R22, R16 ;  /* 0x000000166c10723c */ /* 0x040fe20000041810 */
[----:B------:R-:W-:Y:S03]  /*d850*/  LDSM.16.MT88.4 R148, [R186+0x800] ;  /* 0x00080000ba94783b */ /* 0x000fe60000004200 */
        /* <DEDUP_REMOVED lines=11> */
[----:B------:R-:W-:Y:S01]  /*d910*/  LDSM.16.MT88.4 R156, [R185+0x1400] ;  /* 0x00140000b99c783b */ /* 0x000fe20000004200 */
[C---:B------:R-:W-:Y:S02]  /*d920*/  FMUL.FTZ R52, R100.reuse, R52 ;  /* 0x0000003464347220 */ /* 0x040fe40000410000 */
[C---:B------:R-:W-:Y:S03]  /*d930*/  HMMA.16816.F32.BF16 R24, R112.reuse, R36, R24 ;  /* 0x000000247018723c */ /* 0x040fe60000041818 */
[----:B------:R-:W1:Y:S01]  /*d940*/  MUFU.EX2 R167, R178 ;  /* 0x000000b200a77308 */ /* 0x000e620000000800 */
[C---:B------:R-:W-:Y:S02]  /*d950*/  FMUL.FTZ R53, R100.reuse, R53 ;  /* 0x0000003564357220 */ /* 0x040fe40000410000 */
[C---:B------:R-:W-:Y:S02]  /*d960*/  FMUL.FTZ R54, R3.reuse, R54 ;  /* 0x0000003603367220 */ /* 0x040fe40000410000 */
[-C--:B------:R-:W-:Y:S04]  /*d970*/  HMMA.16816.F32.BF16 R28, R112, R38.reuse, R28 ;  /* 0x00000026701c723c */ /* 0x080fe8000004181c */
[C---:B------:R-:W-:Y:S01]  /*d980*/  FMUL.FTZ R36, R100.reuse, R152 ;  /* 0x0000009864247220 */ /* 0x040fe20000410000 */
[----:B------:R-:W2:Y:S01]  /*d990*/  MUFU.EX2 R164, R180 ;  /* 0x000000b400a47308 */ /* 0x000ea20000000800 */
[C---:B------:R-:W-:Y:S02]  /*d9a0*/  FMUL.FTZ R37, R100.reuse, R153 ;  /* 0x0000009964257220 */ /* 0x040fe40000410000 */
[C---:B------:R-:W-:Y:S04]  /*d9b0*/  HMMA.16816.F32.BF16 R32, R108.reuse, R38, R32 ;  /* 0x000000266c20723c */ /* 0x040fe80000041820 */
[C---:B------:R-:W-:Y:S02]  /*d9c0*/  FMUL.FTZ R55, R3.reuse, R55 ;  /* 0x0000003703377220 */ /* 0x040fe40000410000 */
[C---:B------:R-:W-:Y:S02]  /*d9d0*/  FMUL.FTZ R64, R100.reuse, R64 ;  /* 0x0000004064407220 */ /* 0x040fe40000410000 */
[C---:B------:R-:W-:Y:S04]  /*d9e0*/  FMUL.FTZ R38, R3.reuse, R154 ;  /* 0x0000009a03267220 */ /* 0x040fe80000410000 */
[----:B------:R-:W-:Y:S01]  /*d9f0*/  FMUL.FTZ R39, R3, R155 ;  /* 0x0000009b03277220 */ /* 0x000fe20000410000 */
[----:B-1----:R-:W-:Y:S01]  /*da00*/  F2FP.BF16.PACK_AB R162, R167, R174 ;  /* 0x000000aea7a2723e */ /* 0x002fe200000010ff */
[C---:B------:R-:W-:Y:S02]  /*da10*/  FMUL.FTZ R65, R100.reuse, R65 ;  /* 0x0000004164417220 */ /* 0x040fe40000410000 */
[C---:B------:R-:W-:Y:S02]  /*da20*/  FMUL.FTZ R66, R3.reuse, R66 ;  /* 0x0000004203427220 */ /* 0x040fe40000410000 */
[----:B------:R-:W-:Y:S01]  /*da30*/  FMUL.FTZ R67, R3, R67 ;  /* 0x0000004303437220 */ /* 0x000fe20000410000 */
[-C--:B------:R-:W-:Y:S03]  /*da40*/  HMMA.16816.F32.BF16 R36, R108, R116.reuse, R36 ;  /* 0x000000746c24723c */ /* 0x080fe60000041824 */
[C---:B------:R-:W-:Y:S01]  /*da50*/  FMUL.FTZ R68, R100.reuse, R68 ;  /* 0x0000004464447220 */ /* 0x040fe20000410000 */
[----:B--2---:R-:W-:Y:S01]  /*da60*/  F2FP.BF16.PACK_AB R163, R107, R164 ;  /* 0x000000a46ba3723e */ /* 0x004fe200000010ff */
        /* <DEDUP_REMOVED lines=14> */
[----:B------:R-:W-:Y:S02]  /*db50*/  FMUL.FTZ R87, R3, R87 ;  /* 0x0000005703577220 */ /* 0x000fe40000410000 */
[C---:B------:R-:W-:Y:S02]  /*db60*/  FMUL.FTZ R96, R100.reuse, R96 ;  /* 0x0000006064607220 */ /* 0x040fe40000410000 */
[----:B------:R-:W-:Y:S02]  /*db70*/  FMUL.FTZ R97, R100, R97 ;  /* 0x0000006164617220 */ /* 0x000fe40000410000 */
[----:B------:R-:W-:Y:S02]  /*db80*/  FADD.FTZ R100, R135, R101 ;  /* 0x0000006587647221 */ /* 0x000fe40000010000 */
[C---:B------:R-:W-:Y:S02]  /*db90*/  FMUL.FTZ R98, R3.reuse, R98 ;  /* 0x0000006203627220 */ /* 0x040fe40000410000 */
[----:B------:R-:W-:Y:S02]  /*dba0*/  FMUL.FTZ R99, R3, R99 ;  /* 0x0000006303637220 */ /* 0x000fe40000410000 */
        /* <DEDUP_REMOVED lines=36> */
[C---:B------:R-:W-:Y:S01]  /*ddf0*/  FADD.FTZ R3, R228.reuse, R3 ;  /* 0x00000003e4037221 */ /* 0x040fe20000010000 */
[----:B------:R-:W-:Y:S03]  /*de00*/  F2FP.BF16.PACK_AB R109, R133, R130 ;  /* 0x00000082856d723e */ /* 0x000fe600000010ff */
[----:B------:R-:W-:Y:S01]  /*de10*/  F2FP.BF16.PACK_AB R110, R228, R225 ;  /* 0x000000e1e46e723e */ /* 0x000fe200000010ff */
[C---:B------:R-:W-:Y:S01]  /*de20*/  FADD.FTZ R2, R227.reuse, R2 ;  /* 0x00000002e3027221 */ /* 0x040fe20000010000 */
[----:B------:R-:W-:Y:S02]  /*de30*/  F2FP.BF16.PACK_AB R111, R227, R224 ;  /* 0x000000e0e36f723e */ /* 0x000fe400000010ff */
[----:B------:R-:W-:Y:S02]  /*de40*/  F2FP.BF16.PACK_AB R118, R226, R223 ;  /* 0x000000dfe276723e */ /* 0x000fe400000010ff */
        /* <DEDUP_REMOVED lines=83> */
.L_x_2473:
[----:B------:R-:W-:-:S13]  /*e380*/  ISETP.GE.AND P0, PT, R201, R239, PT ;  /* 0x000000efc900720c */ /* 0x000fda0003f06270 */
[----:B------:R-:W-:Y:S05]  /*e390*/  @!P0 BRA `(.L_x_2487) ;  /* 0x000042a000008947 */ /* 0x000fea0003800000 */
[----:B------:R-:W-:Y:S01]  /*e3a0*/  IMAD.MOV.U32 R107, RZ, RZ, R103 ;  /* 0x000000ffff6b7224 */ /* 0x000fe200078e0067 */
[----:B------:R-:W-:Y:S01]  /*e3b0*/  MOV R108, R101 ;  /* 0x00000065006c7202 */ /* 0x000fe20000000f00 */
[----:B------:R-:W-:Y:S01]  /*e3c0*/  IMAD.MOV.U32 R106, RZ, RZ, R104 ;  /* 0x000000ffff6a7224 */ /* 0x000fe200078e0068 */
[----:B------:R-:W-:Y:S02]  /*e3d0*/  MOV R105, R102 ;  /* 0x0000006600697202 */ /* 0x000fe40000000f00 */
.L_x_2519:
[----:B------:R-:W-:Y:S04]  /*e3e0*/  DEPBAR.LE SB0, 0x0 ;  /* 0x000080000000791a */ /* 0x000fe80000000000 */
[----:B------:R-:W-:Y:S01]  /*e3f0*/  WARPSYNC 0xffffffff ;  /* 0xffffffff00007948 */ /* 0x000fe20003800000 */
[----:B------:R-:W-:Y:S01]  /*e400*/  BAR.SYNC.DEFER_BLOCKING 0x0 ;  /* 0x0000000000007b1d */ /* 0x000fe20000010000 */
[----:B------:R-:W-:Y:S01]  /*e410*/  SHF.R.S32.HI R0, RZ, 0x1f, R202 ;  /* 0x0000001fff007819 */ /* 0x000fe200000114ca */
[----:B------:R-:W-:Y:S04]  /*e420*/  IMAD.WIDE.U32 R2, R202, c[0x0][0x208], RZ ;  /* 0x00008200ca027a25 */ /* 0x000fe800078e00ff */
[----:B------:R-:W-:Y:S04]  /*e430*/  IMAD R0, R0, c[0x0][0x208], RZ ;  /* 0x0000820000007a24 */ /* 0x000fe800078e02ff */
[----:B------:R-:W-:Y:S05]  /*e440*/  IMAD R0, R202, c[0x0][0x20c], R0 ;  /* 0x00008300ca007a24 */ /* 0x000fea00078e0200 */
[----:B------:R-:W-:Y:S02]  /*e450*/  IADD3 R3, R3, R0, RZ ;  /* 0x0000000003037210 */ /* 0x000fe40007ffe0ff */
[----:B------:R-:W-:Y:S03]  /*e460*/  SHF.R.S32.HI R0, RZ, 0x1f, R200 ;  /* 0x0000001fff007819 */ /* 0x000fe600000114c8 */
[----:B------:R-:W-:Y:S01]  /*e470*/  IMAD.WIDE.U32 R2, R200, c[0x0][0x218], R2 ;  /* 0x00008600c8027a25 */ /* 0x000fe200078e0002 */
        /* <DEDUP_REMOVED lines=18> */
.L_x_2630:
[----:B------:R-:W5:Y:S01]  /*e5a0*/  SHFL.IDX PT, R2, R8, RZ, 0x1c1f ;  /* 0x001c1fff08027589 */ /* 0x000f6200000e0000 */
[C---:B------:R-:W-:Y:S01]  /*e5b0*/  IMAD.SHL.U32 R5, R203.reuse, 0x2, RZ ;  /* 0x00000002cb057824 */ /* 0x040fe200078e00ff */
[----:B------:R-:W-:Y:S01]  /*e5c0*/  ISETP.GE.AND P4, PT, R203, c[0x0][0x1d4], PT ;  /* 0x00007500cb007a0c */ /* 0x000fe20003f86270 */
[C---:B------:R-:W-:Y:S01]  /*e5d0*/  IMAD.SHL.U32 R4, R237.reuse, 0x2, RZ ;  /* 0x00000002ed047824 */ /* 0x040fe200078e00ff */
[----:B------:R-:W4:Y:S01]  /*e5e0*/  S2R R9, SR_TID.X ;  /* 0x0000000000097919 */ /* 0x000f220000002100 */
[----:B------:R-:W-:Y:S01]  /*e5f0*/  ISETP.GE.AND P3, PT, R237, c[0x0][0x1d4], PT ;  /* 0x00007500ed007a0c */ /* 0x000fe20003f66270 */
[C---:B------:R-:W-:Y:S01]  /*e600*/  IMAD.SHL.U32 R3, R238.reuse, 0x2, RZ ;  /* 0x00000002ee037824 */ /* 0x040fe200078e00ff */
[----:B------:R-:W-:Y:S01]  /*e610*/  ISETP.GE.AND P2, PT, R238, c[0x0][0x1d4], PT ;  /* 0x00007500ee007a0c */ /* 0x000fe20003f46270 */
[----:B------:R-:W-:Y:S01]  /*e620*/  BSSY B0, `(.L_x_2489) ;  /* 0x0000020000007945 */ /* 0x000fe20003800000 */
[----:B----4-:R-:W-:Y:S02]  /*e630*/  ISETP.GT.AND P5, PT, R9, 0x3f, PT ;  /* 0x0000003f0900780c */ /* 0x010fe40003fa4270 */
[C---:B-----5:R-:W-:Y:S02]  /*e640*/  IADD3 R6, P0, R2.reuse, R5, RZ ;  /* 0x0000000502067210 */ /* 0x060fe40007f1e0ff */
[----:B------:R-:W-:Y:S03]  /*e650*/  IADD3 R4, P1, R2, R4, RZ ;  /* 0x0000000402047210 */ /* 0x000fe60007f3e0ff */
        /* <DEDUP_REMOVED lines=9> */
[----:B------:R-:W-:-:S05]  /*e6f0*/  @P5 BRA `(.L_x_2490) ;  /* 0x0000012000005947 */ /* 0x000fca0003800000 */
[----:B------:R-:W-:-:S05]  /*e700*/  BRA.DIV ~URZ, `(.L_x_2491) ;  /* 0x0000b1527f007947 */ /* 0x000fca000b800000 */
[----:B---3--:R3:W4:Y:S04]  /*e710*/  SHFL.IDX PT, R4, R109, 0x1, 0x1c1f ;  /* 0x003c1f006d047f89 */ /* 0x00872800000e0000 */
[----:B------:R3:W2:Y:S02]  /*e720*/  SHFL.IDX PT, R0, R8, 0x1, 0x1c1f ;  /* 0x003c1f0008007f89 */ /* 0x0006a400000e0000 */
.L_x_2631:
[----:B------:R-:W-:Y:S02]  /*e730*/  IMAD.SHL.U32 R2, R203, 0x2, RZ ;  /* 0x00000002cb027824 */ /* 0x000fe400078e00ff */
[----:B------:R-:W-:Y:S03]  /*e740*/  IMAD.SHL.U32 R3, R237, 0x2, RZ ;  /* 0x00000002ed037824 */ /* 0x000fe600078e00ff */
[----:B--23--:R-:W-:Y:S02]  /*e750*/  IADD3 R8, P0, R0, R2, RZ ;  /* 0x0000000200087210 */ /* 0x00cfe40007f1e0ff */
        /* <DEDUP_REMOVED lines=12> */
.L_x_2490:
[----:B------:R-:W-:Y:S05]  /*e820*/  BSYNC B0 ;  /* 0x0000000000007941 */ /* 0x000fea0003800000 */
.L_x_2489:
        /* <DEDUP_REMOVED lines=133> */
.L_x_2632:
[----:B------:R-:W-:-:S05]  /*f080*/  BRA.DIV ~URZ, `(.L_x_2495) ;  /* 0x0000a9027f007947 */ /* 0x000fca000b800000 */
[----:B------:R3:W4:Y:S02]  /*f090*/  SHFL.IDX PT, R0, R103, RZ, 0x1c1f ;  /* 0x001c1fff67007589 */ /* 0x00072400000e0000 */
.L_x_2633:
        /* <DEDUP_REMOVED lines=19> */
.L_x_2634:
[----:B--2---:R-:W-:Y:S02]  /*f1d0*/  IMAD.SHL.U32 R2, R203, 0x2, RZ ;  /* 0x00000002cb027824 */ /* 0x004fe400078e00ff */
[----:B------:R-:W-:Y:S03]  /*f1e0*/  IMAD.SHL.U32 R3, R237, 0x2, RZ ;  /* 0x00000002ed037824 */ /* 0x000fe600078e00ff */
[----:B------:R-:W-:Y:S02]  /*f1f0*/  @P0 IADD3 R110, P1, R0, R2, RZ ;  /* 0x00000002006e0210 */ /* 0x000fe40007f3e0ff */
[----:B------:R-:W-:Y:S03]  /*f200*/  SHF.L.U32 R2, R238, 0x1, RZ ;  /* 0x00000001ee027819 */ /* 0x000fe600000006ff */
[----:B-1----:R-:W-:Y:S01]  /*f210*/  @P0 IMAD.X R111, R100, 0x1, R218, P1 ;  /* 0x00000001646f0824 */ /* 0x002fe200008e06da */
[----:B----4-:R-:W-:Y:S04]  /*f220*/  @P0 IADD3 R102, P1, R0, R3, RZ ;  /* 0x0000000300660210 */ /* 0x010fe80007f3e0ff */
[----:B------:R-:W-:Y:S01]  /*f230*/  @!PT LDS RZ, [RZ] ;  /* 0x00000000fffff984 */ /* 0x000fe20000000800 */
[----:B------:R-:W-:Y:S01]  /*f240*/  @!PT LDS RZ, [RZ] ;  /* 0x00000000fffff984 */ /* 0x000fe20000000800 */
[----:B------:R-:W-:Y:S01]  /*f250*/  @!PT LDS RZ, [RZ] ;  /* 0x00000000fffff984 */ /* 0x000fe20000000800 */
[----:B------:R1:W-:Y:S01]  /*f260*/  @P0 LDGSTS.E.BYPASS.LTC128B.128 [R199+0x4480], [R110.64], !P4 ;  /* 0x044800006ec70fae */ /* 0x0003e2000e101d46 */
[----:B---3--:R-:W-:Y:S02]  /*f270*/  @P0 IADD3.X R103, R100, R216, RZ, P1, !PT ;  /* 0x000000d864670210 */ /* 0x008fe40000ffe4ff */
[----:B------:R-:W-:Y:S03]  /*f280*/  @P0 IADD3 R2, P1, R0, R2, RZ ;  /* 0x0000000200020210 */ /* 0x000fe60007f3e0ff */
[----:B------:R1:W-:Y:S02]  /*f290*/  @P0 LDGSTS.E.BYPASS.LTC128B.128 [R199+0x5080], [R102.64], !P3 ;  /* 0x0508000066c70fae */ /* 0x0003e4000d901d46 */
[----:B------:R-:W-:Y:S05]  /*f2a0*/  @P0 IMAD.X R3, R100, 0x1, R217, P1 ;  /* 0x0000000164030824 */ /* 0x000fea00008e06d9 */
[----:B------:R1:W-:Y:S03]  /*f2b0*/  @P0 LDGSTS.E.BYPASS.LTC128B.128 [R199+0x5c80], [R2.64], !P2 ;  /* 0x05c8000002c70fae */ /* 0x0003e6000d101d46 */
.L_x_2493:
[----:B------:R-:W-:Y:S05]  /*f2c0*/  BSYNC B0 ;  /* 0x0000000000007941 */ /* 0x000fea0003800000 */
.L_x_2492:
[----:B-1----:R-:W-:Y:S01]  /*f2d0*/  LOP3.LUT R111, RZ, c[0x0][0x324], RZ, 0x33, !PT ;  /* 0x0000c900ff6f7a12 */ /* 0x002fe200078e33ff */
[----:B------:R-:W2:Y:S01]  /*f2e0*/  LDL R0, [R1+0x10] ;  /* 0x0000100001007983 */ /* 0x000ea20000100800 */
[----:B------:R-:W-:Y:S02]  /*f2f0*/  IMAD.MOV.U32 R2, RZ, RZ, c[0x0][0x2c4] ;  /* 0x0000b100ff027624 */ /* 0x000fe400078e00ff */
        /* <DEDUP_REMOVED lines=11> */
.L_x_2635:
        /* <DEDUP_REMOVED lines=19> */
.L_x_2500:
[----:B------:R-:W-:Y:S04]  /*f4e0*/  MOV R2, 0x1 ;  /* 0x0000000100027802 */ /* 0x000fe80000000f00 */
[----:B------:R-:W-:Y:S11]  /*f4f0*/  ISETP.NE.AND P0, PT, R2, c[0x0][0x32c], PT ;  /* 0x0000cb0002007a0c */ /* 0x000ff60003f05270 */
[----:B------:R-:W-:Y:S02]  /*f500*/  @!UPT UIADD3 URZ, URZ, URZ, URZ ;  /* 0x0000003f3f3ff290 */ /* 0x000fe4000fffe03f */
[----:B------:R-:W-:Y:S05]  /*f510*/  @P0 IMAD.HI.U32 R2, R0, c[0x0][0x330], RZ ;  /* 0x0000cc0000020a27 */ /* 0x000fea00078e00ff */
[----:B------:R-:W-:Y:S02]  /*f520*/  @P0 SHF.R.U32.HI R0, RZ, c[0x0][0x334], R2 ;  /* 0x0000cd00ff000a19 */ /* 0x000fe40000011602 */
.L_x_2501:
[----:B------:R-:W-:Y:S05]  /*f530*/  BSYNC B0 ;  /* 0x0000000000007941 */ /* 0x000fea0003800000 */
.L_x_2499:
[----:B------:R-:W-:Y:S04]  /*f540*/  IMAD.IADD R2, R100, 0x1, -R236 ;  /* 0x0000000164027824 */ /* 0x000fe800078e0aec */
[----:B------:R-:W-:Y:S05]  /*f550*/  IMAD R0, R0, c[0x0][0x32c], R2 ;  /* 0x0000cb0000007a24 */ /* 0x000fea00078e0202 */
[----:B------:R-:W-:Y:S02]  /*f560*/  IMNMX R101, R101, R0, !PT ;  /* 0x0000000065657217 */ /* 0x000fe40007800200 */
[----:B------:R-:W-:Y:S04]  /*f570*/  IADD3 R0, R0, c[0x0][0x32c], RZ ;  /* 0x0000cb0000007a10 */ /* 0x000fe80007ffe0ff */
[----:B------:R-:W-:Y:S02]  /*f580*/  IMNMX R103, R103, R0, PT ;  /* 0x0000000067677217 */ /* 0x000fe40003800200 */
.L_x_2498:
[----:B------:R-:W-:-:S05]  /*f590*/  BRA.DIV ~URZ, `(.L_x_2502) ;  /* 0x0000a5927f007947 */ /* 0x000fca000b800000 */
[----:B------:R2:W3:Y:S02]  /*f5a0*/  SHFL.IDX PT, R2, R109, 0x1, 0x1c1f ;  /* 0x003c1f006d027f89 */ /* 0x0004e400000e0000 */
.L_x_2636:
        /* <DEDUP_REMOVED lines=19> */
.L_x_2505:
[----:B------:R-:W-:Y:S04]  /*f6e0*/  MOV R3, 0x1 ;  /* 0x0000000100037802 */ /* 0x000fe80000000f00 */
[----:B------:R-:W-:Y:S11]  /*f6f0*/  ISETP.NE.AND P0, PT, R3, c[0x0][0x32c], PT ;  /* 0x0000cb0003007a0c */ /* 0x000ff60003f05270 */
[----:B------:R-:W-:Y:S02]  /*f700*/  @!UPT UIADD3 URZ, URZ, URZ, URZ ;  /* 0x0000003f3f3ff290 */ /* 0x000fe4000fffe03f */
[----:B------:R-:W-:Y:S05]  /*f710*/  @P0 IMAD.HI.U32 R3, R2, c[0x0][0x330], RZ ;  /* 0x0000cc0002030a27 */ /* 0x000fea00078e00ff */
[----:B------:R-:W-:Y:S02]  /*f720*/  @P0 SHF.R.U32.HI R2, RZ, c[0x0][0x334], R3 ;  /* 0x0000cd00ff020a19 */ /* 0x000fe40000011603 */
.L_x_2506:
[----:B------:R-:W-:Y:S05]  /*f730*/  BSYNC B0 ;  /* 0x0000000000007941 */ /* 0x000fea0003800000 */
.L_x_2504:
[----:B------:R-:W-:Y:S04]  /*f740*/  IMAD.IADD R3, R100, 0x1, -R236 ;  /* 0x0000000164037824 */ /* 0x000fe800078e0aec */
[----:B------:R-:W-:Y:S05]  /*f750*/  IMAD R2, R2, c[0x0][0x32c], R3 ;  /* 0x0000cb0002027a24 */ /* 0x000fea00078e0203 */
[----:B------:R-:W-:Y:S02]  /*f760*/  IMNMX R0, R0, R2, !PT ;  /* 0x0000000200007217 */ /* 0x000fe40007800200 */
[----:B------:R-:W-:Y:S04]  /*f770*/  IADD3 R2, R2, c[0x0][0x32c], RZ ;  /* 0x0000cb0002027a10 */ /* 0x000fe80007ffe0ff */
[----:B------:R-:W-:Y:S02]  /*f780*/  IMNMX R102, R102, R2, PT ;  /* 0x0000000266667217 */ /* 0x000fe40003800200 */
.L_x_2503:
[----:B------:R-:W-:-:S05]  /*f790*/  BRA.DIV ~URZ, `(.L_x_2507) ;  /* 0x0000a3f27f007947 */ /* 0x000fca000b800000 */
[----:B------:R3:W4:Y:S02]  /*f7a0*/  SHFL.IDX PT, R104, R109, 0x2, 0x1c1f ;  /* 0x005c1f006d687f89 */ /* 0x00072400000e0000 */
.L_x_2637:
        /* <DEDUP_REMOVED lines=19> */
.L_x_2510:
[----:B------:R-:W-:Y:S04]  /*f8e0*/  MOV R160, 0x1 ;  /* 0x0000000100a07802 */ /* 0x000fe80000000f00 */
[----:B------:R-:W-:Y:S11]  /*f8f0*/  ISETP.NE.AND P0, PT, R160, c[0x0][0x32c], PT ;  /* 0x0000cb00a0007a0c */ /* 0x000ff60003f05270 */
[----:B------:R-:W-:Y:S02]  /*f900*/  @!UPT UIADD3 URZ, URZ, URZ, URZ ;  /* 0x0000003f3f3ff290 */ /* 0x000fe4000fffe03f */
[----:B------:R-:W-:Y:S05]  /*f910*/  @P0 IMAD.HI.U32 R160, R104, c[0x0][0x330], RZ ;  /* 0x0000cc0068a00a27 */ /* 0x000fea00078e00ff */
[----:B------:R-:W-:Y:S02]  /*f920*/  @P0 SHF.R.U32.HI R104, RZ, c[0x0][0x334], R160 ;  /* 0x0000cd00ff680a19 */ /* 0x000fe400000116a0 */
.L_x_2511:
[----:B------:R-:W-:Y:S05]  /*f930*/  BSYNC B0 ;  /* 0x0000000000007941 */ /* 0x000fea0003800000 */
.L_x_2509:
[----:B------:R-:W-:Y:S04]  /*f940*/  IMAD.IADD R160, R100, 0x1, -R236 ;  /* 0x0000000164a07824 */ /* 0x000fe800078e0aec */
[----:B------:R-:W-:Y:S05]  /*f950*/  IMAD R104, R104, c[0x0][0x32c], R160 ;  /* 0x0000cb0068687a24 */ /* 0x000fea00078e02a0 */
[----:B------:R-:W-:Y:S02]  /*f960*/  IMNMX R2, R2, R104, !PT ;  /* 0x0000006802027217 */ /* 0x000fe40007800200 */
[----:B------:R-:W-:Y:S04]  /*f970*/  IADD3 R104, R104, c[0x0][0x32c], RZ ;  /* 0x0000cb0068687a10 */ /* 0x000fe80007ffe0ff */
[----:B------:R-:W-:Y:S02]  /*f980*/  IMNMX R3, R3, R104, PT ;  /* 0x0000006803037217 */ /* 0x000fe40003800200 */
.L_x_2508:
        /* <DEDUP_REMOVED lines=108> */
[----:B------:R-:W-:Y:S02]  /*10050*/  LOP3.LUT P0, RZ, R198, 0x20, RZ, 0xc0, !PT ;  /* 0x00000020c6ff7812 */ /* 0x000fe4000780c0ff */
[----:B------:R-:W-:Y:S02]  /*10060*/  FSEL R160, R48, -INF , !P2 ;  /* 0xff80000030a07808 */ /* 0x000fe40005000000 */
[----:B------:R-:W-:Y:S02]  /*10070*/  ISETP.GT.AND P0, PT, R0, 0x19, !P0 ;  /* 0x000000190000780c */ /* 0x000fe40004704270 */
[----:B------:R-:W-:Y:S02]  /*10080*/  LOP3.LUT P2, RZ, R198, 0x200000, RZ, 0xc0, !PT ;  /* 0x00200000c6ff7812 */ /* 0x000fe4000784c0ff */
        /* <DEDUP_REMOVED lines=70> */
.L_x_2638:
        /* <DEDUP_REMOVED lines=19> */
.L_x_2515:
[----:B------:R-:W-:Y:S04]  /*10620*/  MOV R4, 0x1 ;  /* 0x0000000100047802 */ /* 0x000fe80000000f00 */
[----:B------:R-:W-:Y:S11]  /*10630*/  ISETP.NE.AND P0, PT, R4, c[0x0][0x32c], PT ;  /* 0x0000cb0004007a0c */ /* 0x000ff60003f05270 */
[----:B------:R-:W-:Y:S02]  /*10640*/  @!UPT UIADD3 URZ, URZ, URZ, URZ ;  /* 0x0000003f3f3ff290 */ /* 0x000fe4000fffe03f */
[----:B------:R-:W-:Y:S05]  /*10650*/  @P0 IMAD.HI.U32 R4, R3, c[0x0][0x330], RZ ;  /* 0x0000cc0003040a27 */ /* 0x000fea00078e00ff */
[----:B------:R-:W-:Y:S02]  /*10660*/  @P0 SHF.R.U32.HI R3, RZ, c[0x0][0x334], R4 ;  /* 0x0000cd00ff030a19 */ /* 0x000fe40000011604 */
.L_x_2516:
[----:B------:R-:W-:Y:S05]  /*10670*/  BSYNC B0 ;  /* 0x0000000000007941 */ /* 0x000fea0003800000 */
.L_x_2514:
[----:B------:R-:W-:Y:S04]  /*10680*/  IMAD.IADD R4, R100, 0x1, -R236 ;  /* 0x0000000164047824 */ /* 0x000fe800078e0aec */
[----:B------:R-:W-:Y:S05]  /*10690*/  IMAD R3, R3, c[0x0][0x32c], R4 ;  /* 0x0000cb0003037a24 */ /* 0x000fea00078e0204 */
[----:B------:R-:W-:Y:S02]  /*106a0*/  IADD3 R4, R3, c[0x0][0x32c], RZ ;  /* 0x0000cb0003047a10 */ /* 0x000fe40007ffe0ff */
[----:B------:R-:W-:Y:S02]  /*106b0*/  IMNMX R0, R0, R3, !PT ;  /* 0x0000000300007217 */ /* 0x000fe40007800200 */
[----:B------:R-:W-:Y:S02]  /*106c0*/  IMNMX R2, R2, R4, PT ;  /* 0x0000000402027217 */ /* 0x000fe40003800200 */
.L_x_2513:
        /* <DEDUP_REMOVED lines=96> */
.L_x_2639:
        /* <DEDUP_REMOVED lines=10> */
[----:B------:R-:W5:Y:S01]  /*10d70*/  SHFL.BFLY PT, R3, R6, 0x2, 0x1f ;  /* 0x0c401f0006037f89 */ /* 0x000f6200000e0000 */
[----:B-1----:R-:W-:Y:S02]  /*10d80*/  FMNMX.FTZ R102, R2, R5, !PT ;  /* 0x0000000502667209 */ /* 0x002fe40007810000 */
[----:B--2---:R-:W-:Y:S02]  /*10d90*/  FMNMX.FTZ R103, R0, R4, !PT ;  /* 0x0000000400677209 */ /* 0x004fe40007810000 */
[----:B-----5:R-:W-:Y:S05]  /*10da0*/  FMNMX.FTZ R4, R6, R3, !PT ;  /* 0x0000000306047209 */ /* 0x020fea0007810000 */
[----:B------:R1:W2:Y:S02]  /*10db0*/  SHFL.BFLY PT, R0, R4, 0x1, 0x1f ;  /* 0x0c201f0004007f89 */ /* 0x0002a400000e0000 */
.L_x_2640:
        /* <DEDUP_REMOVED lines=9> */
[----:B------:R-:W-:Y:S01]  /*10e50*/  FSETP.NEU.FTZ.AND P0, PT, R103, -INF , PT ;  /* 0xff8000006700780b */ /* 0x000fe20003f1d000 */
[--C-:B------:R-:W-:Y:S02]  /*10e60*/  FFMA.FTZ R6, R7, c[0x0][0x2d0], -R5.reuse ;  /* 0x0000b40007067a23 */ /* 0x100fe40000010805 */
[----:B------:R-:W-:Y:S01]  /*10e70*/  FADD.FTZ R3, -R0, R106 ;  /* 0x0000006a00037221 */ /* 0x000fe20000010100 */
[----:B------:R-:W-:Y:S01]  /*10e80*/  FSEL R0, R103, RZ, P0 ;  /* 0x000000ff67007208 */ /* 0x000fe20000000000 */
[----:B------:R2:W-:Y:S01]  /*10e90*/  MUFU.EX2 R180, R6 ;  /* 0x0000000600b47308 */ /* 0x0005e20000000800 */
[--C-:B------:R-:W-:Y:S02]  /*10ea0*/  FFMA.FTZ R38, R38, c[0x0][0x2d0], -R5.reuse ;  /* 0x0000b40026267a23 */ /* 0x100fe40000010805 */
[----:B------:R-:W-:Y:S02]  /*10eb0*/  FFMA.FTZ R181, R23, c[0x0][0x2d0], -R5 ;  /* 0x0000b40017b57a23 */ /* 0x000fe40000010805 */
[----:B-1----:R-:W-:Y:S02]  /*10ec0*/  FADD.FTZ R4, -R0, R107 ;  /* 0x0000006b00047221 */ /* 0x002fe40000010100 */
[----:B------:R-:W-:Y:S02]  /*10ed0*/  FMUL.FTZ R0, R104, c[0x0][0x2d0] ;  /* 0x0000b40068007a20 */ /* 0x000fe40000410000 */
[----:B------:R-:W-:Y:S02]  /*10ee0*/  FMUL.FTZ R4, R4, c[0x0][0x2d0] ;  /* 0x0000b40004047a20 */ /* 0x000fe40000410000 */
[----:B------:R-:W-:Y:S01]  /*10ef0*/  FMUL.FTZ R3, R3, c[0x0][0x2d0] ;  /* 0x0000b40003037a20 */ /* 0x000fe20000410000 */
[----:B------:R-:W-:Y:S05]  /*10f00*/  FSEL R0, R0, RZ, P1 ;  /* 0x000000ff00007208 */ /* 0x000fea0000800000 */
[--C-:B------:R-:W-:Y:S01]  /*10f10*/  FFMA.FTZ R7, R32, c[0x0][0x2d0], -R0.reuse ;  /* 0x0000b40020077a23 */ /* 0x100fe20000010800 */
[----:B------:R-:W-:Y:S01]  /*10f20*/  MUFU.EX2 R3, R3 ;  /* 0x0000000300037308 */ /* 0x000fe20000000800 */
[--C-:B------:R-:W-:Y:S02]  /*10f30*/  FFMA.FTZ R209, R39, c[0x0][0x2d0], -R0.reuse ;  /* 0x0000b40027d17a23 */ /* 0x100fe40000010800 */
        /* <DEDUP_REMOVED lines=11> */
[----:B------:R-:W-:Y:S02]  /*10ff0*/  FFMA.FTZ R211, R163, c[0x0][0x2d0], -R0 ;  /* 0x0000b400a3d37a23 */ /* 0x000fe40000010800 */
[----:B------:R-:W-:Y:S02]  /*11000*/  FMUL.FTZ R0, R103, c[0x0][0x2d0] ;  /* 0x0000b40067007a20 */ /* 0x000fe40000410000 */
[--C-:B------:R-:W-:Y:S02]  /*11010*/  FFMA.FTZ R32, R37, c[0x0][0x2d0], -R5.reuse ;  /* 0x0000b40025207a23 */ /* 0x100fe40000010805 */
[--C-:B------:R-:W-:Y:S01]  /*11020*/  FFMA.FTZ R164, R34, c[0x0][0x2d0], -R5.reuse ;  /* 0x0000b40022a47a23 */ /* 0x100fe20000010805 */
[----:B------:R-:W-:Y:S01]  /*11030*/  FSEL R0, R0, RZ, P0 ;  /* 0x000000ff00007208 */ /* 0x000fe20000000000 */
[--C-:B------:R-:W-:Y:S01]  /*11040*/  FFMA.FTZ R163, R33, c[0x0][0x2d0], -R5.reuse ;  /* 0x0000b40021a37a23 */ /* 0x100fe20000010805 */
[----:B------:R-:W-:Y:S01]  /*11050*/  FSETP.NEU.FTZ.AND P0, PT, R101, -INF , PT ;  /* 0xff8000006500780b */ /* 0x000fe20003f1d000 */
[----:B------:R-:W-:Y:S02]  /*11060*/  MUFU.EX2 R228, R9 ;  /* 0x0000000900e47308 */ /* 0x000fe40000000800 */
[--C-:B--2---:R-:W-:Y:S02]  /*11070*/  FFMA.FTZ R6, R36, c[0x0][0x2d0], -R0.reuse ;  /* 0x0000b40024067a23 */ /* 0x104fe40000010800 */
[--C-:B------:R-:W-:Y:S02]  /*11080*/  FFMA.FTZ R39, R177, c[0x0][0x2d0], -R0.reuse ;  /* 0x0000b400b1277a23 */ /* 0x100fe40000010800 */
[--C-:B------:R-:W-:Y:S02]  /*11090*/  FFMA.FTZ R204, R50, c[0x0][0x2d0], -R0.reuse ;  /* 0x0000b40032cc7a23 */ /* 0x100fe40000010800 */
[--C-:B------:R-:W-:Y:S02]  /*110a0*/  FFMA.FTZ R183, R51, c[0x0][0x2d0], -R0.reuse ;  /* 0x0000b40033b77a23 */ /* 0x100fe40000010800 */
        /* <DEDUP_REMOVED lines=14> */
[--C-:B-1----:R-:W-:Y:S02]  /*11190*/  FFMA.FTZ R6, R162, c[0x0][0x2d0], -R0.reuse ;  /* 0x0000b400a2067a23 */ /* 0x102fe40000010800 */
[----:B------:R-:W-:Y:S05]  /*111a0*/  FFMA.FTZ R162, R29, c[0x0][0x2d0], -R5 ;  /* 0x0000b4001da27a23 */ /* 0x000fea0000010805 */
[----:B------:R1:W-:Y:S10]  /*111b0*/  MUFU.EX2 R49, R6 ;  /* 0x0000000600317308 */ /* 0x0003f40000000800 */
[----:B------:R-:W-:Y:S10]  /*111c0*/  MUFU.EX2 R235, R32 ;  /* 0x0000002000eb7308 */ /* 0x000ff40000000800 */
[----:B------:R-:W-:Y:S01]  /*111d0*/  MUFU.EX2 R225, R175 ;  /* 0x000000af00e17308 */ /* 0x000fe20000000800 */
[----:B-1----:R-:W-:Y:S02]  /*111e0*/  FFMA.FTZ R6, R178, c[0x0][0x2d0], -R0 ;  /* 0x0000b400b2067a23 */ /* 0x002fe40000010800 */
[----:B------:R-:W-:Y:S07]  /*111f0*/  FMUL.FTZ R0, R101, c[0x0][0x2d0] ;  /* 0x0000b40065007a20 */ /* 0x000fee0000410000 */
[----:B------:R1:W-:Y:S10]  /*11200*/  MUFU.EX2 R222, R6 ;  /* 0x0000000600de7308 */ /* 0x0003f40000000800 */
[----:B------:R-:W-:Y:S10]  /*11210*/  MUFU.EX2 R233, R172 ;  /* 0x000000ac00e97308 */ /* 0x000ff40000000800 */
[----:B------:R-:W-:Y:S01]  /*11220*/  MUFU.EX2 R227, R170 ;  /* 0x000000aa00e37308 */ /* 0x000fe20000000800 */
[----:B-1----:R-:W-:Y:S01]  /*11230*/  FSEL R6, R0, RZ, P0 ;  /* 0x000000ff00067208 */ /* 0x002fe20000000000 */
[----:B------:R-:W-:Y:S04]  /*11240*/  FMUL.FTZ R0, R2, c[0x0][0x2d0] ;  /* 0x0000b40002007a20 */ /* 0x000fe80000410000 */
[--C-:B------:R-:W-:Y:S04]  /*11250*/  FFMA.FTZ R5, R16, c[0x0][0x2d0], -R6.reuse ;  /* 0x0000b40010057a23 */ /* 0x100fe80000010806 */
        /* <DEDUP_REMOVED lines=12> */
[----:B------:R-:W-:Y:S01]  /*11320*/  MUFU.EX2 R229, R169 ;  /* 0x000000a900e57308 */ /* 0x000fe20000000800 */
[----:B-1----:R-:W-:Y:S02]  /*11330*/  FSEL R0, R101, RZ, P0 ;  /* 0x000000ff65007208 */ /* 0x002fe40000000000 */
[----:B------:R-:W-:Y:S03]  /*11340*/  ISETP.GT.AND P0, PT, R201, R239, PT ;  /* 0x000000efc900720c */ /* 0x000fe60003f04270 */
[----:B------:R-:W-:Y:S04]  /*11350*/  FADD.FTZ R0, -R0, R108 ;  /* 0x0000006c00007221 */ /* 0x000fe80000010100 */
[----:B------:R-:W-:Y:S01]  /*11360*/  MUFU.EX2 R223, R164 ;  /* 0x000000a400df7308 */ /* 0x000fe20000000800 */
[----:B------:R-:W-:Y:S02]  /*11370*/  FMUL.FTZ R0, R0, c[0x0][0x2d0] ;  /* 0x0000b40000007a20 */ /* 0x000fe40000410000 */
[----:B---3--:R-:W-:Y:S02]  /*11380*/  FFMA.FTZ R5, R20, c[0x0][0x2d0], -R6 ;  /* 0x0000b40014057a23 */ /* 0x008fe40000010806 */
[----:B------:R-:W1:Y:S05]  /*11390*/  LDSM.16.MT88.4 R20, [R185] ;  /* 0x00000000b914783b */ /* 0x000e6a0000004200 */
        /* <DEDUP_REMOVED lines=13> */
[----:B--2---:R-:W-:Y:S01]  /*11470*/  FMUL.FTZ R24, R2, R124 ;  /* 0x0000007c02187220 */ /* 0x004fe20000410000 */
[----:B------:R-:W-:Y:S01]  /*11480*/  F2FP.BF16.PACK_AB R108, R106, R109 ;  /* 0x0000006d6a6c723e */ /* 0x000fe200000010ff */
[C---:B------:R-:W-:Y:S01]  /*11490*/  FMUL.FTZ R25, R2.reuse, R125 ;  /* 0x0000007d02197220 */ /* 0x040fe20000410000 */
[----:B------:R-:W-:Y:S01]  /*114a0*/  F2FP.BF16.PACK_AB R110, R231, R228 ;  /* 0x000000e4e76e723e */ /* 0x000fe200000010ff */
[C---:B------:R-:W-:Y:S01]  /*114b0*/  FMUL.FTZ R28, R2.reuse, R120 ;  /* 0x00000078021c7220 */ /* 0x040fe20000410000 */
[----:B------:R-:W-:Y:S01]  /*114c0*/  F2FP.BF16.PACK_AB R111, R215, R222 ;  /* 0x000000ded76f723e */ /* 0x000fe200000010ff */
        /* <DEDUP_REMOVED lines=26> */
[C---:B---3--:R-:W-:Y:S02]  /*11670*/  FFMA.FTZ R100, R0.reuse, R214, R33 ;  /* 0x000000d600647223 */ /* 0x048fe40000010021 */
[C---:B------:R-:W-:Y:S02]  /*11680*/  FMUL.FTZ R11, R0.reuse, R135 ;  /* 0x00000087000b7220 */ /* 0x040fe40000410000 */
[C---:B------:R-:W-:Y:S01]  /*11690*/  FMUL.FTZ R10, R0.reuse, R134 ;  /* 0x00000086000a7220 */ /* 0x040fe20000410000 */
[----:B------:R-:W2:Y:S01]  /*116a0*/  MUFU.EX2 R2, R4 ;  /* 0x0000000400027308 */ /* 0x000ea20000000800 */
[C---:B------:R-:W-:Y:S02]  /*116b0*/  FMUL.FTZ R26, R0.reuse, R126 ;  /* 0x0000007e001a7220 */ /* 0x040fe40000410000 */
[C---:B------:R-:W-:Y:S02]  /*116c0*/  FMUL.FTZ R27, R0.reuse, R127 ;  /* 0x0000007f001b7220 */ /* 0x040fe40000410000 */
[C---:B------:R-:W-:Y:S01]  /*116d0*/  FMUL.FTZ R30, R0.reuse, R122 ;  /* 0x0000007a001e7220 */ /* 0x040fe20000410000 */
[----:B------:R-:W-:Y:S01]  /*116e0*/  LDSM.16.MT88.4 R124, [R185+0x1000] ;  /* 0x00100000b97c783b */ /* 0x000fe20000004200 */
[C---:B------:R-:W-:Y:S02]  /*116f0*/  FMUL.FTZ R31, R0.reuse, R123 ;  /* 0x0000007b001f7220 */ /* 0x040fe40000410000 */
[C---:B------:R-:W-:Y:S01]  /*11700*/  FMUL.FTZ R42, R0.reuse, R118 ;  /* 0x00000076002a7220 */ /* 0x040fe20000410000 */
[----:B------:R-:W3:Y:S01]  /*11710*/  MUFU.EX2 R214, R7 ;  /* 0x0000000700d67308 */ /* 0x000ee20000000800 */
[C---:B------:R-:W-:Y:S02]  /*11720*/  FMUL.FTZ R43, R0.reuse, R119 ;  /* 0x00000077002b7220 */ /* 0x040fe40000410000 */
[C---:B------:R-:W-:Y:S01]  /*11730*/  FMUL.FTZ R14, R0.reuse, R130 ;  /* 0x00000082000e7220 */ /* 0x040fe20000410000 */
[----:B------:R-:W-:Y:S01]  /*11740*/  LDSM.16.MT88.4 R116, [R185+0xc00] ;  /* 0x000c0000b974783b */ /* 0x000fe20000004200 */
[C---:B------:R-:W-:Y:S02]  /*11750*/  FMUL.FTZ R15, R0.reuse, R131 ;  /* 0x00000083000f7220 */ /* 0x040fe40000410000 */
[C---:B------:R-:W-:Y:S02]  /*11760*/  FMUL.FTZ R46, R0.reuse, R114 ;  /* 0x00000072002e7220 */ /* 0x040fe40000410000 */
[C---:B------:R-:W-:Y:S01]  /*11770*/  FMUL.FTZ R47, R0.reuse, R115 ;  /* 0x00000073002f7220 */ /* 0x040fe20000410000 */
[----:B------:R-:W4:Y:S01]  /*11780*/  MUFU.EX2 R135, R36 ;  /* 0x0000002400877308 */ /* 0x000f220000000800 */
[C---:B------:R-:W-:Y:S01]  /*11790*/  FMUL.FTZ R58, R0.reuse, R58 ;  /* 0x0000003a003a7220 */ /* 0x040fe20000410000 */
[----:B------:R-:W-:Y:S01]  /*117a0*/  LDSM.16.MT88.4 R120, [R186+0x400] ;  /* 0x00040000ba78783b */ /* 0x000fe20000004200 */
[----:B------:R-:W-:Y:S02]  /*117b0*/  FMUL.FTZ R59, R0, R59 ;  /* 0x0000003b003b7220 */ /* 0x000fe40000410000 */
[----:B--2---:R-:W-:Y:S02]  /*117c0*/  FFMA.FTZ R4, R2, R224, R105 ;  /* 0x000000e002047223 */ /* 0x004fe40000010069 */
[C---:B------:R-:W-:Y:S02]  /*117d0*/  FMUL.FTZ R62, R0.reuse, R62 ;  /* 0x0000003e003e7220 */ /* 0x040fe40000410000 */
[C---:B------:R-:W-:Y:S01]  /*117e0*/  FMUL.FTZ R63, R0.reuse, R63 ;  /* 0x0000003f003f7220 */ /* 0x040fe20000410000 */
[----:B------:R2:W5:Y:S01]  /*117f0*/  MUFU.EX2 R213, R38 ;  /* 0x0000002600d57308 */ /* 0x0005620000000800 */
[C---:B------:R-:W-:Y:S02]  /*11800*/  FMUL.FTZ R74, R0.reuse, R74 ;  /* 0x0000004a004a7220 */ /* 0x040fe40000410000 */
[----:B------:R-:W-:Y:S01]  /*11810*/  FMUL.FTZ R75, R0, R75 ;  /* 0x0000004b004b7220 */ /* 0x000fe20000410000 */
[----:B---3--:R-:W-:Y:S01]  /*11820*/  F2FP.BF16.PACK_AB R115, R234, R214 ;  /* 0x000000d6ea73723e */ /* 0x008fe200000010ff */
[C---:B------:R-:W-:Y:S02]  /*11830*/  FMUL.FTZ R78, R0.reuse, R78 ;  /* 0x0000004e004e7220 */ /* 0x040fe40000410000 */
[C---:B------:R-:W-:Y:S02]  /*11840*/  FMUL.FTZ R79, R0.reuse, R79 ;  /* 0x0000004f004f7220 */ /* 0x040fe40000410000 */
[C---:B------:R-:W-:Y:S01]  /*11850*/  FMUL.FTZ R90, R0.reuse, R90 ;  /* 0x0000005a005a7220 */ /* 0x040fe20000410000 */
[----:B------:R-:W3:Y:S01]  /*11860*/  MUFU.EX2 R134, R16 ;  /* 0x0000001000867308 */ /* 0x000ee20000000800 */
[C---:B------:R-:W-:Y:S02]  /*11870*/  FMUL.FTZ R91, R0.reuse, R91 ;  /* 0x0000005b005b7220 */ /* 0x040fe40000410000 */
[C---:B------:R-:W-:Y:S01]  /*11880*/  FMUL.FTZ R94, R0.reuse, R94 ;  /* 0x0000005e005e7220 */ /* 0x040fe20000410000 */
[----:B----4-:R-:W-:Y:S01]  /*11890*/  F2FP.BF16.PACK_AB R112, R135, R180 ;  /* 0x000000b48770723e */ /* 0x010fe200000010ff */
[----:B------:R-:W-:Y:S02]  /*118a0*/  FMUL.FTZ R95, R0, R95 ;  /* 0x0000005f005f7220 */ /* 0x000fe40000410000 */
[C---:B------:R-:W-:Y:S02]  /*118b0*/  FMUL.FTZ R5, R3.reuse, R137 ;  /* 0x0000008903057220 */ /* 0x040fe40000410000 */
[C---:B------:R-:W-:Y:S01]  /*118c0*/  FMUL.FTZ R6, R2.reuse, R138 ;  /* 0x0000008a02067220 */ /* 0x040fe20000410000 */
[----:B------:R-:W-:Y:S01]  /*118d0*/  MUFU.EX2 R131, R179 ;  /* 0x000000b300837308 */ /* 0x000fe20000000800 */
[C---:B------:R-:W-:Y:S02]  /*118e0*/  FMUL.FTZ R7, R2.reuse, R139 ;  /* 0x0000008b02077220 */ /* 0x040fe40000410000 */
[----:B------:R-:W-:Y:S01]  /*118f0*/  FFMA.FTZ R0, R3, R221, R109 ;  /* 0x000000dd03007223 */ /* 0x000fe2000001006d */
[C---:B------:R-:W-:Y:S01]  /*11900*/  F2FP.BF16.PACK_AB R109, R49.reuse, R105 ;  /* 0x00000069316d723e */ /* 0x040fe200000010ff */
[----:B------:R-:W-:Y:S01]  /*11910*/  FADD.FTZ R105, R49, R4 ;  /* 0x0000000431697221 */ /* 0x000fe20000010000 */
[----:B--2---:R-:W2:Y:S01]  /*11920*/  LDSM.16.MT88.4 R36, [R186] ;  /* 0x00000000ba24783b */ /* 0x004ea20000004200 */
[----:B------:R-:W-:Y:S01]  /*11930*/  FMUL.FTZ R4, R3, R136 ;  /* 0x0000008803047220 */ /* 0x000fe20000410000 */
[----:B-----5:R-:W-:Y:S01]  /*11940*/  F2FP.BF16.PACK_AB R114, R235, R213 ;  /* 0x000000d5eb72723e */ /* 0x020fe200000010ff */
[C---:B------:R-:W-:Y:S01]  /*11950*/  FMUL.FTZ R17, R3.reuse, R141 ;  /* 0x0000008d03117220 */ /* 0x040fe20000410000 */
[----:B------:R-:W-:Y:S01]  /*11960*/  MUFU.EX2 R130, R171 ;  /* 0x000000ab00827308 */ /* 0x000fe20000000800 */
[C---:B------:R-:W-:Y:S02]  /*11970*/  FMUL.FTZ R18, R2.reuse, R142 ;  /* 0x0000008e02127220 */ /* 0x040fe40000410000 */
[----:B------:R-:W-:Y:S01]  /*11980*/  FMUL.FTZ R19, R2, R143 ;  /* 0x0000008f02137220 */ /* 0x000fe20000410000 */
[-C--:B-1----:R-:W-:Y:S05]  /*11990*/  HMMA.16816.F32.BF16 R4, R108, R20.reuse, R4 ;  /* 0x000000146c04723c */ /* 0x082fea0000041804 */
[----:B---3--:R-:W-:Y:S01]  /*119a0*/  F2FP.BF16.PACK_AB R113, R134, R33 ;  /* 0x000000218671723e */ /* 0x008fe200000010ff */
[C---:B------:R-:W-:Y:S01]  /*119b0*/  FMUL.FTZ R16, R3.reuse, R140 ;  /* 0x0000008c03107220 */ /* 0x040fe20000410000 */
[----:B------:R-:W-:Y:S01]  /*119c0*/  MUFU.EX2 R224, R163 ;  /* 0x000000a300e07308 */ /* 0x000fe20000000800 */
[----:B------:R-:W-:Y:S01]  /*119d0*/  LDSM.16.MT88.4 R140, [R185+0x800] ;  /* 0x00080000b98c783b */ /* 0x000fe20000004200 */
[C---:B------:R-:W-:Y:S03]  /*119e0*/  FMUL.FTZ R32, R3.reuse, R148 ;  /* 0x0000009403207220 */ /* 0x040fe60000410000 */
[C---:B------:R-:W-:Y:S04]  /*119f0*/  HMMA.16816.F32.BF16 R8, R112.reuse, R20, R8 ;  /* 0x000000147008723c */ /* 0x040fe80000041808 */
[C---:B------:R-:W-:Y:S01]  /*11a00*/  FMUL.FTZ R33, R3.reuse, R149 ;  /* 0x0000009503217220 */ /* 0x040fe20000410000 */
[----:B------:R1:W-:Y:S01]  /*11a10*/  MUFU.EX2 R221, R161 ;  /* 0x000000a100dd7308 */ /* 0x0003e20000000800 */
[C---:B------:R-:W-:Y:S02]  /*11a20*/  FMUL.FTZ R34, R2.reuse, R150 ;  /* 0x0000009602227220 */ /* 0x040fe40000410000 */
[-C--:B------:R-:W-:Y:S04]  /*11a30*/  HMMA.16816.F32.BF16 R12, R112, R22.reuse, R12 ;  /* 0x00000016700c723c */ /* 0x080fe8000004180c */
[C---:B------:R-:W-:Y:S02]  /*11a40*/  FMUL.FTZ R35, R2.reuse, R151 ;  /* 0x0000009702237220 */ /* 0x040fe40000410000 */
[----:B------:R-:W-:Y:S01]  /*11a50*/  LDSM.16.MT88.4 R148, [R186+0x800] ;  /* 0x00080000ba94783b */ /* 0x000fe20000004200 */
[C---:B------:R-:W-:Y:S01]  /*11a60*/  FMUL.FTZ R48, R3.reuse, R156 ;  /* 0x0000009c03307220 */ /* 0x040fe20000410000 */
[C---:B------:R-:W-:Y:S01]  /*11a70*/  HMMA.16816.F32.BF16 R16, R108.reuse, R22, R16 ;  /* 0x000000166c10723c */ /* 0x040fe20000041810 */
[----:B------:R-:W-:Y:S03]  /*11a80*/  MUFU.EX2 R171, R205 ;  /* 0x000000cd00ab7308 */ /* 0x000fe60000000800 */
[C---:B------:R-:W-:Y:S02]  /*11a90*/  FMUL.FTZ R20, R3.reuse, R144 ;  /* 0x0000009003147220 */ /* 0x040fe40000410000 */
[C---:B------:R-:W-:Y:S02]  /*11aa0*/  FMUL.FTZ R21, R3.reuse, R145 ;  /* 0x0000009103157220 */ /* 0x040fe40000410000 */
[C---:B------:R-:W-:Y:S03]  /*11ab0*/  FMUL.FTZ R22, R2.reuse, R146 ;  /* 0x0000009202167220 */ /* 0x040fe60000410000 */
[----:B------:R-:W-:Y:S01]  /*11ac0*/  MUFU.EX2 R176, R210 ;  /* 0x000000d200b07308 */ /* 0x000fe20000000800 */
[----:B------:R-:W-:Y:S01]  /*11ad0*/  FMUL.FTZ R23, R2, R147 ;  /* 0x0000009302177220 */ /* 0x000fe20000410000 */
[----:B-1----:R-:W-:Y:S01]  /*11ae0*/  F2FP.BF16.PACK_AB R161, R164, R165 ;  /* 0x000000a5a4a1723e */ /* 0x002fe200000010ff */
[C---:B------:R-:W-:Y:S02]  /*11af0*/  FMUL.FTZ R49, R3.reuse, R157 ;  /* 0x0000009d03317220 */ /* 0x040fe40000410000 */
[C---:B------:R-:W-:Y:S02]  /*11b00*/  FMUL.FTZ R50, R2.reuse, R158 ;  /* 0x0000009e02327220 */ /* 0x040fe40000410000 */
[C---:B------:R-:W-:Y:S01]  /*11b10*/  FMUL.FTZ R51, R2.reuse, R159 ;  /* 0x0000009f02337220 */ /* 0x040fe20000410000 */
[-C--:B--2---:R-:W-:Y:S01]  /*11b20*/  HMMA.16816.F32.BF16 R20, R108, R36.reuse, R20 ;  /* 0x000000246c14723c */ /* 0x084fe20000041814 */
[----:B------:R-:W-:Y:S01]  /*11b30*/  LDSM.16.MT88.4 R156, [R185+0x1400] ;  /* 0x00140000b99c783b */ /* 0x000fe20000004200 */
[----:B------:R-:W-:Y:S01]  /*11b40*/  MUFU.EX2 R180, R209 ;  /* 0x000000d100b47308 */ /* 0x000fe20000000800 */
[C---:B------:R-:W-:Y:S02]  /*11b50*/  FMUL.FTZ R52, R3.reuse, R52 ;  /* 0x0000003403347220 */ /* 0x040fe40000410000 */
        /* <DEDUP_REMOVED lines=9> */
[----:B------:R-:W1:Y:S01]  /*11bf0*/  MUFU.EX2 R168, R174 ;  /* 0x000000ae00a87308 */ /* 0x000e620000000800 */
[C---:B------:R-:W-:Y:S04]  /*11c00*/  HMMA.16816.F32.BF16 R32, R108.reuse, R38, R32 ;  /* 0x000000266c20723c */ /* 0x040fe80000041820 */
[C---:B------:R-:W-:Y:S02]  /*11c10*/  FMUL.FTZ R65, R3.reuse, R65 ;  /* 0x0000004103417220 */ /* 0x040fe40000410000 */
[C---:B------:R-:W-:Y:S02]  /*11c20*/  FMUL.FTZ R66, R2.reuse, R66 ;  /* 0x0000004202427220 */ /* 0x040fe40000410000 */
[C---:B------:R-:W-:Y:S01]  /*11c30*/  FMUL.FTZ R38, R2.reuse, R154 ;  /* 0x0000009a02267220 */ /* 0x040fe20000410000 */
[----:B------:R-:W2:Y:S03]  /*11c40*/  MUFU.EX2 R166, R181 ;  /* 0x000000b500a67308 */ /* 0x000ea60000000800 */
[C---:B------:R-:W-:Y:S02]  /*11c50*/  FMUL.FTZ R39, R2.reuse, R155 ;  /* 0x0000009b02277220 */ /* 0x040fe40000410000 */
[C---:B------:R-:W-:Y:S02]  /*11c60*/  FMUL.FTZ R67, R2.reuse, R67 ;  /* 0x0000004302437220 */ /* 0x040fe40000410000 */
[C---:B------:R-:W-:Y:S02]  /*11c70*/  FMUL.FTZ R68, R3.reuse, R68 ;  /* 0x0000004403447220 */ /* 0x040fe40000410000 */
[C---:B------:R-:W-:Y:S01]  /*11c80*/  FMUL.FTZ R69, R3.reuse, R69 ;  /* 0x0000004503457220 */ /* 0x040fe20000410000 */
[-C--:B------:R-:W-:Y:S03]  /*11c90*/  HMMA.16816.F32.BF16 R36, R108, R116.reuse, R36 ;  /* 0x000000746c24723c */ /* 0x080fe60000041824 */
[----:B------:R-:W-:Y:S01]  /*11ca0*/  FMUL.FTZ R70, R2, R70 ;  /* 0x0000004602467220 */ /* 0x000fe20000410000 */
[----:B-1----:R-:W-:Y:S01]  /*11cb0*/  F2FP.BF16.PACK_AB R160, R168, R167 ;  /* 0x000000a7a8a0723e */ /* 0x002fe200000010ff */
[C---:B------:R-:W-:Y:S02]  /*11cc0*/  FMUL.FTZ R71, R2.reuse, R71 ;  /* 0x0000004702477220 */ /* 0x040fe40000410000 */
[C---:B------:R-:W-:Y:S01]  /*11cd0*/  FMUL.FTZ R80, R3.reuse, R80 ;  /* 0x0000005003507220 */ /* 0x040fe20000410000 */
[C---:B------:R-:W-:Y:S04]  /*11ce0*/  HMMA.16816.F32.BF16 R40, R112.reuse, R116, R40 ;  /* 0x000000747028723c */ /* 0x040fe80000041828 */
[C---:B------:R-:W-:Y:S02]  /*11cf0*/  FMUL.FTZ R81, R3.reuse, R81 ;  /* 0x0000005103517220 */ /* 0x040fe40000410000 */
[----:B------:R-:W-:Y:S01]  /*11d00*/  FMUL.FTZ R82, R2, R82 ;  /* 0x0000005202527220 */ /* 0x000fe20000410000 */
[----:B--2---:R-:W-:Y:S01]  /*11d10*/  F2FP.BF16.PACK_AB R162, R166, R173 ;  /* 0x000000ada6a2723e */ /* 0x004fe200000010ff */
[-C--:B------:R-:W-:Y:S04]  /*11d20*/  HMMA.16816.F32.BF16 R44, R112, R118.reuse, R44 ;  /* 0x00000076702c723c */ /* 0x080fe8000004182c */
[----:B------:R-:W-:Y:S02]  /*11d30*/  FMUL.FTZ R83, R2, R83 ;  /* 0x0000005302537220 */ /* 0x000fe40000410000 */
[----:B------:R-:W-:Y:S02]  /*11d40*/  FADD.FTZ R100, R134, R100 ;  /* 0x0000006486647221 */ /* 0x000fe40000010000 */
[C---:B------:R-:W-:Y:S01]  /*11d50*/  HMMA.16816.F32.BF16 R48, R108.reuse, R118, R48 ;  /* 0x000000766c30723c */ /* 0x040fe20000041830 */
[----:B------:R-:W1:Y:S03]  /*11d60*/  LDSM.16.MT88.4 R116, [R186+0xc00] ;  /* 0x000c0000ba74783b */ /* 0x000e660000004200 */
[C---:B------:R-:W-:Y:S02]  /*11d70*/  FMUL.FTZ R84, R3.reuse, R84 ;  /* 0x0000005403547220 */ /* 0x040fe40000410000 */
[C---:B------:R-:W-:Y:S02]  /*11d80*/  FMUL.FTZ R85, R3.reuse, R85 ;  /* 0x0000005503557220 */ /* 0x040fe40000410000 */
[C---:B------:R-:W-:Y:S04]  /*11d90*/  FMUL.FTZ R86, R2.reuse, R86 ;  /* 0x0000005602567220 */ /* 0x040fe80000410000 */
[C---:B------:R-:W-:Y:S02]  /*11da0*/  FMUL.FTZ R87, R2.reuse, R87 ;  /* 0x0000005702577220 */ /* 0x040fe40000410000 */
[C---:B------:R-:W-:Y:S02]  /*11db0*/  FMUL.FTZ R96, R3.reuse, R96 ;  /* 0x0000006003607220 */ /* 0x040fe40000410000 */
[----:B------:R-:W-:Y:S02]  /*11dc0*/  FMUL.FTZ R97, R3, R97 ;  /* 0x0000006103617220 */ /* 0x000fe40000410000 */
[C---:B------:R-:W-:Y:S02]  /*11dd0*/  FMUL.FTZ R98, R2.reuse, R98 ;  /* 0x0000006202627220 */ /* 0x040fe40000410000 */
[----:B------:R-:W-:Y:S02]  /*11de0*/  FMUL.FTZ R99, R2, R99 ;  /* 0x0000006302637220 */ /* 0x000fe40000410000 */
        /* <DEDUP_REMOVED lines=8> */
[----:B------:R-:W2:Y:S01]  /*11e70*/  MUFU.EX2 R106, R208 ;  /* 0x000000d0006a7308 */ /* 0x000ea20000000800 */
        /* <DEDUP_REMOVED lines=10> */
[----:B--2---:R-:W-:Y:S01]  /*11f20*/  F2FP.BF16.PACK_AB R163, R106, R107 ;  /* 0x0000006b6aa3723e */ /* 0x004fe200000010ff */
[----:B------:R-:W-:Y:S02]  /*11f30*/  FADD.FTZ R0, R129, R100 ;  /* 0x0000006481007221 */ /* 0x000fe40000010000 */
[----:B------:R-:W-:Y:S01]  /*11f40*/  FADD.FTZ R100, R132, R2 ;  /* 0x0000000284647221 */ /* 0x000fe20000010000 */
[C---:B------:R-:W-:Y:S01]  /*11f50*/  HMMA.16816.F32.BF16 R64, R108.reuse, R118, R64 ;  /* 0x000000766c40723c */ /* 0x040fe20000041840 */
[----:B------:R-:W1:Y:S03]  /*11f60*/  LDSM.16.MT88.4 R116, [R185+0x1800] ;  /* 0x00180000b974783b */ /* 0x000e660000004200 */
[----:B------:R-:W-:Y:S01]  /*11f70*/  FADD.FTZ R2, R223, R105 ;  /* 0x00000069df027221 */ /* 0x000fe20000010000 */
[----:B------:R-:W-:Y:S01]  /*11f80*/  MOV R105, R102 ;  /* 0x0000006600697202 */ /* 0x000fe20000000f00 */
[----:B------:R-:W-:Y:S02]  /*11f90*/  FADD.FTZ R0, R221, R0 ;  /* 0x00000000dd007221 */ /* 0x000fe40000010000 */
[----:B------:R-:W-:Y:S04]  /*11fa0*/  FADD.FTZ R2, R224, R2 ;  /* 0x00000002e0027221 */ /* 0x000fe80000010000 */
        /* <DEDUP_REMOVED lines=98> */
[----:B------:R-:W-:Y:S01]  /*125d0*/  MOV R201, R0 ;  /* 0x0000000000c97202 */ /* 0x000fe20000000f00 */
[----:B------:R-:W-:Y:S02]  /*125e0*/  FADD.FTZ R224, R179, R5 ;  /* 0x00000005b3e07221 */ /* 0x000fe40000010000 */
[----:B------:R-:W-:Y:S01]  /*125f0*/  MOV R108, R101 ;  /* 0x00000065006c7202 */ /* 0x000fe20000000f00 */
[----:B------:R-:W-:Y:S04]  /*12600*/  FADD.FTZ R213, R166, R4 ;  /* 0x00000004a6d57221 */ /* 0x000fe80000010000 */
[----:B------:R-:W-:Y:S01]  /*12610*/  FADD.FTZ R214, R106, R2 ;  /* 0x000000026ad67221 */ /* 0x000fe20000010000 */
[----:B------:R-:W-:Y:S01]  /*12620*/  MOV R106, R104 ;  /* 0x00000068006a7202 */ /* 0x000fe20000000f00 */
[----:B------:R-:W-:-:S05]  /*12630*/  @P0 BRA `(.L_x_2519) ;  /* 0xffffbda000000947 */ /* 0x000fca000383ffff */
.L_x_2487:
[----:B------:R-:W-:Y:S05]  /*12640*/  BRA.DIV ~URZ, `(.L_x_2520) ;  /* 0x000078427f007947 */ /* 0x000fea000b800000 */
[----:B------:R1:W2:Y:S02]  /*12650*/  SHFL.BFLY PT, R0, R221, 0x2, 0x1f ;  /* 0x0c401f00dd007f89 */ /* 0x0002a400000e0000 */
.L_x_2641:
        /* <DEDUP_REMOVED lines=15> */
.L_x_2642:
        /* <DEDUP_REMOVED lines=134> */
.L_x_2386:
        /* <DEDUP_REMOVED lines=19> */
.L_x_2523:
[----:B---3--:R-:W-:Y:S05]  /*130e0*/  BSYNC B0 ;  /* 0x0000000000007941 */ /* 0x008fea0003800000 */
.L_x_2522:
        /* <DEDUP_REMOVED lines=128> */
.L_x_2526:
[----:B--2---:R-:W2:Y:S04]  /*138f0*/  LDL R4, [R1+0x10] ;  /* 0x0000100001047983 */ /* 0x004ea80000100800 */
[----:B------:R-:W3:Y:S04]  /*13900*/  LDL.LU R7, [R1+0x8] ;  /* 0x0000080001077983 */ /* 0x000ee80000300800 */
[----:B------:R-:W4:Y:S01]  /*13910*/  LDL R16, [R1+0x30] ;  /* 0x0000300001107983 */ /* 0x000f220000100800 */
[----:B------:R-:W-:Y:S01]  /*13920*/  IMAD.MOV.U32 R2, RZ, RZ, 0x368 ;  /* 0x00000368ff027424 */ /* 0x000fe200078e00ff */
[----:B------:R-:W-:-:S02]  /*13930*/  ISETP.GT.AND P2, PT, R3, 0x1, PT ;  /* 0x000000010300780c */ /* 0x000fc40003f44270 */
[----:B------:R-:W4:Y:S01]  /*13940*/  LDL R75, [R1+0x38] ;  /* 0x00003800014b7983 */ /* 0x000f220000100800 */
[----:B------:R-:W-:Y:S02]  /*13950*/  ISETP.NE.U32.AND P0, PT, RZ, c[0x0][0x500], PT ;  /* 0x00014000ff007a0c */ /* 0x000fe40003f05070 */
[----:B------:R-:W-:Y:S02]  /*13960*/  SEL R2, R2, 0x328, P2 ;  /* 0x0000032802027807 */ /* 0x000fe40001000000 */
[----:B------:R-:W-:Y:S02]  /*13970*/  ISETP.NE.AND.EX P0, PT, RZ, c[0x0][0x504], PT, P0 ;  /* 0x00014100ff007a0c */ /* 0x000fe40003f05300 */
[----:B------:R1:W2:Y:S01]  /*13980*/  LDC.64 R8, c[0x0][R2+0x170] ;  /* 0x00005c0002087b82 */ /* 0x0002a20000000a00 */
[----:B------:R-:W-:-:S04]  /*13990*/  SHF.R.S32.HI R3, RZ, 0x1f, R10 ;  /* 0x0000001fff037819 */ /* 0x000fc8000001140a */
[----:B------:R-:W-:-:S03]  /*139a0*/  SEL R6, R3, RZ, !P0 ;  /* 0x000000ff03067207 */ /* 0x000fc60004000000 */
[----:B------:R1:W2:Y:S08]  /*139b0*/  LDC.64 R14, c[0x0][R2+0x168] ;  /* 0x00005a00020e7b82 */ /* 0x0002b00000000a00 */
[----:B------:R1:W2:Y:S08]  /*139c0*/  LDC.64 R18, c[0x0][R2+0x178] ;  /* 0x00005e0002127b82 */ /* 0x0002b00000000a00 */
[----:B------:R1:W2:Y:S02]  /*139d0*/  LDC.64 R20, c[0x0][R2+0x160] ;  /* 0x0000580002147b82 */ /* 0x0002a40000000a00 */
[----:B-1----:R-:W-:-:S05]  /*139e0*/  IMAD.MOV.U32 R2, RZ, RZ, c[0x0][0x4e8] ;  /* 0x00013a00ff027624 */ /* 0x002fca00078e00ff */
[----:B------:R-:W-:Y:S02]  /*139f0*/  ISETP.NE.AND P5, PT, R2, 0x1, PT ;  /* 0x000000010200780c */ /* 0x000fe40003fa5270 */
[----:B------:R-:W-:Y:S01]  /*13a00*/  SEL R2, R10, RZ, !P0 ;  /* 0x000000ff0a027207 */ /* 0x000fe20004000000 */
[----:B------:R-:W1:Y:S01]  /*13a10*/  S2R R76, SR_TID.X ;  /* 0x00000000004c7919 */ /* 0x000e620000002100 */
[----:B-----5:R-:W-:Y:S02]  /*13a20*/  SHF.R.S32.HI R17, RZ, 0x1f, R0 ;  /* 0x0000001fff117819 */ /* 0x020fe40000011400 */
[----:B------:R-:W-:-:S04]  /*13a30*/  LOP3.LUT R198, R198, 0xfffffffd, RZ, 0xc0, !PT ;  /* 0xfffffffdc6c67812 */ /* 0x000fc800078ec0ff */
[----:B------:R-:W-:Y:S01]  /*13a40*/  LOP3.LUT R198, R198, 0xfffffffe, RZ, 0xc0, !PT ;  /* 0xfffffffec6c67812 */ /* 0x000fe200078ec0ff */
[----:B--2---:R-:W-:Y:S02]  /*13a50*/  IMAD.IADD R5, R4, 0x1, R252 ;  /* 0x0000000104057824 */ /* 0x004fe400078e02fc */
[----:B------:R-:W-:Y:S01]  /*13a60*/  IMAD R4, R9, R2, RZ ;  /* 0x0000000209047224 */ /* 0x000fe200078e02ff */
[----:B---3--:R-:W-:Y:S01]  /*13a70*/  LOP3.LUT R3, R7, 0xffff, RZ, 0xc0, !PT ;  /* 0x0000ffff07037812 */ /* 0x008fe200078ec0ff */
[----:B------:R-:W-:-:S04]  /*13a80*/  @P5 IMAD.HI.U32 R10, R5, c[0x0][0x4ec], RZ ;  /* 0x00013b00050a5a27 */ /* 0x000fc800078e00ff */
[C---:B------:R-:W-:Y:S02]  /*13a90*/  IMAD R12, R8.reuse, R6, R4 ;  /* 0x00000006080c7224 */ /* 0x040fe400078e0204 */
[----:B------:R-:W-:-:S04]  /*13aa0*/  IMAD.WIDE.U32 R6, R8, R2, RZ ;  /* 0x0000000208067225 */ /* 0x000fc800078e00ff */
[----:B------:R-:W-:-:S04]  /*13ab0*/  IMAD.WIDE.U32 R8, R14, R3, RZ ;  /* 0x000000030e087225 */ /* 0x000fc800078e00ff */
[----:B------:R-:W-:Y:S01]  /*13ac0*/  IMAD.MOV.U32 R4, RZ, RZ, R5 ;  /* 0x000000ffff047224 */ /* 0x000fe200078e0005 */
[----:B------:R-:W-:Y:S01]  /*13ad0*/  @P5 SHF.R.U32.HI R4, RZ, c[0x0][0x4f0], R10 ;  /* 0x00013c00ff045a19 */ /* 0x000fe2000001160a */
[----:B------:R-:W-:Y:S01]  /*13ae0*/  IMAD R13, R15, R3, RZ ;  /* 0x000000030f0d7224 */ /* 0x000fe200078e02ff */
[----:B----4-:R-:W-:Y:S01]  /*13af0*/  SEL R10, R16, RZ, P2 ;  /* 0x000000ff100a7207 */ /* 0x010fe20001000000 */
[----:B------:R-:W-:Y:S01]  /*13b00*/  IMAD.IADD R14, R7, 0x1, R12 ;  /* 0x00000001070e7824 */ /* 0x000fe200078e020c */
[----:B------:R-:W-:Y:S01]  /*13b10*/  IADD3 R15, P1, P0, R6, R8, R0 ;  /* 0x00000008060f7210 */ /* 0x000fe2000783e000 */
[----:B------:R-:W-:Y:S02]  /*13b20*/  IMAD.IADD R6, R9, 0x1, R13 ;  /* 0x0000000109067824 */ /* 0x000fe400078e020d */
[----:B------:R-:W-:Y:S02]  /*13b30*/  IMAD R12, R19, R10, RZ ;  /* 0x0000000a130c7224 */ /* 0x000fe400078e02ff */
[----:B------:R-:W-:-:S02]  /*13b40*/  IMAD.MOV R7, RZ, RZ, -R4 ;  /* 0x000000ffff077224 */ /* 0x000fc400078e0a04 */
        /* <DEDUP_REMOVED lines=31> */
[----:B------:R1:W1:Y:S01]  /*13d40*/  SHFL.IDX PT, R8, R7, 0x3, 0x1c1f ;  /* 0x007c1f0007087f89 */ /* 0x00026200000e0000 */
[----:B---3--:R-:W-:-:S05]  /*13d50*/  IMAD.IADD R6, R75, 0x1, R252 ;  /* 0x000000014b067824 */ /* 0x008fca00078e02fc */
        /* <DEDUP_REMOVED lines=63> */
.L_x_2643:
[----:B------:R-:W-:Y:S05]  /*14150*/  BRA.DIV ~URZ, `(.L_x_2529) ;  /* 0x000060227f007947 */ /* 0x000fea000b800000 */
[----:B------:R3:W4:Y:S02]  /*14160*/  SHFL.IDX PT, R0, R12, RZ, 0x1c1f ;  /* 0x001c1fff0c007589 */ /* 0x00072400000e0000 */
.L_x_2644:
        /* <DEDUP_REMOVED lines=19> */
.L_x_2531:
[----:B------:R-:W-:Y:S05]  /*142a0*/  BSYNC B0 ;  /* 0x0000000000007941 */ /* 0x000fea0003800000 */
.L_x_2530:
[----:B------:R-:W-:Y:S05]  /*142b0*/  BRA.DIV ~URZ, `(.L_x_2532) ;  /* 0x00005f327f007947 */ /* 0x000fea000b800000 */
[----:B--2---:R2:W1:Y:S04]  /*142c0*/  SHFL.IDX PT, R5, R10, 0x1, 0x1c1f ;  /* 0x003c1f000a057f89 */ /* 0x00446800000e0000 */
[----:B----4-:R2:W4:Y:S02]  /*142d0*/  SHFL.IDX PT, R0, R12, 0x1, 0x1c1f ;  /* 0x003c1f000c007f89 */ /* 0x01052400000e0000 */
.L_x_2645:
        /* <DEDUP_REMOVED lines=19> */
.L_x_2534:
[----:B------:R-:W-:Y:S05]  /*14410*/  BSYNC B0 ;  /* 0x0000000000007941 */ /* 0x000fea0003800000 */
.L_x_2533:
[----:B------:R-:W-:Y:S05]  /*14420*/  BRA.DIV ~URZ, `(.L_x_2535) ;  /* 0x00005e927f007947 */ /* 0x000fea000b800000 */
[----:B-1----:R1:W2:Y:S02]  /*14430*/  SHFL.IDX PT, R5, R10, 0x2, 0x1c1f ;  /* 0x005c1f000a057f89 */ /* 0x0022a400000e0000 */
.L_x_2646:
[----:B------:R-:W-:Y:S05]  /*14440*/  BRA.DIV ~URZ, `(.L_x_2536) ;  /* 0x00005ee27f007947 */ /* 0x000fea000b800000 */
[----:B----4-:R4:W1:Y:S02]  /*14450*/  SHFL.IDX PT, R0, R12, 0x2, 0x1c1f ;  /* 0x005c1f000c007f89 */ /* 0x01086400000e0000 */
.L_x_2647:
        /* <DEDUP_REMOVED lines=19> */
.L_x_2538:
[----:B------:R-:W-:Y:S05]  /*14590*/  BSYNC B0 ;  /* 0x0000000000007941 */ /* 0x000fea0003800000 */
.L_x_2537:
[----:B------:R-:W-:Y:S05]  /*145a0*/  BRA.DIV ~URZ, `(.L_x_2539) ;  /* 0x00005df27f007947 */ /* 0x000fea000b800000 */
[----:B-1----:R1:W3:Y:S04]  /*145b0*/  SHFL.IDX PT, R6, R10, 0x3, 0x1c1f ;  /* 0x007c1f000a067f89 */ /* 0x0022e800000e0000 */
[----:B------:R1:W4:Y:S02]  /*145c0*/  SHFL.IDX PT, R0, R12, 0x3, 0x1c1f ;  /* 0x007c1f000c007f89 */ /* 0x00032400000e0000 */
.L_x_2648:
        /* <DEDUP_REMOVED lines=20> */
.L_x_2527:
        /* <DEDUP_REMOVED lines=33> */
.L_x_2649:
[----:B------:R-:W-:Y:S05]  /*14920*/  BRA.DIV ~URZ, `(.L_x_2542) ;  /* 0x00005bb27f007947 */ /* 0x000fea000b800000 */
[----:B------:R3:W4:Y:S02]  /*14930*/  SHFL.IDX PT, R0, R12, RZ, 0x1c1f ;  /* 0x001c1fff0c007589 */ /* 0x00072400000e0000 */
.L_x_2650:
        /* <DEDUP_REMOVED lines=84> */
.L_x_2544:
[----:B------:R-:W-:Y:S05]  /*14e80*/  BSYNC B0 ;  /* 0x0000000000007941 */ /* 0x000fea0003800000 */
.L_x_2543:
[----:B------:R-:W-:Y:S05]  /*14e90*/  BRA.DIV ~URZ, `(.L_x_2545) ;  /* 0x000056b27f007947 */ /* 0x000fea000b800000 */
[----:B--2---:R2:W1:Y:S04]  /*14ea0*/  SHFL.IDX PT, R4, R5, 0x1, 0x1c1f ;  /* 0x003c1f0005047f89 */ /* 0x00446800000e0000 */
[----:B----4-:R2:W4:Y:S02]  /*14eb0*/  SHFL.IDX PT, R0, R12, 0x1, 0x1c1f ;  /* 0x003c1f000c007f89 */ /* 0x01052400000e0000 */
.L_x_2651:
        /* <DEDUP_REMOVED lines=12> */
[----:B-1----:R-:W-:Y:S02]  /*14f80*/  @!P1 LEA.HI.X R3, R236, R4, R6, 0x2, P2 ;  /* 0x00000004ec039211 */ /* 0x002fe400010f1406 */
[----:B------:R-:W-:Y:S02]  /*14f90*/  SHF.R.S32.HI R11, RZ, 0x1f, R11 ;  /* 0x0000001fff0b7819 */ /* 0x000fe4000001140b */
[----:B------:R-:W-:Y:S01]  /*14fa0*/  @!P0 LEA R6, P2, R10, R0, 0x2 ;  /* 0x000000000a068211 */ /* 0x000fe200078410ff */
[----:B------:R1:W-:Y:S01]  /*14fb0*/  @!P1 ST.E.64 [R2.64], R144 ;  /* 0x0000009002009985 */ /* 0x0003e2000c101b06 */
[----:B------:R-:W-:Y:S02]  /*14fc0*/  IADD3 R8, R236, 0x20, RZ ;  /* 0x00000020ec087810 */ /* 0x000fe40007ffe0ff */
        /* <DEDUP_REMOVED lines=67> */
.L_x_2547:
[----:B------:R-:W-:Y:S05]  /*15400*/  BSYNC B0 ;  /* 0x0000000000007941 */ /* 0x000fea0003800000 */
.L_x_2546:
[----:B------:R-:W-:Y:S05]  /*15410*/  BRA.DIV ~URZ, `(.L_x_2548) ;  /* 0x000052027f007947 */ /* 0x000fea000b800000 */
[----:B-1----:R1:W2:Y:S02]  /*15420*/  SHFL.IDX PT, R4, R5, 0x2, 0x1c1f ;  /* 0x005c1f0005047f89 */ /* 0x0022a400000e0000 */
.L_x_2652:
[----:B------:R-:W-:Y:S05]  /*15430*/  BRA.DIV ~URZ, `(.L_x_2549) ;  /* 0x000052527f007947 */ /* 0x000fea000b800000 */
[----:B----4-:R4:W1:Y:S02]  /*15440*/  SHFL.IDX PT, R0, R12, 0x2, 0x1c1f ;  /* 0x005c1f000c007f89 */ /* 0x01086400000e0000 */
.L_x_2653:
[----:B------:R-:W-:Y:S01]  /*15450*/  LOP3.LUT P0, RZ, R198, 0x1, RZ, 0xc0, !PT ;  /* 0x00000001c6ff7812 */ /* 0x000fe2000780c0ff */
[----:B------:R-:W-:-:S12]  /*15460*/  BSSY B0, `(.L_x_2550) ;  /* 0x0000054000007945 */ /* 0x000fd80003800000 */
[----:B------:R-:W-:Y:S05]  /*15470*/  @P0 BRA `(.L_x_2551) ;  /* 0x0000052000000947 */ /* 0x000fea0003800000 */
[C---:B------:R-:W-:Y:S02]  /*15480*/  IADD3 R6, R236.reuse, 0x8, RZ ;  /* 0x00000008ec067810 */ /* 0x040fe40007ffe0ff */
[----:B------:R-:W-:Y:S02]  /*15490*/  ISETP.GE.AND P0, PT, R236, c[0x0][0x3c8], PT ;  /* 0x0000f200ec007a0c */ /* 0x000fe40003f06270 */
        /* <DEDUP_REMOVED lines=12> */
[----:B------:R-:W-:Y:S01]  /*15560*/  IADD3 R14, R236, 0x20, RZ ;  /* 0x00000020ec0e7810 */ /* 0x000fe20007ffe0ff */
        /* <DEDUP_REMOVED lines=67> */
.L_x_2551:
[----:B------:R-:W-:Y:S05]  /*159a0*/  BSYNC B0 ;  /* 0x0000000000007941 */ /* 0x000fea0003800000 */
.L_x_2550:
[----:B------:R-:W-:Y:S05]  /*159b0*/  BRA.DIV ~URZ, `(.L_x_2552) ;  /* 0x00004d427f007947 */ /* 0x000fea000b800000 */
[----:B--2---:R2:W3:Y:S04]  /*159c0*/  SHFL.IDX PT, R4, R5, 0x3, 0x1c1f ;  /* 0x007c1f0005047f89 */ /* 0x0044e800000e0000 */
[----:B-1----:R2:W1:Y:S02]  /*159d0*/  SHFL.IDX PT, R0, R12, 0x3, 0x1c1f ;  /* 0x007c1f000c007f89 */ /* 0x00246400000e0000 */
.L_x_2654:
[----:B------:R-:W-:-:S13]  /*159e0*/  LOP3.LUT P0, RZ, R198, 0x2, RZ, 0xc0, !PT ;  /* 0x00000002c6ff7812 */ /* 0x000fda000780c0ff */
[----:B------:R-:W-:Y:S05]  /*159f0*/  @P0 BRA `(.L_x_2540) ;  /* 0x0000124000000947 */ /* 0x000fea0003800000 */
[C---:B------:R-:W-:Y:S02]  /*15a00*/  ISETP.GE.AND P4, PT, R236.reuse, c[0x0][0x3c8], PT ;  /* 0x0000f200ec007a0c */ /* 0x040fe40003f86270 */
[C---:B---3--:R-:W-:Y:S02]  /*15a10*/  IADD3 R8, R236.reuse, 0x8, RZ ;  /* 0x00000008ec087810 */ /* 0x048fe40007ffe0ff */
[----:B--2-4-:R-:W-:Y:S02]  /*15a20*/  IADD3 R12, R236, 0x18, RZ ;  /* 0x00000018ec0c7810 */ /* 0x014fe40007ffe0ff */
        /* <DEDUP_REMOVED lines=13> */
[----:B------:R-:W-:Y:S02]  /*15b00*/  IADD3 R13, R236, 0x10, RZ ;  /* 0x00000010ec0d7810 */ /* 0x000fe40007ffe0ff */
        /* <DEDUP_REMOVED lines=71> */
.L_x_2525:
        /* <DEDUP_REMOVED lines=20> */
.L_x_2553:
        /* <DEDUP_REMOVED lines=58> */
.L_x_2555:
[----:B------:R-:W-:Y:S05]  /*16460*/  BSYNC B0 ;  /* 0x0000000000007941 */ /* 0x000fea0003800000 */
.L_x_2554:
        /* <DEDUP_REMOVED lines=34> */
.L_x_2655:
[----:B------:R-:W-:Y:S05]  /*16690*/  BRA.DIV ~URZ, `(.L_x_2557) ;  /* 0x000041a27f007947 */ /* 0x000fea000b800000 */
[----:B------:R3:W4:Y:S02]  /*166a0*/  SHFL.IDX PT, R0, R12, RZ, 0x1c1f ;  /* 0x001c1fff0c007589 */ /* 0x00072400000e0000 */
.L_x_2656:
        /* <DEDUP_REMOVED lines=20> */
.L_x_2559:
[----:B------:R-:W-:Y:S05]  /*167f0*/  BSYNC B0 ;  /* 0x0000000000007941 */ /* 0x000fea0003800000 */
.L_x_2558:
[----:B------:R-:W-:Y:S05]  /*16800*/  BRA.DIV ~URZ, `(.L_x_2560) ;  /* 0x000040a27f007947 */ /* 0x000fea000b800000 */
[----:B--2---:R2:W1:Y:S04]  /*16810*/  SHFL.IDX PT, R4, R5, 0x1, 0x1c1f ;  /* 0x003c1f0005047f89 */ /* 0x00446800000e0000 */
[----:B----4-:R2:W4:Y:S02]  /*16820*/  SHFL.IDX PT, R0, R12, 0x1, 0x1c1f ;  /* 0x003c1f000c007f89 */ /* 0x01052400000e0000 */
.L_x_2657:
        /* <DEDUP_REMOVED lines=19> */
.L_x_2562:
[----:B------:R-:W-:Y:S05]  /*16960*/  BSYNC B0 ;  /* 0x0000000000007941 */ /* 0x000fea0003800000 */
.L_x_2561:
[----:B------:R-:W-:Y:S05]  /*16970*/  BRA.DIV ~URZ, `(.L_x_2563) ;  /* 0x000040027f007947 */ /* 0x000fea000b800000 */
[----:B-1----:R1:W2:Y:S02]  /*16980*/  SHFL.IDX PT, R4, R5, 0x2, 0x1c1f ;  /* 0x005c1f0005047f89 */ /* 0x0022a400000e0000 */
.L_x_2658:
[----:B------:R-:W-:Y:S05]  /*16990*/  BRA.DIV ~URZ, `(.L_x_2564) ;  /* 0x000040527f007947 */ /* 0x000fea000b800000 */
[----:B----4-:R4:W1:Y:S02]  /*169a0*/  SHFL.IDX PT, R0, R12, 0x2, 0x1c1f ;  /* 0x005c1f000c007f89 */ /* 0x01086400000e0000 */
.L_x_2659:
        /* <DEDUP_REMOVED lines=19> */
.L_x_2566:
[----:B------:R-:W-:Y:S05]  /*16ae0*/  BSYNC B0 ;  /* 0x0000000000007941 */ /* 0x000fea0003800000 */
.L_x_2565:
[----:B------:R-:W-:Y:S05]  /*16af0*/  BRA.DIV ~URZ, `(.L_x_2567) ;  /* 0x00003f627f007947 */ /* 0x000fea000b800000 */
[----:B--2---:R2:W3:Y:S04]  /*16b00*/  SHFL.IDX PT, R4, R5, 0x3, 0x1c1f ;  /* 0x007c1f0005047f89 */ /* 0x0044e800000e0000 */
[----:B-1----:R2:W1:Y:S02]  /*16b10*/  SHFL.IDX PT, R0, R12, 0x3, 0x1c1f ;  /* 0x007c1f000c007f89 */ /* 0x00246400000e0000 */
.L_x_2660:
        /* <DEDUP_REMOVED lines=18> */
.L_x_2540:
[----:B------:R-:W-:Y:S05]  /*16c40*/  BSYNC B1 ;  /* 0x0000000000017941 */ /* 0x000fea0003800000 */
.L_x_2524:
        /* <DEDUP_REMOVED lines=15> */
.L_x_2661:
[----:B------:R-:W-:Y:S05]  /*16d40*/  BRA.DIV ~URZ, `(.L_x_2570) ;  /* 0x00003e527f007947 */ /* 0x000fea000b800000 */
[----:B------:R3:W4:Y:S02]  /*16d50*/  SHFL.IDX PT, R8, R74, 0x1, 0x1f ;  /* 0x00201f004a087f89 */ /* 0x00072400000e0000 */
.L_x_2662:
        /* <DEDUP_REMOVED lines=19> */
.L_x_2663:
        /* <DEDUP_REMOVED lines=16> */
.L_x_2664:
[----:B---3--:R-:W-:Y:S01]  /*16f90*/  IMAD R0, R0, c[0x0][0x538], RZ ;  /* 0x00014e0000007a24 */ /* 0x008fe200078e02ff */
[----:B------:R-:W-:Y:S04]  /*16fa0*/  BSSY B1, `(.L_x_2573) ;  /* 0x00000ce000017945 */ /* 0x000fe80003800000 */
[----:B----4-:R-:W-:-:S04]  /*16fb0*/  IADD3 R8, R0, R8, RZ ;  /* 0x0000000800087210 */ /* 0x010fc80007ffe0ff */
[----:B--2---:R-:W-:-:S13]  /*16fc0*/  ISETP.GT.AND P0, PT, R8, R9, PT ;  /* 0x000000090800720c */ /* 0x004fda0003f04270 */
[----:B------:R-:W-:Y:S05]  /*16fd0*/  @P0 BRA `(.L_x_2574) ;  /* 0x0000025000000947 */ /* 0x000fea0003800000 */
.L_x_2578:
        /* <DEDUP_REMOVED lines=17> */
.L_x_2665:
        /* <DEDUP_REMOVED lines=16> */
.L_x_2666:
[----:B--2---:R-:W-:-:S05]  /*171f0*/  IMAD R0, R0, c[0x0][0x538], RZ ;  /* 0x00014e0000007a24 */ /* 0x004fca00078e02ff */
[----:B------:R-:W-:-:S04]  /*17200*/  IADD3 R8, R0, R8, RZ ;  /* 0x0000000800087210 */ /* 0x000fc80007ffe0ff */
[----:B------:R-:W-:-:S13]  /*17210*/  ISETP.GT.AND P0, PT, R8, R9, PT ;  /* 0x000000090800720c */ /* 0x000fda0003f04270 */
[----:B-1----:R-:W-:Y:S05]  /*17220*/  @!P0 BRA `(.L_x_2578) ;  /* 0xfffffdb000008947 */ /* 0x002fea000383ffff */
.L_x_2574:
[----:B------:R-:W-:-:S05]  /*17230*/  IADD3 R5, -R0, R8, RZ ;  /* 0x0000000800057210 */ /* 0x000fca0007ffe1ff */
[----:B------:R-:W-:-:S05]  /*17240*/  IMAD R0, R4, c[0x0][0x538], R5 ;  /* 0x00014e0004007a24 */ /* 0x000fca00078e0205 */
[----:B------:R-:W-:Y:S01]  /*17250*/  ISETP.GT.AND P0, PT, R0, R9, PT ;  /* 0x000000090000720c */ /* 0x000fe20003f04270 */
[----:B------:R-:W-:-:S12]  /*17260*/  BRA.DIV ~URZ, `(.L_x_2579) ;  /* 0x00003d927f007947 */ /* 0x000fd8000b800000 */
[----:B------:R-:W-:-:S03]  /*17270*/  VOTE.ANY R10, PT, !P0 ;  /* 0x00000000000a7806 */ /* 0x000fc600040e0100 */
.L_x_2667:
[----:B------:R-:W2:Y:S01]  /*17280*/  LDL.LU R2, [R1+0xc] ;  /* 0x00000c0001027983 */ /* 0x000ea20000300800 */
[----:B------:R-:W2:Y:S02]  /*17290*/  POPC R0, R10 ;  /* 0x0000000a00007309 */ /* 0x000ea40000000000 */
[----:B--2---:R-:W-:-:S05]  /*172a0*/  IADD3 R2, R0, R2, RZ ;  /* 0x0000000200027210 */ /* 0x004fca0007ffe0ff */
[----:B------:R2:W-:Y:S01]  /*172b0*/  STL [R1+0xc], R2 ;  /* 0x00000c0201007387 */ /* 0x0005e20000100800 */
[----:B------:R-:W-:Y:S05]  /*172c0*/  BRA.DIV ~URZ, `(.L_x_2580) ;  /* 0x00003d827f007947 */ /* 0x000fea000b800000 */
[----:B------:R3:W4:Y:S04]  /*172d0*/  SHFL.IDX PT, R8, R6, R0, 0x1f ;  /* 0x00001f0006087589 */ /* 0x00072800000e0000 */
[----:B------:R3:W1:Y:S02]  /*172e0*/  SHFL.IDX PT, R7, R7, R0, 0x1f ;  /* 0x00001f0007077589 */ /* 0x00066400000e0000 */
.L_x_2668:
[----:B------:R-:W-:Y:S01]  /*172f0*/  ISETP.NE.AND P0, PT, R10, RZ, PT ;  /* 0x000000ff0a00720c */ /* 0x000fe20003f05270 */
[----:B------:R-:W-:-:S12]  /*17300*/  BSSY B0, `(.L_x_2581) ;  /* 0x0000005000007945 */ /* 0x000fd80003800000 */
[----:B------:R-:W-:Y:S05]  /*17310*/  @!P0 BRA `(.L_x_2582) ;  /* 0x0000003000008947 */ /* 0x000fea0003800000 */
[----:B---3--:R-:W-:Y:S01]  /*17320*/  IADD3 R0, R0, -0x1, RZ ;  /* 0xffffffff00007810 */ /* 0x008fe20007ffe0ff */
[----:B------:R-:W-:Y:S05]  /*17330*/  BRA.DIV ~URZ, `(.L_x_2583) ;  /* 0x00003de27f007947 */ /* 0x000fea000b800000 */
[----:B------:R3:W2:Y:S02]  /*17340*/  SHFL.IDX PT, R11, R4, R0, 0x1f ;  /* 0x00001f00040b7589 */ /* 0x0006a400000e0000 */
.L_x_2582:
[----:B------:R-:W-:Y:S05]  /*17350*/  BSYNC B0 ;  /* 0x0000000000007941 */ /* 0x000fea0003800000 */
.L_x_2581:
        /* <DEDUP_REMOVED lines=68> */
.L_x_2585:
        /* <DEDUP_REMOVED lines=68> */
.L_x_2586:
[----:B------:R-:W-:Y:S05]  /*17be0*/  BSYNC B0 ;  /* 0x0000000000007941 */ /* 0x000fea0003800000 */
.L_x_2584:
[----:B------:R-:W-:-:S04]  /*17bf0*/  LOP3.LUT R2, RZ, R2, RZ, 0x33, !PT ;  /* 0x00000002ff027212 */ /* 0x000fc800078e33ff */
[----:B-1----:R-:W-:-:S05]  /*17c00*/  IADD3 R0, R2, R8, RZ ;  /* 0x0000000802007210 */ /* 0x002fca0007ffe0ff */
[----:B------:R1:W-:Y:S01]  /*17c10*/  STL [R1+0x4], R0 ;  /* 0x0000040001007387 */ /* 0x0003e20000100800 */
[----:B------:R-:W-:Y:S05]  /*17c20*/  BRA `(.L_x_2587) ;  /* 0x0000005000007947 */ /* 0x000fea0003800000 */
.L_x_2575:
[----:B------:R-:W-:Y:S01]  /*17c30*/  MOV R0, c[0x0][0x53c] ;  /* 0x00014f0000007a02 */ /* 0x000fe20000000f00 */
[----:B------:R2:W-:Y:S04]  /*17c40*/  STL [R1], R9 ;  /* 0x0000000901007387 */ /* 0x0005e80000100800 */
[----:B------:R2:W-:Y:S04]  /*17c50*/  STL [R1+0x4], RZ ;  /* 0x000004ff01007387 */ /* 0x0005e80000100800 */
[----:B------:R2:W-:Y:S04]  /*17c60*/  STL [R1+0x8], RZ ;  /* 0x000008ff01007387 */ /* 0x0005e80000100800 */
[----:B------:R2:W-:Y:S02]  /*17c70*/  STL [R1+0xc], R0 ;  /* 0x00000c0001007387 */ /* 0x0005e40000100800 */
.L_x_2587:
[----:B------:R-:W-:Y:S05]  /*17c80*/  BSYNC B1 ;  /* 0x0000000000017941 */ /* 0x000fea0003800000 */
.L_x_2573:
        /* <DEDUP_REMOVED lines=9> */
.L_x_2568:
[----:B--2---:R-:W2:Y:S02]  /*17d20*/  LDL R0, [R1+0xc] ;  /* 0x00000c0001007983 */ /* 0x004ea40000100800 */
[----:B--2---:R-:W-:-:S13]  /*17d30*/  ISETP.GE.AND P0, PT, R0, c[0x0][0x53c], PT ;  /* 0x00014f0000007a0c */ /* 0x004fda0003f06270 */
[----:B-1----:R-:W-:Y:S01]  /*17d40*/  @P0 CALL.REL.NOINC `(.L_x_2588) ;  /* 0x0000001000000944 */ /* 0x002fe20003c00000 */
[----:B------:R-:W-:Y:S05]  /*17d50*/  BRA `(.L_x_2589) ;  /* 0xfffe9df000007947 */ /* 0x000fea000383ffff */
.L_x_2588:
[----:B------:R-:W-:Y:S05]  /*17d60*/  EXIT ;  /* 0x000000000000794d */ /* 0x000fea0003800000 */
.L_x_2361:
[----:B------:R-:W-:Y:S01]  /*17d70*/  IMAD.MOV.U32 R0, RZ, RZ, R5 ;  /* 0x000000ffff007224 */ /* 0x000fe200078e0005 */
[----:B------:R-:W-:Y:S02]  /*17d80*/  MOV R2, 0x1 ;  /* 0x0000000100027802 */ /* 0x000fe40000000f00 */
[----:B------:R-:W-:Y:S02]  /*17d90*/  MOV R3, 0x17db0 ;  /* 0x00017db000037802 */ /* 0x000fe40000000f00 */
[----:B------:R-:W-:Y:S05]  /*17da0*/  CALL.REL.NOINC `($__internal_38_$__cuda_sm70_shflsync_up_p) ;  /* 0x000034a000007944 */ /* 0x000fea0003c00000 */
[----:B------:R-:W-:Y:S01]  /*17db0*/  MOV R0, R4 ;  /* 0x0000000400007202 */ /* 0x000fe20000000f00 */
[----:B------:R-:W-:Y:S05]  /*17dc0*/  BRA `(.L_x_2590) ;  /* 0xfffe869000007947 */ /* 0x000fea000383ffff */
.L_x_2362:
[----:B------:R-:W-:Y:S01]  /*17dd0*/  IMAD.MOV.U32 R0, RZ, RZ, R5 ;  /* 0x000000ffff007224 */ /* 0x000fe200078e0005 */
[----:B------:R-:W-:Y:S02]  /*17de0*/  MOV R2, 0x2 ;  /* 0x0000000200027802 */ /* 0x000fe40000000f00 */
[----:B------:R-:W-:Y:S02]  /*17df0*/  MOV R3, 0x17e10 ;  /* 0x00017e1000037802 */ /* 0x000fe40000000f00 */
[----:B------:R-:W-:Y:S05]  /*17e00*/  CALL.REL.NOINC `($__internal_38_$__cuda_sm70_shflsync_up_p) ;  /* 0x0000344000007944 */ /* 0x000fea0003c00000 */
[----:B------:R-:W-:Y:S01]  /*17e10*/  SEL R0, R4, RZ, P4 ;  /* 0x000000ff04007207 */ /* 0x000fe20002000000 */
[----:B------:R-:W-:Y:S01]  /*17e20*/  IMAD.MOV.U32 R2, RZ, RZ, 0x4 ;  /* 0x00000004ff027424 */ /* 0x000fe200078e00ff */
[----:B------:R-:W-:-:S03]  /*17e30*/  MOV R3, 0x17e60 ;  /* 0x00017e6000037802 */ /* 0x000fc60000000f00 */
[----:B------:R-:W-:Y:S02]  /*17e40*/  IMAD.IADD R0, R5, 0x1, R0 ;  /* 0x0000000105007824 */ /* 0x000fe400078e0200 */
        /* <DEDUP_REMOVED lines=13> */
[----:B------:R-:W-:Y:S02]  /*17f20*/  MOV R204, 0x1f ;  /* 0x0000001f00cc7802 */ /* 0x000fe40000000f00 */
[----:B------:R-:W-:Y:S01]  /*17f30*/  MOV R3, 0x17f70 ;  /* 0x00017f7000037802 */ /* 0x000fe20000000f00 */
[----:B------:R-:W-:-:S04]  /*17f40*/  IMAD.IADD R4, R0, 0x1, R4 ;  /* 0x0000000100047824 */ /* 0x000fc800078e0204 */
[----:B------:R-:W-:Y:S02]  /*17f50*/  IMAD.MOV.U32 R109, RZ, RZ, R4 ;  /* 0x000000ffff6d7224 */ /* 0x000fe400078e0004 */
[----:B------:R-:W-:Y:S05]  /*17f60*/  CALL.REL.NOINC `($__internal_37_$__cuda_sm70_shflsync_idx_p) ;  /* 0x0000328000007944 */ /* 0x000fea0003c00000 */
[----:B------:R-:W-:Y:S01]  /*17f70*/  MOV R0, R204 ;  /* 0x000000cc00007202 */ /* 0x000fe20000000f00 */
[----:B------:R-:W-:Y:S05]  /*17f80*/  BRA `(.L_x_2591) ;  /* 0xfffe85d000007947 */ /* 0x000fea000383ffff */
.L_x_2364:
[----:B------:R-:W-:Y:S02]  /*17f90*/  SEL R0, RZ, 0x1, P0 ;  /* 0x00000001ff007807 */ /* 0x000fe40000000000 */
[----:B------:R-:W-:Y:S02]  /*17fa0*/  MOV R2, 0x17fc0 ;  /* 0x00017fc000027802 */ /* 0x000fe40000000f00 */
[----:B------:R-:W-:Y:S05]  /*17fb0*/  CALL.REL.NOINC `($__internal_39_$__cuda_sm70_votesync_ballot) ;  /* 0x0000330000007944 */ /* 0x000fea0003c00000 */
[----:B------:R-:W-:Y:S01]  /*17fc0*/  MOV R7, R0 ;  /* 0x0000000000077202 */ /* 0x000fe20000000f00 */
[----:B------:R-:W-:Y:S05]  /*17fd0*/  BRA `(.L_x_2592) ;  /* 0xfffe861000007947 */ /* 0x000fea000383ffff */
.L_x_2365:
[----:B------:R-:W-:Y:S01]  /*17fe0*/  IMAD.MOV.U32 R109, RZ, RZ, R9 ;  /* 0x000000ffff6d7224 */ /* 0x000fe200078e0009 */
[----:B-1----:R-:W-:Y:S01]  /*17ff0*/  MOV R2, R0 ;  /* 0x0000000000027202 */ /* 0x002fe20000000f00 */
[----:B------:R-:W-:Y:S01]  /*18000*/  IMAD.MOV.U32 R204, RZ, RZ, 0x1f ;  /* 0x0000001fffcc7424 */ /* 0x000fe200078e00ff */
[----:B------:R-:W-:Y:S02]  /*18010*/  MOV R3, 0x18030 ;  /* 0x0001803000037802 */ /* 0x000fe40000000f00 */
[----:B------:R-:W-:Y:S05]  /*18020*/  CALL.REL.NOINC `($__internal_37_$__cuda_sm70_shflsync_idx_p) ;  /* 0x000031c000007944 */ /* 0x000fea0003c00000 */
[----:B------:R-:W-:Y:S01]  /*18030*/  IMAD.MOV.U32 R12, RZ, RZ, R204 ;  /* 0x000000ffff0c7224 */ /* 0x000fe200078e00cc */
[----:B------:R-:W-:Y:S01]  /*18040*/  MOV R109, R8 ;  /* 0x00000008006d7202 */ /* 0x000fe20000000f00 */
[----:B------:R-:W-:Y:S01]  /*18050*/  IMAD.MOV.U32 R5, RZ, RZ, RZ ;  /* 0x000000ffff057224 */ /* 0x000fe200078e00ff */
[----:B------:R-:W-:Y:S01]  /*18060*/  MOV R2, R0 ;  /* 0x0000000000027202 */ /* 0x000fe20000000f00 */
[----:B------:R-:W-:Y:S01]  /*18070*/  IMAD.MOV.U32 R204, RZ, RZ, 0x1f ;  /* 0x0000001fffcc7424 */ /* 0x000fe200078e00ff */
[----:B------:R-:W-:-:S02]  /*18080*/  MOV R3, 0x180a0 ;  /* 0x000180a000037802 */ /* 0x000fc40000000f00 */
[----:B------:R-:W-:Y:S05]  /*18090*/  CALL.REL.NOINC `($__internal_37_$__cuda_sm70_shflsync_idx_p) ;  /* 0x0000315000007944 */ /* 0x000fea0003c00000 */
[----:B------:R-:W-:Y:S01]  /*180a0*/  MOV R9, R204 ;  /* 0x000000cc00097202 */ /* 0x000fe20000000f00 */
[----:B------:R-:W-:Y:S05]  /*180b0*/  BRA `(.L_x_2593) ;  /* 0xfffe85a000007947 */ /* 0x000fea000383ffff */
.L_x_2368:
[----:B------:R-:W-:Y:S01]  /*180c0*/  IMAD.MOV.U32 R109, RZ, RZ, R4 ;  /* 0x000000ffff6d7224 */ /* 0x000fe200078e0004 */
[----:B-1----:R-:W-:Y:S01]  /*180d0*/  MOV R2, R0 ;  /* 0x0000000000027202 */ /* 0x002fe20000000f00 */
[----:B------:R-:W-:Y:S01]  /*180e0*/  IMAD.MOV.U32 R204, RZ, RZ, 0x1f ;  /* 0x0000001fffcc7424 */ /* 0x000fe200078e00ff */
[----:B------:R-:W-:-:S02]  /*180f0*/  MOV R3, 0x18110 ;  /* 0x0001811000037802 */ /* 0x000fc40000000f00 */
[----:B---34-:R-:W-:Y:S05]  /*18100*/  CALL.REL.NOINC `($__internal_37_$__cuda_sm70_shflsync_idx_p) ;  /* 0x000030e000007944 */ /* 0x018fea0003c00000 */
[----:B------:R-:W-:Y:S01]  /*18110*/  MOV R5, R204 ;  /* 0x000000cc00057202 */ /* 0x000fe20000000f00 */
[----:B------:R-:W-:Y:S05]  /*18120*/  BRA `(.L_x_2367) ;  /* 0xfffe859000007947 */ /* 0x000fea000383ffff */
.L_x_2387:
[----:B------:R-:W-:Y:S01]  /*18130*/  IMAD.MOV.U32 R109, RZ, RZ, R5 ;  /* 0x000000ffff6d7224 */ /* 0x000fe200078e0005 */
[----:B------:R-:W-:Y:S01]  /*18140*/  MOV R2, RZ ;  /* 0x000000ff00027202 */ /* 0x000fe20000000f00 */
[----:B------:R-:W-:Y:S01]  /*18150*/  IMAD.MOV.U32 R204, RZ, RZ, 0x1c1f ;  /* 0x00001c1fffcc7424 */ /* 0x000fe200078e00ff */
[----:B------:R-:W-:-:S02]  /*18160*/  MOV R3, 0x18180 ;  /* 0x0001818000037802 */ /* 0x000fc40000000f00 */
[----:B-----5:R-:W-:Y:S05]  /*18170*/  CALL.REL.NOINC `($__internal_37_$__cuda_sm70_shflsync_idx_p) ;  /* 0x0000307000007944 */ /* 0x020fea0003c00000 */
[----:B------:R-:W-:Y:S01]  /*18180*/  MOV R4, R204 ;  /* 0x000000cc00047202 */ /* 0x000fe20000000f00 */
[----:B------:R-:W-:Y:S05]  /*18190*/  BRA `(.L_x_2594) ;  /* 0xfffea98000007947 */ /* 0x000fea000383ffff */
.L_x_2388:
[----:B------:R-:W-:Y:S01]  /*181a0*/  IMAD.MOV.U32 R109, RZ, RZ, R12 ;  /* 0x000000ffff6d7224 */ /* 0x000fe200078e000c */
[----:B------:R-:W-:Y:S01]  /*181b0*/  MOV R2, RZ ;  /* 0x000000ff00027202 */ /* 0x000fe20000000f00 */
[----:B------:R-:W-:Y:S01]  /*181c0*/  IMAD.MOV.U32 R204, RZ, RZ, 0x1c1f ;  /* 0x00001c1fffcc7424 */ /* 0x000fe200078e00ff */
[----:B------:R-:W-:-:S02]  /*181d0*/  MOV R3, 0x181f0 ;  /* 0x000181f000037802 */ /* 0x000fc40000000f00 */
[----:B-12--5:R-:W-:Y:S05]  /*181e0*/  CALL.REL.NOINC `($__internal_37_$__cuda_sm70_shflsync_idx_p) ;  /* 0x0000300000007944 */ /* 0x026fea0003c00000 */
[----:B------:R-:W-:Y:S01]  /*181f0*/  MOV R0, R204 ;  /* 0x000000cc00007202 */ /* 0x000fe20000000f00 */
[----:B------:R-:W-:Y:S05]  /*18200*/  BRA `(.L_x_2595) ;  /* 0xfffea93000007947 */ /* 0x000fea000383ffff */
.L_x_2391:
[----:B------:R-:W-:Y:S01]  /*18210*/  IMAD.MOV.U32 R109, RZ, RZ, R5 ;  /* 0x000000ffff6d7224 */ /* 0x000fe200078e0005 */
[----:B--2---:R-:W-:Y:S01]  /*18220*/  MOV R2, 0x1 ;  /* 0x0000000100027802 */ /* 0x004fe20000000f00 */
[----:B------:R-:W-:Y:S01]  /*18230*/  IMAD.MOV.U32 R204, RZ, RZ, 0x1c1f ;  /* 0x00001c1fffcc7424 */ /* 0x000fe200078e00ff */
[----:B------:R-:W-:-:S02]  /*18240*/  MOV R3, 0x18260 ;  /* 0x0001826000037802 */ /* 0x000fc40000000f00 */
[----:B-1-345:R-:W-:Y:S05]  /*18250*/  CALL.REL.NOINC `($__internal_37_$__cuda_sm70_shflsync_idx_p) ;  /* 0x00002f9000007944 */ /* 0x03afea0003c00000 */
[----:B------:R-:W-:Y:S01]  /*18260*/  IMAD.MOV.U32 R4, RZ, RZ, R204 ;  /* 0x000000ffff047224 */ /* 0x000fe200078e00cc */
[----:B------:R-:W-:Y:S01]  /*18270*/  MOV R2, 0x1 ;  /* 0x0000000100027802 */ /* 0x000fe20000000f00 */
[----:B------:R-:W-:Y:S01]  /*18280*/  IMAD.MOV.U32 R109, RZ, RZ, R12 ;  /* 0x000000ffff6d7224 */ /* 0x000fe200078e000c */
[----:B------:R-:W-:-:S02]  /*18290*/  MOV R204, 0x1c1f ;  /* 0x00001c1f00cc7802 */ /* 0x000fc40000000f00 */
[----:B------:R-:W-:Y:S02]  /*182a0*/  MOV R3, 0x182c0 ;  /* 0x000182c000037802 */ /* 0x000fe40000000f00 */
[----:B------:R-:W-:Y:S05]  /*182b0*/  CALL.REL.NOINC `($__internal_37_$__cuda_sm70_shflsync_idx_p) ;  /* 0x00002f3000007944 */ /* 0x000fea0003c00000 */
[----:B------:R-:W-:Y:S01]  /*182c0*/  MOV R0, R204 ;  /* 0x000000cc00007202 */ /* 0x000fe20000000f00 */
[----:B------:R-:W-:Y:S05]  /*182d0*/  BRA `(.L_x_2596) ;  /* 0xfffeaa0000007947 */ /* 0x000fea000383ffff */
.L_x_2394:
[----:B------:R-:W-:Y:S01]  /*182e0*/  IMAD.MOV.U32 R109, RZ, RZ, R5 ;  /* 0x000000ffff6d7224 */ /* 0x000fe200078e0005 */
[----:B-1----:R-:W-:Y:S01]  /*182f0*/  MOV R2, 0x2 ;  /* 0x0000000200027802 */ /* 0x002fe20000000f00 */
[----:B------:R-:W-:Y:S01]  /*18300*/  IMAD.MOV.U32 R204, RZ, RZ, 0x1c1f ;  /* 0x00001c1fffcc7424 */ /* 0x000fe200078e00ff */
[----:B------:R-:W-:Y:S02]  /*18310*/  MOV R3, 0x18330 ;  /* 0x0001833000037802 */ /* 0x000fe40000000f00 */
[----:B--2345:R-:W-:Y:S05]  /*18320*/  CALL.REL.NOINC `($__internal_37_$__cuda_sm70_shflsync_idx_p) ;  /* 0x00002ec000007944 */ /* 0x03cfea0003c00000 */
[----:B------:R-:W-:Y:S01]  /*18330*/  MOV R4, R204 ;  /* 0x000000cc00047202 */ /* 0x000fe20000000f00 */
[----:B------:R-:W-:Y:S05]  /*18340*/  BRA `(.L_x_2597) ;  /* 0xfffeab1000007947 */ /* 0x000fea000383ffff */
.L_x_2395:
[----:B------:R-:W-:Y:S01]  /*18350*/  IMAD.MOV.U32 R109, RZ, RZ, R12 ;  /* 0x000000ffff6d7224 */ /* 0x000fe200078e000c */
[----:B------:R-:W-:Y:S01]  /*18360*/  MOV R2, 0x2 ;  /* 0x0000000200027802 */ /* 0x000fe20000000f00 */
[----:B------:R-:W-:Y:S01]  /*18370*/  IMAD.MOV.U32 R204, RZ, RZ, 0x1c1f ;  /* 0x00001c1fffcc7424 */ /* 0x000fe200078e00ff */
[----:B------:R-:W-:Y:S02]  /*18380*/  MOV R3, 0x183a0 ;  /* 0x000183a000037802 */ /* 0x000fe40000000f00 */
[----:B-12345:R-:W-:Y:S05]  /*18390*/  CALL.REL.NOINC `($__internal_37_$__cuda_sm70_shflsync_idx_p) ;  /* 0x00002e5000007944 */ /* 0x03efea0003c00000 */
[----:B------:R-:W-:Y:S01]  /*183a0*/  MOV R0, R204 ;  /* 0x000000cc00007202 */ /* 0x000fe20000000f00 */
[----:B------:R-:W-:Y:S05]  /*183b0*/  BRA `(.L_x_2598) ;  /* 0xfffeaac000007947 */ /* 0x000fea000383ffff */
.L_x_2398:
[----:B------:R-:W-:Y:S01]  /*183c0*/  IMAD.MOV.U32 R109, RZ, RZ, R5 ;  /* 0x000000ffff6d7224 */ /* 0x000fe200078e0005 */
[----:B-1----:R-:W-:Y:S01]  /*183d0*/  MOV R2, 0x3 ;  /* 0x0000000300027802 */ /* 0x002fe20000000f00 */
[----:B------:R-:W-:Y:S01]  /*183e0*/  IMAD.MOV.U32 R204, RZ, RZ, 0x1c1f ;  /* 0x00001c1fffcc7424 */ /* 0x000fe200078e00ff */
[----:B------:R-:W-:-:S02]  /*183f0*/  MOV R3, 0x18410 ;  /* 0x0001841000037802 */ /* 0x000fc40000000f00 */
[----:B--2345:R-:W-:Y:S05]  /*18400*/  CALL.REL.NOINC `($__internal_37_$__cuda_sm70_shflsync_idx_p) ;  /* 0x00002de000007944 */ /* 0x03cfea0003c00000 */
        /* <DEDUP_REMOVED lines=8> */
.L_x_2401:
[----:B------:R-:W-:Y:S01]  /*18490*/  IMAD.MOV.U32 R109, RZ, RZ, R24 ;  /* 0x000000ffff6d7224 */ /* 0x000fe200078e0018 */
[----:B-1----:R-:W-:Y:S01]  /*184a0*/  MOV R2, 0x1 ;  /* 0x0000000100027802 */ /* 0x002fe20000000f00 */
[----:B------:R-:W-:Y:S01]  /*184b0*/  IMAD.MOV.U32 R204, RZ, RZ, 0x1c1f ;  /* 0x00001c1fffcc7424 */ /* 0x000fe200078e00ff */
[----:B------:R-:W-:Y:S02]  /*184c0*/  MOV R3, 0x184e0 ;  /* 0x000184e000037802 */ /* 0x000fe40000000f00 */
[----:B------:R-:W-:Y:S05]  /*184d0*/  CALL.REL.NOINC `($__internal_37_$__cuda_sm70_shflsync_idx_p) ;  /* 0x00002d1000007944 */ /* 0x000fea0003c00000 */
[----:B------:R-:W-:Y:S01]  /*184e0*/  IMAD.MOV.U32 R20, RZ, RZ, R204 ;  /* 0x000000ffff147224 */ /* 0x000fe200078e00cc */
[----:B------:R-:W-:Y:S01]  /*184f0*/  MOV R2, 0x1 ;  /* 0x0000000100027802 */ /* 0x000fe20000000f00 */
[----:B------:R-:W-:Y:S01]  /*18500*/  IMAD.MOV.U32 R109, RZ, RZ, R25 ;  /* 0x000000ffff6d7224 */ /* 0x000fe200078e0019 */
[----:B------:R-:W-:Y:S02]  /*18510*/  MOV R204, 0x1c1f ;  /* 0x00001c1f00cc7802 */ /* 0x000fe40000000f00 */
[----:B------:R-:W-:Y:S02]  /*18520*/  MOV R3, 0x18540 ;  /* 0x0001854000037802 */ /* 0x000fe40000000f00 */
[----:B------:R-:W-:Y:S05]  /*18530*/  CALL.REL.NOINC `($__internal_37_$__cuda_sm70_shflsync_idx_p) ;  /* 0x00002cb000007944 */ /* 0x000fea0003c00000 */
[----:B------:R-:W-:Y:S01]  /*18540*/  MOV R2, R204 ;  /* 0x000000cc00027202 */ /* 0x000fe20000000f00 */
[----:B------:R-:W-:Y:S05]  /*18550*/  BRA `(.L_x_2600) ;  /* 0xfffeb50000007947 */ /* 0x000fea000383ffff */
.L_x_2404:
[----:B------:R-:W-:Y:S01]  /*18560*/  IMAD.MOV.U32 R109, RZ, RZ, R5 ;  /* 0x000000ffff6d7224 */ /* 0x000fe200078e0005 */
[----:B------:R-:W-:Y:S01]  /*18570*/  MOV R2, RZ ;  /* 0x000000ff00027202 */ /* 0x000fe20000000f00 */
[----:B------:R-:W-:Y:S01]  /*18580*/  IMAD.MOV.U32 R204, RZ, RZ, 0x1c1f ;  /* 0x00001c1fffcc7424 */ /* 0x000fe200078e00ff */
[----:B------:R-:W-:-:S02]  /*18590*/  MOV R3, 0x185b0 ;  /* 0x000185b000037802 */ /* 0x000fc40000000f00 */
[----:B------:R-:W-:Y:S05]  /*185a0*/  CALL.REL.NOINC `($__internal_37_$__cuda_sm70_shflsync_idx_p) ;  /* 0x00002c4000007944 */ /* 0x000fea0003c00000 */
[----:B------:R-:W-:Y:S01]  /*185b0*/  MOV R4, R204 ;  /* 0x000000cc00047202 */ /* 0x000fe20000000f00 */
[----:B------:R-:W-:Y:S05]  /*185c0*/  BRA `(.L_x_2601) ;  /* 0xfffebe1000007947 */ /* 0x000fea000383ffff */
.L_x_2405:
[----:B------:R-:W-:Y:S01]  /*185d0*/  IMAD.MOV.U32 R109, RZ, RZ, R8 ;  /* 0x000000ffff6d7224 */ /* 0x000fe200078e0008 */
[----:B------:R-:W-:Y:S01]  /*185e0*/  MOV R2, RZ ;  /* 0x000000ff00027202 */ /* 0x000fe20000000f00 */
[----:B------:R-:W-:Y:S01]  /*185f0*/  IMAD.MOV.U32 R204, RZ, RZ, 0x1c1f ;  /* 0x00001c1fffcc7424 */ /* 0x000fe200078e00ff */
[----:B------:R-:W-:-:S02]  /*18600*/  MOV R3, 0x18620 ;  /* 0x0001862000037802 */ /* 0x000fc40000000f00 */
[----:B-12---:R-:W-:Y:S05]  /*18610*/  CALL.REL.NOINC `($__internal_37_$__cuda_sm70_shflsync_idx_p) ;  /* 0x00002bd000007944 */ /* 0x006fea0003c00000 */
[----:B------:R-:W-:Y:S01]  /*18620*/  MOV R0, R204 ;  /* 0x000000cc00007202 */ /* 0x000fe20000000f00 */
[----:B------:R-:W-:Y:S05]  /*18630*/  BRA `(.L_x_2602) ;  /* 0xfffebdc000007947 */ /* 0x000fea000383ffff */
.L_x_2408:
[----:B------:R-:W-:Y:S01]  /*18640*/  IMAD.MOV.U32 R109, RZ, RZ, R5 ;  /* 0x000000ffff6d7224 */ /* 0x000fe200078e0005 */
[----:B----4-:R-:W-:Y:S01]  /*18650*/  MOV R2, 0x1 ;  /* 0x0000000100027802 */ /* 0x010fe20000000f00 */
[----:B------:R-:W-:Y:S01]  /*18660*/  IMAD.MOV.U32 R204, RZ, RZ, 0x1c1f ;  /* 0x00001c1fffcc7424 */ /* 0x000fe200078e00ff */
[----:B------:R-:W-:-:S03]  /*18670*/  MOV R3, 0x18690 ;  /* 0x0001869000037802 */ /* 0x000fc60000000f00 */
[----:B-123--:R-:W-:Y:S05]  /*18680*/  CALL.REL.NOINC `($__internal_37_$__cuda_sm70_shflsync_idx_p) ;  /* 0x00002b6000007944 */ /* 0x00efea0003c00000 */
        /* <DEDUP_REMOVED lines=8> */
.L_x_2409:
[----:B------:R-:W-:Y:S01]  /*18710*/  IMAD.MOV.U32 R109, RZ, RZ, R7 ;  /* 0x000000ffff6d7224 */ /* 0x000fe200078e0007 */
[----:B------:R-:W-:Y:S01]  /*18720*/  MOV R2, RZ ;  /* 0x000000ff00027202 */ /* 0x000fe20000000f00 */
[----:B------:R-:W-:Y:S01]  /*18730*/  IMAD.MOV.U32 R204, RZ, RZ, 0x1c1f ;  /* 0x00001c1fffcc7424 */ /* 0x000fe200078e00ff */
[----:B------:R-:W-:Y:S02]  /*18740*/  MOV R3, 0x18760 ;  /* 0x0001876000037802 */ /* 0x000fe40000000f00 */
[----:B-1----:R-:W-:Y:S05]  /*18750*/  CALL.REL.NOINC `($__internal_37_$__cuda_sm70_shflsync_idx_p) ;  /* 0x00002a9000007944 */ /* 0x002fea0003c00000 */
[----:B------:R-:W-:Y:S01]  /*18760*/  MOV R2, R204 ;  /* 0x000000cc00027202 */ /* 0x000fe20000000f00 */
[----:B------:R-:W-:Y:S05]  /*18770*/  BRA `(.L_x_2604) ;  /* 0xfffec07000007947 */ /* 0x000fea000383ffff */
.L_x_2414:
[----:B------:R-:W-:Y:S01]  /*18780*/  IMAD.MOV.U32 R109, RZ, RZ, R7 ;  /* 0x000000ffff6d7224 */ /* 0x000fe200078e0007 */
[----:B------:R-:W-:Y:S01]  /*18790*/  MOV R2, 0x1 ;  /* 0x0000000100027802 */ /* 0x000fe20000000f00 */
[----:B------:R-:W-:Y:S01]  /*187a0*/  IMAD.MOV.U32 R204, RZ, RZ, 0x1c1f ;  /* 0x00001c1fffcc7424 */ /* 0x000fe200078e00ff */
[----:B------:R-:W-:Y:S02]  /*187b0*/  MOV R3, 0x187d0 ;  /* 0x000187d000037802 */ /* 0x000fe40000000f00 */
[----:B--2---:R-:W-:Y:S05]  /*187c0*/  CALL.REL.NOINC `($__internal_37_$__cuda_sm70_shflsync_idx_p) ;  /* 0x00002a2000007944 */ /* 0x004fea0003c00000 */
[----:B------:R-:W-:Y:S01]  /*187d0*/  MOV R2, R204 ;  /* 0x000000cc00027202 */ /* 0x000fe20000000f00 */
[----:B------:R-:W-:Y:S05]  /*187e0*/  BRA `(.L_x_2605) ;  /* 0xfffec1c000007947 */ /* 0x000fea000383ffff */
.L_x_2419:
[----:B------:R-:W-:Y:S01]  /*187f0*/  IMAD.MOV.U32 R109, RZ, RZ, R7 ;  /* 0x000000ffff6d7224 */ /* 0x000fe200078e0007 */
[----:B------:R-:W-:Y:S01]  /*18800*/  MOV R2, 0x2 ;  /* 0x0000000200027802 */ /* 0x000fe20000000f00 */
[----:B------:R-:W-:Y:S01]  /*18810*/  IMAD.MOV.U32 R204, RZ, RZ, 0x1c1f ;  /* 0x00001c1fffcc7424 */ /* 0x000fe200078e00ff */
[----:B------:R-:W-:-:S02]  /*18820*/  MOV R3, 0x18840 ;  /* 0x0001884000037802 */ /* 0x000fc40000000f00 */
[----:B-12---:R-:W-:Y:S05]  /*18830*/  CALL.REL.NOINC `($__internal_37_$__cuda_sm70_shflsync_idx_p) ;  /* 0x000029b000007944 */ /* 0x006fea0003c00000 */
[----:B------:R-:W-:Y:S01]  /*18840*/  MOV R3, R204 ;  /* 0x000000cc00037202 */ /* 0x000fe20000000f00 */
[----:B------:R-:W-:Y:S05]  /*18850*/  BRA `(.L_x_2606) ;  /* 0xfffec6d000007947 */ /* 0x000fea000383ffff */
.L_x_2424:
[----:B------:R-:W-:Y:S01]  /*18860*/  IMAD.MOV.U32 R109, RZ, RZ, R7 ;  /* 0x000000ffff6d7224 */ /* 0x000fe200078e0007 */
[----:B------:R-:W-:Y:S01]  /*18870*/  MOV R2, 0x3 ;  /* 0x0000000300027802 */ /* 0x000fe20000000f00 */
[----:B------:R-:W-:Y:S01]  /*18880*/  IMAD.MOV.U32 R204, RZ, RZ, 0x1c1f ;  /* 0x00001c1fffcc7424 */ /* 0x000fe200078e00ff */
[----:B------:R-:W-:-:S02]  /*18890*/  MOV R3, 0x188b0 ;  /* 0x000188b000037802 */ /* 0x000fc40000000f00 */
[----:B-123--:R-:W-:Y:S05]  /*188a0*/  CALL.REL.NOINC `($__internal_37_$__cuda_sm70_shflsync_idx_p) ;  /* 0x0000294000007944 */ /* 0x00efea0003c00000 */
[----:B------:R-:W-:Y:S01]  /*188b0*/  MOV R3, R204 ;  /* 0x000000cc00037202 */ /* 0x000fe20000000f00 */
[----:B------:R-:W-:Y:S05]  /*188c0*/  BRA `(.L_x_2607) ;  /* 0xfffecd7000007947 */ /* 0x000fea000383ffff */
.L_x_2429:
[----:B------:R-:W-:Y:S01]  /*188d0*/  IMAD.MOV.U32 R100, RZ, RZ, R4 ;  /* 0x000000ffff647224 */ /* 0x000fe200078e0004 */
[----:B------:R-:W-:-:S02]  /*188e0*/  MOV R0, 0x2 ;  /* 0x0000000200007802 */ /* 0x000fc40000000f00 */
[----:B------:R-:W-:Y:S02]  /*188f0*/  MOV R2, 0x18910 ;  /* 0x0001891000027802 */ /* 0x000fe40000000f00 */
[----:B------:R-:W-:Y:S05]  /*18900*/  CALL.REL.NOINC `($__internal_36_$__cuda_sm70_shflsync_bfly_p) ;  /* 0x0000288000007944 */ /* 0x000fea0003c00000 */
[----:B------:R-:W-:Y:S05]  /*18910*/  BRA `(.L_x_2608) ;  /* 0xfffed44000007947 */ /* 0x000fea000383ffff */
.L_x_2430:
[----:B------:R-:W-:Y:S01]  /*18920*/  IMAD.MOV.U32 R100, RZ, RZ, R4 ;  /* 0x000000ffff647224 */ /* 0x000fe200078e0004 */
[----:B------:R-:W-:Y:S02]  /*18930*/  MOV R0, 0x1 ;  /* 0x0000000100007802 */ /* 0x000fe40000000f00 */
[----:B------:R-:W-:Y:S02]  /*18940*/  MOV R2, 0x18960 ;  /* 0x0001896000027802 */ /* 0x000fe40000000f00 */
[----:B------:R-:W-:Y:S05]  /*18950*/  CALL.REL.NOINC `($__internal_36_$__cuda_sm70_shflsync_bfly_p) ;  /* 0x0000283000007944 */ /* 0x000fea0003c00000 */
[----:B------:R-:W-:Y:S01]  /*18960*/  FMNMX.FTZ R104, R4, R0, !PT ;  /* 0x0000000004687209 */ /* 0x000fe20007810000 */
[----:B------:R-:W-:Y:S01]  /*18970*/  IMAD.MOV.U32 R100, RZ, RZ, R5 ;  /* 0x000000ffff647224 */ /* 0x000fe200078e0005 */
[----:B------:R-:W-:Y:S01]  /*18980*/  MOV R2, 0x189b0 ;  /* 0x000189b000027802 */ /* 0x000fe20000000f00 */
[----:B------:R-:W-:Y:S02]  /*18990*/  IMAD.MOV.U32 R0, RZ, RZ, 0x2 ;  /* 0x00000002ff007424 */ /* 0x000fe400078e00ff */
[----:B------:R-:W-:Y:S05]  /*189a0*/  CALL.REL.NOINC `($__internal_36_$__cuda_sm70_shflsync_bfly_p) ;  /* 0x000027e000007944 */ /* 0x000fea0003c00000 */
[----:B------:R-:W-:Y:S01]  /*189b0*/  FMNMX.FTZ R5, R5, R0, !PT ;  /* 0x0000000005057209 */ /* 0x000fe20007810000 */
[----:B------:R-:W-:Y:S01]  /*189c0*/  IMAD.MOV.U32 R0, RZ, RZ, 0x1 ;  /* 0x00000001ff007424 */ /* 0x000fe200078e00ff */
[----:B------:R-:W-:-:S03]  /*189d0*/  MOV R2, 0x18a00 ;  /* 0x00018a0000027802 */ /* 0x000fc60000000f00 */
[----:B------:R-:W-:Y:S02]  /*189e0*/  IMAD.MOV.U32 R100, RZ, RZ, R5 ;  /* 0x000000ffff647224 */ /* 0x000fe400078e0005 */
        /* <DEDUP_REMOVED lines=21> */
[----:B------:R-:W-:Y:S01]  /*18b40*/  MOV R8, R0 ;  /* 0x0000000000087202 */ /* 0x000fe20000000f00 */
[----:B------:R-:W-:Y:S05]  /*18b50*/  BRA `(.L_x_2609) ;  /* 0xfffed2f000007947 */ /* 0x000fea000383ffff */
.L_x_2438:
[----:B------:R-:W-:Y:S01]  /*18b60*/  MOV R2, RZ ;  /* 0x000000ff00027202 */ /* 0x000fe20000000f00 */
[----:B------:R-:W-:Y:S01]  /*18b70*/  IMAD.MOV.U32 R109, RZ, RZ, R5 ;  /* 0x000000ffff6d7224 */ /* 0x000fe200078e0005 */
[----:B------:R-:W-:Y:S01]  /*18b80*/  MOV R3, 0x18bb0 ;  /* 0x00018bb000037802 */ /* 0x000fe20000000f00 */
[----:B------:R-:W-:Y:S02]  /*18b90*/  IMAD.MOV.U32 R204, RZ, RZ, 0x1c1f ;  /* 0x00001c1fffcc7424 */ /* 0x000fe400078e00ff */
[----:B-1234-:R-:W-:Y:S05]  /*18ba0*/  CALL.REL.NOINC `($__internal_37_$__cuda_sm70_shflsync_idx_p) ;  /* 0x0000264000007944 */ /* 0x01efea0003c00000 */
[----:B------:R-:W-:Y:S01]  /*18bb0*/  MOV R4, R204 ;  /* 0x000000cc00047202 */ /* 0x000fe20000000f00 */
[----:B------:R-:W-:-:S05]  /*18bc0*/  BRA `(.L_x_2610) ;  /* 0xfffee85000007947 */ /* 0x000fca000383ffff */
.L_x_2439:
[----:B------:R-:W-:Y:S01]  /*18bd0*/  MOV R2, RZ ;  /* 0x000000ff00027202 */ /* 0x000fe20000000f00 */
[----:B------:R-:W-:Y:S01]  /*18be0*/  IMAD.MOV.U32 R109, RZ, RZ, R10 ;  /* 0x000000ffff6d7224 */ /* 0x000fe200078e000a */
[----:B------:R-:W-:Y:S01]  /*18bf0*/  MOV R3, 0x18c20 ;  /* 0x00018c2000037802 */ /* 0x000fe20000000f00 */
[----:B------:R-:W-:Y:S02]  /*18c00*/  IMAD.MOV.U32 R204, RZ, RZ, 0x1c1f ;  /* 0x00001c1fffcc7424 */ /* 0x000fe400078e00ff */
[----:B-1234-:R-:W-:Y:S05]  /*18c10*/  CALL.REL.NOINC `($__internal_37_$__cuda_sm70_shflsync_idx_p) ;  /* 0x000025d000007944 */ /* 0x01efea0003c00000 */
[----:B------:R-:W-:Y:S01]  /*18c20*/  MOV R0, R204 ;  /* 0x000000cc00007202 */ /* 0x000fe20000000f00 */
[----:B------:R-:W-:-:S05]  /*18c30*/  BRA `(.L_x_2611) ;  /* 0xfffee80000007947 */ /* 0x000fca000383ffff */
.L_x_2440:
[----:B---3--:R-:W-:Y:S01]  /*18c40*/  MOV R2, 0x1 ;  /* 0x0000000100027802 */ /* 0x008fe20000000f00 */
[----:B------:R-:W-:Y:S01]  /*18c50*/  IMAD.MOV.U32 R109, RZ, RZ, R5 ;  /* 0x000000ffff6d7224 */ /* 0x000fe200078e0005 */
[----:B------:R-:W-:Y:S01]  /*18c60*/  MOV R3, 0x18c90 ;  /* 0x00018c9000037802 */ /* 0x000fe20000000f00 */
[----:B------:R-:W-:Y:S02]  /*18c70*/  IMAD.MOV.U32 R204, RZ, RZ, 0x1c1f ;  /* 0x00001c1fffcc7424 */ /* 0x000fe400078e00ff */
[----:B-12-4-:R-:W-:Y:S05]  /*18c80*/  CALL.REL.NOINC `($__internal_37_$__cuda_sm70_shflsync_idx_p) ;  /* 0x0000256000007944 */ /* 0x016fea0003c00000 */
[----:B------:R-:W-:Y:S01]  /*18c90*/  MOV R2, 0x1 ;  /* 0x0000000100027802 */ /* 0x000fe20000000f00 */
[----:B------:R-:W-:Y:S01]  /*18ca0*/  IMAD.MOV.U32 R4, RZ, RZ, R204 ;  /* 0x000000ffff047224 */ /* 0x000fe200078e00cc */
[----:B------:R-:W-:Y:S01]  /*18cb0*/  MOV R204, 0x1c1f ;  /* 0x00001c1f00cc7802 */ /* 0x000fe20000000f00 */
[----:B------:R-:W-:Y:S01]  /*18cc0*/  IMAD.MOV.U32 R109, RZ, RZ, R10 ;  /* 0x000000ffff6d7224 */ /* 0x000fe200078e000a */
[----:B------:R-:W-:Y:S02]  /*18cd0*/  MOV R3, 0x18cf0 ;  /* 0x00018cf000037802 */ /* 0x000fe40000000f00 */
[----:B------:R-:W-:Y:S05]  /*18ce0*/  CALL.REL.NOINC `($__internal_37_$__cuda_sm70_shflsync_idx_p) ;  /* 0x0000250000007944 */ /* 0x000fea0003c00000 */
[----:B------:R-:W-:Y:S01]  /*18cf0*/  MOV R0, R204 ;  /* 0x000000cc00007202 */ /* 0x000fe20000000f00 */
[----:B------:R-:W-:-:S05]  /*18d00*/  BRA `(.L_x_2612) ;  /* 0xfffee8b000007947 */ /* 0x000fca000383ffff */
.L_x_2443:
[----:B------:R-:W-:Y:S01]  /*18d10*/  MOV R2, RZ ;  /* 0x000000ff00027202 */ /* 0x000fe20000000f00 */
[----:B------:R-:W-:Y:S01]  /*18d20*/  IMAD.MOV.U32 R109, RZ, RZ, R102 ;  /* 0x000000ffff6d7224 */ /* 0x000fe200078e0066 */
[----:B------:R-:W-:Y:S01]  /*18d30*/  MOV R3, 0x18d60 ;  /* 0x00018d6000037802 */ /* 0x000fe20000000f00 */
[----:B------:R-:W-:Y:S02]  /*18d40*/  IMAD.MOV.U32 R204, RZ, RZ, 0x1c1f ;  /* 0x00001c1fffcc7424 */ /* 0x000fe400078e00ff */
[----:B------:R-:W-:Y:S05]  /*18d50*/  CALL.REL.NOINC `($__internal_37_$__cuda_sm70_shflsync_idx_p) ;  /* 0x0000249000007944 */ /* 0x000fea0003c00000 */
[----:B------:R-:W-:Y:S01]  /*18d60*/  MOV R100, R204 ;  /* 0x000000cc00647202 */ /* 0x000fe20000000f00 */
[----:B------:R-:W-:-:S05]  /*18d70*/  BRA `(.L_x_2613) ;  /* 0xfffef19000007947 */ /* 0x000fca000383ffff */
.L_x_2444:
[----:B------:R-:W-:Y:S01]  /*18d80*/  MOV R2, RZ ;  /* 0x000000ff00027202 */ /* 0x000fe20000000f00 */
[----:B------:R-:W-:Y:S01]  /*18d90*/  IMAD.MOV.U32 R109, RZ, RZ, R103 ;  /* 0x000000ffff6d7224 */ /* 0x000fe200078e0067 */
[----:B------:R-:W-:Y:S01]  /*18da0*/  MOV R3, 0x18dd0 ;  /* 0x00018dd000037802 */ /* 0x000fe20000000f00 */
[----:B------:R-:W-:Y:S02]  /*18db0*/  IMAD.MOV.U32 R204, RZ, RZ, 0x1c1f ;  /* 0x00001c1fffcc7424 */ /* 0x000fe400078e00ff */
[----:B-12---:R-:W-:Y:S05]  /*18dc0*/  CALL.REL.NOINC `($__internal_37_$__cuda_sm70_shflsync_idx_p) ;  /* 0x0000242000007944 */ /* 0x006fea0003c00000 */
[----:B------:R-:W-:Y:S01]  /*18dd0*/  MOV R0, R204 ;  /* 0x000000cc00007202 */ /* 0x000fe20000000f00 */
[----:B------:R-:W-:-:S05]  /*18de0*/  BRA `(.L_x_2614) ;  /* 0xfffef14000007947 */ /* 0x000fca000383ffff */
.L_x_2445:
[----:B--2---:R-:W-:Y:S01]  /*18df0*/  MOV R2, 0x1 ;  /* 0x0000000100027802 */ /* 0x004fe20000000f00 */
[----:B------:R-:W-:Y:S01]  /*18e00*/  IMAD.MOV.U32 R109, RZ, RZ, R102 ;  /* 0x000000ffff6d7224 */ /* 0x000fe200078e0066 */
[----:B------:R-:W-:Y:S01]  /*18e10*/  MOV R3, 0x18e40 ;  /* 0x00018e4000037802 */ /* 0x000fe20000000f00 */
[----:B------:R-:W-:Y:S03]  /*18e20*/  IMAD.MOV.U32 R204, RZ, RZ, 0x1c1f ;  /* 0x00001c1fffcc7424 */ /* 0x000fe600078e00ff */
[----:B-1-3--:R-:W-:Y:S05]  /*18e30*/  CALL.REL.NOINC `($__internal_37_$__cuda_sm70_shflsync_idx_p) ;  /* 0x000023b000007944 */ /* 0x00afea0003c00000 */
        /* <DEDUP_REMOVED lines=8> */
.L_x_2446:
[----:B------:R-:W-:Y:S01]  /*18ec0*/  MOV R204, 0x1c1f ;  /* 0x00001c1f00cc7802 */ /* 0x000fe20000000f00 */
[----:B------:R-:W-:Y:S01]  /*18ed0*/  IMAD.MOV.U32 R2, RZ, RZ, RZ ;  /* 0x000000ffff027224 */ /* 0x000fe200078e00ff */
[----:B------:R-:W-:Y:S02]  /*18ee0*/  MOV R3, 0x18f00 ;  /* 0x00018f0000037802 */ /* 0x000fe40000000f00 */
[----:B------:R-:W-:Y:S05]  /*18ef0*/  CALL.REL.NOINC `($__internal_37_$__cuda_sm70_shflsync_idx_p) ;  /* 0x000022f000007944 */ /* 0x000fea0003c00000 */
[----:B------:R-:W-:Y:S01]  /*18f00*/  MOV R0, R204 ;  /* 0x000000cc00007202 */ /* 0x000fe20000000f00 */
[----:B------:R-:W-:-:S05]  /*18f10*/  BRA `(.L_x_2616) ;  /* 0xfffef3e000007947 */ /* 0x000fca000383ffff */
.L_x_2451:
[----:B------:R-:W-:Y:S01]  /*18f20*/  MOV R204, 0x1c1f ;  /* 0x00001c1f00cc7802 */ /* 0x000fe20000000f00 */
[----:B------:R-:W-:Y:S01]  /*18f30*/  IMAD.MOV.U32 R2, RZ, RZ, 0x1 ;  /* 0x00000001ff027424 */ /* 0x000fe200078e00ff */
[----:B------:R-:W-:Y:S02]  /*18f40*/  MOV R3, 0x18f60 ;  /* 0x00018f6000037802 */ /* 0x000fe40000000f00 */
[----:B-1----:R-:W-:Y:S05]  /*18f50*/  CALL.REL.NOINC `($__internal_37_$__cuda_sm70_shflsync_idx_p) ;  /* 0x0000229000007944 */ /* 0x002fea0003c00000 */
[----:B------:R-:W-:Y:S01]  /*18f60*/  MOV R2, R204 ;  /* 0x000000cc00027202 */ /* 0x000fe20000000f00 */
[----:B------:R-:W-:-:S05]  /*18f70*/  BRA `(.L_x_2617) ;  /* 0xfffef58000007947 */ /* 0x000fca000383ffff */
.L_x_2456:
[----:B------:R-:W-:Y:S01]  /*18f80*/  MOV R204, 0x1c1f ;  /* 0x00001c1f00cc7802 */ /* 0x000fe20000000f00 */
[----:B------:R-:W-:Y:S01]  /*18f90*/  IMAD.MOV.U32 R2, RZ, RZ, 0x2 ;  /* 0x00000002ff027424 */ /* 0x000fe200078e00ff */
[----:B------:R-:W-:Y:S02]  /*18fa0*/  MOV R3, 0x18fc0 ;  /* 0x00018fc000037802 */ /* 0x000fe40000000f00 */
[----:B-12---:R-:W-:Y:S05]  /*18fb0*/  CALL.REL.NOINC `($__internal_37_$__cuda_sm70_shflsync_idx_p) ;  /* 0x0000223000007944 */ /* 0x006fea0003c00000 */
[----:B------:R-:W-:Y:S01]  /*18fc0*/  MOV R104, R204 ;  /* 0x000000cc00687202 */ /* 0x000fe20000000f00 */
[----:B------:R-:W-:-:S05]  /*18fd0*/  BRA `(.L_x_2618) ;  /* 0xfffef72000007947 */ /* 0x000fca000383ffff */
.L_x_2461:
[----:B------:R-:W-:Y:S01]  /*18fe0*/  MOV R204, 0x1c1f ;  /* 0x00001c1f00cc7802 */ /* 0x000fe20000000f00 */
[----:B------:R-:W-:Y:S01]  /*18ff0*/  IMAD.MOV.U32 R2, RZ, RZ, 0x3 ;  /* 0x00000003ff027424 */ /* 0x000fe200078e00ff */
[----:B------:R-:W-:Y:S02]  /*19000*/  MOV R3, 0x19020 ;  /* 0x0001902000037802 */ /* 0x000fe40000000f00 */
[----:B-123--:R-:W-:Y:S05]  /*19010*/  CALL.REL.NOINC `($__internal_37_$__cuda_sm70_shflsync_idx_p) ;  /* 0x000021d000007944 */ /* 0x00efea0003c00000 */
[----:B------:R-:W-:Y:S01]  /*19020*/  MOV R3, R204 ;  /* 0x000000cc00037202 */ /* 0x000fe20000000f00 */
[----:B------:R-:W-:-:S05]  /*19030*/  BRA `(.L_x_2619) ;  /* 0xffff040000007947 */ /* 0x000fca000383ffff */
.L_x_2466:
[----:B------:R-:W-:Y:S02]  /*19040*/  MOV R0, 0x2 ;  /* 0x0000000200007802 */ /* 0x000fe40000000f00 */
[----:B------:R-:W-:Y:S02]  /*19050*/  MOV R2, 0x19070 ;  /* 0x0001907000027802 */ /* 0x000fe40000000f00 */
[----:B--234-:R-:W-:Y:S05]  /*19060*/  CALL.REL.NOINC `($__internal_36_$__cuda_sm70_shflsync_bfly_p) ;  /* 0x0000212000007944 */ /* 0x01cfea0003c00000 */
[----:B------:R-:W-:-:S05]  /*19070*/  BRA `(.L_x_2620) ;  /* 0xffff0ba000007947 */ /* 0x000fca000383ffff */
.L_x_2467:
[----:B------:R-:W-:Y:S02]  /*19080*/  MOV R0, 0x1 ;  /* 0x0000000100007802 */ /* 0x000fe40000000f00 */
[----:B------:R-:W-:Y:S02]  /*19090*/  MOV R2, 0x190b0 ;  /* 0x000190b000027802 */ /* 0x000fe40000000f00 */
[----:B---34-:R-:W-:Y:S05]  /*190a0*/  CALL.REL.NOINC `($__internal_36_$__cuda_sm70_shflsync_bfly_p) ;  /* 0x000020e000007944 */ /* 0x018fea0003c00000 */
[----:B------:R-:W-:Y:S01]  /*190b0*/  FMNMX.FTZ R104, R100, R0, !PT ;  /* 0x0000000064687209 */ /* 0x000fe20007810000 */
[----:B------:R-:W-:Y:S01]  /*190c0*/  IMAD.MOV.U32 R100, RZ, RZ, R4 ;  /* 0x000000ffff647224 */ /* 0x000fe200078e0004 */
[----:B------:R-:W-:Y:S01]  /*190d0*/  MOV R2, 0x19100 ;  /* 0x0001910000027802 */ /* 0x000fe20000000f00 */
[----:B------:R-:W-:Y:S02]  /*190e0*/  IMAD.MOV.U32 R0, RZ, RZ, 0x2 ;  /* 0x00000002ff007424 */ /* 0x000fe400078e00ff */
[----:B------:R-:W-:Y:S05]  /*190f0*/  CALL.REL.NOINC `($__internal_36_$__cuda_sm70_shflsync_bfly_p) ;  /* 0x0000209000007944 */ /* 0x000fea0003c00000 */
[----:B------:R-:W-:Y:S01]  /*19100*/  FMNMX.FTZ R100, R4, R0, !PT ;  /* 0x0000000004647209 */ /* 0x000fe20007810000 */
[----:B------:R-:W-:Y:S01]  /*19110*/  IMAD.MOV.U32 R0, RZ, RZ, 0x1 ;  /* 0x00000001ff007424 */ /* 0x000fe200078e00ff */
        /* <DEDUP_REMOVED lines=20> */
[----:B------:R-:W-:-:S05]  /*19260*/  BRA `(.L_x_2621) ;  /* 0xffff0aa000007947 */ /* 0x000fca000383ffff */
.L_x_2476:
[----:B------:R-:W-:Y:S01]  /*19270*/  MOV R2, RZ ;  /* 0x000000ff00027202 */ /* 0x000fe20000000f00 */
[----:B------:R-:W-:Y:S01]  /*19280*/  IMAD.MOV.U32 R109, RZ, RZ, R5 ;  /* 0x000000ffff6d7224 */ /* 0x000fe200078e0005 */
[----:B------:R-:W-:Y:S01]  /*19290*/  MOV R3, 0x192c0 ;  /* 0x000192c000037802 */ /* 0x000fe20000000f00 */
[----:B------:R-:W-:Y:S02]  /*192a0*/  IMAD.MOV.U32 R204, RZ, RZ, 0x1c1f ;  /* 0x00001c1fffcc7424 */ /* 0x000fe400078e00ff */
[----:B-1234-:R-:W-:Y:S05]  /*192b0*/  CALL.REL.NOINC `($__internal_37_$__cuda_sm70_shflsync_idx_p) ;  /* 0x00001f3000007944 */ /* 0x01efea0003c00000 */
[----:B------:R-:W-:Y:S01]  /*192c0*/  MOV R4, R204 ;  /* 0x000000cc00047202 */ /* 0x000fe20000000f00 */
[----:B------:R-:W-:-:S05]  /*192d0*/  BRA `(.L_x_2622) ;  /* 0xffff26f000007947 */ /* 0x000fca000383ffff */
.L_x_2477:
[----:B------:R-:W-:Y:S01]  /*192e0*/  MOV R2, RZ ;  /* 0x000000ff00027202 */ /* 0x000fe20000000f00 */
[----:B------:R-:W-:Y:S01]  /*192f0*/  IMAD.MOV.U32 R109, RZ, RZ, R10 ;  /* 0x000000ffff6d7224 */ /* 0x000fe200078e000a */
[----:B------:R-:W-:Y:S01]  /*19300*/  MOV R3, 0x19330 ;  /* 0x0001933000037802 */ /* 0x000fe20000000f00 */
[----:B------:R-:W-:Y:S02]  /*19310*/  IMAD.MOV.U32 R204, RZ, RZ, 0x1c1f ;  /* 0x00001c1fffcc7424 */ /* 0x000fe400078e00ff */
[----:B-1234-:R-:W-:Y:S05]  /*19320*/  CALL.REL.NOINC `($__internal_37_$__cuda_sm70_shflsync_idx_p) ;  /* 0x00001ec000007944 */ /* 0x01efea0003c00000 */
[----:B------:R-:W-:Y:S01]  /*19330*/  MOV R0, R204 ;  /* 0x000000cc00007202 */ /* 0x000fe20000000f00 */
[----:B------:R-:W-:-:S05]  /*19340*/  BRA `(.L_x_2623) ;  /* 0xffff26a000007947 */ /* 0x000fca000383ffff */
.L_x_2478:
        /* <DEDUP_REMOVED lines=13> */
.L_x_2481:
[----:B------:R-:W-:Y:S01]  /*19420*/  MOV R2, RZ ;  /* 0x000000ff00027202 */ /* 0x000fe20000000f00 */
[----:B------:R-:W-:Y:S01]  /*19430*/  IMAD.MOV.U32 R109, RZ, RZ, R110 ;  /* 0x000000ffff6d7224 */ /* 0x000fe200078e006e */
[----:B------:R-:W-:Y:S01]  /*19440*/  MOV R3, 0x19470 ;  /* 0x0001947000037802 */ /* 0x000fe20000000f00 */
[----:B------:R-:W-:Y:S02]  /*19450*/  IMAD.MOV.U32 R204, RZ, RZ, 0x1c1f ;  /* 0x00001c1fffcc7424 */ /* 0x000fe400078e00ff */
[----:B------:R-:W-:Y:S05]  /*19460*/  CALL.REL.NOINC `($__internal_37_$__cuda_sm70_shflsync_idx_p) ;  /* 0x00001d8000007944 */ /* 0x000fea0003c00000 */
[----:B------:R-:W-:Y:S01]  /*19470*/  MOV R100, R204 ;  /* 0x000000cc00647202 */ /* 0x000fe20000000f00 */
[----:B------:R-:W-:-:S05]  /*19480*/  BRA `(.L_x_2625) ;  /* 0xffff303000007947 */ /* 0x000fca000383ffff */
.L_x_2482:
[----:B------:R-:W-:Y:S01]  /*19490*/  MOV R2, RZ ;  /* 0x000000ff00027202 */ /* 0x000fe20000000f00 */
[----:B------:R-:W-:Y:S01]  /*194a0*/  IMAD.MOV.U32 R109, RZ, RZ, R111 ;  /* 0x000000ffff6d7224 */ /* 0x000fe200078e006f */
[----:B------:R-:W-:Y:S01]  /*194b0*/  MOV R3, 0x194e0 ;  /* 0x000194e000037802 */ /* 0x000fe20000000f00 */
[----:B------:R-:W-:Y:S02]  /*194c0*/  IMAD.MOV.U32 R204, RZ, RZ, 0x1c1f ;  /* 0x00001c1fffcc7424 */ /* 0x000fe400078e00ff */
[----:B-12---:R-:W-:Y:S05]  /*194d0*/  CALL.REL.NOINC `($__internal_37_$__cuda_sm70_shflsync_idx_p) ;  /* 0x00001d1000007944 */ /* 0x006fea0003c00000 */
[----:B------:R-:W-:Y:S01]  /*194e0*/  MOV R0, R204 ;  /* 0x000000cc00007202 */ /* 0x000fe20000000f00 */
[----:B------:R-:W-:-:S05]  /*194f0*/  BRA `(.L_x_2626) ;  /* 0xffff2fe000007947 */ /* 0x000fca000383ffff */
.L_x_2483:
        /* <DEDUP_REMOVED lines=13> */
.L_x_2484:
[----:B------:R-:W-:Y:S02]  /*195d0*/  MOV R0, 0x2 ;  /* 0x0000000200007802 */ /* 0x000fe40000000f00 */
[----:B------:R-:W-:Y:S02]  /*195e0*/  MOV R2, 0x19600 ;  /* 0x0001960000027802 */ /* 0x000fe40000000f00 */
[----:B---34-:R-:W-:Y:S05]  /*195f0*/  CALL.REL.NOINC `($__internal_36_$__cuda_sm70_shflsync_bfly_p) ;  /* 0x00001b9000007944 */ /* 0x018fea0003c00000 */
[----:B------:R-:W-:-:S05]  /*19600*/  BRA `(.L_x_2628) ;  /* 0xffff34f000007947 */ /* 0x000fca000383ffff */
.L_x_2485:
        /* <DEDUP_REMOVED lines=31> */
.L_x_2488:
[----:B------:R-:W-:Y:S01]  /*19800*/  MOV R204, 0x1c1f ;  /* 0x00001c1f00cc7802 */ /* 0x000fe20000000f00 */
[----:B------:R-:W-:Y:S01]  /*19810*/  IMAD.MOV.U32 R2, RZ, RZ, RZ ;  /* 0x000000ffff027224 */ /* 0x000fe200078e00ff */
[----:B------:R-:W-:Y:S02]  /*19820*/  MOV R3, 0x19840 ;  /* 0x0001984000037802 */ /* 0x000fe40000000f00 */
[----:B-1234-:R-:W-:Y:S05]  /*19830*/  CALL.REL.NOINC `($__internal_37_$__cuda_sm70_shflsync_idx_p) ;  /* 0x000019b000007944 */ /* 0x01efea0003c00000 */
[----:B------:R-:W-:Y:S01]  /*19840*/  MOV R0, R204 ;  /* 0x000000cc00007202 */ /* 0x000fe20000000f00 */
[----:B------:R-:W-:-:S05]  /*19850*/  BRA `(.L_x_2630) ;  /* 0xffff4d4000007947 */ /* 0x000fca000383ffff */
.L_x_2491:
[----:B------:R-:W-:Y:S01]  /*19860*/  MOV R204, 0x1c1f ;  /* 0x00001c1f00cc7802 */ /* 0x000fe20000000f00 */
[----:B---3--:R-:W-:Y:S01]  /*19870*/  IMAD.MOV.U32 R2, RZ, RZ, 0x1 ;  /* 0x00000001ff027424 */ /* 0x008fe200078e00ff */
[----:B------:R-:W-:Y:S02]  /*19880*/  MOV R3, 0x198a0 ;  /* 0x000198a000037802 */ /* 0x000fe40000000f00 */
[----:B-12---:R-:W-:Y:S05]  /*19890*/  CALL.REL.NOINC `($__internal_37_$__cuda_sm70_shflsync_idx_p) ;  /* 0x0000195000007944 */ /* 0x006fea0003c00000 */
        /* <DEDUP_REMOVED lines=8> */
.L_x_2494:
[----:B------:R-:W-:Y:S01]  /*19920*/  MOV R2, RZ ;  /* 0x000000ff00027202 */ /* 0x000fe20000000f00 */
[----:B------:R-:W-:Y:S01]  /*19930*/  IMAD.MOV.U32 R109, RZ, RZ, R102 ;  /* 0x000000ffff6d7224 */ /* 0x000fe200078e0066 */
[----:B------:R-:W-:Y:S01]  /*19940*/  MOV R3, 0x19970 ;  /* 0x0001997000037802 */ /* 0x000fe20000000f00 */
[----:B------:R-:W-:Y:S02]  /*19950*/  IMAD.MOV.U32 R204, RZ, RZ, 0x1c1f ;  /* 0x00001c1fffcc7424 */ /* 0x000fe400078e00ff */
[----:B------:R-:W-:Y:S05]  /*19960*/  CALL.REL.NOINC `($__internal_37_$__cuda_sm70_shflsync_idx_p) ;  /* 0x0000188000007944 */ /* 0x000fea0003c00000 */
[----:B------:R-:W-:Y:S01]  /*19970*/  MOV R100, R204 ;  /* 0x000000cc00647202 */ /* 0x000fe20000000f00 */
[----:B------:R-:W-:-:S05]  /*19980*/  BRA `(.L_x_2632) ;  /* 0xffff56f000007947 */ /* 0x000fca000383ffff */
.L_x_2495:
[----:B------:R-:W-:Y:S01]  /*19990*/  MOV R2, RZ ;  /* 0x000000ff00027202 */ /* 0x000fe20000000f00 */
[----:B------:R-:W-:Y:S01]  /*199a0*/  IMAD.MOV.U32 R109, RZ, RZ, R103 ;  /* 0x000000ffff6d7224 */ /* 0x000fe200078e0067 */
[----:B------:R-:W-:Y:S01]  /*199b0*/  MOV R3, 0x199e0 ;  /* 0x000199e000037802 */ /* 0x000fe20000000f00 */
[----:B------:R-:W-:Y:S02]  /*199c0*/  IMAD.MOV.U32 R204, RZ, RZ, 0x1c1f ;  /* 0x00001c1fffcc7424 */ /* 0x000fe400078e00ff */
[----:B-12---:R-:W-:Y:S05]  /*199d0*/  CALL.REL.NOINC `($__internal_37_$__cuda_sm70_shflsync_idx_p) ;  /* 0x0000181000007944 */ /* 0x006fea0003c00000 */
[----:B------:R-:W-:Y:S01]  /*199e0*/  MOV R0, R204 ;  /* 0x000000cc00007202 */ /* 0x000fe20000000f00 */
[----:B------:R-:W-:-:S05]  /*199f0*/  BRA `(.L_x_2633) ;  /* 0xffff56a000007947 */ /* 0x000fca000383ffff */
.L_x_2496:
        /* <DEDUP_REMOVED lines=13> */
.L_x_2497:
[----:B------:R-:W-:Y:S01]  /*19ad0*/  MOV R204, 0x1c1f ;  /* 0x00001c1f00cc7802 */ /* 0x000fe20000000f00 */
[----:B------:R-:W-:Y:S01]  /*19ae0*/  IMAD.MOV.U32 R2, RZ, RZ, RZ ;  /* 0x000000ffff027224 */ /* 0x000fe200078e00ff */
[----:B------:R-:W-:Y:S02]  /*19af0*/  MOV R3, 0x19b10 ;  /* 0x00019b1000037802 */ /* 0x000fe40000000f00 */
[----:B------:R-:W-:Y:S05]  /*19b00*/  CALL.REL.NOINC `($__internal_37_$__cuda_sm70_shflsync_idx_p) ;  /* 0x000016e000007944 */ /* 0x000fea0003c00000 */
[----:B------:R-:W-:Y:S01]  /*19b10*/  MOV R0, R204 ;  /* 0x000000cc00007202 */ /* 0x000fe20000000f00 */
[----:B------:R-:W-:-:S05]  /*19b20*/  BRA `(.L_x_2635) ;  /* 0xffff588000007947 */ /* 0x000fca000383ffff */
.L_x_2502:
[----:B------:R-:W-:Y:S01]  /*19b30*/  MOV R204, 0x1c1f ;  /* 0x00001c1f00cc7802 */ /* 0x000fe20000000f00 */
[----:B------:R-:W-:Y:S01]  /*19b40*/  IMAD.MOV.U32 R2, RZ, RZ, 0x1 ;  /* 0x00000001ff027424 */ /* 0x000fe200078e00ff */
[----:B------:R-:W-:Y:S02]  /*19b50*/  MOV R3, 0x19b70 ;  /* 0x00019b7000037802 */ /* 0x000fe40000000f00 */
[----:B-1----:R-:W-:Y:S05]  /*19b60*/  CALL.REL.NOINC `($__internal_37_$__cuda_sm70_shflsync_idx_p) ;  /* 0x0000168000007944 */ /* 0x002fea0003c00000 */
[----:B------:R-:W-:Y:S01]  /*19b70*/  MOV R2, R204 ;  /* 0x000000cc00027202 */ /* 0x000fe20000000f00 */
[----:B------:R-:W-:-:S05]  /*19b80*/  BRA `(.L_x_2636) ;  /* 0xffff5a2000007947 */ /* 0x000fca000383ffff */
.L_x_2507:
[----:B------:R-:W-:Y:S01]  /*19b90*/  MOV R204, 0x1c1f ;  /* 0x00001c1f00cc7802 */ /* 0x000fe20000000f00 */
[----:B------:R-:W-:Y:S01]  /*19ba0*/  IMAD.MOV.U32 R2, RZ, RZ, 0x2 ;  /* 0x00000002ff027424 */ /* 0x000fe200078e00ff */
[----:B------:R-:W-:Y:S02]  /*19bb0*/  MOV R3, 0x19bd0 ;  /* 0x00019bd000037802 */ /* 0x000fe40000000f00 */
[----:B-12---:R-:W-:Y:S05]  /*19bc0*/  CALL.REL.NOINC `($__internal_37_$__cuda_sm70_shflsync_idx_p) ;  /* 0x0000162000007944 */ /* 0x006fea0003c00000 */
[----:B------:R-:W-:Y:S01]  /*19bd0*/  MOV R104, R204 ;  /* 0x000000cc00687202 */ /* 0x000fe20000000f00 */
[----:B------:R-:W-:-:S05]  /*19be0*/  BRA `(.L_x_2637) ;  /* 0xffff5bc000007947 */ /* 0x000fca000383ffff */
.L_x_2512:
[----:B------:R-:W-:Y:S01]  /*19bf0*/  MOV R204, 0x1c1f ;  /* 0x00001c1f00cc7802 */ /* 0x000fe20000000f00 */
[----:B------:R-:W-:Y:S01]  /*19c00*/  IMAD.MOV.U32 R2, RZ, RZ, 0x3 ;  /* 0x00000003ff027424 */ /* 0x000fe200078e00ff */
[----:B------:R-:W-:Y:S02]  /*19c10*/  MOV R3, 0x19c30 ;  /* 0x00019c3000037802 */ /* 0x000fe40000000f00 */
[----:B-123--:R-:W-:Y:S05]  /*19c20*/  CALL.REL.NOINC `($__internal_37_$__cuda_sm70_shflsync_idx_p) ;  /* 0x000015c000007944 */ /* 0x00efea0003c00000 */
[----:B------:R-:W-:Y:S01]  /*19c30*/  MOV R3, R204 ;  /* 0x000000cc00037202 */ /* 0x000fe20000000f00 */
[----:B------:R-:W-:-:S05]  /*19c40*/  BRA `(.L_x_2638) ;  /* 0xffff68a000007947 */ /* 0x000fca000383ffff */
.L_x_2517:
[----:B------:R-:W-:Y:S02]  /*19c50*/  MOV R0, 0x2 ;  /* 0x0000000200007802 */ /* 0x000fe40000000f00 */
[----:B------:R-:W-:Y:S02]  /*19c60*/  MOV R2, 0x19c80 ;  /* 0x00019c8000027802 */ /* 0x000fe40000000f00 */
[----:B--234-:R-:W-:Y:S05]  /*19c70*/  CALL.REL.NOINC `($__internal_36_$__cuda_sm70_shflsync_bfly_p) ;  /* 0x0000151000007944 */ /* 0x01cfea0003c00000 */
[----:B------:R-:W-:-:S05]  /*19c80*/  BRA `(.L_x_2639) ;  /* 0xffff704000007947 */ /* 0x000fca000383ffff */
.L_x_2518:
        /* <DEDUP_REMOVED lines=28> */
[----:B------:R-:W-:Y:S03]  /*19e50*/  MOV R2, 0x19e80 ;  /* 0x00019e8000027802 */ /* 0x000fe60000000f00 */
[----:B------:R-:W-:Y:S02]  /*19e60*/  IMAD.MOV.U32 R100, RZ, RZ, R4 ;  /* 0x000000ffff647224 */ /* 0x000fe400078e0004 */
[----:B------:R-:W-:Y:S05]  /*19e70*/  CALL.REL.NOINC `($__internal_36_$__cuda_sm70_shflsync_bfly_p) ;  /* 0x0000131000007944 */ /* 0x000fea0003c00000 */
[----:B------:R-:W-:-:S05]  /*19e80*/  BRA `(.L_x_2640) ;  /* 0xffff6f3000007947 */ /* 0x000fca000383ffff */
.L_x_2520:
[----:B------:R-:W-:Y:S01]  /*19e90*/  IMAD.MOV.U32 R100, RZ, RZ, R221 ;  /* 0x000000ffff647224 */ /* 0x000fe200078e00dd */
[----:B------:R-:W-:-:S02]  /*19ea0*/  MOV R0, 0x2 ;  /* 0x0000000200007802 */ /* 0x000fc40000000f00 */
[----:B------:R-:W-:Y:S02]  /*19eb0*/  MOV R2, 0x19ed0 ;  /* 0x00019ed000027802 */ /* 0x000fe40000000f00 */
[----:B------:R-:W-:Y:S05]  /*19ec0*/  CALL.REL.NOINC `($__internal_36_$__cuda_sm70_shflsync_bfly_p) ;  /* 0x000012c000007944 */ /* 0x000fea0003c00000 */
[----:B------:R-:W-:Y:S05]  /*19ed0*/  BRA `(.L_x_2641) ;  /* 0xffff878000007947 */ /* 0x000fea000383ffff */
.L_x_2521:
[----:B------:R-:W-:Y:S01]  /*19ee0*/  IMAD.MOV.U32 R100, RZ, RZ, R7 ;  /* 0x000000ffff647224 */ /* 0x000fe200078e0007 */
[----:B------:R-:W-:Y:S02]  /*19ef0*/  MOV R0, 0x1 ;  /* 0x0000000100007802 */ /* 0x000fe40000000f00 */
[----:B------:R-:W-:Y:S02]  /*19f00*/  MOV R2, 0x19f20 ;  /* 0x00019f2000027802 */ /* 0x000fe40000000f00 */
[----:B-1----:R-:W-:Y:S05]  /*19f10*/  CALL.REL.NOINC `($__internal_36_$__cuda_sm70_shflsync_bfly_p) ;  /* 0x0000127000007944 */ /* 0x002fea0003c00000 */
[----:B------:R-:W-:Y:S01]  /*19f20*/  FADD.FTZ R7, R7, R0 ;  /* 0x0000000007077221 */ /* 0x000fe20000010000 */
[----:B------:R-:W-:Y:S02]  /*19f30*/  MOV R100, R224 ;  /* 0x000000e000647202 */ /* 0x000fe40000000f00 */
[----:B------:R-:W-:Y:S02]  /*19f40*/  MOV R0, 0x2 ;  /* 0x0000000200007802 */ /* 0x000fe40000000f00 */
[----:B------:R-:W-:Y:S02]  /*19f50*/  MOV R2, 0x19f70 ;  /* 0x00019f7000027802 */ /* 0x000fe40000000f00 */
[----:B------:R-:W-:Y:S05]  /*19f60*/  CALL.REL.NOINC `($__internal_36_$__cuda_sm70_shflsync_bfly_p) ;  /* 0x0000122000007944 */ /* 0x000fea0003c00000 */
[----:B------:R-:W-:Y:S01]  /*19f70*/  FADD.FTZ R100, R224, R0 ;  /* 0x00000000e0647221 */ /* 0x000fe20000010000 */
[----:B------:R-:W-:Y:S02]  /*19f80*/  MOV R0, 0x1 ;  /* 0x0000000100007802 */ /* 0x000fe40000000f00 */
[----:B------:R-:W-:-:S02]  /*19f90*/  MOV R2, 0x19fb0 ;  /* 0x00019fb000027802 */ /* 0x000fc40000000f00 */
[----:B------:R-:W-:Y:S05]  /*19fa0*/  CALL.REL.NOINC `($__internal_36_$__cuda_sm70_shflsync_bfly_p) ;  /* 0x000011e000007944 */ /* 0x000fea0003c00000 */
[----:B------:R-:W-:Y:S01]  /*19fb0*/  FADD.FTZ R6, R100, R0 ;  /* 0x0000000064067221 */ /* 0x000fe20000010000 */
[----:B------:R-:W-:-:S02]  /*19fc0*/  MOV R100, R213 ;  /* 0x000000d500647202 */ /* 0x000fc40000000f00 */
[----:B------:R-:W-:Y:S02]  /*19fd0*/  MOV R0, 0x2 ;  /* 0x0000000200007802 */ /* 0x000fe40000000f00 */
[----:B------:R-:W-:Y:S02]  /*19fe0*/  MOV R2, 0x1a000 ;  /* 0x0001a00000027802 */ /* 0x000fe40000000f00 */
[----:B------:R-:W-:Y:S05]  /*19ff0*/  CALL.REL.NOINC `($__internal_36_$__cuda_sm70_shflsync_bfly_p) ;  /* 0x0000119000007944 */ /* 0x000fea0003c00000 */
[----:B------:R-:W-:Y:S01]  /*1a000*/  FADD.FTZ R5, R213, R0 ;  /* 0x00000000d5057221 */ /* 0x000fe20000010000 */
[----:B------:R-:W-:Y:S02]  /*1a010*/  MOV R0, 0x1 ;  /* 0x0000000100007802 */ /* 0x000fe40000000f00 */
[----:B------:R-:W-:Y:S02]  /*1a020*/  MOV R2, 0x1a050 ;  /* 0x0001a05000027802 */ /* 0x000fe40000000f00 */
[----:B------:R-:W-:Y:S02]  /*1a030*/  MOV R100, R5 ;  /* 0x0000000500647202 */ /* 0x000fe40000000f00 */
[----:B------:R-:W-:Y:S05]  /*1a040*/  CALL.REL.NOINC `($__internal_36_$__cuda_sm70_shflsync_bfly_p) ;  /* 0x0000114000007944 */ /* 0x000fea0003c00000 */
[----:B------:R-:W-:Y:S01]  /*1a050*/  FADD.FTZ R5, R5, R0 ;  /* 0x0000000005057221 */ /* 0x000fe20000010000 */
[----:B------:R-:W-:Y:S02]  /*1a060*/  MOV R100, R214 ;  /* 0x000000d600647202 */ /* 0x000fe40000000f00 */
[----:B------:R-:W-:-:S02]  /*1a070*/  MOV R0, 0x2 ;  /* 0x0000000200007802 */ /* 0x000fc40000000f00 */
[----:B------:R-:W-:Y:S02]  /*1a080*/  MOV R2, 0x1a0a0 ;  /* 0x0001a0a000027802 */ /* 0x000fe40000000f00 */
[----:B------:R-:W-:Y:S05]  /*1a090*/  CALL.REL.NOINC `($__internal_36_$__cuda_sm70_shflsync_bfly_p) ;  /* 0x000010f000007944 */ /* 0x000fea0003c00000 */
[----:B------:R-:W-:Y:S01]  /*1a0a0*/  FADD.FTZ R4, R214, R0 ;  /* 0x00000000d6047221 */ /* 0x000fe20000010000 */
[----:B------:R-:W-:Y:S02]  /*1a0b0*/  MOV R0, 0x1 ;  /* 0x0000000100007802 */ /* 0x000fe40000000f00 */
[----:B------:R-:W-:Y:S02]  /*1a0c0*/  MOV R2, 0x1a0f0 ;  /* 0x0001a0f000027802 */ /* 0x000fe40000000f00 */
[----:B------:R-:W-:Y:S02]  /*1a0d0*/  MOV R100, R4 ;  /* 0x0000000400647202 */ /* 0x000fe40000000f00 */
[----:B------:R-:W-:Y:S05]  /*1a0e0*/  CALL.REL.NOINC `($__internal_36_$__cuda_sm70_shflsync_bfly_p) ;  /* 0x000010a000007944 */ /* 0x000fea0003c00000 */
[----:B------:R-:W-:Y:S01]  /*1a0f0*/  MOV R8, R0 ;  /* 0x0000000000087202 */ /* 0x000fe20000000f00 */
[----:B------:R-:W-:Y:S05]  /*1a100*/  BRA `(.L_x_2642) ;  /* 0xffff864000007947 */ /* 0x000fea000383ffff */
.L_x_2528:
[----:B-1234-:R-:W-:Y:S01]  /*1a110*/  IMAD.MOV.U32 R109, RZ, RZ, R10 ;  /* 0x000000ffff6d7224 */ /* 0x01efe200078e000a */
[----:B------:R-:W-:Y:S01]  /*1a120*/  MOV R2, RZ ;  /* 0x000000ff00027202 */ /* 0x000fe20000000f00 */
[----:B------:R-:W-:Y:S01]  /*1a130*/  IMAD.MOV.U32 R204, RZ, RZ, 0x1c1f ;  /* 0x00001c1fffcc7424 */ /* 0x000fe200078e00ff */
[----:B------:R-:W-:Y:S02]  /*1a140*/  MOV R3, 0x1a160 ;  /* 0x0001a16000037802 */ /* 0x000fe40000000f00 */
[----:B------:R-:W-:Y:S05]  /*1a150*/  CALL.REL.NOINC `($__internal_37_$__cuda_sm70_shflsync_idx_p) ;  /* 0x0000109000007944 */ /* 0x000fea0003c00000 */
[----:B------:R-:W-:Y:S01]  /*1a160*/  MOV R5, R204 ;  /* 0x000000cc00057202 */ /* 0x000fe20000000f00 */
[----:B------:R-:W-:Y:S05]  /*1a170*/  BRA `(.L_x_2643) ;  /* 0xffff9fd000007947 */ /* 0x000fea000383ffff */
.L_x_2529:
[----:B------:R-:W-:Y:S01]  /*1a180*/  IMAD.MOV.U32 R109, RZ, RZ, R12 ;  /* 0x000000ffff6d7224 */ /* 0x000fe200078e000c */
[----:B------:R-:W-:Y:S01]  /*1a190*/  MOV R2, RZ ;  /* 0x000000ff00027202 */ /* 0x000fe20000000f00 */
[----:B------:R-:W-:Y:S01]  /*1a1a0*/  IMAD.MOV.U32 R204, RZ, RZ, 0x1c1f ;  /* 0x00001c1fffcc7424 */ /* 0x000fe200078e00ff */
[----:B------:R-:W-:-:S02]  /*1a1b0*/  MOV R3, 0x1a1d0 ;  /* 0x0001a1d000037802 */ /* 0x000fc40000000f00 */
[----:B-12---:R-:W-:Y:S05]  /*1a1c0*/  CALL.REL.NOINC `($__internal_37_$__cuda_sm70_shflsync_idx_p) ;  /* 0x0000102000007944 */ /* 0x006fea0003c00000 */
[----:B------:R-:W-:Y:S01]  /*1a1d0*/  MOV R0, R204 ;  /* 0x000000cc00007202 */ /* 0x000fe20000000f00 */
[----:B------:R-:W-:Y:S05]  /*1a1e0*/  BRA `(.L_x_2644) ;  /* 0xffff9f8000007947 */ /* 0x000fea000383ffff */
.L_x_2532:
[----:B------:R-:W-:Y:S01]  /*1a1f0*/  IMAD.MOV.U32 R109, RZ, RZ, R10 ;  /* 0x000000ffff6d7224 */ /* 0x000fe200078e000a */
[----:B--2---:R-:W-:Y:S01]  /*1a200*/  MOV R2, 0x1 ;  /* 0x0000000100027802 */ /* 0x004fe20000000f00 */
[----:B------:R-:W-:Y:S01]  /*1a210*/  IMAD.MOV.U32 R204, RZ, RZ, 0x1c1f ;  /* 0x00001c1fffcc7424 */ /* 0x000fe200078e00ff */
[----:B------:R-:W-:-:S02]  /*1a220*/  MOV R3, 0x1a240 ;  /* 0x0001a24000037802 */ /* 0x000fc40000000f00 */
[----:B-1-34-:R-:W-:Y:S05]  /*1a230*/  CALL.REL.NOINC `($__internal_37_$__cuda_sm70_shflsync_idx_p) ;  /* 0x00000fb000007944 */ /* 0x01afea0003c00000 */
        /* <DEDUP_REMOVED lines=8> */
.L_x_2535:
[----:B------:R-:W-:Y:S01]  /*1a2c0*/  IMAD.MOV.U32 R109, RZ, RZ, R10 ;  /* 0x000000ffff6d7224 */ /* 0x000fe200078e000a */
[----:B-1----:R-:W-:Y:S01]  /*1a2d0*/  MOV R2, 0x2 ;  /* 0x0000000200027802 */ /* 0x002fe20000000f00 */
[----:B------:R-:W-:Y:S01]  /*1a2e0*/  IMAD.MOV.U32 R204, RZ, RZ, 0x1c1f ;  /* 0x00001c1fffcc7424 */ /* 0x000fe200078e00ff */
[----:B------:R-:W-:Y:S02]  /*1a2f0*/  MOV R3, 0x1a310 ;  /* 0x0001a31000037802 */ /* 0x000fe40000000f00 */
[----:B--234-:R-:W-:Y:S05]  /*1a300*/  CALL.REL.NOINC `($__internal_37_$__cuda_sm70_shflsync_idx_p) ;  /* 0x00000ee000007944 */ /* 0x01cfea0003c00000 */
[----:B------:R-:W-:Y:S01]  /*1a310*/  MOV R5, R204 ;  /* 0x000000cc00057202 */ /* 0x000fe20000000f00 */
[----:B------:R-:W-:Y:S05]  /*1a320*/  BRA `(.L_x_2646) ;  /* 0xffffa11000007947 */ /* 0x000fea000383ffff */
.L_x_2536:
[----:B------:R-:W-:Y:S01]  /*1a330*/  IMAD.MOV.U32 R109, RZ, RZ, R12 ;  /* 0x000000ffff6d7224 */ /* 0x000fe200078e000c */
[----:B------:R-:W-:Y:S01]  /*1a340*/  MOV R2, 0x2 ;  /* 0x0000000200027802 */ /* 0x000fe20000000f00 */
[----:B------:R-:W-:Y:S01]  /*1a350*/  IMAD.MOV.U32 R204, RZ, RZ, 0x1c1f ;  /* 0x00001c1fffcc7424 */ /* 0x000fe200078e00ff */
[----:B------:R-:W-:Y:S02]  /*1a360*/  MOV R3, 0x1a380 ;  /* 0x0001a38000037802 */ /* 0x000fe40000000f00 */
[----:B-1234-:R-:W-:Y:S05]  /*1a370*/  CALL.REL.NOINC `($__internal_37_$__cuda_sm70_shflsync_idx_p) ;  /* 0x00000e7000007944 */ /* 0x01efea0003c00000 */
[----:B------:R-:W-:Y:S01]  /*1a380*/  MOV R0, R204 ;  /* 0x000000cc00007202 */ /* 0x000fe20000000f00 */
[----:B------:R-:W-:Y:S05]  /*1a390*/  BRA `(.L_x_2647) ;  /* 0xffffa0c000007947 */ /* 0x000fea000383ffff */
.L_x_2539:
[----:B------:R-:W-:Y:S01]  /*1a3a0*/  IMAD.MOV.U32 R109, RZ, RZ, R10 ;  /* 0x000000ffff6d7224 */ /* 0x000fe200078e000a */
[----:B-1----:R-:W-:Y:S01]  /*1a3b0*/  MOV R2, 0x3 ;  /* 0x0000000300027802 */ /* 0x002fe20000000f00 */
[----:B------:R-:W-:Y:S01]  /*1a3c0*/  IMAD.MOV.U32 R204, RZ, RZ, 0x1c1f ;  /* 0x00001c1fffcc7424 */ /* 0x000fe200078e00ff */
[----:B------:R-:W-:-:S02]  /*1a3d0*/  MOV R3, 0x1a3f0 ;  /* 0x0001a3f000037802 */ /* 0x000fc40000000f00 */
[----:B--234-:R-:W-:Y:S05]  /*1a3e0*/  CALL.REL.NOINC `($__internal_37_$__cuda_sm70_shflsync_idx_p) ;  /* 0x00000e0000007944 */ /* 0x01cfea0003c00000 */
        /* <DEDUP_REMOVED lines=8> */
.L_x_2541:
[----:B------:R-:W-:Y:S01]  /*1a470*/  IMAD.MOV.U32 R109, RZ, RZ, R5 ;  /* 0x000000ffff6d7224 */ /* 0x000fe200078e0005 */
[----:B------:R-:W-:Y:S01]  /*1a480*/  MOV R2, RZ ;  /* 0x000000ff00027202 */ /* 0x000fe20000000f00 */
[----:B------:R-:W-:Y:S01]  /*1a490*/  IMAD.MOV.U32 R204, RZ, RZ, 0x1c1f ;  /* 0x00001c1fffcc7424 */ /* 0x000fe200078e00ff */
[----:B------:R-:W-:Y:S02]  /*1a4a0*/  MOV R3, 0x1a4c0 ;  /* 0x0001a4c000037802 */ /* 0x000fe40000000f00 */
[----:B------:R-:W-:Y:S05]  /*1a4b0*/  CALL.REL.NOINC `($__internal_37_$__cuda_sm70_shflsync_idx_p) ;  /* 0x00000d3000007944 */ /* 0x000fea0003c00000 */
[----:B------:R-:W-:Y:S01]  /*1a4c0*/  MOV R4, R204 ;  /* 0x000000cc00047202 */ /* 0x000fe20000000f00 */
[----:B------:R-:W-:Y:S05]  /*1a4d0*/  BRA `(.L_x_2649) ;  /* 0xffffa44000007947 */ /* 0x000fea000383ffff */
.L_x_2542:
[----:B------:R-:W-:Y:S01]  /*1a4e0*/  IMAD.MOV.U32 R109, RZ, RZ, R12 ;  /* 0x000000ffff6d7224 */ /* 0x000fe200078e000c */
[----:B------:R-:W-:Y:S01]  /*1a4f0*/  MOV R2, RZ ;  /* 0x000000ff00027202 */ /* 0x000fe20000000f00 */
[----:B------:R-:W-:Y:S01]  /*1a500*/  IMAD.MOV.U32 R204, RZ, RZ, 0x1c1f ;  /* 0x00001c1fffcc7424 */ /* 0x000fe200078e00ff */
[----:B------:R-:W-:Y:S02]  /*1a510*/  MOV R3, 0x1a530 ;  /* 0x0001a53000037802 */ /* 0x000fe40000000f00 */
[----:B-12---:R-:W-:Y:S05]  /*1a520*/  CALL.REL.NOINC `($__internal_37_$__cuda_sm70_shflsync_idx_p) ;  /* 0x00000cc000007944 */ /* 0x006fea0003c00000 */
[----:B------:R-:W-:Y:S01]  /*1a530*/  MOV R0, R204 ;  /* 0x000000cc00007202 */ /* 0x000fe20000000f00 */
[----:B------:R-:W-:Y:S05]  /*1a540*/  BRA `(.L_x_2650) ;  /* 0xffffa3f000007947 */ /* 0x000fea000383ffff */
.L_x_2545:
[----:B------:R-:W-:Y:S01]  /*1a550*/  IMAD.MOV.U32 R109, RZ, RZ, R5 ;  /* 0x000000ffff6d7224 */ /* 0x000fe200078e0005 */
[----:B----4-:R-:W-:Y:S01]  /*1a560*/  MOV R2, 0x1 ;  /* 0x0000000100027802 */ /* 0x010fe20000000f00 */
[----:B------:R-:W-:Y:S01]  /*1a570*/  IMAD.MOV.U32 R204, RZ, RZ, 0x1c1f ;  /* 0x00001c1fffcc7424 */ /* 0x000fe200078e00ff */
[----:B------:R-:W-:-:S02]  /*1a580*/  MOV R3, 0x1a5a0 ;  /* 0x0001a5a000037802 */ /* 0x000fc40000000f00 */
        /* <DEDUP_REMOVED lines=9> */
.L_x_2548:
[----:B------:R-:W-:Y:S01]  /*1a620*/  IMAD.MOV.U32 R109, RZ, RZ, R5 ;  /* 0x000000ffff6d7224 */ /* 0x000fe200078e0005 */
[----:B----4-:R-:W-:Y:S01]  /*1a630*/  MOV R2, 0x2 ;  /* 0x0000000200027802 */ /* 0x010fe20000000f00 */
[----:B------:R-:W-:Y:S01]  /*1a640*/  IMAD.MOV.U32 R204, RZ, RZ, 0x1c1f ;  /* 0x00001c1fffcc7424 */ /* 0x000fe200078e00ff */
[----:B------:R-:W-:Y:S02]  /*1a650*/  MOV R3, 0x1a670 ;  /* 0x0001a67000037802 */ /* 0x000fe40000000f00 */
[----:B-123--:R-:W-:Y:S05]  /*1a660*/  CALL.REL.NOINC `($__internal_37_$__cuda_sm70_shflsync_idx_p) ;  /* 0x00000b8000007944 */ /* 0x00efea0003c00000 */
[----:B------:R-:W-:Y:S01]  /*1a670*/  MOV R4, R204 ;  /* 0x000000cc00047202 */ /* 0x000fe20000000f00 */
[----:B------:R-:W-:Y:S05]  /*1a680*/  BRA `(.L_x_2652) ;  /* 0xffffada000007947 */ /* 0x000fea000383ffff */
.L_x_2549:
[----:B------:R-:W-:Y:S01]  /*1a690*/  IMAD.MOV.U32 R109, RZ, RZ, R12 ;  /* 0x000000ffff6d7224 */ /* 0x000fe200078e000c */
[----:B----4-:R-:W-:Y:S01]  /*1a6a0*/  MOV R2, 0x2 ;  /* 0x0000000200027802 */ /* 0x010fe20000000f00 */
[----:B------:R-:W-:Y:S01]  /*1a6b0*/  IMAD.MOV.U32 R204, RZ, RZ, 0x1c1f ;  /* 0x00001c1fffcc7424 */ /* 0x000fe200078e00ff */
[----:B------:R-:W-:Y:S02]  /*1a6c0*/  MOV R3, 0x1a6e0 ;  /* 0x0001a6e000037802 */ /* 0x000fe40000000f00 */
[----:B-123--:R-:W-:Y:S05]  /*1a6d0*/  CALL.REL.NOINC `($__internal_37_$__cuda_sm70_shflsync_idx_p) ;  /* 0x00000b1000007944 */ /* 0x00efea0003c00000 */
[----:B------:R-:W-:Y:S01]  /*1a6e0*/  MOV R0, R204 ;  /* 0x000000cc00007202 */ /* 0x000fe20000000f00 */
[----:B------:R-:W-:Y:S05]  /*1a6f0*/  BRA `(.L_x_2653) ;  /* 0xffffad5000007947 */ /* 0x000fea000383ffff */
.L_x_2552:
[----:B------:R-:W-:Y:S01]  /*1a700*/  IMAD.MOV.U32 R109, RZ, RZ, R5 ;  /* 0x000000ffff6d7224 */ /* 0x000fe200078e0005 */
[----:B---3--:R-:W-:Y:S01]  /*1a710*/  MOV R2, 0x3 ;  /* 0x0000000300027802 */ /* 0x008fe20000000f00 */
        /* <DEDUP_REMOVED lines=11> */
.L_x_2556:
[----:B------:R-:W-:Y:S01]  /*1a7d0*/  IMAD.MOV.U32 R109, RZ, RZ, R5 ;  /* 0x000000ffff6d7224 */ /* 0x000fe200078e0005 */
[----:B------:R-:W-:Y:S01]  /*1a7e0*/  MOV R2, RZ ;  /* 0x000000ff00027202 */ /* 0x000fe20000000f00 */
[----:B------:R-:W-:Y:S01]  /*1a7f0*/  IMAD.MOV.U32 R204, RZ, RZ, 0x1c1f ;  /* 0x00001c1fffcc7424 */ /* 0x000fe200078e00ff */
[----:B------:R-:W-:Y:S02]  /*1a800*/  MOV R3, 0x1a820 ;  /* 0x0001a82000037802 */ /* 0x000fe40000000f00 */
[----:B------:R-:W-:Y:S05]  /*1a810*/  CALL.REL.NOINC `($__internal_37_$__cuda_sm70_shflsync_idx_p) ;  /* 0x000009d000007944 */ /* 0x000fea0003c00000 */
[----:B------:R-:W-:Y:S01]  /*1a820*/  MOV R4, R204 ;  /* 0x000000cc00047202 */ /* 0x000fe20000000f00 */
[----:B------:R-:W-:Y:S05]  /*1a830*/  BRA `(.L_x_2655) ;  /* 0xffffbe5000007947 */ /* 0x000fea000383ffff */
.L_x_2557:
[----:B------:R-:W-:Y:S01]  /*1a840*/  IMAD.MOV.U32 R109, RZ, RZ, R12 ;  /* 0x000000ffff6d7224 */ /* 0x000fe200078e000c */
[----:B------:R-:W-:Y:S01]  /*1a850*/  MOV R2, RZ ;  /* 0x000000ff00027202 */ /* 0x000fe20000000f00 */
[----:B------:R-:W-:Y:S01]  /*1a860*/  IMAD.MOV.U32 R204, RZ, RZ, 0x1c1f ;  /* 0x00001c1fffcc7424 */ /* 0x000fe200078e00ff */
[----:B------:R-:W-:Y:S02]  /*1a870*/  MOV R3, 0x1a890 ;  /* 0x0001a89000037802 */ /* 0x000fe40000000f00 */
[----:B-12---:R-:W-:Y:S05]  /*1a880*/  CALL.REL.NOINC `($__internal_37_$__cuda_sm70_shflsync_idx_p) ;  /* 0x0000096000007944 */ /* 0x006fea0003c00000 */
[----:B------:R-:W-:Y:S01]  /*1a890*/  MOV R0, R204 ;  /* 0x000000cc00007202 */ /* 0x000fe20000000f00 */
[----:B------:R-:W-:Y:S05]  /*1a8a0*/  BRA `(.L_x_2656) ;  /* 0xffffbe0000007947 */ /* 0x000fea000383ffff */
.L_x_2560:
        /* <DEDUP_REMOVED lines=13> */
.L_x_2563:
[----:B------:R-:W-:Y:S01]  /*1a980*/  IMAD.MOV.U32 R109, RZ, RZ, R5 ;  /* 0x000000ffff6d7224 */ /* 0x000fe200078e0005 */
[----:B-1----:R-:W-:Y:S01]  /*1a990*/  MOV R2, 0x2 ;  /* 0x0000000200027802 */ /* 0x002fe20000000f00 */
[----:B------:R-:W-:Y:S01]  /*1a9a0*/  IMAD.MOV.U32 R204, RZ, RZ, 0x1c1f ;  /* 0x00001c1fffcc7424 */ /* 0x000fe200078e00ff */
[----:B------:R-:W-:Y:S02]  /*1a9b0*/  MOV R3, 0x1a9d0 ;  /* 0x0001a9d000037802 */ /* 0x000fe40000000f00 */
[----:B--234-:R-:W-:Y:S05]  /*1a9c0*/  CALL.REL.NOINC `($__internal_37_$__cuda_sm70_shflsync_idx_p) ;  /* 0x0000082000007944 */ /* 0x01cfea0003c00000 */
[----:B------:R-:W-:Y:S01]  /*1a9d0*/  MOV R4, R204 ;  /* 0x000000cc00047202 */ /* 0x000fe20000000f00 */
[----:B------:R-:W-:Y:S05]  /*1a9e0*/  BRA `(.L_x_2658) ;  /* 0xffffbfa000007947 */ /* 0x000fea000383ffff */
.L_x_2564:
[----:B------:R-:W-:Y:S01]  /*1a9f0*/  IMAD.MOV.U32 R109, RZ, RZ, R12 ;  /* 0x000000ffff6d7224 */ /* 0x000fe200078e000c */
[----:B------:R-:W-:Y:S01]  /*1aa00*/  MOV R2, 0x2 ;  /* 0x0000000200027802 */ /* 0x000fe20000000f00 */
[----:B------:R-:W-:Y:S01]  /*1aa10*/  IMAD.MOV.U32 R204, RZ, RZ, 0x1c1f ;  /* 0x00001c1fffcc7424 */ /* 0x000fe200078e00ff */
[----:B------:R-:W-:Y:S02]  /*1aa20*/  MOV R3, 0x1aa40 ;  /* 0x0001aa4000037802 */ /* 0x000fe40000000f00 */
[----:B-1234-:R-:W-:Y:S05]  /*1aa30*/  CALL.REL.NOINC `($__internal_37_$__cuda_sm70_shflsync_idx_p) ;  /* 0x000007b000007944 */ /* 0x01efea0003c00000 */
[----:B------:R-:W-:Y:S01]  /*1aa40*/  MOV R0, R204 ;  /* 0x000000cc00007202 */ /* 0x000fe20000000f00 */
[----:B------:R-:W-:Y:S05]  /*1aa50*/  BRA `(.L_x_2659) ;  /* 0xffffbf5000007947 */ /* 0x000fea000383ffff */
.L_x_2567:
        /* <DEDUP_REMOVED lines=13> */
.L_x_2569:
[----:B------:R-:W-:Y:S01]  /*1ab30*/  IMAD.MOV.U32 R109, RZ, RZ, R74 ;  /* 0x000000ffff6d7224 */ /* 0x000fe200078e004a */
[----:B------:R-:W-:Y:S01]  /*1ab40*/  MOV R2, RZ ;  /* 0x000000ff00027202 */ /* 0x000fe20000000f00 */
[----:B------:R-:W-:Y:S01]  /*1ab50*/  IMAD.MOV.U32 R204, RZ, RZ, 0x1f ;  /* 0x0000001fffcc7424 */ /* 0x000fe200078e00ff */
[----:B------:R-:W-:Y:S02]  /*1ab60*/  MOV R3, 0x1ab80 ;  /* 0x0001ab8000037802 */ /* 0x000fe40000000f00 */
[----:B------:R-:W-:Y:S05]  /*1ab70*/  CALL.REL.NOINC `($__internal_37_$__cuda_sm70_shflsync_idx_p) ;  /* 0x0000067000007944 */ /* 0x000fea0003c00000 */
[----:B------:R-:W-:Y:S01]  /*1ab80*/  MOV R9, R204 ;  /* 0x000000cc00097202 */ /* 0x000fe20000000f00 */
[----:B------:R-:W-:Y:S05]  /*1ab90*/  BRA `(.L_x_2661) ;  /* 0xffffc1a000007947 */ /* 0x000fea000383ffff */
.L_x_2570:
[----:B------:R-:W-:Y:S01]  /*1aba0*/  IMAD.MOV.U32 R109, RZ, RZ, R74 ;  /* 0x000000ffff6d7224 */ /* 0x000fe200078e004a */
[----:B------:R-:W-:Y:S01]  /*1abb0*/  MOV R2, 0x1 ;  /* 0x0000000100027802 */ /* 0x000fe20000000f00 */
[----:B------:R-:W-:Y:S01]  /*1abc0*/  IMAD.MOV.U32 R204, RZ, RZ, 0x1f ;  /* 0x0000001fffcc7424 */ /* 0x000fe200078e00ff */
[----:B------:R-:W-:Y:S02]  /*1abd0*/  MOV R3, 0x1abf0 ;  /* 0x0001abf000037802 */ /* 0x000fe40000000f00 */
[----:B-12---:R-:W-:Y:S05]  /*1abe0*/  CALL.REL.NOINC `($__internal_37_$__cuda_sm70_shflsync_idx_p) ;  /* 0x0000060000007944 */ /* 0x006fea0003c00000 */
[----:B------:R-:W-:Y:S01]  /*1abf0*/  MOV R8, R204 ;  /* 0x000000cc00087202 */ /* 0x000fe20000000f00 */
[----:B------:R-:W-:Y:S05]  /*1ac00*/  BRA `(.L_x_2662) ;  /* 0xffffc15000007947 */ /* 0x000fea000383ffff */
.L_x_2571:
[----:B------:R-:W-:Y:S02]  /*1ac10*/  MOV R2, 0x1 ;  /* 0x0000000100027802 */ /* 0x000fe40000000f00 */
[----:B------:R-:W-:-:S02]  /*1ac20*/  MOV R3, 0x1ac40 ;  /* 0x0001ac4000037802 */ /* 0x000fc40000000f00 */
[----:B-1234-:R-:W-:Y:S05]  /*1ac30*/  CALL.REL.NOINC `($__internal_38_$__cuda_sm70_shflsync_up_p) ;  /* 0x0000061000007944 */ /* 0x01efea0003c00000 */
[----:B------:R-:W-:Y:S05]  /*1ac40*/  BRA `(.L_x_2663) ;  /* 0xffffc24000007947 */ /* 0x000fea000383ffff */
.L_x_2572:
[----:B------:R-:W-:Y:S02]  /*1ac50*/  MOV R2, 0x2 ;  /* 0x0000000200027802 */ /* 0x000fe40000000f00 */
[----:B------:R-:W-:-:S02]  /*1ac60*/  MOV R3, 0x1ac80 ;  /* 0x0001ac8000037802 */ /* 0x000fc40000000f00 */
[----:B--2-4-:R-:W-:Y:S05]  /*1ac70*/  CALL.REL.NOINC `($__internal_38_$__cuda_sm70_shflsync_up_p) ;  /* 0x000005d000007944 */ /* 0x014fea0003c00000 */
        /* <DEDUP_REMOVED lines=24> */
.L_x_2576:
[----:B------:R-:W-:Y:S02]  /*1ae00*/  MOV R2, 0x1 ;  /* 0x0000000100027802 */ /* 0x000fe40000000f00 */
[----:B------:R-:W-:Y:S02]  /*1ae10*/  MOV R3, 0x1ae30 ;  /* 0x0001ae3000037802 */ /* 0x000fe40000000f00 */
[----:B------:R-:W-:Y:S05]  /*1ae20*/  CALL.REL.NOINC `($__internal_38_$__cuda_sm70_shflsync_up_p) ;  /* 0x0000042000007944 */ /* 0x000fea0003c00000 */
[----:B------:R-:W-:Y:S01]  /*1ae30*/  MOV R2, R4 ;  /* 0x0000000400027202 */ /* 0x000fe20000000f00 */
[----:B------:R-:W-:Y:S05]  /*1ae40*/  BRA `(.L_x_2665) ;  /* 0xffffc2a000007947 */ /* 0x000fea000383ffff */
.L_x_2577:
        /* <DEDUP_REMOVED lines=27> */
.L_x_2579:
[----:B------:R-:W-:Y:S02]  /*1b000*/  SEL R0, RZ, 0x1, P0 ;  /* 0x00000001ff007807 */ /* 0x000fe40000000000 */
[----:B------:R-:W-:Y:S02]  /*1b010*/  MOV R2, 0x1b030 ;  /* 0x0001b03000027802 */ /* 0x000fe40000000f00 */
[----:B-1----:R-:W-:Y:S05]  /*1b020*/  CALL.REL.NOINC `($__internal_39_$__cuda_sm70_votesync_ballot) ;  /* 0x0000029000007944 */ /* 0x002fea0003c00000 */
[----:B------:R-:W-:Y:S01]  /*1b030*/  MOV R10, R0 ;  /* 0x00000000000a7202 */ /* 0x000fe20000000f00 */
[----:B------:R-:W-:Y:S05]  /*1b040*/  BRA `(.L_x_2667) ;  /* 0xffffc23000007947 */ /* 0x000fea000383ffff */
.L_x_2580:
[----:B------:R-:W-:Y:S01]  /*1b050*/  IMAD.MOV.U32 R109, RZ, RZ, R6 ;  /* 0x000000ffff6d7224 */ /* 0x000fe200078e0006 */
[----:B--2---:R-:W-:Y:S01]  /*1b060*/  MOV R2, R0 ;  /* 0x0000000000027202 */ /* 0x004fe20000000f00 */
[----:B------:R-:W-:Y:S01]  /*1b070*/  IMAD.MOV.U32 R204, RZ, RZ, 0x1f ;  /* 0x0000001fffcc7424 */ /* 0x000fe200078e00ff */
[----:B------:R-:W-:Y:S02]  /*1b080*/  MOV R3, 0x1b0a0 ;  /* 0x0001b0a000037802 */ /* 0x000fe40000000f00 */
[----:B-1----:R-:W-:Y:S05]  /*1b090*/  CALL.REL.NOINC `($__internal_37_$__cuda_sm70_shflsync_idx_p) ;  /* 0x0000015000007944 */ /* 0x002fea0003c00000 */
[----:B------:R-:W-:Y:S01]  /*1b0a0*/  IMAD.MOV.U32 R8, RZ, RZ, R204 ;  /* 0x000000ffff087224 */ /* 0x000fe200078e00cc */
[----:B------:R-:W-:Y:S01]  /*1b0b0*/  MOV R2, R0 ;  /* 0x0000000000027202 */ /* 0x000fe20000000f00 */
[----:B------:R-:W-:Y:S01]  /*1b0c0*/  IMAD.MOV.U32 R109, RZ, RZ, R7 ;  /* 0x000000ffff6d7224 */ /* 0x000fe200078e0007 */
[----:B------:R-:W-:-:S02]  /*1b0d0*/  MOV R204, 0x1f ;  /* 0x0000001f00cc7802 */ /* 0x000fc40000000f00 */
[----:B------:R-:W-:Y:S02]  /*1b0e0*/  MOV R3, 0x1b100 ;  /* 0x0001b10000037802 */ /* 0x000fe40000000f00 */
[----:B------:R-:W-:Y:S05]  /*1b0f0*/  CALL.REL.NOINC `($__internal_37_$__cuda_sm70_shflsync_idx_p) ;  /* 0x000000f000007944 */ /* 0x000fea0003c00000 */
[----:B------:R-:W-:Y:S01]  /*1b100*/  MOV R7, R204 ;  /* 0x000000cc00077202 */ /* 0x000fe20000000f00 */
[----:B------:R-:W-:Y:S05]  /*1b110*/  BRA `(.L_x_2668) ;  /* 0xffffc1d000007947 */ /* 0x000fea000383ffff */
.L_x_2583:
[----:B------:R-:W-:Y:S01]  /*1b120*/  IMAD.MOV.U32 R109, RZ, RZ, R4 ;  /* 0x000000ffff6d7224 */ /* 0x000fe200078e0004 */
[----:B--2---:R-:W-:Y:S01]  /*1b130*/  MOV R2, R0 ;  /* 0x0000000000027202 */ /* 0x004fe20000000f00 */
[----:B------:R-:W-:Y:S01]  /*1b140*/  IMAD.MOV.U32 R204, RZ, RZ, 0x1f ;  /* 0x0000001fffcc7424 */ /* 0x000fe200078e00ff */
[----:B------:R-:W-:Y:S02]  /*1b150*/  MOV R3, 0x1b170 ;  /* 0x0001b17000037802 */ /* 0x000fe40000000f00 */
[----:B-1--4-:R-:W-:Y:S05]  /*1b160*/  CALL.REL.NOINC `($__internal_37_$__cuda_sm70_shflsync_idx_p) ;  /* 0x0000008000007944 */ /* 0x012fea0003c00000 */
[----:B------:R-:W-:Y:S01]  /*1b170*/  MOV R11, R204 ;  /* 0x000000cc000b7202 */ /* 0x000fe20000000f00 */
[----:B------:R-:W-:Y:S05]  /*1b180*/  BRA `(.L_x_2582) ;  /* 0xffffc1c000007947 */ /* 0x000fea000383ffff */
        .weak           $__internal_36_$__cuda_sm70_shflsync_bfly_p
        .type           $__internal_36_$__cuda_sm70_shflsync_bfly_p,@function
        .size           $__internal_36_$__cuda_sm70_shflsync_bfly_p,($__internal_37_$__cuda_sm70_shflsync_idx_p - $__internal_36_$__cuda_sm70_shflsync_bfly_p)
$__internal_36_$__cuda_sm70_shflsync_bfly_p:
[----:B------:R-:W-:Y:S02]  /*1b190*/  MOV R110, 0xffffffff ;  /* 0xffffffff006e7802 */ /* 0x000fe40000000f00 */
[----:B------:R-:W-:Y:S02]  /*1b1a0*/  MOV R3, 0x1f ;  /* 0x0000001f00037802 */ /* 0x000fe40000000f00 */
[----:B------:R-:W-:Y:S04]  /*1b1b0*/  WARPSYNC R110 ;  /* 0x0000006e00007348 */ /* 0x000fe80003800000 */
[----:B------:R1:W2:Y:S02]  /*1b1c0*/  SHFL.BFLY PT, R0, R100, R0, R3 ;  /* 0x0c00000064007389 */ /* 0x0002a400000e0003 */
[----:B-1----:R-:W-:-:S04]  /*1b1d0*/  MOV R3, 0x0 ;  /* 0x0000000000037802 */ /* 0x002fc80000000f00 */
[----:B--2---:R-:W-:Y:S05]  /*1b1e0*/  RET.REL.NODEC R2 `(_ZN7cutlass13device_kernelIN5flash19enable_sm80_to_sm89INS1_16FlashAttnFwdSm80INS1_25CollectiveMainloopFwdSm80ILi4ELi1ELb0EN4cute5tupleIJNS5_1CILi128EEENS7_ILi48EEENS7_ILi96EEEEEELi96ENS_10bfloat16_tEfNS_4arch4Sm80ELb0ELb1ELb0ELb1ELb1ELb0ELb1ELb1EEENS1_21CollectiveEpilogueFwdINS6_IJS8_SA_S9_EEENS6_IJNS7_ILi1EEESI_SI_EEESC_SE_Li128ELb1ELb1ELb1ELb0EEENS1_36VarlenDynamicPersistentTileSchedulerILi128ELi48ELi128ELi128ELb1ELb1ELb0ELb1ELb0ELb1EEEEEEEEEvNT_6ParamsE) ;  /* 0xfffe4e1002007950 */ /* 0x004fea0003c3ffff */
        .weak           $__internal_37_$__cuda_sm70_shflsync_idx_p
        .type           $__internal_37_$__cuda_sm70_shflsync_idx_p,@function
        .size           $__internal_37_$__cuda_sm70_shflsync_idx_p,($__internal_38_$__cuda_sm70_shflsync_up_p - $__internal_37_$__cuda_sm70_shflsync_idx_p)
$__internal_37_$__cuda_sm70_shflsync_idx_p:
[----:B------:R-:W-:-:S04]  /*1b1f0*/  MOV R205, 0xffffffff ;  /* 0xffffffff00cd7802 */ /* 0x000fc80000000f00 */
[----:B------:R-:W-:Y:S04]  /*1b200*/  WARPSYNC R205 ;  /* 0x000000cd00007348 */ /* 0x000fe80003800000 */
[----:B------:R1:W2:Y:S02]  /*1b210*/  SHFL.IDX PT, R204, R109, R2, R204 ;  /* 0x000000026dcc7389 */ /* 0x0002a400000e00cc */
[----:B-1----:R-:W-:Y:S02]  /*1b220*/  MOV R2, R3 ;  /* 0x0000000300027202 */ /* 0x002fe40000000f00 */
[----:B------:R-:W-:-:S04]  /*1b230*/  MOV R3, 0x0 ;  /* 0x0000000000037802 */ /* 0x000fc80000000f00 */
[----:B--2---:R-:W-:Y:S05]  /*1b240*/  RET.REL.NODEC R2 `(_ZN7cutlass13device_kernelIN5flash19enable_sm80_to_sm89INS1_16FlashAttnFwdSm80INS1_25CollectiveMainloopFwdSm80ILi4ELi1ELb0EN4cute5tupleIJNS5_1CILi128EEENS7_ILi48EEENS7_ILi96EEEEEELi96ENS_10bfloat16_tEfNS_4arch4Sm80ELb0ELb1ELb0ELb1ELb1ELb0ELb1ELb1EEENS1_21CollectiveEpilogueFwdINS6_IJS8_SA_S9_EEENS6_IJNS7_ILi1EEESI_SI_EEESC_SE_Li128ELb1ELb1ELb1ELb0EEENS1_36VarlenDynamicPersistentTileSchedulerILi128ELi48ELi128ELi128ELb1ELb1ELb0ELb1ELb0ELb1EEEEEEEEEvNT_6ParamsE) ;  /* 0xfffe4db002007950 */ /* 0x004fea0003c3ffff */
        .weak           $__internal_38_$__cuda_sm70_shflsync_up_p
        .type           $__internal_38_$__cuda_sm70_shflsync_up_p,@function
        .size           $__internal_38_$__cuda_sm70_shflsync_up_p,($__internal_39_$__cuda_sm70_votesync_ballot - $__internal_38_$__cuda_sm70_shflsync_up_p)
$__internal_38_$__cuda_sm70_shflsync_up_p:
[----:B------:R-:W-:Y:S02]  /*1b250*/  IMAD.MOV.U32 R4, RZ, RZ, RZ ;  /* 0x000000ffff047224 */ /* 0x000fe400078e00ff */
[----:B------:R-:W-:-:S04]  /*1b260*/  IMAD.MOV.U32 R10, RZ, RZ, -0x1 ;  /* 0xffffffffff0a7424 */ /* 0x000fc800078e00ff */
[----:B------:R-:W-:Y:S04]  /*1b270*/  WARPSYNC R10 ;  /* 0x0000000a00007348 */ /* 0x000fe80003800000 */
[----:B------:R1:W2:Y:S02]  /*1b280*/  SHFL.UP PT, R4, R0, R2, R4 ;  /* 0x0400000200047389 */ /* 0x0002a400000e0004 */
[----:B-1----:R-:W-:Y:S02]  /*1b290*/  MOV R2, R3 ;  /* 0x0000000300027202 */ /* 0x002fe40000000f00 */
[----:B------:R-:W-:-:S04]  /*1b2a0*/  MOV R3, 0x0 ;  /* 0x0000000000037802 */ /* 0x000fc80000000f00 */
[----:B--2---:R-:W-:Y:S05]  /*1b2b0*/  RET.REL.NODEC R2 `(_ZN7cutlass13device_kernelIN5flash19enable_sm80_to_sm89INS1_16FlashAttnFwdSm80INS1_25CollectiveMainloopFwdSm80ILi4ELi1ELb0EN4cute5tupleIJNS5_1CILi128EEENS7_ILi48EEENS7_ILi96EEEEEELi96ENS_10bfloat16_tEfNS_4arch4Sm80ELb0ELb1ELb0ELb1ELb1ELb0ELb1ELb1EEENS1_21CollectiveEpilogueFwdINS6_IJS8_SA_S9_EEENS6_IJNS7_ILi1EEESI_SI_EEESC_SE_Li128ELb1ELb1ELb1ELb0EEENS1_36VarlenDynamicPersistentTileSchedulerILi128ELi48ELi128ELi128ELb1ELb1ELb0ELb1ELb0ELb1EEEEEEEEEvNT_6ParamsE) ;  /* 0xfffe4d4002007950 */ /* 0x004fea0003c3ffff */
        .weak           $__internal_39_$__cuda_sm70_votesync_ballot
        .type           $__internal_39_$__cuda_sm70_votesync_ballot,@function
        .size           $__internal_39_$__cuda_sm70_votesync_ballot,(.L_x_3677 - $__internal_39_$__cuda_sm70_votesync_ballot)
$__internal_39_$__cuda_sm70_votesync_ballot:
[----:B------:R-:W-:Y:S01]  /*1b2c0*/  ISETP.NE.U32.AND P0, PT, R0, 0x1, PT ;  /* 0x000000010000780c */ /* 0x000fe20003f05070 */
[----:B------:R-:W-:-:S04]  /*1b2d0*/  IMAD.MOV.U32 R3, RZ, RZ, -0x1 ;  /* 0xffffffffff037424 */ /* 0x000fc800078e00ff */
[----:B------:R-:W-:Y:S08]  /*1b2e0*/  WARPSYNC R3 ;  /* 0x0000000300007348 */ /* 0x000ff00003800000 */
[----:B------:R-:W-:-:S04]  /*1b2f0*/  VOTE.ANY R0, PT, !P0 ;  /* 0x0000000000007806 */ /* 0x000fc800040e0100 */
[----:B------:R-:W-:Y:S01]  /*1b300*/  LOP3.LUT R0, R0, R3, RZ, 0xc0, !PT ;  /* 0x0000000300007212 */ /* 0x000fe200078ec0ff */
[----:B------:R-:W-:-:S04]  /*1b310*/  IMAD.MOV.U32 R3, RZ, RZ, 0x0 ;  /* 0x00000000ff037424 */ /* 0x000fc800078e00ff */
[----:B------:R-:W-:Y:S05]  /*1b320*/  RET.REL.NODEC R2 `(_ZN7cutlass13device_kernelIN5flash19enable_sm80_to_sm89INS1_16FlashAttnFwdSm80INS1_25CollectiveMainloopFwdSm80ILi4ELi1ELb0EN4cute5tupleIJNS5_1CILi128EEENS7_ILi48EEENS7_ILi96EEEEEELi96ENS_10bfloat16_tEfNS_4arch4Sm80ELb0ELb1ELb0ELb1ELb1ELb0ELb1ELb1EEENS1_21CollectiveEpilogueFwdINS6_IJS8_SA_S9_EEENS6_IJNS7_ILi1EEESI_SI_EEESC_SE_Li128ELb1ELb1ELb1ELb0EEENS1_36VarlenDynamicPersistentTileSchedulerILi128ELi48ELi128ELi128ELb1ELb1ELb0ELb1ELb0ELb1EEEEEEEEEvNT_6ParamsE) ;  /* 0xfffe4cd002007950 */ /* 0x000fea0003c3ffff */
.L_x_2669:
        /* <DEDUP_REMOVED lines=13> */
.L_x_3677:


//--------------------- .text._ZN7cutlass13device_kernelIN5flash19enable_sm80_to_sm89INS1_16FlashAttnFwdSm80INS1_25CollectiveMainloopFwdSm80ILi4ELi1ELb0EN4cute5tupleIJNS5_1CILi128EEENS7_ILi48EEENS7_ILi96EEEEEELi96ENS_10bfloat16_tEfNS_4arch4Sm80ELb0ELb1ELb0ELb1ELb1ELb1ELb1ELb1EEENS1_21CollectiveEpilogueFwdINS6_IJS8_SA_S9_EEENS6_IJNS7_ILi1EEESI_SI_EEESC_SE_Li128ELb1ELb1ELb1ELb0EEENS1_36VarlenDynamicPersistentTileSchedulerILi128ELi48ELi128ELi128ELb1ELb1ELb0ELb1ELb0ELb1EEEEEEEEEvNT_6ParamsE --------------------------
	.section	.text._ZN7cutlass13device_kernelIN5flash19enable_sm80_to_sm89INS1_16FlashAttnFwdSm80INS1_25CollectiveMainloopFwdSm80ILi4ELi1ELb0EN4cute5tupleIJNS5_1CILi128EEENS7_ILi48EEENS7_ILi96EEEEEELi96ENS_10bfloat16_tEfNS_4arch4Sm80ELb0ELb1ELb0ELb1ELb1ELb1ELb1ELb1EEENS1_21CollectiveEpilogueFwdINS6_IJS8_SA_S9_EEENS6_IJNS7_ILi1EEESI_SI_EEESC_SE_Li128ELb1ELb1ELb1ELb0EEENS1_36VarlenDynamicPersistentTileSchedulerILi128ELi48ELi128ELi128ELb1ELb1ELb0ELb1ELb0ELb1EEEEEEEEEvNT_6ParamsE,"ax",@progbits
	.sectioninfo	@"SHI_REGISTERS=255"
	.align	128
.text._ZN7cutlass13device_kernelIN5flash19enable_sm80_to_sm89INS1_16FlashAttnFwdSm80INS1_25CollectiveMainloopFwdSm80ILi4ELi1ELb0EN4cute5tupleIJNS5_1CILi128EEENS7_ILi48EEENS7_ILi96EEEEEELi96ENS_10bfloat16_tEfNS_4arch4Sm80ELb0ELb1ELb0ELb1ELb1ELb1ELb1ELb1EEENS1_21CollectiveEpilogueFwdINS6_IJS8_SA_S9_EEENS6_IJNS7_ILi1EEESI_SI_EEESC_SE_Li128ELb1ELb1ELb1ELb0EEENS1_36VarlenDynamicPersistentTileSchedulerILi128ELi48ELi128ELi128ELb1ELb1ELb0ELb1ELb0ELb1EEEEEEEEEvNT_6ParamsE:
        .type           _ZN7cutlass13device_kernelIN5flash19enable_sm80_to_sm89INS1_16FlashAttnFwdSm80INS1_25CollectiveMainloopFwdSm80ILi4ELi1ELb0EN4cute5tupleIJNS5_1CILi128EEENS7_ILi48EEENS7_ILi96EEEEEELi96ENS_10bfloat16_tEfNS_4arch4Sm80ELb0ELb1ELb0ELb1ELb1ELb1ELb1ELb1EEENS1_21CollectiveEpilogueFwdINS6_IJS8_SA_S9_EEENS6_IJNS7_ILi1EEESI_SI_EEESC_SE_Li128ELb1ELb1ELb1ELb0EEENS1_36VarlenDynamicPersistentTileSchedulerILi128ELi48ELi128ELi128ELb1ELb1ELb0ELb1ELb0ELb1EEEEEEEEEvNT_6ParamsE,@function
        .size           _ZN7cutlass13device_kernelIN5flash19enable_sm80_to_sm89INS1_16FlashAttnFwdSm80INS1_25CollectiveMainloopFwdSm80ILi4ELi1ELb0EN4cute5tupleIJNS5_1CILi128EEENS7_ILi48EEENS7_ILi96EEEEEELi96ENS_10bfloat16_tEfNS_4arch4Sm80ELb0ELb1ELb0ELb1ELb1ELb1ELb1ELb1EEENS1_21CollectiveEpilogueFwdINS6_IJS8_SA_S9_EEENS6_IJNS7_ILi1EEESI_SI_EEESC_SE_Li128ELb1ELb1ELb1ELb0EEENS1_36VarlenDynamicPersistentTileSchedulerILi128ELi48ELi128ELi128ELb1ELb1ELb0ELb1ELb0ELb1EEEEEEEEEvNT_6ParamsE,(.L_x_3682 - _ZN7cutlass13device_kernelIN5flash19enable_sm80_to_sm89INS1_16FlashAttnFwdSm80INS1_25CollectiveMainloopFwdSm80ILi4ELi1ELb0EN4cute5tupleIJNS5_1CILi128EEENS7_ILi48EEENS7_ILi96EEEEEELi96ENS_10bfloat16_tEfNS_4arch4Sm80ELb0ELb1ELb0ELb1ELb1ELb1ELb1ELb1EEENS1_21CollectiveEpilogueFwdINS6_IJS8_SA_S9_EEENS6_IJNS7_ILi1EEESI_SI_EEESC_SE_Li128ELb1ELb1ELb1ELb0EEENS1_36VarlenDynamicPersistentTileSchedulerILi128ELi48ELi128ELi128ELb1ELb1ELb0ELb1ELb0ELb1EEEEEEEEEvNT_6ParamsE)
        .other          _ZN7cutlass13device_kernelIN5flash19enable_sm80_to_sm89INS1_16FlashAttnFwdSm80INS1_25CollectiveMainloopFwdSm80ILi4ELi1ELb0EN4cute5tupleIJNS5_1CILi128EEENS7_ILi48EEENS7_ILi96EEEEEELi96ENS_10bfloat16_tEfNS_4arch4Sm80ELb0ELb1ELb0ELb1ELb1ELb1ELb1ELb1EEENS1_21CollectiveEpilogueFwdINS6_IJS8_SA_S9_EEENS6_IJNS7_ILi1EEESI_SI_EEESC_SE_Li128ELb1ELb1ELb1ELb0EEENS1_36VarlenDynamicPersistentTileSchedulerILi128ELi48ELi128ELi128ELb1ELb1ELb0ELb1ELb0ELb1EEEEEEEEEvNT_6ParamsE,@"STO_CUDA_ENTRY STV_DEFAULT"
_ZN7cutlass13device_kernelIN5flash19enable_sm80_to_sm89INS1_16FlashAttnFwdSm80INS1_25CollectiveMainloopFwdSm80ILi4ELi1ELb0EN4cute5tupleIJNS5_1CILi128EEENS7_ILi48EEENS7_ILi96EEEEEELi96ENS_10bfloat16_tEfNS_4arch4Sm80ELb0ELb1ELb0ELb1ELb1ELb1ELb1ELb1EEENS1_21CollectiveEpilogueFwdINS6_IJS8_SA_S9_EEENS6_IJNS7_ILi1EEESI_SI_EEESC_SE_Li128ELb1ELb1ELb1ELb0EEENS1_36VarlenDynamicPersistentTileSchedulerILi128ELi48ELi128ELi128ELb1ELb1ELb0ELb1ELb0ELb1EEEEEEEEEvNT_6ParamsE:
        /* <DEDUP_REMOVED lines=54> */
.L_x_2675:
        /* <DEDUP_REMOVED lines=16> */
.L_x_2984:
        /* <DEDUP_REMOVED lines=16> */
.L_x_2985:
[----:B--2---:R-:W-:-:S05]  /*0560*/  IMAD R0, R0, c[0x0][0x538], RZ ;  /* 0x00014e0000007a24 */ /* 0x004fca00078e02ff */
[----:B------:R-:W-:-:S04]  /*0570*/  IADD3 R7, R0, R7, RZ ;  /* 0x0000000700077210 */ /* 0x000fc80007ffe0ff */
[----:B------:R-:W-:-:S13]  /*0580*/  ISETP.GT.AND P0, PT, R7, UR4, PT ;  /* 0x0000000407007c0c */ /* 0x000fda000bf04270 */
[----:B-1----:R-:W-:Y:S05]  /*0590*/  @!P0 BRA `(.L_x_2675) ;  /* 0xfffffdc000008947 */ /* 0x002fea000383ffff */
.L_x_2671:
[----:B------:R-:W-:-:S05]  /*05a0*/  IADD3 R10, -R0, R7, RZ ;  /* 0x00000007000a7210 */ /* 0x000fca0007ffe1ff */
[----:B------:R-:W-:-:S05]  /*05b0*/  IMAD R0, R4, c[0x0][0x538], R10 ;  /* 0x00014e0004007a24 */ /* 0x000fca00078e020a */
[----:B------:R-:W-:Y:S01]  /*05c0*/  ISETP.GT.AND P0, PT, R0, UR4, PT ;  /* 0x0000000400007c0c */ /* 0x000fe2000bf04270 */
[----:B------:R-:W-:-:S12]  /*05d0*/  BRA.DIV ~URZ, `(.L_x_2676) ;  /* 0x000253a27f007947 */ /* 0x000fd8000b800000 */
[----:B------:R-:W-:-:S04]  /*05e0*/  VOTE.ANY R7, PT, !P0 ;  /* 0x0000000000077806 */ /* 0x000fc800040e0100 */
.L_x_2986:
[----:B------:R-:W1:Y:S02]  /*05f0*/  POPC R0, R7 ;  /* 0x0000000700007309 */ /* 0x000e640000000000 */
[----:B-1----:R-:W-:-:S05]  /*0600*/  IADD3 R2, R0, R6, RZ ;  /* 0x0000000600027210 */ /* 0x002fca0007ffe0ff */
[----:B------:R1:W-:Y:S01]  /*0610*/  STL [R1+0x8c], R2 ;  /* 0x00008c0201007387 */ /* 0x0003e20000100800 */
[----:B------:R-:W-:Y:S05]  /*0620*/  BRA.DIV ~URZ, `(.L_x_2677) ;  /* 0x000253a27f007947 */ /* 0x000fea000b800000 */
[----:B------:R2:W3:Y:S01]  /*0630*/  SHFL.IDX PT, R12, R9, R0, 0x1f ;  /* 0x00001f00090c7589 */ /* 0x0004e200000e0000 */
[----:B------:R-:W-:-:S03]  /*0640*/  MOV R5, RZ ;  /* 0x000000ff00057202 */ /* 0x000fc60000000f00 */
[----:B------:R2:W4:Y:S04]  /*0650*/  SHFL.IDX PT, R9, R8, R0, 0x1f ;  /* 0x00001f0008097589 */ /* 0x00052800000e0000 */
.L_x_2987:
[----:B------:R-:W-:Y:S01]  /*0660*/  ISETP.NE.AND P0, PT, R7, RZ, PT ;  /* 0x000000ff0700720c */ /* 0x000fe20003f05270 */
[----:B------:R-:W-:-:S12]  /*0670*/  BSSY B0, `(.L_x_2678) ;  /* 0x0000005000007945 */ /* 0x000fd80003800000 */
[----:B------:R-:W-:Y:S05]  /*0680*/  @!P0 BRA `(.L_x_2679) ;  /* 0x0000003000008947 */ /* 0x000fea0003800000 */
[----:B--2---:R-:W-:Y:S01]  /*0690*/  IADD3 R0, R0, -0x1, RZ ;  /* 0xffffffff00007810 */ /* 0x004fe20007ffe0ff */
[----:B------:R-:W-:Y:S05]  /*06a0*/  BRA.DIV ~URZ, `(.L_x_2680) ;  /* 0x000254027f007947 */ /* 0x000fea000b800000 */
[----:B------:R2:W1:Y:S02]  /*06b0*/  SHFL.IDX PT, R5, R4, R0, 0x1f ;  /* 0x00001f0004057589 */ /* 0x00046400000e0000 */
.L_x_2679:
[----:B------:R-:W-:Y:S05]  /*06c0*/  BSYNC B0 ;  /* 0x0000000000007941 */ /* 0x000fea0003800000 */
.L_x_2678:
        /* <DEDUP_REMOVED lines=69> */
.L_x_2682:
        /* <DEDUP_REMOVED lines=70> */
.L_x_2683:
[----:B------:R-:W-:Y:S05]  /*0f80*/  BSYNC B0 ;  /* 0x0000000000007941 */ /* 0x000fea0003800000 */
.L_x_2681:
[----:B------:R-:W-:-:S04]  /*0f90*/  LOP3.LUT R0, RZ, R0, RZ, 0x33, !PT ;  /* 0x00000000ff007212 */ /* 0x000fc800078e33ff */
[----:B------:R-:W-:-:S05]  /*0fa0*/  IADD3 R0, R0, R12, RZ ;  /* 0x0000000c00007210 */ /* 0x000fca0007ffe0ff */
[----:B------:R2:W-:Y:S01]  /*0fb0*/  STL [R1+0x84], R0 ;  /* 0x0000840001007387 */ /* 0x0005e20000100800 */
[----:B------:R-:W-:Y:S05]  /*0fc0*/  BRA `(.L_x_2684) ;  /* 0x0000006000007947 */ /* 0x000fea0003800000 */
.L_x_2672:
[----:B------:R-:W-:Y:S01]  /*0fd0*/  MOV R0, UR4 ;  /* 0x0000000400007c02 */ /* 0x000fe20008000f00 */
[----:B------:R-:W-:Y:S04]  /*0fe0*/  STL [R1+0x84], RZ ;  /* 0x000084ff01007387 */ /* 0x000fe80000100800 */
[----:B------:R-:W-:Y:S04]  /*0ff0*/  STL [R1+0x88], RZ ;  /* 0x000088ff01007387 */ /* 0x000fe80000100800 */
[----:B------:R1:W-:Y:S02]  /*1000*/  STL [R1+0x80], R0 ;  /* 0x0000800001007387 */ /* 0x0003e40000100800 */
[----:B-1----:R-:W-:-:S05]  /*1010*/  MOV R0, c[0x0][0x53c] ;  /* 0x00014f0000007a02 */ /* 0x002fca0000000f00 */
[----:B------:R1:W-:Y:S02]  /*1020*/  STL [R1+0x8c], R0 ;  /* 0x00008c0001007387 */ /* 0x0003e40000100800 */
.L_x_2684:
        /* <DEDUP_REMOVED lines=8> */
.L_x_2670:
        /* <DEDUP_REMOVED lines=79> */
[----:B-1----:R-:W-:-:S04]  /*15a0*/  SHF.R.S32.HI R5, RZ, 0x1f, R23 ;  /* 0x0000001fff057819 */ /* 0x002fc80000011417 */
        /* <DEDUP_REMOVED lines=84> */
[----:B------:R-:W-:Y:S02]  /*1af0*/  LOP3.LUT R4, R28, 0x18, R6, 0xf8, !PT ;  /* 0x000000181c047812 */ /* 0x000fe400078ef806 */
[----:B------:R-:W-:Y:S01]  /*1b00*/  LOP3.LUT R0, R0, 0xfffff000, RZ, 0xc0, !PT ;  /* 0xfffff00000007812 */ /* 0x000fe200078ec0ff */
[----:B------:R-:W-:Y:S01]  /*1b10*/  STL [R1+0x94], R21 ;  /* 0x0000941501007387 */ /* 0x000fe20000100800 */
        /* <DEDUP_REMOVED lines=16> */
[----:B------:R-:W-:Y:S01]  /*1c20*/  SHF.R.S32.HI R5, RZ, 0x1f, R166 ;  /* 0x0000001fff057819 */ /* 0x000fe200000114a6 */
[----:B------:R1:W-:Y:S01]  /*1c30*/  STL [R1+0x24], R3 ;  /* 0x0000240301007387 */ /* 0x0003e20000100800 */
[C---:B------:R-:W-:Y:S02]  /*1c40*/  IADD3 R168, R164.reuse, 0x18, RZ ;  /* 0x00000018a4a87810 */ /* 0x040fe40007ffe0ff */
[----:B------:R-:W-:Y:S02]  /*1c50*/  IADD3 R167, R164, 0x28, RZ ;  /* 0x00000028a4a77810 */ /* 0x000fe40007ffe0ff */
[----:B------:R-:W-:-:S02]  /*1c60*/  LEA R171, R2, 0x3c80, 0x1 ;  /* 0x00003c8002ab7811 */ /* 0x000fc400078e08ff */
[----:B------:R-:W-:Y:S02]  /*1c70*/  SHF.R.S32.HI R13, RZ, 0x1f, R167 ;  /* 0x0000001fff0d7819 */ /* 0x000fe400000114a7 */
[----:B------:R-:W-:Y:S02]  /*1c80*/  LEA R2, R17, 0x6080, 0x1 ;  /* 0x0000608011027811 */ /* 0x000fe400078e08ff */
[----:B------:R-:W-:Y:S02]  /*1c90*/  LEA R10, R10, 0x6080, 0x1 ;  /* 0x000060800a0a7811 */ /* 0x000fe400078e08ff */
[----:B------:R-:W-:Y:S02]  /*1ca0*/  LEA R198, R0, 0x6080, 0x1 ;  /* 0x0000608000c67811 */ /* 0x000fe400078e08ff */
[----:B------:R-:W-:Y:S02]  /*1cb0*/  IADD3 R200, R171, 0x20, RZ ;  /* 0x00000020abc87810 */ /* 0x000fe40007ffe0ff */
[----:B------:R-:W-:-:S02]  /*1cc0*/  LEA R196, R4, 0x1880, 0x1 ;  /* 0x0000188004c47811 */ /* 0x000fc400078e08ff */
[----:B------:R-:W-:Y:S02]  /*1cd0*/  @P3 IADD3 R200, R171, -0x20, RZ ;  /* 0xffffffe0abc83810 */ /* 0x000fe40007ffe0ff */
[----:B------:R-:W-:Y:S02]  /*1ce0*/  SHF.R.S32.HI R111, RZ, 0x1f, R110 ;  /* 0x0000001fff6f7819 */ /* 0x000fe4000001146e */
[----:B------:R-:W-:Y:S02]  /*1cf0*/  IADD3 R208, R200, 0x400, RZ ;  /* 0x00000400c8d07810 */ /* 0x000fe40007ffe0ff */
        /* <DEDUP_REMOVED lines=10> */
[----:B------:R-:W-:-:S03]  /*1da0*/  IADD3 R201, R200, 0x2000, RZ ;  /* 0x00002000c8c97810 */ /* 0x000fc60007ffe0ff */
[----:B------:R-:W-:Y:S04]  /*1db0*/  STL [R1+0x10], R15 ;  /* 0x0000100f01007387 */ /* 0x000fe80000100800 */
[----:B------:R3:W-:Y:S01]  /*1dc0*/  STL [R1+0xc0], R5 ;  /* 0x0000c00501007387 */ /* 0x0007e20000100800 */
[----:B-1----:R-:W-:Y:S02]  /*1dd0*/  SHF.R.S32.HI R16, RZ, 0x1f, R16 ;  /* 0x0000001fff107819 */ /* 0x002fe40000011410 */
[----:B--2---:R-:W-:-:S05]  /*1de0*/  SHF.R.S32.HI R8, RZ, 0x1f, R168 ;  /* 0x0000001fff087819 */ /* 0x004fca00000114a8 */
[----:B------:R1:W-:Y:S01]  /*1df0*/  STL [R1+0xbc], R8 ;  /* 0x0000bc0801007387 */ /* 0x0003e20000100800 */
[----:B---3--:R-:W-:-:S05]  /*1e00*/  SHF.R.S32.HI R5, RZ, 0x1f, R139 ;  /* 0x0000001fff057819 */ /* 0x008fca000001148b */
[----:B------:R2:W-:Y:S04]  /*1e10*/  STL [R1+0xb8], R5 ;  /* 0x0000b80501007387 */ /* 0x0005e80000100800 */
[----:B------:R3:W-:Y:S01]  /*1e20*/  STL [R1+0xb4], R13 ;  /* 0x0000b40d01007387 */ /* 0x0007e20000100800 */
[----:B-1----:R-:W-:-:S05]  /*1e30*/  IADD3 R8, R250, 0x20, RZ ;  /* 0x00000020fa087810 */ /* 0x002fca0007ffe0ff */
[----:B------:R1:W-:Y:S01]  /*1e40*/  STL [R1], R8 ;  /* 0x0000000801007387 */ /* 0x0003e20000100800 */
[----:B--2---:R-:W-:Y:S02]  /*1e50*/  IADD3 R5, R250, 0x40, RZ ;  /* 0x00000040fa057810 */ /* 0x004fe40007ffe0ff */
[----:B---3--:R-:W-:Y:S02]  /*1e60*/  SHF.R.S32.HI R13, RZ, 0x1f, R3 ;  /* 0x0000001fff0d7819 */ /* 0x008fe40000011403 */
        /* <DEDUP_REMOVED lines=9> */
[----:B-1----:R-:W-:Y:S02]  /*1f00*/  SHF.R.S32.HI R8, RZ, 0x1f, R8 ;  /* 0x0000001fff087819 */ /* 0x002fe40000011408 */
[----:B------:R-:W-:Y:S02]  /*1f10*/  LOP3.LUT R9, R9, R24, RZ, 0x3c, !PT ;  /* 0x0000001809097212 */ /* 0x000fe400078e3cff */
[----:B------:R-:W-:-:S03]  /*1f20*/  IADD3 R19, R252, 0x38, RZ ;  /* 0x00000038fc137810 */ /* 0x000fc60007ffe0ff */
[----:B------:R-:W-:Y:S01]  /*1f30*/  IMAD.IADD R9, R7, 0x1, R9 ;  /* 0x0000000107097824 */ /* 0x000fe200078e0209 */
[----:B--2---:R-:W-:Y:S02]  /*1f40*/  SHF.R.S32.HI R13, RZ, 0x1f, R15 ;  /* 0x0000001fff0d7819 */ /* 0x004fe4000001140f */
[----:B------:R-:W-:-:S03]  /*1f50*/  IADD3 R15, R252, 0x50, RZ ;  /* 0x00000050fc0f7810 */ /* 0x000fc60007ffe0ff */
[----:B------:R1:W-:Y:S01]  /*1f60*/  STL [R1+0x6c], R13 ;  /* 0x00006c0d01007387 */ /* 0x0003e20000100800 */
[----:B---3--:R-:W-:-:S03]  /*1f70*/  IADD3 R16, R252, 0x48, RZ ;  /* 0x00000048fc107810 */ /* 0x008fc60007ffe0ff */
[----:B------:R2:W-:Y:S01]  /*1f80*/  STL [R1+0x90], R8 ;  /* 0x0000900801007387 */ /* 0x0005e20000100800 */
[----:B------:R-:W-:Y:S02]  /*1f90*/  SHF.R.S32.HI R16, RZ, 0x1f, R16 ;  /* 0x0000001fff107819 */ /* 0x000fe40000011410 */
        /* <DEDUP_REMOVED lines=8> */
[----:B------:R3:W-:Y:S01]  /*2020*/  STL [R1+0x60], R3 ;  /* 0x0000600301007387 */ /* 0x0007e20000100800 */
[----:B-1----:R-:W-:-:S02]  /*2030*/  IADD3 R13, R252, 0x58, RZ ;  /* 0x00000058fc0d7810 */ /* 0x002fc40007ffe0ff */
[----:B--2---:R-:W-:Y:S02]  /*2040*/  LOP3.LUT R8, R26, 0x8, R110, 0xf8, !PT ;  /* 0x000000081a087812 */ /* 0x004fe400078ef86e */
[----:B------:R-:W-:Y:S02]  /*2050*/  IADD3 R26, R252, 0x10, RZ ;  /* 0x00000010fc1a7810 */ /* 0x000fe40007ffe0ff */
[----:B---3--:R-:W-:Y:S02]  /*2060*/  LOP3.LUT R3, R5, R25, RZ, 0x3c, !PT ;  /* 0x0000001905037212 */ /* 0x008fe400078e3cff */
[----:B------:R-:W-:Y:S02]  /*2070*/  SHF.R.S32.HI R5, RZ, 0x3, R6 ;  /* 0x00000003ff057819 */ /* 0x000fe40000011406 */
[----:B------:R-:W-:Y:S01]  /*2080*/  LOP3.LUT R8, R8, R24, RZ, 0x3c, !PT ;  /* 0x0000001808087212 */ /* 0x000fe200078e3cff */
[----:B------:R-:W-:Y:S01]  /*2090*/  IMAD.IADD R6, R23, 0x1, R3 ;  /* 0x0000000117067824 */ /* 0x000fe200078e0203 */
[----:B------:R-:W-:Y:S01]  /*20a0*/  IADD3 R23, R252, 0x28, RZ ;  /* 0x00000028fc177810 */ /* 0x000fe20007ffe0ff */
[----:B------:R1:W-:Y:S01]  /*20b0*/  STL [R1+0x5c], R5 ;  /* 0x00005c0501007387 */ /* 0x0003e20000100800 */
        /* <DEDUP_REMOVED lines=11> */
[----:B------:R-:W-:Y:S02]  /*2170*/  IADD3 R24, R252, 0x20, RZ ;  /* 0x00000020fc187810 */ /* 0x000fe40007ffe0ff */
[----:B------:R-:W-:Y:S01]  /*2180*/  SEL R3, R12, 0xffffffe0, !P4 ;  /* 0xffffffe00c037807 */ /* 0x000fe20006000000 */
[----:B------:R3:W-:Y:S01]  /*2190*/  STL [R1+0xd4], R8 ;  /* 0x0000d40801007387 */ /* 0x0007e20000100800 */
[----:B------:R-:W-:-:S03]  /*21a0*/  IADD3 R25, R252, 0x18, RZ ;  /* 0x00000018fc197810 */ /* 0x000fc60007ffe0ff */
[----:B------:R-:W-:Y:S01]  /*21b0*/  STL [R1+0x8], R6 ;  /* 0x0000080601007387 */ /* 0x000fe20000100800 */
[----:B-1----:R-:W-:Y:S01]  /*21c0*/  SEL R5, R12, 0xffffffe0, !P0 ;  /* 0xffffffe00c057807 */ /* 0x002fe20004000000 */
[----:B------:R-:W-:Y:S01]  /*21d0*/  IMAD.IADD R199, R198, 0x1, R3 ;  /* 0x00000001c6c77824 */ /* 0x000fe200078e0203 */
[----:B------:R-:W-:Y:S01]  /*21e0*/  SHF.R.S32.HI R12, RZ, 0x1f, R27 ;  /* 0x0000001fff0c7819 */ /* 0x000fe2000001141b */
[----:B------:R-:W-:Y:S01]  /*21f0*/  IMAD.IADD R197, R3, 0x1, R196 ;  /* 0x0000000103c57824 */ /* 0x000fe200078e02c4 */
[----:B------:R-:W-:Y:S01]  /*2200*/  SHF.R.S32.HI R12, RZ, 0x1f, R24 ;  /* 0x0000001fff0c7819 */ /* 0x000fe20000011418 */
[----:B------:R-:W-:Y:S01]  /*2210*/  IMAD.IADD R0, R5, 0x1, R20 ;  /* 0x0000000105007824 */ /* 0x000fe200078e0214 */
[----:B------:R-:W-:Y:S02]  /*2220*/  SHF.R.S32.HI R12, RZ, 0x1f, R19 ;  /* 0x0000001fff0c7819 */ /* 0x000fe40000011413 */
[----:B------:R-:W-:Y:S02]  /*2230*/  SHF.R.S32.HI R25, RZ, 0x1f, R25 ;  /* 0x0000001fff197819 */ /* 0x000fe40000011419 */
[----:B------:R-:W-:-:S02]  /*2240*/  SHF.R.S32.HI R12, RZ, 0x1f, R15 ;  /* 0x0000001fff0c7819 */ /* 0x000fc4000001140f */
[----:B--2---:R-:W-:-:S05]  /*2250*/  LEA R2, R11, 0x6080, 0x1 ;  /* 0x000060800b027811 */ /* 0x004fca00078e08ff */
[----:B------:R1:W-:Y:S01]  /*2260*/  STL [R1+0xd0], R2 ;  /* 0x0000d00201007387 */ /* 0x0003e20000100800 */
[----:B---3--:R-:W-:-:S03]  /*2270*/  LEA R8, R9, 0x6080, 0x1 ;  /* 0x0000608009087811 */ /* 0x008fc600078e08ff */
        /* <DEDUP_REMOVED lines=8> */
.L_x_2983:
        /* <DEDUP_REMOVED lines=33> */
.L_x_2685:
[----:B------:R-:W-:-:S04]  /*2510*/  ISETP.NE.U32.AND P0, PT, RZ, c[0x0][0x368], PT ;  /* 0x0000da00ff007a0c */ /* 0x000fc80003f05070 */
[----:B------:R-:W-:-:S13]  /*2520*/  ISETP.NE.AND.EX P0, PT, RZ, c[0x0][0x36c], PT, P0 ;  /* 0x0000db00ff007a0c */ /* 0x000fda0003f05300 */
[----:B------:R-:W-:Y:S05]  /*2530*/  @!P0 BRA `(.L_x_2686) ;  /* 0x0000003000008947 */ /* 0x000fea0003800000 */
[----:B---3--:R-:W-:-:S05]  /*2540*/  IMAD.WIDE R4, R19, R18, c[0x0][0x368] ;  /* 0x0000da0013047625 */ /* 0x008fca00078e0212 */
[----:B------:R1:W5:Y:S01]  /*2550*/  LDG.E R14, [R4.64] ;  /* 0x00000008040e7981 */ /* 0x000362000c1e1900 */
[----:B------:R-:W-:Y:S05]  /*2560*/  BRA `(.L_x_2687) ;  /* 0x0000005000007947 */ /* 0x000fea0003800000 */
.L_x_2686:
[----:B------:R-:W-:Y:S01]  /*2570*/  MOV R14, UR6 ;  /* 0x00000006000e7c02 */ /* 0x000fe20008000f00 */
[----:B------:R-:W-:Y:S05]  /*2580*/  @!P3 BRA `(.L_x_2687) ;  /* 0x000000300000b947 */ /* 0x000fea0003800000 */
[----:B------:R-:W2:Y:S04]  /*2590*/  LDG.E R6, [R4.64] ;  /* 0x0000000804067981 */ /* 0x000ea8000c1e1900 */
[----:B------:R-:W2:Y:S02]  /*25a0*/  LDG.E R0, [R4.64+0x4] ;  /* 0x0000040804007981 */ /* 0x000ea4000c1e1900 */
[----:B--2---:R-:W-:Y:S02]  /*25b0*/  IADD3 R14, -R6, R0, RZ ;  /* 0x00000000060e7210 */ /* 0x004fe40007ffe1ff */
.L_x_2687:
        /* <DEDUP_REMOVED lines=43> */
.L_x_2690:
[----:B------:R-:W-:-:S13]  /*2870*/  ISETP.NE.AND P0, PT, R6, 0x1, PT ;  /* 0x000000010600780c */ /* 0x000fda0003f05270 */
[----:B------:R-:W-:-:S05]  /*2880*/  @P0 IMAD.HI.U32 R0, R3, c[0x0][0x330], RZ ;  /* 0x0000cc0003000a27 */ /* 0x000fca00078e00ff */
[----:B------:R-:W-:Y:S02]  /*2890*/  @P0 SHF.R.U32.HI R3, RZ, c[0x0][0x334], R0 ;  /* 0x0000cd00ff030a19 */ /* 0x000fe40000011600 */
.L_x_2691:
[----:B------:R-:W-:Y:S05]  /*28a0*/  BSYNC B0 ;  /* 0x0000000000007941 */ /* 0x000fea0003800000 */
.L_x_2689:
[----:B------:R-:W-:-:S05]  /*28b0*/  IMAD R3, R3, R6, c[0x0][0x32c] ;  /* 0x0000cb0003037624 */ /* 0x000fca00078e0206 */
[----:B------:R-:W-:-:S04]  /*28c0*/  IMNMX R4, R4, R3, PT ;  /* 0x0000000304047217 */ /* 0x000fc80003800200 */
.L_x_2688:
        /* <DEDUP_REMOVED lines=21> */
.L_x_2694:
[----:B------:R-:W-:-:S13]  /*2a20*/  ISETP.NE.AND P0, PT, R6, 0x1, PT ;  /* 0x000000010600780c */ /* 0x000fda0003f05270 */
[----:B------:R-:W-:-:S05]  /*2a30*/  @P0 IMAD.HI.U32 R4, R0, c[0x0][0x330], RZ ;  /* 0x0000cc0000040a27 */ /* 0x000fca00078e00ff */
[----:B------:R-:W-:Y:S02]  /*2a40*/  @P0 SHF.R.U32.HI R0, RZ, c[0x0][0x334], R4 ;  /* 0x0000cd00ff000a19 */ /* 0x000fe40000011604 */
.L_x_2695:
[----:B------:R-:W-:Y:S05]  /*2a50*/  BSYNC B0 ;  /* 0x0000000000007941 */ /* 0x000fea0003800000 */
.L_x_2693:
[----:B------:R-:W-:-:S05]  /*2a60*/  IMAD R0, R0, c[0x0][0x32c], RZ ;  /* 0x0000cb0000007a24 */ /* 0x000fca00078e02ff */
[----:B------:R-:W-:-:S04]  /*2a70*/  IMNMX R3, R3, R0, !PT ;  /* 0x0000000003037217 */ /* 0x000fc80007800200 */
.L_x_2692:
        /* <DEDUP_REMOVED lines=48> */
.L_x_2697:
[----:B------:R-:W-:Y:S05]  /*2d80*/  BSYNC B0 ;  /* 0x0000000000007941 */ /* 0x000fea0003800000 */
.L_x_2696:
        /* <DEDUP_REMOVED lines=17> */
[----:B------:R-:W2:Y:S01]  /*2ea0*/  S2R R10, SR_TID.X ;  /* 0x00000000000a7919 */ /* 0x000ea20000002100 */
[----:B------:R-:W-:Y:S02]  /*2eb0*/  SHF.R.S32.HI R3, RZ, 0x1f, R15 ;  /* 0x0000001fff037819 */ /* 0x000fe4000001140f */
[----:B------:R-:W-:Y:S01]  /*2ec0*/  LOP3.LUT R26, R16, 0xffff, RZ, 0xc0, !PT ;  /* 0x0000ffff101a7812 */ /* 0x000fe200078ec0ff */
[----:B------:R-:W3:Y:S04]  /*2ed0*/  LDL R13, [R1+0x4] ;  /* 0x00000400010d7983 */ /* 0x000ee80000100800 */
[----:B------:R-:W4:Y:S01]  /*2ee0*/  LDL R11, [R1+0x38] ;  /* 0x00003800010b7983 */ /* 0x000f220000100800 */
[----:B-12---:R-:W-:-:S04]  /*2ef0*/  SHF.R.S32.HI R9, RZ, 0x1f, R10 ;  /* 0x0000001fff097819 */ /* 0x006fc8000001140a */
[----:B------:R-:W-:-:S04]  /*2f00*/  LEA.HI R9, R9, R10, RZ, 0x2 ;  /* 0x0000000a09097211 */ /* 0x000fc800078f10ff */
[----:B------:R-:W-:-:S04]  /*2f10*/  SHF.R.S32.HI R9, RZ, 0x2, R9 ;  /* 0x00000002ff097819 */ /* 0x000fc80000011409 */
[C---:B------:R-:W-:Y:S02]  /*2f20*/  IADD3 R88, P0, R9.reuse, R15, RZ ;  /* 0x0000000f09587210 */ /* 0x040fe40007f1e0ff */
[----:B------:R-:W2:Y:S02]  /*2f30*/  LDL R15, [R1] ;  /* 0x00000000010f7983 */ /* 0x000ea40000100800 */
[----:B------:R-:W-:Y:S01]  /*2f40*/  LEA.HI.X.SX32 R89, R9, R3, 0x1, P0 ;  /* 0x0000000309597211 */ /* 0x000fe200000f0eff */
[----:B------:R-:W-:-:S04]  /*2f50*/  IMAD.WIDE.U32 R4, R88, c[0x0][0x238], R250 ;  /* 0x00008e0058047a25 */ /* 0x000fc800078e00fa */
[----:B------:R-:W-:Y:S01]  /*2f60*/  IMAD R3, R89, c[0x0][0x238], RZ ;  /* 0x00008e0059037a24 */ /* 0x000fe200078e02ff */
[----:B------:R-:W-:Y:S02]  /*2f70*/  IADD3 R31, R0, -0x1, RZ ;  /* 0xffffffff001f7810 */ /* 0x000fe40007ffe0ff */
[----:B------:R-:W-:Y:S01]  /*2f80*/  SHF.R.S32.HI R10, RZ, 0x1f, R19 ;  /* 0x0000001fff0a7819 */ /* 0x000fe20000011413 */
[----:B------:R-:W-:-:S03]  /*2f90*/  IMAD R3, R88, c[0x0][0x23c], R3 ;  /* 0x00008f0058037a24 */ /* 0x000fc600078e0203 */
[----:B------:R-:W-:Y:S01]  /*2fa0*/  SEL R12, R10, RZ, !P4 ;  /* 0x000000ff0a0c7207 */ /* 0x000fe20006000000 */
[----:B------:R-:W-:Y:S02]  /*2fb0*/  IMAD.IADD R5, R5, 0x1, R3 ;  /* 0x0000000105057824 */ /* 0x000fe400078e0203 */
[----:B------:R-:W-:Y:S01]  /*2fc0*/  IMAD R3, R31, -0x30, R2 ;  /* 0xffffffd01f037824 */ /* 0x000fe200078e0202 */
[----:B------:R-:W-:Y:S01]  /*2fd0*/  SEL R16, R19, RZ, !P4 ;  /* 0x000000ff13107207 */ /* 0x000fe20006000000 */
[----:B------:R-:W-:-:S03]  /*2fe0*/  IMAD R0, R12, c[0x0][0x248], RZ ;  /* 0x000092000c007a24 */ /* 0x000fc600078e02ff */
[----:B------:R-:W-:Y:S01]  /*2ff0*/  IMNMX R3, R3, 0x30, PT ;  /* 0x0000003003037817 */ /* 0x000fe20003800200 */
[----:B------:R-:W-:Y:S02]  /*3000*/  IMAD.MOV.U32 R128, RZ, RZ, 0x30 ;  /* 0x00000030ff807424 */ /* 0x000fe400078e00ff */
[----:B------:R-:W-:-:S04]  /*3010*/  IMAD.WIDE.U32 R4, R26, c[0x0][0x240], R4 ;  /* 0x000090001a047a25 */ /* 0x000fc800078e0004 */
[----:B------:R-:W-:Y:S02]  /*3020*/  IMAD R6, R16, c[0x0][0x24c], R0 ;  /* 0x0000930010067a24 */ /* 0x000fe400078e0200 */
[----:B------:R-:W-:Y:S02]  /*3030*/  IMAD.IADD R0, R3, 0x1, -R9 ;  /* 0x0000000103007824 */ /* 0x000fe400078e0a09 */
[----:B------:R-:W-:Y:S02]  /*3040*/  IMAD R142, R128, c[0x0][0x23c], RZ ;  /* 0x00008f00808e7a24 */ /* 0x000fe400078e02ff */
[----:B------:R-:W-:Y:S02]  /*3050*/  IMAD R5, R26, c[0x0][0x244], R5 ;  /* 0x000091001a057a24 */ /* 0x000fe400078e0205 */
[----:B------:R-:W-:Y:S01]  /*3060*/  IMAD.WIDE.U32 R132, R128, c[0x0][0x238], RZ ;  /* 0x00008e0080847a25 */ /* 0x000fe200078e00ff */
[----:B------:R-:W-:-:S03]  /*3070*/  ISETP.GE.AND P1, PT, R0, 0x1, PT ;  /* 0x000000010000780c */ /* 0x000fc60003f26270 */
[----:B------:R-:W-:Y:S02]  /*3080*/  IMAD.IADD R142, R133, 0x1, R142 ;  /* 0x00000001858e7824 */ /* 0x000fe400078e028e */
[----:B------:R-:W-:Y:S01]  /*3090*/  IMAD.WIDE.U32 R92, R16, c[0x0][0x248], R4 ;  /* 0x00009200105c7a25 */ /* 0x000fe200078e0004 */
[----:B------:R-:W-:-:S03]  /*30a0*/  SHF.R.S32.HI R4, RZ, 0x1f, R31 ;  /* 0x0000001fff047819 */ /* 0x000fc6000001141f */
[----:B------:R-:W-:Y:S02]  /*30b0*/  IMAD R3, R142, R31, RZ ;  /* 0x0000001f8e037224 */ /* 0x000fe400078e02ff */
[----:B------:R-:W-:Y:S02]  /*30c0*/  IMAD.IADD R91, R93, 0x1, R6 ;  /* 0x000000015d5b7824 */ /* 0x000fe400078e0206 */
[----:B------:R-:W-:Y:S02]  /*30d0*/  IMAD.MOV.U32 R90, RZ, RZ, R92 ;  /* 0x000000ffff5a7224 */ /* 0x000fe400078e005c */
[-C--:B------:R-:W-:Y:S02]  /*30e0*/  IMAD R3, R4, R132.reuse, R3 ;  /* 0x0000008404037224 */ /* 0x080fe400078e0203 */
[----:B------:R-:W-:Y:S01]  /*30f0*/  IMAD.WIDE.U32 R8, R31, R132, R90 ;  /* 0x000000841f087225 */ /* 0x000fe200078e005a */
[----:B------:R-:W-:-:S03]  /*3100*/  ISETP.GE.AND P5, PT, R250, c[0x0][0x1d4], PT ;  /* 0x00007500fa007a0c */ /* 0x000fc60003fa6270 */
[----:B------:R-:W-:Y:S01]  /*3110*/  IMAD.IADD R3, R9, 0x1, R3 ;  /* 0x0000000109037824 */ /* 0x000fe200078e0203 */
[----:B------:R-:W-:Y:S01]  /*3120*/  @P1 LEA R4, P0, R8, c[0x0][0x220], 0x1 ;  /* 0x0000880008041a11 */ /* 0x000fe200078008ff */
[----:B------:R-:W-:-:S03]  /*3130*/  IMAD.MOV.U32 R143, RZ, RZ, c[0x0][0x238] ;  /* 0x00008e00ff8f7624 */ /* 0x000fc600078e00ff */
[----:B------:R-:W-:Y:S02]  /*3140*/  @P1 LEA.HI.X R5, R8, c[0x0][0x224], R3, 0x1, P0 ;  /* 0x0000890008051a11 */ /* 0x000fe400000f0c03 */
[----:B------:R-:W-:Y:S01]  /*3150*/  ISETP.GT.AND P0, PT, R0, 0x20, PT ;  /* 0x000000200000780c */ /* 0x000fe20003f04270 */
[----:B------:R-:W-:-:S05]  /*3160*/  IMAD.MOV.U32 R141, RZ, RZ, 0x5 ;  /* 0x00000005ff8d7424 */ /* 0x000fca00078e00ff */
[C---:B------:R-:W-:Y:S01]  /*3170*/  SHF.L.U64.HI R141, R143.reuse, R141, c[0x0][0x23c] ;  /* 0x00008f008f8d7619 */ /* 0x040fe2000001028d */
[----:B------:R-:W-:Y:S01]  /*3180*/  IMAD.SHL.U32 R143, R143, 0x20, RZ ;  /* 0x000000208f8f7824 */ /* 0x000fe200078e00ff */
[----:B---3--:R-:W-:Y:S01]  /*3190*/  ISETP.GE.AND P2, PT, R13, c[0x0][0x1d4], PT ;  /* 0x000075000d007a0c */ /* 0x008fe20003f46270 */
[----:B----4-:R-:W-:-:S05]  /*31a0*/  @P1 IMAD.SHL.U32 R0, R11, 0x2, RZ ;  /* 0x000000020b001824 */ /* 0x010fca00078e00ff */
[----:B------:R-:W-:Y:S01]  /*31b0*/  @!PT LDS RZ, [RZ] ;  /* 0x00000000fffff984 */ /* 0x000fe20000000800 */
[----:B------:R-:W-:Y:S01]  /*31c0*/  @!PT LDS RZ, [RZ] ;  /* 0x00000000fffff984 */ /* 0x000fe20000000800 */
[----:B------:R-:W-:Y:S01]  /*31d0*/  @!PT LDS RZ, [RZ] ;  /* 0x00000000fffff984 */ /* 0x000fe20000000800 */
[----:B------:R1:W-:Y:S01]  /*31e0*/  @P1 LDGSTS.E.BYPASS.LTC128B.128 [R0+0x3c80], [R4.64], !P5 ;  /* 0x03c8000004001fae */ /* 0x0003e2000e901d48 */
[----:B--2---:R-:W-:-:S13]  /*31f0*/  ISETP.GE.AND P3, PT, R15, c[0x0][0x1d4], PT ;  /* 0x000075000f007a0c */ /* 0x004fda0003f66270 */
        /* <DEDUP_REMOVED lines=32> */
[----:B------:R-:W2:Y:S04]  /*3400*/  LDL R21, [R1+0x64] ;  /* 0x0000640001157983 */ /* 0x000ea80000100800 */
[----:B------:R-:W3:Y:S01]  /*3410*/  LDL R27, [R1+0x68] ;  /* 0x00006800011b7983 */ /* 0x000ee20000100800 */
[----:B------:R-:W-:Y:S01]  /*3420*/  IMAD R0, R13, c[0x0][0x280], RZ ;  /* 0x0000a0000d007a24 */ /* 0x000fe200078e02ff */
[----:B------:R-:W-:Y:S01]  /*3430*/  ISETP.GE.AND P1, PT, R137, c[0x0][0x27c], PT ;  /* 0x00009f0089007a0c */ /* 0x000fe20003f26270 */
[----:B------:R-:W-:Y:S01]  /*3440*/  IMAD R6, R12, c[0x0][0x268], RZ ;  /* 0x00009a000c067a24 */ /* 0x000fe200078e02ff */
[----:B------:R-:W-:Y:S01]  /*3450*/  ISETP.GE.AND P3, PT, R136, c[0x0][0x27c], PT ;  /* 0x00009f0088007a0c */ /* 0x000fe20003f66270 */
[----:B------:R-:W-:Y:S01]  /*3460*/  IMAD R3, R13, c[0x0][0x290], RZ ;  /* 0x0000a4000d037a24 */ /* 0x000fe200078e02ff */
[----:B------:R-:W-:Y:S01]  /*3470*/  MOV R144, c[0x0][0x27c] ;  /* 0x00009f0000907a02 */ /* 0x000fe20000000f00 */
[C---:B------:R-:W-:Y:S01]  /*3480*/  IMAD R0, R138.reuse, c[0x0][0x284], R0 ;  /* 0x0000a1008a007a24 */ /* 0x040fe200078e0200 */
[----:B------:R-:W-:Y:S01]  /*3490*/  LOP3.LUT R209, R209, 0xffffffef, RZ, 0xc0, !PT ;  /* 0xffffffefd1d17812 */ /* 0x000fe200078ec0ff */
[----:B------:R-:W-:Y:S01]  /*34a0*/  IMAD.WIDE.U32 R12, R138, c[0x0][0x280], R110 ;  /* 0x0000a0008a0c7a25 */ /* 0x000fe200078e006e */
[----:B------:R-:W-:Y:S01]  /*34b0*/  ISETP.GE.AND P0, PT, R144, 0x1, PT ;  /* 0x000000019000780c */ /* 0x000fe20003f06270 */
[----:B------:R-:W-:Y:S01]  /*34c0*/  ULDC.U8 UR5, c[0x0][0x298] ;  /* 0x0000a60000057ab9 */ /* 0x000fe20000000000 */
[----:B------:R-:W-:Y:S01]  /*34d0*/  LOP3.LUT R209, R209, 0xfffffff7, RZ, 0xc0, !PT ;  /* 0xfffffff7d1d17812 */ /* 0x000fe200078ec0ff */
[----:B------:R-:W-:Y:S01]  /*34e0*/  IMAD.WIDE.U32 R4, R26, c[0x0][0x260], R250 ;  /* 0x000098001a047a25 */ /* 0x000fe200078e00fa */
[----:B------:R-:W-:-:S03]  /*34f0*/  IADD3 R13, R0, R13, RZ ;  /* 0x0000000d000d7210 */ /* 0x000fc60007ffe0ff */
[----:B------:R-:W-:-:S04]  /*3500*/  IMAD.WIDE.U32 R10, R138, c[0x0][0x280], R164 ;  /* 0x0000a0008a0a7a25 */ /* 0x000fc800078e00a4 */
[----:B------:R-:W-:Y:S02]  /*3510*/  IMAD.IADD R124, R14, 0x1, R17 ;  /* 0x000000010e7c7824 */ /* 0x000fe400078e0211 */
[----:B------:R-:W-:Y:S02]  /*3520*/  IMAD R5, R26, c[0x0][0x264], R5 ;  /* 0x000099001a057a24 */ /* 0x000fe400078e0205 */
[----:B------:R-:W-:Y:S01]  /*3530*/  IMAD.IADD R17, R11, 0x1, R0 ;  /* 0x000000010b117824 */ /* 0x000fe200078e0200 */
[----:B------:R-:W-:Y:S01]  /*3540*/  SEL R0, RZ, c[0x0][0x27c], !P2 ;  /* 0x00009f00ff007a07 */ /* 0x000fe20005000000 */
[C---:B------:R-:W-:Y:S01]  /*3550*/  IMAD R25, R16.reuse, c[0x0][0x26c], R6 ;  /* 0x00009b0010197a24 */ /* 0x040fe200078e0206 */
[----:B------:R-:W-:Y:S01]  /*3560*/  SEL R6, RZ, c[0x0][0x27c], !P3 ;  /* 0x00009f00ff067a07 */ /* 0x000fe20005800000 */
[----:B------:R-:W-:Y:S01]  /*3570*/  IMAD.WIDE.U32 R82, R16, c[0x0][0x268], R4 ;  /* 0x00009a0010527a25 */ /* 0x000fe200078e0004 */
[----:B------:R-:W-:Y:S02]  /*3580*/  MOV R16, R10 ;  /* 0x0000000a00107202 */ /* 0x000fe40000000f00 */
[----:B------:R-:W-:Y:S01]  /*3590*/  SEL R10, RZ, c[0x0][0x27c], !P1 ;  /* 0x00009f00ff0a7a07 */ /* 0x000fe20004800000 */
[----:B------:R-:W-:-:S02]  /*35a0*/  IMAD R3, R138, c[0x0][0x294], R3 ;  /* 0x0000a5008a037a24 */ /* 0x000fc400078e0203 */
[----:B------:R-:W-:-:S04]  /*35b0*/  IMAD.WIDE.U32 R4, R138, c[0x0][0x290], R110 ;  /* 0x0000a4008a047a25 */ /* 0x000fc800078e006e */
[----:B------:R-:W-:Y:S01]  /*35c0*/  IMAD.WIDE.U32 R14, R138, c[0x0][0x290], R164 ;  /* 0x0000a4008a0e7a25 */ /* 0x000fe200078e00a4 */
[----:B------:R-:W-:-:S03]  /*35d0*/  IADD3 R11, R3, R5, RZ ;  /* 0x00000005030b7210 */ /* 0x000fc60007ffe0ff */
[----:B------:R-:W-:Y:S02]  /*35e0*/  IMAD.IADD R0, R110, 0x1, R0 ;  /* 0x000000016e007824 */ /* 0x000fe400078e0200 */
[----:B------:R-:W-:Y:S02]  /*35f0*/  IMAD.IADD R15, R15, 0x1, R3 ;  /* 0x000000010f0f7824 */ /* 0x000fe400078e0203 */
[----:B------:R-:W-:Y:S01]  /*3600*/  IMAD.IADD R3, R137, 0x1, R10 ;  /* 0x0000000189037824 */ /* 0x000fe200078e020a */
[----:B------:R-:W-:Y:S01]  /*3610*/  SHF.R.S32.HI R5, RZ, 0x1f, R0 ;  /* 0x0000001fff057819 */ /* 0x000fe20000011400 */
[----:B------:R-:W-:Y:S01]  /*3620*/  IMAD.IADD R6, R136, 0x1, R6 ;  /* 0x0000000188067824 */ /* 0x000fe200078e0206 */
[----:B------:R-:W-:Y:S01]  /*3630*/  MOV R10, R4 ;  /* 0x00000004000a7202 */ /* 0x000fe20000000f00 */
[----:B------:R-:W-:Y:S01]  /*3640*/  IMAD.MOV.U32 R145, RZ, RZ, c[0x0][0x2b8] ;  /* 0x0000ae00ff917624 */ /* 0x000fe200078e00ff */
[----:B------:R-:W-:Y:S01]  /*3650*/  LEA.HI R4, R5, R0, RZ, 0x5 ;  /* 0x0000000005047211 */ /* 0x000fe200078f28ff */
[----:B------:R-:W-:Y:S01]  /*3660*/  IMAD.WIDE.U32 R106, R8, c[0x0][0x2b0], RZ ;  /* 0x0000ac00086a7a25 */ /* 0x000fe200078e00ff */
[----:B------:R-:W-:-:S02]  /*3670*/  SHF.R.S32.HI R18, RZ, 0x1f, R3 ;  /* 0x0000001fff127819 */ /* 0x000fc40000011403 */
[----:B------:R-:W-:Y:S01]  /*3680*/  LEA.HI R5, R5, R0, RZ, 0x3 ;  /* 0x0000000005057211 */ /* 0x000fe200078f18ff */
[C---:B------:R-:W-:Y:S01]  /*3690*/  IMAD R134, R128.reuse, c[0x0][0x284], RZ ;  /* 0x0000a10080867a24 */ /* 0x040fe200078e02ff */
[----:B------:R-:W-:Y:S01]  /*36a0*/  SHF.R.S32.HI R0, RZ, 0x1f, R6 ;  /* 0x0000001fff007819 */ /* 0x000fe20000011406 */
[C---:B------:R-:W-:Y:S01]  /*36b0*/  IMAD R135, R128.reuse, c[0x0][0x294], RZ ;  /* 0x0000a50080877a24 */ /* 0x040fe200078e02ff */
[----:B------:R-:W-:Y:S01]  /*36c0*/  SHF.R.S32.HI R20, RZ, 0x5, R4 ;  /* 0x00000005ff147819 */ /* 0x000fe20000011404 */
[----:B------:R-:W-:Y:S01]  /*36d0*/  IMAD.WIDE.U32 R130, R128, c[0x0][0x280], RZ ;  /* 0x0000a00080827a25 */ /* 0x000fe200078e00ff */
[CC--:B------:R-:W-:Y:S02]  /*36e0*/  LEA.HI R4, R18.reuse, R3.reuse, RZ, 0x3 ;  /* 0x0000000312047211 */ /* 0x0c0fe400078f18ff */
[----:B------:R-:W-:Y:S01]  /*36f0*/  LEA.HI R18, R18, R3, RZ, 0x5 ;  /* 0x0000000312127211 */ /* 0x000fe200078f28ff */
[----:B------:R-:W-:Y:S01]  /*3700*/  IMAD R23, R20, 0x600, R7 ;  /* 0x0000060014177824 */ /* 0x000fe200078e0207 */
[-C--:B------:R-:W-:Y:S01]  /*3710*/  LEA.HI R3, R0, R6.reuse, RZ, 0x3 ;  /* 0x0000000600037211 */ /* 0x080fe200078f18ff */
[----:B------:R-:W-:Y:S01]  /*3720*/  IMAD.WIDE.U32 R100, R126, c[0x0][0x280], R16 ;  /* 0x0000a0007e647a25 */ /* 0x000fe200078e0010 */
[----:B------:R-:W-:-:S02]  /*3730*/  LEA.HI R0, R0, R6, RZ, 0x5 ;  /* 0x0000000600007211 */ /* 0x000fc400078f28ff */
[----:B------:R-:W-:Y:S01]  /*3740*/  SHF.R.S32.HI R18, RZ, 0x5, R18 ;  /* 0x00000005ff127819 */ /* 0x000fe20000011412 */
[----:B------:R-:W-:Y:S01]  /*3750*/  IMAD.WIDE.U32 R98, R126, c[0x0][0x290], R14 ;  /* 0x0000a4007e627a25 */ /* 0x000fe200078e000e */
[----:B------:R-:W-:Y:S02]  /*3760*/  SHF.R.S32.HI R0, RZ, 0x5, R0 ;  /* 0x00000005ff007819 */ /* 0x000fe40000011400 */
[----:B------:R-:W-:Y:S01]  /*3770*/  ISETP.NE.AND P4, PT, R145, 0x1, PT ;  /* 0x000000019100780c */ /* 0x000fe20003f85270 */
[----:B------:R-:W-:Y:S01]  /*3780*/  IMAD.WIDE.U32 R128, R128, c[0x0][0x290], RZ ;  /* 0x0000a40080807a25 */ /* 0x000fe200078e00ff */
[----:B------:R-:W-:Y:S02]  /*3790*/  LOP3.LUT R87, R5, 0xfffffff8, RZ, 0xc0, !PT ;  /* 0xfffffff805577812 */ /* 0x000fe400078ec0ff */
[----:B------:R-:W-:Y:S01]  /*37a0*/  LOP3.LUT R86, R4, 0xfffffff8, RZ, 0xc0, !PT ;  /* 0xfffffff804567812 */ /* 0x000fe200078ec0ff */
[----:B------:R-:W-:Y:S01]  /*37b0*/  IMAD.WIDE.U32 R104, R26, c[0x0][0x1e8], RZ ;  /* 0x00007a001a687a25 */ /* 0x000fe200078e00ff */
[----:B------:R-:W-:-:S02]  /*37c0*/  LOP3.LUT R85, R3, 0xfffffff8, RZ, 0xc0, !PT ;  /* 0xfffffff803557812 */ /* 0x000fc400078ec0ff */
[----:B------:R-:W-:Y:S01]  /*37d0*/  IADD3 R134, R131, R134, RZ ;  /* 0x0000008683867210 */ /* 0x000fe20007ffe0ff */
[----:B------:R-:W-:Y:S01]  /*37e0*/  IMAD.WIDE.U32 R102, R26, c[0x0][0x210], RZ ;  /* 0x000084001a667a25 */ /* 0x000fe200078e00ff */
[----:B------:R-:W-:Y:S02]  /*37f0*/  SHF.R.S32.HI R63, RZ, 0x3, R5 ;  /* 0x00000003ff3f7819 */ /* 0x000fe40000011405 */
[----:B------:R-:W-:Y:S01]  /*3800*/  SHF.R.S32.HI R62, RZ, 0x3, R4 ;  /* 0x00000003ff3e7819 */ /* 0x000fe20000011404 */
[C---:B------:R-:W-:Y:S01]  /*3810*/  IMAD.WIDE.U32 R96, R126.reuse, c[0x0][0x280], R12 ;  /* 0x0000a0007e607a25 */ /* 0x040fe200078e000c */
[----:B------:R-:W-:Y:S02]  /*3820*/  @P4 LOP3.LUT R209, R209, 0x8, RZ, 0xfc, !PT ;  /* 0x00000008d1d14812 */ /* 0x000fe400078efcff */
[----:B------:R-:W-:Y:S01]  /*3830*/  SHF.R.S32.HI R61, RZ, 0x3, R3 ;  /* 0x00000003ff3d7819 */ /* 0x000fe20000011403 */
[----:B------:R-:W-:Y:S01]  /*3840*/  IMAD.WIDE.U32 R94, R126, c[0x0][0x290], R10 ;  /* 0x0000a4007e5e7a25 */ /* 0x000fe200078e000a */
[----:B------:R-:W-:-:S02]  /*3850*/  SHF.R.S32.HI R117, RZ, 0x1f, R87 ;  /* 0x0000001fff757819 */ /* 0x000fc40000011457 */
[----:B------:R-:W-:Y:S01]  /*3860*/  SHF.R.S32.HI R116, RZ, 0x1f, R86 ;  /* 0x0000001fff747819 */ /* 0x000fe20000011456 */
[----:B------:R-:W-:Y:S01]  /*3870*/  IMAD.IADD R135, R129, 0x1, R135 ;  /* 0x0000000181877824 */ /* 0x000fe200078e0287 */
[----:B------:R-:W-:Y:S01]  /*3880*/  SHF.R.S32.HI R115, RZ, 0x1f, R85 ;  /* 0x0000001fff737819 */ /* 0x000fe20000011455 */
[C---:B------:R-:W-:Y:S01]  /*3890*/  IMAD R123, R26.reuse, c[0x0][0x1ec], R105 ;  /* 0x00007b001a7b7a24 */ /* 0x040fe200078e0269 */
[----:B------:R-:W-:Y:S01]  /*38a0*/  @P0 LOP3.LUT R209, R209, 0x10, RZ, 0xfc, !PT ;  /* 0x00000010d1d10812 */ /* 0x000fe200078efcff */
[----:B------:R-:W-:Y:S02]  /*38b0*/  IMAD R122, R26, c[0x0][0x214], R103 ;  /* 0x000085001a7a7a24 */ /* 0x000fe400078e0267 */
[----:B------:R-:W-:Y:S01]  /*38c0*/  IMAD.IADD R84, R83, 0x1, R25 ;  /* 0x0000000153547824 */ /* 0x000fe200078e0219 */
[C---:B--2---:R-:W-:Y:S02]  /*38d0*/  LOP3.LUT R19, R21.reuse, 0x18, R5, 0xf8, !PT ;  /* 0x0000001815137812 */ /* 0x044fe400078ef805 */
[----:B------:R-:W-:-:S02]  /*38e0*/  LOP3.LUT R6, R21, 0x18, R4, 0xf8, !PT ;  /* 0x0000001815067812 */ /* 0x000fc400078ef804 */
[-C--:B---3--:R-:W-:Y:S02]  /*38f0*/  LOP3.LUT R22, R19, R27.reuse, RZ, 0x3c, !PT ;  /* 0x0000001b13167212 */ /* 0x088fe400078e3cff */
[----:B------:R-:W-:Y:S01]  /*3900*/  LOP3.LUT R19, R21, 0x18, R3, 0xf8, !PT ;  /* 0x0000001815137812 */ /* 0x000fe200078ef803 */
[--C-:B------:R-:W-:Y:S01]  /*3910*/  IMAD R21, R18, 0x600, R7.reuse ;  /* 0x0000060012157824 */ /* 0x100fe200078e0207 */
[-C--:B------:R-:W-:Y:S01]  /*3920*/  LOP3.LUT R20, R6, R27.reuse, RZ, 0x3c, !PT ;  /* 0x0000001b06147212 */ /* 0x080fe200078e3cff */
[----:B------:R-:W-:Y:S01]  /*3930*/  IMAD R18, R0, 0x600, R7 ;  /* 0x0000060000127824 */ /* 0x000fe200078e0207 */
[----:B------:R-:W-:Y:S01]  /*3940*/  LOP3.LUT R6, R19, R27, RZ, 0x3c, !PT ;  /* 0x0000001b13067212 */ /* 0x000fe200078e3cff */
[----:B------:R-:W-:Y:S01]  /*3950*/  IMAD R0, R9, c[0x0][0x2b0], RZ ;  /* 0x0000ac0009007a24 */ /* 0x000fe200078e02ff */
[----:B------:R-:W-:Y:S01]  /*3960*/  IADD3 R22, R23, R22, RZ ;  /* 0x0000001617167210 */ /* 0x000fe20007ffe0ff */
[----:B------:R-:W-:Y:S01]  /*3970*/  IMAD R9, R24, c[0x0][0x290], RZ ;  /* 0x0000a40018097a24 */ /* 0x000fe200078e02ff */
[----:B------:R-:W-:Y:S01]  /*3980*/  IADD3 R19, R18, R6, RZ ;  /* 0x0000000612137210 */ /* 0x000fe20007ffe0ff */
[----:B------:R-:W-:Y:S01]  /*3990*/  IMAD R6, R24, c[0x0][0x280], RZ ;  /* 0x0000a00018067a24 */ /* 0x000fe200078e02ff */
[----:B------:R-:W-:Y:S01]  /*39a0*/  SHF.L.U32 R113, R22, 0x1, RZ ;  /* 0x0000000116717819 */ /* 0x000fe200000006ff */
[----:B------:R-:W-:Y:S01]  /*39b0*/  IMAD R18, R8, c[0x0][0x2b4], R0 ;  /* 0x0000ad0008127a24 */ /* 0x000fe200078e0200 */
[----:B------:R-:W-:Y:S01]  /*39c0*/  SHF.L.U32 R109, R19, 0x1, RZ ;  /* 0x00000001136d7819 */ /* 0x000fe200000006ff */
[----:B------:R-:W-:-:S02]  /*39d0*/  IMAD R8, R126, c[0x0][0x284], R6 ;  /* 0x0000a1007e087a24 */ /* 0x000fc400078e0206 */
[----:B------:R-:W-:Y:S01]  /*39e0*/  IMAD R6, R126, c[0x0][0x294], R9 ;  /* 0x0000a5007e067a24 */ /* 0x000fe200078e0209 */
[----:B------:R-:W-:Y:S01]  /*39f0*/  IADD3 R121, R107, R18, RZ ;  /* 0x000000126b797210 */ /* 0x000fe20007ffe0ff */
[----:B------:R-:W-:Y:S01]  /*3a00*/  IMAD.IADD R20, R21, 0x1, R20 ;  /* 0x0000000115147824 */ /* 0x000fe200078e0214 */
[----:B------:R-:W-:Y:S01]  /*3a10*/  IADD3 R120, R101, R8, RZ ;  /* 0x0000000865787210 */ /* 0x000fe20007ffe0ff */
[----:B------:R-:W-:Y:S01]  /*3a20*/  IMAD R0, R170, 0x40, R138 ;  /* 0x00000040aa007824 */ /* 0x000fe200078e028a */
[----:B------:R-:W-:Y:S01]  /*3a30*/  IADD3 R119, R99, R6, RZ ;  /* 0x0000000663777210 */ /* 0x000fe20007ffe0ff */
[----:B------:R-:W-:Y:S02]  /*3a40*/  IMAD.IADD R118, R8, 0x1, R97 ;  /* 0x0000000108767824 */ /* 0x000fe400078e0261 */
[----:B------:R-:W-:Y:S02]  /*3a50*/  IMAD.IADD R114, R6, 0x1, R95 ;  /* 0x0000000106727824 */ /* 0x000fe400078e025f */
[----:B------:R-:W-:Y:S01]  /*3a60*/  IMAD.SHL.U32 R112, R20, 0x2, RZ ;  /* 0x0000000214707824 */ /* 0x000fe200078e00ff */
[----:B------:R-:W-:Y:S06]  /*3a70*/  BAR.SYNC.DEFER_BLOCKING 0x0 ;  /* 0x0000000000007b1d */ /* 0x000fec0000010000 */
.L_x_2725:
        /* <DEDUP_REMOVED lines=107> */
.L_x_2703:
[----:B------:R-:W-:Y:S05]  /*4130*/  BSYNC B0 ;  /* 0x0000000000007941 */ /* 0x000fea0003800000 */
.L_x_2702:
        /* <DEDUP_REMOVED lines=95> */
.L_x_2706:
[----:B------:R-:W-:Y:S05]  /*4730*/  BSYNC B0 ;  /* 0x0000000000007941 */ /* 0x000fea0003800000 */
.L_x_2705:
        /* <DEDUP_REMOVED lines=61> */
.L_x_2708:
[----:B------:R-:W-:Y:S05]  /*4b10*/  BSYNC B0 ;  /* 0x0000000000007941 */ /* 0x000fea0003800000 */
.L_x_2707:
        /* <DEDUP_REMOVED lines=64> */
.L_x_2710:
[----:B------:R-:W-:Y:S05]  /*4f20*/  BSYNC B0 ;  /* 0x0000000000007941 */ /* 0x000fea0003800000 */
.L_x_2709:
        /* <DEDUP_REMOVED lines=61> */
.L_x_2712:
[----:B------:R-:W-:Y:S05]  /*5300*/  BSYNC B0 ;  /* 0x0000000000007941 */ /* 0x000fea0003800000 */
.L_x_2711:
        /* <DEDUP_REMOVED lines=61> */
.L_x_2714:
[----:B------:R-:W-:Y:S05]  /*56e0*/  BSYNC B0 ;  /* 0x0000000000007941 */ /* 0x000fea0003800000 */
.L_x_2713:
        /* <DEDUP_REMOVED lines=61> */
.L_x_2701:
        /* <DEDUP_REMOVED lines=47> */
.L_x_2716:
[----:B------:R-:W-:Y:S05]  /*5db0*/  BSYNC B0 ;  /* 0x0000000000007941 */ /* 0x000fea0003800000 */
.L_x_2715:
        /* <DEDUP_REMOVED lines=159> */
.L_x_2718:
[----:B------:R-:W-:Y:S05]  /*67b0*/  BSYNC B0 ;  /* 0x0000000000007941 */ /* 0x000fea0003800000 */
.L_x_2717:
        /* <DEDUP_REMOVED lines=122> */
.L_x_2720:
[----:B------:R-:W-:Y:S05]  /*6f60*/  BSYNC B0 ;  /* 0x0000000000007941 */ /* 0x000fea0003800000 */
.L_x_2719:
        /* <DEDUP_REMOVED lines=125> */
.L_x_2700:
        /* <DEDUP_REMOVED lines=51> */
.L_x_2704:
[----:B------:R-:W-:Y:S05]  /*7a70*/  BSYNC B1 ;  /* 0x0000000000017941 */ /* 0x000fea0003800000 */
.L_x_2699:
        /* <DEDUP_REMOVED lines=110> */
.L_x_2722:
[----:B------:R-:W-:Y:S05]  /*8160*/  BSYNC B0 ;  /* 0x0000000000007941 */ /* 0x000fea0003800000 */
.L_x_2721:
        /* <DEDUP_REMOVED lines=43> */
.L_x_2724:
[----:B------:R-:W-:Y:S05]  /*8420*/  BSYNC B0 ;  /* 0x0000000000007941 */ /* 0x000fea0003800000 */
.L_x_2723:
[----:B------:R-:W0:Y:S01]  /*8430*/  LDGDEPBAR ;  /* 0x00000000000079af */ /* 0x000e220000000000 */
[----:B------:R-:W-:Y:S01]  /*8440*/  IADD3 R31, R31, -0x1, RZ ;  /* 0xffffffff1f1f7810 */ /* 0x000fe20007ffe0ff */
[----:B------:R-:W-:-:S05]  /*8450*/  @P5 BRA `(.L_x_2725) ;  /* 0xffffb62000005947 */ /* 0x000fca000383ffff */
[----:B------:R-:W-:Y:S01]  /*8460*/  WARPSYNC 0xffffffff ;  /* 0xffffffff00007948 */ /* 0x000fe20003800000 */
[----:B------:R-:W-:Y:S06]  /*8470*/  BAR.SYNC.DEFER_BLOCKING 0x0 ;  /* 0x0000000000007b1d */ /* 0x000fec0000010000 */
.L_x_2698:
        /* <DEDUP_REMOVED lines=23> */
.L_x_2728:
[----:B------:R-:W-:-:S13]  /*85f0*/  ISETP.NE.AND P0, PT, R4, 0x1, PT ;  /* 0x000000010400780c */ /* 0x000fda0003f05270 */
[----:B------:R-:W-:-:S05]  /*8600*/  @P0 IMAD.HI.U32 R0, R2, c[0x0][0x330], RZ ;  /* 0x0000cc0002000a27 */ /* 0x000fca00078e00ff */
[----:B------:R-:W-:Y:S02]  /*8610*/  @P0 SHF.R.U32.HI R2, RZ, c[0x0][0x334], R0 ;  /* 0x0000cd00ff020a19 */ /* 0x000fe40000011600 */
.L_x_2729:
[----:B------:R-:W-:Y:S05]  /*8620*/  BSYNC B0 ;  /* 0x0000000000007941 */ /* 0x000fea0003800000 */
.L_x_2727:
[----:B------:R-:W-:-:S05]  /*8630*/  IMAD R2, R2, R4, c[0x0][0x32c] ;  /* 0x0000cb0002027624 */ /* 0x000fca00078e0204 */
[----:B------:R-:W-:-:S04]  /*8640*/  IMNMX R3, R3, R2, PT ;  /* 0x0000000203037217 */ /* 0x000fc80003800200 */
.L_x_2726:
        /* <DEDUP_REMOVED lines=21> */
.L_x_2732:
[----:B------:R-:W-:-:S04]  /*87a0*/  MOV R3, c[0x0][0x32c] ;  /* 0x0000cb0000037a02 */ /* 0x000fc80000000f00 */
[----:B------:R-:W-:-:S13]  /*87b0*/  ISETP.NE.AND P0, PT, R3, 0x1, PT ;  /* 0x000000010300780c */ /* 0x000fda0003f05270 */
[----:B------:R-:W-:-:S05]  /*87c0*/  @P0 IMAD.HI.U32 R3, R0, c[0x0][0x330], RZ ;  /* 0x0000cc0000030a27 */ /* 0x000fca00078e00ff */
[----:B------:R-:W-:Y:S02]  /*87d0*/  @P0 SHF.R.U32.HI R0, RZ, c[0x0][0x334], R3 ;  /* 0x0000cd00ff000a19 */ /* 0x000fe40000011603 */
.L_x_2733:
[----:B------:R-:W-:Y:S05]  /*87e0*/  BSYNC B0 ;  /* 0x0000000000007941 */ /* 0x000fea0003800000 */
.L_x_2731:
[----:B------:R-:W-:-:S05]  /*87f0*/  IMAD R0, R0, c[0x0][0x32c], RZ ;  /* 0x0000cb0000007a24 */ /* 0x000fca00078e02ff */
[----:B------:R-:W-:-:S05]  /*8800*/  IMNMX R2, R2, R0, !PT ;  /* 0x0000000002027217 */ /* 0x000fca0007800200 */
.L_x_2730:
        /* <DEDUP_REMOVED lines=37> */
.L_x_2735:
[----:B------:R-:W-:Y:S05]  /*8a60*/  BSYNC B0 ;  /* 0x0000000000007941 */ /* 0x000fea0003800000 */
.L_x_2734:
        /* <DEDUP_REMOVED lines=62> */
[----:B------:R-:W3:Y:S01]  /*8e50*/  LDL R10, [R1] ;  /* 0x00000000010a7983 */ /* 0x000ee20000100800 */
        /* <DEDUP_REMOVED lines=34> */
[----:B------:R-:W-:Y:S02]  /*9080*/  ISETP.GE.AND P3, PT, R10, c[0x0][0x198], PT ;  /* 0x000066000a007a0c */ /* 0x000fe40003f66270 */
[----:B--2---:R-:W-:Y:S01]  /*9090*/  SHF.R.S32.HI R10, RZ, 0x1f, R15 ;  /* 0x0000001fff0a7819 */ /* 0x004fe2000001140f */
[----:B------:R-:W-:Y:S02]  /*90a0*/  IMAD R0, R5, c[0x0][0x1a8], RZ ;  /* 0x00006a0005007a24 */ /* 0x000fe400078e02ff */
[----:B------:R-:W-:Y:S01]  /*90b0*/  IMAD.IADD R3, R3, 0x1, R6 ;  /* 0x0000000103037824 */ /* 0x000fe200078e0206 */
[----:B------:R-:W-:Y:S01]  /*90c0*/  LEA.HI R10, R10, R15, RZ, 0x2 ;  /* 0x0000000f0a0a7211 */ /* 0x000fe200078f10ff */
[----:B------:R-:W-:-:S02]  /*90d0*/  IMAD R0, R4, c[0x0][0x1ac], R0 ;  /* 0x00006b0004007a24 */ /* 0x000fc400078e0200 */
[----:B------:R-:W-:Y:S01]  /*90e0*/  IMAD.WIDE.U32 R2, R4, c[0x0][0x1a8], R2 ;  /* 0x00006a0004027a25 */ /* 0x000fe200078e0002 */
[----:B------:R-:W-:-:S04]  /*90f0*/  SHF.R.S32.HI R10, RZ, 0x2, R10 ;  /* 0x00000002ff0a7819 */ /* 0x000fc8000001140a */
[----:B------:R-:W-:Y:S02]  /*9100*/  IADD3 R0, R3, R0, RZ ;  /* 0x0000000003007210 */ /* 0x000fe40007ffe0ff */
[----:B------:R-:W-:Y:S01]  /*9110*/  LEA R12, P0, R2, c[0x0][0x160], 0x1 ;  /* 0x00005800020c7a11 */ /* 0x000fe200078008ff */
[----:B------:R-:W-:Y:S01]  /*9120*/  IMAD.IADD R5, R10, 0x1, R14 ;  /* 0x000000010a057824 */ /* 0x000fe200078e020e */
[----:B------:R-:W-:Y:S02]  /*9130*/  ISETP.GE.AND P4, PT, R250, c[0x0][0x198], PT ;  /* 0x00006600fa007a0c */ /* 0x000fe40003f86270 */
[----:B------:R-:W-:Y:S02]  /*9140*/  ISETP.GE.AND P2, PT, R11, c[0x0][0x198], PT ;  /* 0x000066000b007a0c */ /* 0x000fe40003f46270 */
[----:B------:R-:W-:Y:S02]  /*9150*/  LEA.HI.X R6, R2, c[0x0][0x164], R0, 0x1, P0 ;  /* 0x0000590002067a11 */ /* 0x000fe400000f0c00 */
[----:B------:R-:W-:-:S02]  /*9160*/  IADD3 R125, R212, -0x1, RZ ;  /* 0xffffffffd47d7810 */ /* 0x000fc40007ffe0ff */
[----:B------:R-:W-:Y:S01]  /*9170*/  @!P1 MOV R13, R9 ;  /* 0x00000009000d9202 */ /* 0x000fe20000000f00 */
[----:B------:R-:W-:Y:S05]  /*9180*/  BRA.DIV ~URZ, `(.L_x_2737) ;  /* 0x0001c9927f007947 */ /* 0x000fea000b800000 */
[----:B------:R1:W2:Y:S02]  /*9190*/  SHFL.IDX PT, R4, R6, RZ, 0x1c1f ;  /* 0x001c1fff06047589 */ /* 0x0002a400000e0000 */
.L_x_2988:
[----:B------:R-:W-:Y:S05]  /*91a0*/  BRA.DIV ~URZ, `(.L_x_2738) ;  /* 0x0001c9e27f007947 */ /* 0x000fea000b800000 */
[----:B------:R3:W4:Y:S02]  /*91b0*/  SHFL.IDX PT, R0, R12, RZ, 0x1c1f ;  /* 0x001c1fff0c007589 */ /* 0x00072400000e0000 */
.L_x_2989:
[----:B------:R-:W-:Y:S01]  /*91c0*/  IMAD R34, R248, c[0x0][0x2c4], RZ ;  /* 0x0000b100f8227a24 */ /* 0x000fe200078e02ff */
[----:B------:R-:W-:Y:S04]  /*91d0*/  BSSY B0, `(.L_x_2739) ;  /* 0x0000015000007945 */ /* 0x000fe80003800000 */
[----:B------:R-:W-:-:S13]  /*91e0*/  ISETP.GE.AND P0, PT, R5, R34, PT ;  /* 0x000000220500720c */ /* 0x000fda0003f06270 */
[----:B------:R-:W-:Y:S05]  /*91f0*/  @P0 BRA `(.L_x_2740) ;  /* 0x0000012000000947 */ /* 0x000fea0003800000 */
[----:B---3--:R-:W3:Y:S04]  /*9200*/  LDL R17, [R1] ;  /* 0x0000000001117983 */ /* 0x008ee80000100800 */
[----:B----4-:R-:W4:Y:S04]  /*9210*/  LDL R15, [R1+0x4] ;  /* 0x00000400010f7983 */ /* 0x010f280000100800 */
[----:B--2---:R-:W2:Y:S04]  /*9220*/  LDL R14, [R1+0x38] ;  /* 0x00003800010e7983 */ /* 0x004ea80000100800 */
[----:B------:R-:W2:Y:S04]  /*9230*/  LDL R18, [R1+0x90] ;  /* 0x0000900001127983 */ /* 0x000ea80000100800 */
[----:B------:R-:W2:Y:S01]  /*9240*/  LDL R16, [R1+0x7c] ;  /* 0x00007c0001107983 */ /* 0x000ea20000100800 */
[----:B------:R-:W-:-:S04]  /*9250*/  LEA R10, P0, R250, R0, 0x1 ;  /* 0x00000000fa0a7211 */ /* 0x000fc800078008ff */
[----:B------:R-:W-:Y:S02]  /*9260*/  LEA.HI.X R11, R250, R4, R251, 0x1, P0 ;  /* 0x00000004fa0b7211 */ /* 0x000fe400000f0cfb */
[-C--:B---3--:R-:W-:Y:S02]  /*9270*/  LEA R8, P1, R17, R0.reuse, 0x1 ;  /* 0x0000000011087211 */ /* 0x088fe400078208ff */
        /* <DEDUP_REMOVED lines=10> */
.L_x_2740:
[----:B------:R-:W-:Y:S05]  /*9320*/  BSYNC B0 ;  /* 0x0000000000007941 */ /* 0x000fea0003800000 */
.L_x_2739:
[----:B------:R-:W-:Y:S05]  /*9330*/  BRA.DIV ~URZ, `(.L_x_2741) ;  /* 0x0001c8c27f007947 */ /* 0x000fea000b800000 */
[----:B--2---:R2:W1:Y:S04]  /*9340*/  SHFL.IDX PT, R4, R6, 0x1, 0x1c1f ;  /* 0x003c1f0006047f89 */ /* 0x00446800000e0000 */
[----:B----4-:R2:W4:Y:S02]  /*9350*/  SHFL.IDX PT, R0, R12, 0x1, 0x1c1f ;  /* 0x003c1f000c007f89 */ /* 0x01052400000e0000 */
.L_x_2990:
[----:B------:R-:W-:Y:S01]  /*9360*/  IADD3 R2, R5, 0x20, RZ ;  /* 0x0000002005027810 */ /* 0x000fe20007ffe0ff */
[----:B------:R-:W-:Y:S03]  /*9370*/  BSSY B0, `(.L_x_2742) ;  /* 0x0000015000007945 */ /* 0x000fe60003800000 */
[----:B------:R-:W-:-:S13]  /*9380*/  ISETP.GE.AND P0, PT, R2, R34, PT ;  /* 0x000000220200720c */ /* 0x000fda0003f06270 */
[----:B------:R-:W-:Y:S05]  /*9390*/  @P0 BRA `(.L_x_2743) ;  /* 0x0000012000000947 */ /* 0x000fea0003800000 */
[----:B--2---:R-:W2:Y:S04]  /*93a0*/  LDL R17, [R1] ;  /* 0x0000000001117983 */ /* 0x004ea80000100800 */
[----:B---3--:R-:W3:Y:S04]  /*93b0*/  LDL R15, [R1+0x4] ;  /* 0x00000400010f7983 */ /* 0x008ee80000100800 */
[----:B----4-:R-:W4:Y:S04]  /*93c0*/  LDL R14, [R1+0x38] ;  /* 0x00003800010e7983 */ /* 0x010f280000100800 */
[----:B------:R-:W4:Y:S04]  /*93d0*/  LDL R18, [R1+0x90] ;  /* 0x0000900001127983 */ /* 0x000f280000100800 */
[----:B------:R-:W4:Y:S01]  /*93e0*/  LDL R16, [R1+0x7c] ;  /* 0x00007c0001107983 */ /* 0x000f220000100800 */
[----:B------:R-:W-:-:S04]  /*93f0*/  LEA R10, P0, R250, R0, 0x1 ;  /* 0x00000000fa0a7211 */ /* 0x000fc800078008ff */
[----:B-1----:R-:W-:Y:S02]  /*9400*/  LEA.HI.X R11, R250, R4, R251, 0x1, P0 ;  /* 0x00000004fa0b7211 */ /* 0x002fe400000f0cfb */
[-C--:B--2---:R-:W-:Y:S02]  /*9410*/  LEA R8, P1, R17, R0.reuse, 0x1 ;  /* 0x0000000011087211 */ /* 0x084fe400078208ff */
        /* <DEDUP_REMOVED lines=10> */
.L_x_2743:
[----:B------:R-:W-:Y:S05]  /*94c0*/  BSYNC B0 ;  /* 0x0000000000007941 */ /* 0x000fea0003800000 */
.L_x_2742:
[----:B------:R-:W-:Y:S05]  /*94d0*/  BRA.DIV ~URZ, `(.L_x_2744) ;  /* 0x0001c7f27f007947 */ /* 0x000fea000b800000 */
[----:B-1----:R1:W2:Y:S02]  /*94e0*/  SHFL.IDX PT, R4, R6, 0x2, 0x1c1f ;  /* 0x005c1f0006047f89 */ /* 0x0022a400000e0000 */
.L_x_2991:
[----:B------:R-:W-:Y:S05]  /*94f0*/  BRA.DIV ~URZ, `(.L_x_2745) ;  /* 0x0001c8427f007947 */ /* 0x000fea000b800000 */
[----:B----4-:R4:W1:Y:S02]  /*9500*/  SHFL.IDX PT, R0, R12, 0x2, 0x1c1f ;  /* 0x005c1f000c007f89 */ /* 0x01086400000e0000 */
.L_x_2992:
[----:B------:R-:W-:Y:S01]  /*9510*/  IADD3 R2, R5, 0x40, RZ ;  /* 0x0000004005027810 */ /* 0x000fe20007ffe0ff */
[----:B------:R-:W-:Y:S03]  /*9520*/  BSSY B0, `(.L_x_2746) ;  /* 0x0000015000007945 */ /* 0x000fe60003800000 */
[----:B------:R-:W-:-:S13]  /*9530*/  ISETP.GE.AND P0, PT, R2, R34, PT ;  /* 0x000000220200720c */ /* 0x000fda0003f06270 */
[----:B------:R-:W-:Y:S05]  /*9540*/  @P0 BRA `(.L_x_2747) ;  /* 0x0000012000000947 */ /* 0x000fea0003800000 */
[----:B---3--:R-:W3:Y:S04]  /*9550*/  LDL R17, [R1] ;  /* 0x0000000001117983 */ /* 0x008ee80000100800 */
[----:B----4-:R-:W4:Y:S04]  /*9560*/  LDL R15, [R1+0x4] ;  /* 0x00000400010f7983 */ /* 0x010f280000100800 */
[----:B--2---:R-:W2:Y:S04]  /*9570*/  LDL R14, [R1+0x38] ;  /* 0x00003800010e7983 */ /* 0x004ea80000100800 */
[----:B------:R-:W2:Y:S04]  /*9580*/  LDL R18, [R1+0x90] ;  /* 0x0000900001127983 */ /* 0x000ea80000100800 */
[----:B------:R-:W2:Y:S01]  /*9590*/  LDL R16, [R1+0x7c] ;  /* 0x00007c0001107983 */ /* 0x000ea20000100800 */
[----:B-1----:R-:W-:-:S04]  /*95a0*/  LEA R10, P0, R250, R0, 0x1 ;  /* 0x00000000fa0a7211 */ /* 0x002fc800078008ff */
        /* <DEDUP_REMOVED lines=12> */
.L_x_2747:
[----:B------:R-:W-:Y:S05]  /*9670*/  BSYNC B0 ;  /* 0x0000000000007941 */ /* 0x000fea0003800000 */
.L_x_2746:
[----:B------:R-:W-:Y:S05]  /*9680*/  BRA.DIV ~URZ, `(.L_x_2748) ;  /* 0x0001c7227f007947 */ /* 0x000fea000b800000 */
[----:B--2---:R2:W3:Y:S04]  /*9690*/  SHFL.IDX PT, R4, R6, 0x3, 0x1c1f ;  /* 0x007c1f0006047f89 */ /* 0x0044e800000e0000 */
[----:B-1----:R2:W1:Y:S02]  /*96a0*/  SHFL.IDX PT, R0, R12, 0x3, 0x1c1f ;  /* 0x007c1f000c007f89 */ /* 0x00246400000e0000 */
.L_x_2993:
[----:B--2---:R-:W2:Y:S04]  /*96b0*/  LDL R101, [R1] ;  /* 0x0000000001657983 */ /* 0x004ea80000100800 */
[----:B----4-:R-:W4:Y:S04]  /*96c0*/  LDL R102, [R1+0x90] ;  /* 0x0000900001667983 */ /* 0x010f280000100800 */
[----:B---3--:R-:W3:Y:S04]  /*96d0*/  LDL R99, [R1+0x4] ;  /* 0x0000040001637983 */ /* 0x008ee80000100800 */
[----:B------:R-:W3:Y:S04]  /*96e0*/  LDL R104, [R1+0x38] ;  /* 0x0000380001687983 */ /* 0x000ee80000100800 */
[----:B------:R-:W3:Y:S01]  /*96f0*/  LDL R100, [R1+0x7c] ;  /* 0x00007c0001647983 */ /* 0x000ee20000100800 */
[----:B------:R-:W-:-:S04]  /*9700*/  IADD3 R2, R5, 0x60, RZ ;  /* 0x0000006005027810 */ /* 0x000fc80007ffe0ff */
[----:B------:R-:W-:-:S13]  /*9710*/  ISETP.GE.AND P0, PT, R2, R34, PT ;  /* 0x000000220200720c */ /* 0x000fda0003f06270 */
[----:B-1----:R-:W-:-:S04]  /*9720*/  @!P0 LEA R10, P1, R250, R0, 0x1 ;  /* 0x00000000fa0a8211 */ /* 0x002fc800078208ff */
[----:B------:R-:W-:Y:S01]  /*9730*/  @!P0 LEA.HI.X R11, R250, R4, R251, 0x1, P1 ;  /* 0x00000004fa0b8211 */ /* 0x000fe200008f0cfb */
[----:B-----5:R-:W-:-:S05]  /*9740*/  IMAD.WIDE.U32 R16, R13, c[0x0][0x2b0], RZ ;  /* 0x0000ac000d107a25 */ /* 0x020fca00078e00ff */
[----:B------:R1:W-:Y:S01]  /*9750*/  STL.64 [R1+0x48], R16 ;  /* 0x0000481001007387 */ /* 0x0003e20000100a00 */
[----:B--2---:R-:W-:-:S04]  /*9760*/  @!P0 LEA R8, P1, R101, R0, 0x1 ;  /* 0x0000000065088211 */ /* 0x004fc800078208ff */
        /* <DEDUP_REMOVED lines=11> */
[----:B--2---:R-:W-:-:S05]  /*9820*/  SHF.R.S32.HI R0, RZ, 0x1f, R13 ;  /* 0x0000001fff007819 */ /* 0x004fca000001140d */
        /* <DEDUP_REMOVED lines=94> */
.L_x_2749:
        /* <DEDUP_REMOVED lines=123> */
.L_x_2753:
[----:B--2---:R-:W-:Y:S05]  /*a5c0*/  BSYNC B0 ;  /* 0x0000000000007941 */ /* 0x004fea0003800000 */
.L_x_2752:
        /* <DEDUP_REMOVED lines=117> */
.L_x_2755:
[----:B---34-:R-:W-:Y:S05]  /*ad20*/  BSYNC B0 ;  /* 0x0000000000007941 */ /* 0x018fea0003800000 */
.L_x_2754:
        /* <DEDUP_REMOVED lines=97> */
.L_x_2759:
[----:B------:R-:W-:Y:S05]  /*b340*/  BSYNC B0 ;  /* 0x0000000000007941 */ /* 0x000fea0003800000 */
.L_x_2758:
        /* <DEDUP_REMOVED lines=50> */
.L_x_2761:
[----:B------:R-:W-:Y:S05]  /*b670*/  BSYNC B0 ;  /* 0x0000000000007941 */ /* 0x000fea0003800000 */
.L_x_2760:
        /* <DEDUP_REMOVED lines=50> */
.L_x_2763:
[----:B------:R-:W-:Y:S05]  /*b9a0*/  BSYNC B0 ;  /* 0x0000000000007941 */ /* 0x000fea0003800000 */
.L_x_2762:
        /* <DEDUP_REMOVED lines=50> */
.L_x_2765:
[----:B------:R-:W-:Y:S05]  /*bcd0*/  BSYNC B0 ;  /* 0x0000000000007941 */ /* 0x000fea0003800000 */
.L_x_2764:
        /* <DEDUP_REMOVED lines=50> */
.L_x_2767:
[----:B------:R-:W-:Y:S05]  /*c000*/  BSYNC B0 ;  /* 0x0000000000007941 */ /* 0x000fea0003800000 */
.L_x_2766:
        /* <DEDUP_REMOVED lines=49> */
.L_x_2757:
[----:B------:R-:W-:Y:S05]  /*c320*/  BSYNC B1 ;  /* 0x0000000000017941 */ /* 0x000fea0003800000 */
.L_x_2756:
        /* <DEDUP_REMOVED lines=53> */
.L_x_2770:
[----:B------:R-:W-:Y:S05]  /*c680*/  BSYNC B0 ;  /* 0x0000000000007941 */ /* 0x000fea0003800000 */
.L_x_2769:
        /* <DEDUP_REMOVED lines=50> */
.L_x_2772:
[----:B------:R-:W-:Y:S05]  /*c9b0*/  BSYNC B0 ;  /* 0x0000000000007941 */ /* 0x000fea0003800000 */
.L_x_2771:
        /* <DEDUP_REMOVED lines=50> */
.L_x_2774:
[----:B------:R-:W-:Y:S05]  /*cce0*/  BSYNC B0 ;  /* 0x0000000000007941 */ /* 0x000fea0003800000 */
.L_x_2773:
        /* <DEDUP_REMOVED lines=50> */
.L_x_2776:
[----:B------:R-:W-:Y:S05]  /*d010*/  BSYNC B0 ;  /* 0x0000000000007941 */ /* 0x000fea0003800000 */
.L_x_2775:
        /* <DEDUP_REMOVED lines=50> */
.L_x_2778:
[----:B------:R-:W-:Y:S05]  /*d340*/  BSYNC B0 ;  /* 0x0000000000007941 */ /* 0x000fea0003800000 */
.L_x_2777:
        /* <DEDUP_REMOVED lines=50> */
.L_x_2751:
        /* <DEDUP_REMOVED lines=75> */
.L_x_2780:
[----:B--2---:R-:W-:Y:S05]  /*db20*/  BSYNC B0 ;  /* 0x0000000000007941 */ /* 0x004fea0003800000 */
.L_x_2779:
        /* <DEDUP_REMOVED lines=90> */
.L_x_2782:
[----:B---3--:R-:W-:Y:S05]  /*e0d0*/  BSYNC B0 ;  /* 0x0000000000007941 */ /* 0x008fea0003800000 */
.L_x_2781:
        /* <DEDUP_REMOVED lines=156> */
.L_x_2786:
[----:B------:R-:W-:Y:S05]  /*eaa0*/  BSYNC B0 ;  /* 0x0000000000007941 */ /* 0x000fea0003800000 */
.L_x_2785:
        /* <DEDUP_REMOVED lines=108> */
.L_x_2788:
[----:B------:R-:W-:Y:S05]  /*f170*/  BSYNC B0 ;  /* 0x0000000000007941 */ /* 0x000fea0003800000 */
.L_x_2787:
        /* <DEDUP_REMOVED lines=107> */
.L_x_2784:
[----:B------:R-:W-:Y:S05]  /*f830*/  BSYNC B1 ;  /* 0x0000000000017941 */ /* 0x000fea0003800000 */
.L_x_2783:
        /* <DEDUP_REMOVED lines=113> */
.L_x_2790:
[----:B------:R-:W-:Y:S05]  /*ff50*/  BSYNC B0 ;  /* 0x0000000000007941 */ /* 0x000fea0003800000 */
.L_x_2789:
        /* <DEDUP_REMOVED lines=108> */
.L_x_2792:
[----:B------:R-:W-:Y:S05]  /*10620*/  BSYNC B0 ;  /* 0x0000000000007941 */ /* 0x000fea0003800000 */
.L_x_2791:
        /* <DEDUP_REMOVED lines=107> */
.L_x_2768:
[----:B------:R-:W-:Y:S05]  /*10ce0*/  BSYNC B2 ;  /* 0x0000000000027941 */ /* 0x000fea0003800000 */
.L_x_2750:
[----:B---3--:R-:W-:Y:S01]  /*10cf0*/  IMAD R0, R97, c[0x0][0x208], RZ ;  /* 0x0000820061007a24 */ /* 0x008fe200078e02ff */
[----:B------:R-:W-:-:S04]  /*10d00*/  DEPBAR.LE SB0, 0x0 ;  /* 0x000080000000791a */ /* 0x000fc80000000000 */
[C---:B------:R-:W-:Y:S01]  /*10d10*/  IMAD.WIDE.U32 R2, R213.reuse, c[0x0][0x208], RZ ;  /* 0x00008200d5027a25 */ /* 0x040fe200078e00ff */
[----:B------:R-:W-:Y:S01]  /*10d20*/  BAR.SYNC.DEFER_BLOCKING 0x0 ;  /* 0x0000000000007b1d */ /* 0x000fe20000010000 */
[C---:B------:R-:W-:Y:S02]  /*10d30*/  ISETP.GE.AND P3, PT, R250.reuse, c[0x0][0x1d4], PT ;  /* 0x00007500fa007a0c */ /* 0x040fe40003f66270 */
        /* <DEDUP_REMOVED lines=10> */
[----:B------:R-:W-:Y:S01]  /*10de0*/  IMAD.WIDE.U32 R2, R211, c[0x0][0x218], R2 ;  /* 0x00008600d3027a25 */ /* 0x000fe200078e0002 */
        /* <DEDUP_REMOVED lines=8> */
[----:B------:R-:W-:Y:S01]  /*10e70*/  STL [R1+0x28], R5 ;  /* 0x0000280501007387 */ /* 0x000fe20000100800 */
[----:B------:R-:W-:Y:S01]  /*10e80*/  LEA R26, P0, R0, c[0x0][0x1f8], 0x1 ;  /* 0x00007e00001a7a11 */ /* 0x000fe200078008ff */
[----:B------:R-:W-:Y:S02]  /*10e90*/  IMAD.SHL.U32 R210, R104, 0x2, RZ ;  /* 0x0000000268d27824 */ /* 0x000fe400078e00ff */
[----:B------:R-:W-:Y:S01]  /*10ea0*/  LDSM.16.M88.4 R16, [R198] ;  /* 0x00000000c610783b */ /* 0x000fe20000000200 */
[----:B------:R-:W-:Y:S01]  /*10eb0*/  LEA.HI.X R6, R0, c[0x0][0x1fc], R2, 0x1, P0 ;  /* 0x00007f0000067a11 */ /* 0x000fe200000f0c02 */
[----:B------:R-:W-:Y:S01]  /*10ec0*/  IMAD.IADD R0, R109, 0x1, -R103 ;  /* 0x000000016d007824 */ /* 0x000fe200078e0a67 */
[----:B-1----:R-:W-:Y:S01]  /*10ed0*/  ISETP.GT.AND P4, PT, R27, 0x3f, PT ;  /* 0x0000003f1b00780c */ /* 0x002fe20003f84270 */
[----:B------:R-:W1:Y:S01]  /*10ee0*/  SHFL.IDX PT, R2, R26, RZ, 0x1c1f ;  /* 0x001c1fff1a027589 */ /* 0x000e6200000e0000 */
[----:B------:R-:W-:-:S02]  /*10ef0*/  IMAD.SHL.U32 R227, R99, 0x2, RZ ;  /* 0x0000000263e37824 */ /* 0x000fc400078e00ff */
[----:B------:R-:W-:Y:S01]  /*10f00*/  ISETP.LT.OR P1, PT, R0, 0x1, P3 ;  /* 0x000000010000780c */ /* 0x000fe20001f21670 */
[----:B------:R-:W2:Y:S04]  /*10f10*/  SHFL.IDX PT, R3, R6, RZ, 0x1c1f ;  /* 0x001c1fff06037589 */ /* 0x000ea800000e0000 */
[----:B------:R3:W4:Y:S04]  /*10f20*/  LDSM.16.M88.4 R12, [R198+0x1000] ;  /* 0x00100000c60c783b */ /* 0x0007280000000200 */
[----:B-----5:R3:W3:Y:S01]  /*10f30*/  LDSM.16.M88.4 R36, [R171] ;  /* 0x00000000ab24783b */ /* 0x0206e20000000200 */
[----:B------:R-:W-:-:S03]  /*10f40*/  @P4 LOP3.LUT R209, R209, 0x100000, RZ, 0xfc, !PT ;  /* 0x00100000d1d14812 */ /* 0x000fc600078efcff */
[----:B------:R3:W3:Y:S04]  /*10f50*/  LDSM.16.M88.4 R32, [R171+0x400] ;  /* 0x00040000ab20783b */ /* 0x0006e80000000200 */
[----:B----4-:R4:W3:Y:S01]  /*10f60*/  LDSM.16.M88.4 R28, [R171+0x800] ;  /* 0x00080000ab1c783b */ /* 0x0108e20000000200 */
[----:B-1----:R-:W-:-:S03]  /*10f70*/  IADD3 R4, P0, R2, R229, RZ ;  /* 0x000000e502047210 */ /* 0x002fc60007f1e0ff */
[----:B------:R4:W1:Y:S02]  /*10f80*/  LDSM.16.M88.4 R20, [R199] ;  /* 0x00000000c714783b */ /* 0x0008640000000200 */
[----:B--2---:R-:W-:Y:S02]  /*10f90*/  IMAD.X R5, R3, 0x1, R228, P0 ;  /* 0x0000000103057824 */ /* 0x004fe400000e06e4 */
[----:B------:R4:W2:Y:S01]  /*10fa0*/  LDSM.16.M88.4 R8, [R199+0x1000] ;  /* 0x00100000c708783b */ /* 0x0008a20000000200 */
[----:B------:R-:W-:-:S03]  /*10fb0*/  IADD3 R24, P0, R2, R231, RZ ;  /* 0x000000e702187210 */ /* 0x000fc60007f1e0ff */
[----:B------:R4:W1:Y:S02]  /*10fc0*/  LDSM.16.M88.4 R40, [R200] ;  /* 0x00000000c828783b */ /* 0x0008640000000200 */
[----:B------:R-:W-:Y:S02]  /*10fd0*/  IMAD.X R25, R3, 0x1, R230, P0 ;  /* 0x0000000103197824 */ /* 0x000fe400000e06e6 */
[----:B------:R4:W1:Y:S04]  /*10fe0*/  LDSM.16.M88.4 R44, [R208] ;  /* 0x00000000d02c783b */ /* 0x0008680000000200 */
[----:B------:R4:W1:Y:S04]  /*10ff0*/  LDSM.16.M88.4 R60, [R207] ;  /* 0x00000000cf3c783b */ /* 0x0008680000000200 */
[----:B------:R-:W-:Y:S01]  /*11000*/  @!PT LDS RZ, [RZ] ;  /* 0x00000000fffff984 */ /* 0x000fe20000000800 */
[----:B------:R-:W-:Y:S01]  /*11010*/  @!PT LDS RZ, [RZ] ;  /* 0x00000000fffff984 */ /* 0x000fe20000000800 */
[----:B------:R-:W-:Y:S01]  /*11020*/  @!PT LDS RZ, [RZ] ;  /* 0x00000000fffff984 */ /* 0x000fe20000000800 */
[----:B------:R4:W-:Y:S01]  /*11030*/  LDGSTS.E.BYPASS.LTC128B.128 [R210+0x1880], [R4.64], !P1 ;  /* 0x0188000004d27fae */ /* 0x0009e2000c901d48 */
[----:B------:R-:W-:-:S04]  /*11040*/  ISETP.GE.AND P1, PT, R101, c[0x0][0x1d4], PT ;  /* 0x0000750065007a0c */ /* 0x000fc80003f26270 */
[----:B------:R-:W-:-:S13]  /*11050*/  ISETP.LT.OR P0, PT, R0, 0x1, P1 ;  /* 0x000000010000780c */ /* 0x000fda0000f01670 */
[----:B------:R4:W-:Y:S01]  /*11060*/  LDGSTS.E.BYPASS.LTC128B.128 [R210+0x2480], [R24.64], !P0 ;  /* 0x0248000018d27fae */ /* 0x0009e2000c101d48 */
[----:B------:R-:W-:-:S05]  /*11070*/  IADD3 R2, P0, R2, R227, RZ ;  /* 0x000000e302027210 */ /* 0x000fca0007f1e0ff */
[----:B------:R-:W-:Y:S01]  /*11080*/  IMAD.X R3, R3, 0x1, R226, P0 ;  /* 0x0000000103037824 */ /* 0x000fe200000e06e2 */
[----:B------:R-:W-:-:S13]  /*11090*/  ISETP.LT.OR P0, PT, R0, 0x1, P2 ;  /* 0x000000010000780c */ /* 0x000fda0001701670 */
[----:B------:R4:W-:Y:S01]  /*110a0*/  LDGSTS.E.BYPASS.LTC128B.128 [R210+0x3080], [R2.64], !P0 ;  /* 0x0308000002d27fae */ /* 0x0009e2000c101d48 */
[----:B------:R-:W-:Y:S05]  /*110b0*/  @P4 BRA `(.L_x_2794) ;  /* 0x0000012000004947 */ /* 0x000fea0003800000 */
[----:B-123--:R-:W-:Y:S05]  /*110c0*/  BRA.DIV ~URZ, `(.L_x_2795) ;  /* 0x00014db27f007947 */ /* 0x00efea000b800000 */
[----:B----4-:R1:W2:Y:S04]  /*110d0*/  SHFL.IDX PT, R4, R6, 0x1, 0x1c1f ;  /* 0x003c1f0006047f89 */ /* 0x0102a800000e0000 */
[----:B------:R1:W3:Y:S02]  /*110e0*/  SHFL.IDX PT, R2, R26, 0x1, 0x1c1f ;  /* 0x003c1f001a027f89 */ /* 0x0002e400000e0000 */
.L_x_2994:
        /* <DEDUP_REMOVED lines=15> */
.L_x_2794:
[----:B-123--:R-:W-:Y:S05]  /*111e0*/  BSYNC B0 ;  /* 0x0000000000007941 */ /* 0x00efea0003800000 */
.L_x_2793:
[----:B------:R-:W2:Y:S04]  /*111f0*/  LDL R0, [R1+0x1c] ;  /* 0x00001c0001007983 */ /* 0x000ea80000100800 */
[----:B------:R-:W0:Y:S01]  /*11200*/  LDGDEPBAR ;  /* 0x00000000000079af */ /* 0x000e220000000000 */
[----:B------:R-:W-:Y:S01]  /*11210*/  WARPSYNC 0xffffffff ;  /* 0xffffffff00007948 */ /* 0x000fe20003800000 */
[C---:B------:R-:W-:Y:S01]  /*11220*/  HMMA.16816.F32.BF16 R64, R12.reuse, R36, RZ ;  /* 0x000000240c40723c */ /* 0x040fe200000418ff */
[----:B------:R-:W-:Y:S07]  /*11230*/  BSSY B1, `(.L_x_2796) ;  /* 0x00000b8000017945 */ /* 0x000fee0003800000 */
[C---:B------:R-:W-:Y:S08]  /*11240*/  HMMA.16816.F32.BF16 R52, R12.reuse, R32, RZ ;  /* 0x000000200c34723c */ /* 0x040ff000000418ff */
[C---:B----4-:R-:W-:Y:S08]  /*11250*/  HMMA.16816.F32.BF16 R24, R12.reuse, R28, RZ ;  /* 0x0000001c0c18723c */ /* 0x050ff000000418ff */
        /* <DEDUP_REMOVED lines=12> */
[C---:B------:R-:W-:Y:S08]  /*11320*/  HMMA.16816.F32.BF16 R112, R8.reuse, R40, R64 ;  /* 0x000000280870723c */ /* 0x040ff00000041840 */
[C---:B------:R-:W-:Y:S01]  /*11330*/  HMMA.16816.F32.BF16 R104, R8.reuse, R44, R52 ;  /* 0x0000002c0868723c */ /* 0x040fe20000041834 */
[----:B------:R-:W-:Y:S07]  /*11340*/  LDSM.16.M88.4 R52, [R205] ;  /* 0x00000000cd34783b */ /* 0x000fee0000000200 */
[C---:B------:R-:W-:Y:S01]  /*11350*/  HMMA.16816.F32.BF16 R100, R8.reuse, R60, R24 ;  /* 0x0000003c0864723c */ /* 0x040fe20000041818 */
[----:B------:R-:W-:Y:S07]  /*11360*/  LDSM.16.M88.4 R24, [R199+0x3000] ;  /* 0x00300000c718783b */ /* 0x000fee0000000200 */
[C---:B------:R-:W-:Y:S01]  /*11370*/  HMMA.16816.F32.BF16 R96, R8.reuse, R42, R56 ;  /* 0x0000002a0860723c */ /* 0x040fe20000041838 */
[----:B------:R-:W-:Y:S07]  /*11380*/  LDSM.16.M88.4 R56, [R206] ;  /* 0x00000000ce38783b */ /* 0x000fee0000000200 */
[C---:B------:R-:W-:Y:S08]  /*11390*/  HMMA.16816.F32.BF16 R92, R8.reuse, R46, R48 ;  /* 0x0000002e085c723c */ /* 0x040ff00000041830 */
[----:B------:R-:W-:Y:S01]  /*113a0*/  HMMA.16816.F32.BF16 R76, R8, R62, R12 ;  /* 0x0000003e084c723c */ /* 0x000fe2000004180c */
[----:B------:R-:W1:Y:S04]  /*113b0*/  LDSM.16.M88.4 R8, [R198+0x3000] ;  /* 0x00300000c608783b */ /* 0x000e680000000200 */
[----:B------:R-:W3:Y:S03]  /*113c0*/  LDSM.16.M88.4 R12, [R198+0x2000] ;  /* 0x00200000c60c783b */ /* 0x000ee60000000200 */
[C---:B------:R-:W-:Y:S08]  /*113d0*/  HMMA.16816.F32.BF16 R68, R20.reuse, R40, R68 ;  /* 0x000000281444723c */ /* 0x040ff00000041844 */
[C---:B------:R-:W-:Y:S08]  /*113e0*/  HMMA.16816.F32.BF16 R40, R20.reuse, R42, R84 ;  /* 0x0000002a1428723c */ /* 0x040ff00000041854 */
[C---:B------:R-:W-:Y:S08]  /*113f0*/  HMMA.16816.F32.BF16 R48, R20.reuse, R44, R72 ;  /* 0x0000002c1430723c */ /* 0x040ff00000041848 */
[C---:B------:R-:W-:Y:S08]  /*11400*/  HMMA.16816.F32.BF16 R64, R20.reuse, R60, R80 ;  /* 0x0000003c1440723c */ /* 0x040ff00000041850 */
[C---:B------:R-:W-:Y:S08]  /*11410*/  HMMA.16816.F32.BF16 R44, R20.reuse, R46, R88 ;  /* 0x0000002e142c723c */ /* 0x040ff00000041858 */
[----:B------:R-:W-:Y:S01]  /*11420*/  HMMA.16816.F32.BF16 R20, R20, R62, R28 ;  /* 0x0000003e1414723c */ /* 0x000fe2000004181c */
[----:B------:R-:W4:Y:S04]  /*11430*/  LDSM.16.M88.4 R60, [R204] ;  /* 0x00000000cc3c783b */ /* 0x000f280000000200 */
[----:B------:R-:W5:Y:S03]  /*11440*/  LDSM.16.M88.4 R28, [R199+0x2000] ;  /* 0x00200000c71c783b */ /* 0x000f660000000200 */
[C---:B-1----:R-:W-:Y:S08]  /*11450*/  HMMA.16816.F32.BF16 R84, R8.reuse, R18, R76 ;  /* 0x000000120854723c */ /* 0x042ff0000004184c */
[C---:B------:R-:W-:Y:S08]  /*11460*/  HMMA.16816.F32.BF16 R80, R8.reuse, R36, R112 ;  /* 0x000000240850723c */ /* 0x040ff00000041870 */
[C---:B------:R-:W-:Y:S08]  /*11470*/  HMMA.16816.F32.BF16 R104, R8.reuse, R32, R104 ;  /* 0x000000200868723c */ /* 0x040ff00000041868 */
[C---:B------:R-:W-:Y:S08]  /*11480*/  HMMA.16816.F32.BF16 R100, R8.reuse, R16, R100 ;  /* 0x000000100864723c */ /* 0x040ff00000041864 */
[C---:B------:R-:W-:Y:S08]  /*11490*/  HMMA.16816.F32.BF16 R96, R8.reuse, R38, R96 ;  /* 0x000000260860723c */ /* 0x040ff00000041860 */
[----:B------:R-:W-:Y:S08]  /*114a0*/  HMMA.16816.F32.BF16 R92, R8, R34, R92 ;  /* 0x00000022085c723c */ /* 0x000ff0000004185c */
[C---:B---3--:R-:W-:Y:S08]  /*114b0*/  HMMA.16816.F32.BF16 R76, R12.reuse, R36, R68 ;  /* 0x000000240c4c723c */ /* 0x048ff00000041844 */
        /* <DEDUP_REMOVED lines=13> */
[C---:B------:R-:W-:Y:S08]  /*11590*/  HMMA.16816.F32.BF16 R116, R24.reuse, R52, R104 ;  /* 0x000000341874723c */ /* 0x040ff00000041868 */
[C---:B------:R-:W-:Y:S08]  /*115a0*/  HMMA.16816.F32.BF16 R112, R24.reuse, R54, R92 ;  /* 0x000000361870723c */ /* 0x040ff0000004185c */
[C---:B----4-:R-:W-:Y:S08]  /*115b0*/  HMMA.16816.F32.BF16 R120, R24.reuse, R60, R100 ;  /* 0x0000003c1878723c */ /* 0x050ff00000041864 */
        /* <DEDUP_REMOVED lines=28> */
[----:B------:R-:W-:Y:S08]  /*11780*/  HMMA.16816.F32.BF16 R64, R8, R34, R64 ;  /* 0x000000220840723c */ /* 0x000ff00000041840 */
[C---:B----4-:R-:W-:Y:S08]  /*11790*/  HMMA.16816.F32.BF16 R52, R12.reuse, R36, R52 ;  /* 0x000000240c34723c */ /* 0x050ff00000041834 */
[C---:B------:R-:W-:Y:S08]  /*117a0*/  HMMA.16816.F32.BF16 R48, R12.reuse, R38, R48 ;  /* 0x000000260c30723c */ /* 0x040ff00000041830 */
        /* <DEDUP_REMOVED lines=9> */
[----:B------:R-:W2:Y:S04]  /*11840*/  LDL R2, [R1+0x58] ;  /* 0x0000580001027983 */ /* 0x000ea80000100800 */
        /* <DEDUP_REMOVED lines=42> */
.L_x_2995:
[----:B------:R-:W-:Y:S05]  /*11af0*/  BRA.DIV ~URZ, `(.L_x_2799) ;  /* 0x000144c27f007947 */ /* 0x000fea000b800000 */
[----:B------:R3:W4:Y:S02]  /*11b00*/  SHFL.IDX PT, R0, R6, RZ, 0x1c1f ;  /* 0x001c1fff06007589 */ /* 0x00072400000e0000 */
.L_x_2996:
[----:B------:R-:W-:Y:S01]  /*11b10*/  BSSY B0, `(.L_x_2800) ;  /* 0x0000013000007945 */ /* 0x000fe20003800000 */
[----:B------:R-:W-:Y:S05]  /*11b20*/  @!P1 BRA `(.L_x_2801) ;  /* 0x0000011000009947 */ /* 0x000fea0003800000 */
[----:B------:R-:W5:Y:S04]  /*11b30*/  LDL R12, [R1] ;  /* 0x00000000010c7983 */ /* 0x000f680000100800 */
[----:B---3--:R-:W3:Y:S01]  /*11b40*/  LDL R11, [R1+0x4] ;  /* 0x00000400010b7983 */ /* 0x008ee20000100800 */
[----:B------:R-:W-:Y:S02]  /*11b50*/  ISETP.GE.AND P0, PT, R250, c[0x0][0x1d4], PT ;  /* 0x00007500fa007a0c */ /* 0x000fe40003f06270 */
        /* <DEDUP_REMOVED lines=8> */
[----:B--2---:R-:W-:-:S05]  /*11be0*/  IADD3 R2, P0, R0, R227, RZ ;  /* 0x000000e300027210 */ /* 0x004fca0007f1e0ff */
[----:B------:R-:W-:Y:S01]  /*11bf0*/  IMAD.X R3, R4, 0x1, R226, P0 ;  /* 0x0000000104037824 */ /* 0x000fe200000e06e2 */
[----:B-----5:R-:W-:Y:S02]  /*11c00*/  ISETP.GE.AND P1, PT, R12, c[0x0][0x1d4], PT ;  /* 0x000075000c007a0c */ /* 0x020fe40003f26270 */
[----:B---3--:R-:W-:-:S11]  /*11c10*/  ISETP.GE.AND P0, PT, R11, c[0x0][0x1d4], PT ;  /* 0x000075000b007a0c */ /* 0x008fd60003f06270 */
[----:B------:R2:W-:Y:S04]  /*11c20*/  LDGSTS.E.BYPASS.LTC128B.128 [R210+0x4880], [R8.64], !P1 ;  /* 0x0488000008d27fae */ /* 0x0005e8000c901d48 */
[----:B------:R2:W-:Y:S02]  /*11c30*/  LDGSTS.E.BYPASS.LTC128B.128 [R210+0x5480], [R2.64], !P0 ;  /* 0x0548000002d27fae */ /* 0x0005e4000c101d48 */
.L_x_2801:
[----:B------:R-:W-:Y:S05]  /*11c40*/  BSYNC B0 ;  /* 0x0000000000007941 */ /* 0x000fea0003800000 */
.L_x_2800:
[----:B------:R-:W-:Y:S01]  /*11c50*/  ISETP.GE.AND P0, PT, R10, 0x21, PT ;  /* 0x000000210a00780c */ /* 0x000fe20003f06270 */
[----:B------:R-:W-:Y:S06]  /*11c60*/  BRA.DIV ~URZ, `(.L_x_2802) ;  /* 0x000143c27f007947 */ /* 0x000fec000b800000 */
[----:B--2---:R2:W1:Y:S04]  /*11c70*/  SHFL.IDX PT, R4, R5, 0x1, 0x1c1f ;  /* 0x003c1f0005047f89 */ /* 0x00446800000e0000 */
[----:B----4-:R2:W4:Y:S02]  /*11c80*/  SHFL.IDX PT, R0, R6, 0x1, 0x1c1f ;  /* 0x003c1f0006007f89 */ /* 0x01052400000e0000 */
.L_x_2997:
[----:B------:R-:W-:Y:S05]  /*11c90*/  @!P0 BRA `(.L_x_2797) ;  /* 0x0000011000008947 */ /* 0x000fea0003800000 */
[----:B--23--:R-:W2:Y:S04]  /*11ca0*/  LDL R6, [R1] ;  /* 0x0000000001067983 */ /* 0x00cea80000100800 */
[----:B-1----:R-:W3:Y:S01]  /*11cb0*/  LDL R5, [R1+0x4] ;  /* 0x0000040001057983 */ /* 0x002ee20000100800 */
[----:B------:R-:W-:-:S02]  /*11cc0*/  ISETP.GE.AND P0, PT, R250, c[0x0][0x1d4], PT ;  /* 0x00007500fa007a0c */ /* 0x000fc40003f06270 */
        /* <DEDUP_REMOVED lines=8> */
[----:B-1----:R-:W-:-:S05]  /*11d50*/  IADD3 R2, P0, R0, R227, RZ ;  /* 0x000000e300027210 */ /* 0x002fca0007f1e0ff */
[----:B------:R-:W-:Y:S01]  /*11d60*/  IMAD.X R3, R4, 0x1, R226, P0 ;  /* 0x0000000104037824 */ /* 0x000fe200000e06e2 */
[----:B--2---:R-:W-:Y:S02]  /*11d70*/  ISETP.GE.AND P1, PT, R6, c[0x0][0x1d4], PT ;  /* 0x0000750006007a0c */ /* 0x004fe40003f26270 */
[----:B---3--:R-:W-:-:S11]  /*11d80*/  ISETP.GE.AND P0, PT, R5, c[0x0][0x1d4], PT ;  /* 0x0000750005007a0c */ /* 0x008fd60003f06270 */
[----:B------:R1:W-:Y:S04]  /*11d90*/  LDGSTS.E.BYPASS.LTC128B.128 [R210+0x5080], [R8.64], !P1 ;  /* 0x0508000008d27fae */ /* 0x0003e8000c901d48 */
[----:B------:R1:W-:Y:S02]  /*11da0*/  LDGSTS.E.BYPASS.LTC128B.128 [R210+0x5c80], [R2.64], !P0 ;  /* 0x05c8000002d27fae */ /* 0x0003e4000c101d48 */
.L_x_2797:
[----:B------:R-:W-:Y:S05]  /*11db0*/  BSYNC B1 ;  /* 0x0000000000017941 */ /* 0x000fea0003800000 */
.L_x_2796:
[----:B-1----:R-:W5:Y:S01]  /*11dc0*/  LDL R2, [R1+0x54] ;  /* 0x0000540001027983 */ /* 0x002f620000100800 */
[----:B------:R-:W-:-:S03]  /*11dd0*/  IMAD.MOV.U32 R3, RZ, RZ, c[0x0][0x2c4] ;  /* 0x0000b100ff037624 */ /* 0x000fc600078e00ff */
[----:B----4-:R-:W5:Y:S02]  /*11de0*/  LDL R0, [R1+0x78] ;  /* 0x0000780001007983 */ /* 0x010f640000100800 */
[----:B------:R-:W-:Y:S01]  /*11df0*/  ISETP.NE.AND P0, PT, R3, 0x1, PT ;  /* 0x000000010300780c */ /* 0x000fe20003f05270 */
[----:B------:R-:W-:Y:S01]  /*11e00*/  ULDC UR4, c[0x0][0x324] ;  /* 0x0000c90000047ab9 */ /* 0x000fe20000000800 */
[----:B------:R-:W0:Y:S01]  /*11e10*/  LDGDEPBAR ;  /* 0x00000000000079af */ /* 0x000e220000000000 */
[----:B------:R-:W-:Y:S01]  /*11e20*/  ULOP3.LUT UR4, URZ, UR4, URZ, 0x33, !UPT ;  /* 0x000000043f047292 */ /* 0x000fe2000f8e333f */
[----:B------:R-:W-:Y:S01]  /*11e30*/  IMAD.IADD R11, R109, 0x1, -R252 ;  /* 0x000000016d0b7824 */ /* 0x000fe200078e0afc */
[----:B------:R-:W-:Y:S01]  /*11e40*/  IADD3 R12, -R252, R108, RZ ;  /* 0x0000006cfc0c7210 */ /* 0x000fe20007ffe1ff */
[----:B-----5:R-:W-:Y:S01]  /*11e50*/  IMAD.IADD R0, R0, 0x1, R2 ;  /* 0x0000000100007824 */ /* 0x020fe200078e0202 */
        /* <DEDUP_REMOVED lines=8> */
[----:B------:R1:W4:Y:S02]  /*11ee0*/  SHFL.IDX PT, R2, R8, RZ, 0x1c1f ;  /* 0x001c1fff08027589 */ /* 0x00032400000e0000 */
.L_x_2998:
        /* <DEDUP_REMOVED lines=17> */
.L_x_2806:
[----:B------:R-:W-:-:S04]  /*12000*/  MOV R3, 0x1 ;  /* 0x0000000100037802 */ /* 0x000fc80000000f00 */
[----:B------:R-:W-:-:S13]  /*12010*/  ISETP.NE.AND P0, PT, R3, c[0x0][0x32c], PT ;  /* 0x0000cb0003007a0c */ /* 0x000fda0003f05270 */
[----:B------:R-:W-:-:S05]  /*12020*/  @P0 IMAD.HI.U32 R3, R2, c[0x0][0x330], RZ ;  /* 0x0000cc0002030a27 */ /* 0x000fca00078e00ff */
[----:B------:R-:W-:Y:S02]  /*12030*/  @P0 SHF.R.U32.HI R2, RZ, c[0x0][0x334], R3 ;  /* 0x0000cd00ff020a19 */ /* 0x000fe40000011603 */
.L_x_2807:
[----:B------:R-:W-:Y:S05]  /*12040*/  BSYNC B0 ;  /* 0x0000000000007941 */ /* 0x000fea0003800000 */
.L_x_2805:
[----:B------:R-:W-:-:S05]  /*12050*/  IMAD R2, R2, c[0x0][0x32c], R12 ;  /* 0x0000cb0002027a24 */ /* 0x000fca00078e020c */
[----:B------:R-:W-:Y:S02]  /*12060*/  IADD3 R3, R2, c[0x0][0x32c], RZ ;  /* 0x0000cb0002037a10 */ /* 0x000fe40007ffe0ff */
[----:B------:R-:W-:Y:S02]  /*12070*/  IMNMX R0, R0, R2, !PT ;  /* 0x0000000200007217 */ /* 0x000fe40007800200 */
[----:B------:R-:W-:Y:S02]  /*12080*/  IMNMX R4, R4, R3, PT ;  /* 0x0000000304047217 */ /* 0x000fe40003800200 */
.L_x_2804:
[----:B------:R-:W-:Y:S05]  /*12090*/  BRA.DIV ~URZ, `(.L_x_2808) ;  /* 0x000140d27f007947 */ /* 0x000fea000b800000 */
[----:B------:R4:W1:Y:S02]  /*120a0*/  SHFL.IDX PT, R2, R8, 0x1, 0x1c1f ;  /* 0x003c1f0008027f89 */ /* 0x00086400000e0000 */
.L_x_2999:
[----:B------:R-:W-:Y:S02]  /*120b0*/  IMAD.MOV.U32 R3, RZ, RZ, c[0x0][0x32c] ;  /* 0x0000cb00ff037624 */ /* 0x000fe400078e00ff */
[----:B-12---:R-:W-:-:S03]  /*120c0*/  IMAD.IADD R5, R10, 0x1, R2 ;  /* 0x000000010a057824 */ /* 0x006fc600078e0202 */
[----:B------:R-:W-:Y:S02]  /*120d0*/  ISETP.GE.AND P0, PT, R3, 0x1, PT ;  /* 0x000000010300780c */ /* 0x000fe40003f06270 */
[----:B------:R-:W-:-:S04]  /*120e0*/  IADD3 R3, R9, R2, RZ ;  /* 0x0000000209037210 */ /* 0x000fc80007ffe0ff */
[----:B---3--:R-:W-:-:S07]  /*120f0*/  IMNMX R6, R11, R3, PT ;  /* 0x000000030b067217 */ /* 0x008fce0003800200 */
        /* <DEDUP_REMOVED lines=12> */
.L_x_2811:
[----:B------:R-:W-:-:S04]  /*121c0*/  MOV R3, 0x1 ;  /* 0x0000000100037802 */ /* 0x000fc80000000f00 */
[----:B------:R-:W-:-:S13]  /*121d0*/  ISETP.NE.AND P0, PT, R3, c[0x0][0x32c], PT ;  /* 0x0000cb0003007a0c */ /* 0x000fda0003f05270 */
[----:B------:R-:W-:-:S05]  /*121e0*/  @P0 IMAD.HI.U32 R3, R2, c[0x0][0x330], RZ ;  /* 0x0000cc0002030a27 */ /* 0x000fca00078e00ff */
[----:B------:R-:W-:Y:S02]  /*121f0*/  @P0 SHF.R.U32.HI R2, RZ, c[0x0][0x334], R3 ;  /* 0x0000cd00ff020a19 */ /* 0x000fe40000011603 */
.L_x_2812:
[----:B------:R-:W-:Y:S05]  /*12200*/  BSYNC B0 ;  /* 0x0000000000007941 */ /* 0x000fea0003800000 */
.L_x_2810:
[----:B------:R-:W-:-:S05]  /*12210*/  IMAD R2, R2, c[0x0][0x32c], R12 ;  /* 0x0000cb0002027a24 */ /* 0x000fca00078e020c */
[----:B------:R-:W-:Y:S02]  /*12220*/  IADD3 R3, R2, c[0x0][0x32c], RZ ;  /* 0x0000cb0002037a10 */ /* 0x000fe40007ffe0ff */
[----:B------:R-:W-:Y:S02]  /*12230*/  IMNMX R5, R5, R2, !PT ;  /* 0x0000000205057217 */ /* 0x000fe40007800200 */
[----:B------:R-:W-:Y:S02]  /*12240*/  IMNMX R6, R6, R3, PT ;  /* 0x0000000306067217 */ /* 0x000fe40003800200 */
.L_x_2809:
        /* <DEDUP_REMOVED lines=61> */
[----:B------:R1:W2:Y:S02]  /*12620*/  SHFL.IDX PT, R3, R8, 0x2, 0x1c1f ;  /* 0x005c1f0008037f89 */ /* 0x0002a400000e0000 */
.L_x_3000:
        /* <DEDUP_REMOVED lines=17> */
.L_x_2816:
[----:B------:R-:W-:-:S04]  /*12740*/  MOV R4, 0x1 ;  /* 0x0000000100047802 */ /* 0x000fc80000000f00 */
[----:B------:R-:W-:-:S13]  /*12750*/  ISETP.NE.AND P0, PT, R4, c[0x0][0x32c], PT ;  /* 0x0000cb0004007a0c */ /* 0x000fda0003f05270 */
[----:B------:R-:W-:-:S05]  /*12760*/  @P0 IMAD.HI.U32 R4, R3, c[0x0][0x330], RZ ;  /* 0x0000cc0003040a27 */ /* 0x000fca00078e00ff */
[----:B------:R-:W-:Y:S02]  /*12770*/  @P0 SHF.R.U32.HI R3, RZ, c[0x0][0x334], R4 ;  /* 0x0000cd00ff030a19 */ /* 0x000fe40000011604 */
.L_x_2817:
[----:B------:R-:W-:Y:S05]  /*12780*/  BSYNC B0 ;  /* 0x0000000000007941 */ /* 0x000fea0003800000 */
.L_x_2815:
[----:B------:R-:W-:-:S05]  /*12790*/  IMAD R3, R3, c[0x0][0x32c], R12 ;  /* 0x0000cb0003037a24 */ /* 0x000fca00078e020c */
[----:B------:R-:W-:Y:S02]  /*127a0*/  IADD3 R4, R3, c[0x0][0x32c], RZ ;  /* 0x0000cb0003047a10 */ /* 0x000fe40007ffe0ff */
[----:B------:R-:W-:Y:S02]  /*127b0*/  IMNMX R0, R0, R3, !PT ;  /* 0x0000000300007217 */ /* 0x000fe40007800200 */
[----:B------:R-:W-:Y:S02]  /*127c0*/  IMNMX R2, R2, R4, PT ;  /* 0x0000000402027217 */ /* 0x000fe40003800200 */
.L_x_2814:
        /* <DEDUP_REMOVED lines=86> */
[----:B------:R2:W3:Y:S02]  /*12d30*/  SHFL.IDX PT, R3, R8, 0x3, 0x1c1f ;  /* 0x007c1f0008037f89 */ /* 0x0004e400000e0000 */
.L_x_3001:
        /* <DEDUP_REMOVED lines=17> */
.L_x_2821:
[----:B------:R-:W-:-:S04]  /*12e50*/  MOV R4, 0x1 ;  /* 0x0000000100047802 */ /* 0x000fc80000000f00 */
[----:B------:R-:W-:-:S13]  /*12e60*/  ISETP.NE.AND P0, PT, R4, c[0x0][0x32c], PT ;  /* 0x0000cb0004007a0c */ /* 0x000fda0003f05270 */
[----:B------:R-:W-:-:S05]  /*12e70*/  @P0 IMAD.HI.U32 R4, R3, c[0x0][0x330], RZ ;  /* 0x0000cc0003040a27 */ /* 0x000fca00078e00ff */
[----:B------:R-:W-:Y:S02]  /*12e80*/  @P0 SHF.R.U32.HI R3, RZ, c[0x0][0x334], R4 ;  /* 0x0000cd00ff030a19 */ /* 0x000fe40000011604 */
.L_x_2822:
[----:B------:R-:W-:Y:S05]  /*12e90*/  BSYNC B0 ;  /* 0x0000000000007941 */ /* 0x000fea0003800000 */
.L_x_2820:
[----:B------:R-:W-:-:S05]  /*12ea0*/  IMAD R3, R3, c[0x0][0x32c], R12 ;  /* 0x0000cb0003037a24 */ /* 0x000fca00078e020c */
[----:B------:R-:W-:Y:S02]  /*12eb0*/  IADD3 R4, R3, c[0x0][0x32c], RZ ;  /* 0x0000cb0003047a10 */ /* 0x000fe40007ffe0ff */
[----:B------:R-:W-:Y:S02]  /*12ec0*/  IMNMX R0, R0, R3, !PT ;  /* 0x0000000300007217 */ /* 0x000fe40007800200 */
[----:B------:R-:W-:Y:S02]  /*12ed0*/  IMNMX R2, R2, R4, PT ;  /* 0x0000000402027217 */ /* 0x000fe40003800200 */
.L_x_2819:
        /* <DEDUP_REMOVED lines=45> */
[----:B------:R-:W-:Y:S02]  /*131b0*/  FMNMX.FTZ R5, R10, R11, !PT ;  /* 0x0000000b0a057209 */ /* 0x000fe40007810000 */
        /* <DEDUP_REMOVED lines=35> */
[----:B-12-4-:R-:W-:Y:S02]  /*133f0*/  FMNMX.FTZ R8, R79, R5, !PT ;  /* 0x000000054f087209 */ /* 0x016fe40007810000 */
[----:B------:R-:W-:Y:S02]  /*13400*/  FMNMX.FTZ R4, R88, R3, !PT ;  /* 0x0000000358047209 */ /* 0x000fe40007810000 */
[----:B------:R-:W-:Y:S02]  /*13410*/  FMNMX.FTZ R5, R81, R2, !PT ;  /* 0x0000000251057209 */ /* 0x000fe40007810000 */
[----:B------:R-:W-:-:S02]  /*13420*/  FMNMX.FTZ R6, R82, R0, !PT ;  /* 0x0000000052067209 */ /* 0x000fc40007810000 */
[----:B------:R-:W-:Y:S01]  /*13430*/  FMNMX.FTZ R8, R77, R8, !PT ;  /* 0x000000084d087209 */ /* 0x000fe20007810000 */
[----:B------:R-:W-:Y:S05]  /*13440*/  BRA.DIV ~URZ, `(.L_x_2823) ;  /* 0x00012e727f007947 */ /* 0x000fea000b800000 */
[----:B------:R1:W2:Y:S02]  /*13450*/  SHFL.BFLY PT, R0, R4, 0x2, 0x1f ;  /* 0x0c401f0004007f89 */ /* 0x0002a400000e0000 */
.L_x_3002:
        /* <DEDUP_REMOVED lines=15> */
.L_x_3003:
        /* <DEDUP_REMOVED lines=27> */
[----:B------:R3:W3:Y:S01]  /*13700*/  MUFU.EX2 R107, R0 ;  /* 0x00000000006b7308 */ /* 0x0006e20000000800 */
        /* <DEDUP_REMOVED lines=9> */
[----:B---3--:R-:W-:Y:S01]  /*137a0*/  FFMA.FTZ R0, R20, c[0x0][0x2d0], -R4 ;  /* 0x0000b40014007a23 */ /* 0x008fe20000010804 */
[----:B------:R-:W-:-:S06]  /*137b0*/  F2FP.BF16.PACK_AB R20, R107, R108 ;  /* 0x0000006c6b14723e */ /* 0x000fcc00000010ff */
        /* <DEDUP_REMOVED lines=29> */
[C---:B-----5:R-:W-:Y:S08]  /*13990*/  HMMA.16816.F32.BF16 R36, R20.reuse, R68, RZ ;  /* 0x000000441424723c */ /* 0x060ff000000418ff */
[----:B------:R-:W-:Y:S01]  /*139a0*/  HMMA.16816.F32.BF16 R72, R20, R64, RZ ;  /* 0x000000401448723c */ /* 0x000fe200000418ff */
[----:B-1----:R-:W-:-:S04]  /*139b0*/  FFMA.FTZ R0, R24, c[0x0][0x2d0], -R2 ;  /* 0x0000b40018007a23 */ /* 0x002fc80000010802 */
        /* <DEDUP_REMOVED lines=11> */
[----:B-1----:R-:W-:-:S05]  /*13a70*/  FMUL.FTZ R0, R5, c[0x0][0x2d0] ;  /* 0x0000b40005007a20 */ /* 0x002fca0000410000 */
[----:B------:R-:W-:-:S05]  /*13a80*/  FSEL R0, R0, RZ, P0 ;  /* 0x000000ff00007208 */ /* 0x000fca0000000000 */
[----:B------:R-:W-:Y:S01]  /*13a90*/  FFMA.FTZ R8, R10, c[0x0][0x2d0], -R0 ;  /* 0x0000b4000a087a23 */ /* 0x000fe20000010800 */
[----:B------:R-:W-:-:S03]  /*13aa0*/  F2FP.BF16.PACK_AB R10, R130, R129 ;  /* 0x00000081820a723e */ /* 0x000fc600000010ff */
[----:B------:R1:W-:Y:S02]  /*13ab0*/  MUFU.EX2 R93, R8 ;  /* 0x00000008005d7308 */ /* 0x0003e40000000800 */
[----:B-1----:R-:W-:-:S06]  /*13ac0*/  FFMA.FTZ R8, R11, c[0x0][0x2d0], -R0 ;  /* 0x0000b4000b087a23 */ /* 0x002fcc0000010800 */
[----:B------:R1:W3:Y:S02]  /*13ad0*/  MUFU.EX2 R92, R8 ;  /* 0x00000008005c7308 */ /* 0x0002e40000000800 */
[----:B-1----:R-:W-:Y:S01]  /*13ae0*/  FFMA.FTZ R8, R12, c[0x0][0x2d0], -R0 ;  /* 0x0000b4000c087a23 */ /* 0x002fe20000010800 */
[----:B---3--:R-:W-:Y:S02]  /*13af0*/  F2FP.BF16.PACK_AB R17, R92, R93 ;  /* 0x0000005d5c11723e */ /* 0x008fe400000010ff */
[----:B------:R-:W-:-:S03]  /*13b00*/  F2FP.BF16.PACK_AB R12, R131, R128 ;  /* 0x00000080830c723e */ /* 0x000fc600000010ff */
[----:B------:R1:W-:Y:S04]  /*13b10*/  MUFU.EX2 R94, R8 ;  /* 0x00000008005e7308 */ /* 0x0003e80000000800 */
[C---:B------:R-:W-:Y:S01]  /*13b20*/  HMMA.16816.F32.BF16 R140, R12.reuse, R52, R36 ;  /* 0x000000340c8c723c */ /* 0x040fe20000041824 */
[----:B------:R-:W-:Y:S07]  /*13b30*/  LDSM.16.MT88.4 R36, [R196+0x1800] ;  /* 0x00180000c424783b */ /* 0x000fee0000004200 */
[----:B------:R-:W-:Y:S01]  /*13b40*/  HMMA.16816.F32.BF16 R148, R12, R48, R72 ;  /* 0x000000300c94723c */ /* 0x000fe20000041848 */
[----:B-1----:R-:W-:-:S04]  /*13b50*/  FFMA.FTZ R8, R35, c[0x0][0x2d0], -R0 ;  /* 0x0000b40023087a23 */ /* 0x002fc80000010800 */
        /* <DEDUP_REMOVED lines=194> */
.L_x_2827:
[----:B------:R-:W-:-:S04]  /*14780*/  MOV R0, 0x1 ;  /* 0x0000000100007802 */ /* 0x000fc80000000f00 */
[----:B------:R-:W-:-:S13]  /*14790*/  ISETP.NE.AND P0, PT, R0, c[0x0][0x32c], PT ;  /* 0x0000cb0000007a0c */ /* 0x000fda0003f05270 */
[----:B------:R-:W-:-:S05]  /*147a0*/  @P0 IMAD.HI.U32 R0, R2, c[0x0][0x330], RZ ;  /* 0x0000cc0002000a27 */ /* 0x000fca00078e00ff */
[----:B------:R-:W-:Y:S02]  /*147b0*/  @P0 SHF.R.U32.HI R2, RZ, c[0x0][0x334], R0 ;  /* 0x0000cd00ff020a19 */ /* 0x000fe40000011600 */
.L_x_2828:
[----:B------:R-:W-:Y:S05]  /*147c0*/  BSYNC B0 ;  /* 0x0000000000007941 */ /* 0x000fea0003800000 */
.L_x_2826:
[----:B------:R-:W-:-:S05]  /*147d0*/  MOV R0, c[0x0][0x32c] ;  /* 0x0000cb0000007a02 */ /* 0x000fca0000000f00 */
[----:B------:R-:W-:-:S05]  /*147e0*/  IMAD R2, R2, R0, c[0x0][0x32c] ;  /* 0x0000cb0002027624 */ /* 0x000fca00078e0200 */
[----:B------:R-:W-:-:S04]  /*147f0*/  IMNMX R3, R3, R2, PT ;  /* 0x0000000203037217 */ /* 0x000fc80003800200 */
.L_x_2825:
[----:B------:R-:W2:Y:S01]  /*14800*/  LDL R2, [R1+0x1c] ;  /* 0x00001c0001027983 */ /* 0x000ea20000100800 */
[----:B------:R-:W-:-:S05]  /*14810*/  IMAD.HI R3, R3, 0x2aaaaaab, RZ ;  /* 0x2aaaaaab03037827 */ /* 0x000fca00078e02ff */
[----:B------:R-:W-:-:S04]  /*14820*/  SHF.R.U32.HI R0, RZ, 0x1f, R3 ;  /* 0x0000001fff007819 */ /* 0x000fc80000011603 */
[----:B------:R-:W-:-:S04]  /*14830*/  LEA.HI.SX32 R3, R3, R0, 0x1d ;  /* 0x0000000003037211 */ /* 0x000fc800078feaff */
[----:B--2---:R-:W-:-:S04]  /*14840*/  IMNMX R247, R2, R3, !PT ;  /* 0x0000000302f77217 */ /* 0x004fc80007800200 */
[----:B------:R-:W-:-:S13]  /*14850*/  ISETP.GE.AND P0, PT, R212, R247, PT ;  /* 0x000000f7d400720c */ /* 0x000fda0003f06270 */
[----:B------:R-:W-:Y:S05]  /*14860*/  @!P0 BRA `(.L_x_2829) ;  /* 0x0000443000008947 */ /* 0x000fea0003800000 */
[----:B------:R-:W-:Y:S01]  /*14870*/  IMAD.MOV.U32 R107, RZ, RZ, R104 ;  /* 0x000000ffff6b7224 */ /* 0x000fe200078e0068 */
[----:B------:R-:W-:Y:S01]  /*14880*/  MOV R109, R5 ;  /* 0x00000005006d7202 */ /* 0x000fe20000000f00 */
[----:B------:R-:W-:Y:S01]  /*14890*/  IMAD.MOV.U32 R106, RZ, RZ, R105 ;  /* 0x000000ffff6a7224 */ /* 0x000fe200078e0069 */
[----:B------:R-:W-:Y:S02]  /*148a0*/  MOV R108, R6 ;  /* 0x00000006006c7202 */ /* 0x000fe40000000f00 */
.L_x_2862:
        /* <DEDUP_REMOVED lines=35> */
.L_x_3004:
[----:B------:R-:W-:-:S05]  /*14ae0*/  BRA.DIV ~URZ, `(.L_x_2833) ;  /* 0x00011ab27f007947 */ /* 0x000fca000b800000 */
[----:B------:R3:W4:Y:S02]  /*14af0*/  SHFL.IDX PT, R0, R6, RZ, 0x1c1f ;  /* 0x001c1fff06007589 */ /* 0x00072400000e0000 */
.L_x_3005:
[----:B------:R-:W5:Y:S01]  /*14b00*/  LDL R10, [R1] ;  /* 0x00000000010a7983 */ /* 0x000f620000100800 */
[----:B------:R-:W-:Y:S02]  /*14b10*/  ISETP.GE.AND P3, PT, R250, c[0x0][0x1d4], PT ;  /* 0x00007500fa007a0c */ /* 0x000fe40003f66270 */
[----:B----4-:R-:W-:Y:S01]  /*14b20*/  IADD3 R2, P0, R0, R229, RZ ;  /* 0x000000e500027210 */ /* 0x010fe20007f1e0ff */
[----:B------:R-:W4:Y:S04]  /*14b30*/  LDL R8, [R1+0x4] ;  /* 0x0000040001087983 */ /* 0x000f280000100800 */
[----:B------:R-:W1:Y:S01]  /*14b40*/  S2R R9, SR_TID.X ;  /* 0x0000000000097919 */ /* 0x000e620000002100 */
[----:B--2---:R-:W-:Y:S05]  /*14b50*/  IMAD.X R3, R4, 0x1, R228, P0 ;  /* 0x0000000104037824 */ /* 0x004fea00000e06e4 */
[----:B------:R-:W-:Y:S01]  /*14b60*/  @!PT LDS RZ, [RZ] ;  /* 0x00000000fffff984 */ /* 0x000fe20000000800 */
[----:B------:R-:W-:Y:S01]  /*14b70*/  @!PT LDS RZ, [RZ] ;  /* 0x00000000fffff984 */ /* 0x000fe20000000800 */
[----:B------:R-:W-:Y:S01]  /*14b80*/  @!PT LDS RZ, [RZ] ;  /* 0x00000000fffff984 */ /* 0x000fe20000000800 */
[----:B------:R2:W-:Y:S01]  /*14b90*/  LDGSTS.E.BYPASS.LTC128B.128 [R210+0x1880], [R2.64], !P3 ;  /* 0x0188000002d27fae */ /* 0x0005e2000d901d48 */
[----:B-1----:R-:W-:Y:S02]  /*14ba0*/  ISETP.GT.AND P4, PT, R9, 0x3f, PT ;  /* 0x0000003f0900780c */ /* 0x002fe40003f84270 */
[----:B--2---:R-:W-:Y:S05]  /*14bb0*/  IADD3 R2, P0, R0, R231, RZ ;  /* 0x000000e700027210 */ /* 0x004fea0007f1e0ff */
[----:B------:R-:W-:Y:S01]  /*14bc0*/  IMAD.X R3, R4, 0x1, R230, P0 ;  /* 0x0000000104037824 */ /* 0x000fe200000e06e6 */
[----:B-----5:R-:W-:Y:S02]  /*14bd0*/  ISETP.GE.AND P2, PT, R10, c[0x0][0x1d4], PT ;  /* 0x000075000a007a0c */ /* 0x020fe40003f46270 */
[----:B----4-:R-:W-:Y:S11]  /*14be0*/  ISETP.GE.AND P1, PT, R8, c[0x0][0x1d4], PT ;  /* 0x0000750008007a0c */ /* 0x010ff60003f26270 */
[----:B------:R1:W-:Y:S02]  /*14bf0*/  LDGSTS.E.BYPASS.LTC128B.128 [R210+0x2480], [R2.64], !P2 ;  /* 0x0248000002d27fae */ /* 0x0003e4000d101d48 */
[----:B-1----:R-:W-:Y:S05]  /*14c00*/  IADD3 R2, P0, R0, R227, RZ ;  /* 0x000000e300027210 */ /* 0x002fea0007f1e0ff */
[----:B------:R-:W-:Y:S05]  /*14c10*/  IMAD.X R3, R4, 0x1, R226, P0 ;  /* 0x0000000104037824 */ /* 0x000fea00000e06e2 */
[----:B------:R1:W-:Y:S01]  /*14c20*/  LDGSTS.E.BYPASS.LTC128B.128 [R210+0x3080], [R2.64], !P1 ;  /* 0x0308000002d27fae */ /* 0x0003e2000c901d48 */
[----:B------:R-:W-:-:S05]  /*14c30*/  @P4 BRA `(.L_x_2831) ;  /* 0x000000f000004947 */ /* 0x000fca0003800000 */
[----:B------:R-:W-:-:S05]  /*14c40*/  BRA.DIV ~URZ, `(.L_x_2834) ;  /* 0x000119c27f007947 */ /* 0x000fca000b800000 */
[----:B------:R2:W4:Y:S04]  /*14c50*/  SHFL.IDX PT, R4, R5, 0x1, 0x1c1f ;  /* 0x003c1f0005047f89 */ /* 0x00052800000e0000 */
[----:B------:R2:W1:Y:S02]  /*14c60*/  SHFL.IDX PT, R0, R6, 0x1, 0x1c1f ;  /* 0x003c1f0006007f89 */ /* 0x00046400000e0000 */
.L_x_3006:
[----:B-1----:R-:W-:Y:S05]  /*14c70*/  IADD3 R2, P0, R0, R229, RZ ;  /* 0x000000e500027210 */ /* 0x002fea0007f1e0ff */
[----:B----4-:R-:W-:Y:S05]  /*14c80*/  IMAD.X R3, R4, 0x1, R228, P0 ;  /* 0x0000000104037824 */ /* 0x010fea00000e06e4 */
        /* <DEDUP_REMOVED lines=10> */
.L_x_2831:
[----:B-1-34-:R-:W-:Y:S05]  /*14d30*/  BSYNC B0 ;  /* 0x0000000000007941 */ /* 0x01afea0003800000 */
.L_x_2830:
        /* <DEDUP_REMOVED lines=32> */
[----:B------:R-:W5:Y:S07]  /*14f40*/  LDSM.16.M88.4 R176, [R171+0x1000] ;  /* 0x00100000abb0783b */ /* 0x000f6e0000000200 */
        /* <DEDUP_REMOVED lines=13> */
[----:B------:R-:W4:Y:S07]  /*15020*/  LDSM.16.M88.4 R184, [R199+0x3000] ;  /* 0x00300000c7b8783b */ /* 0x000f2e0000000200 */
[----:B------:R-:W-:Y:S01]  /*15030*/  HMMA.16816.F32.BF16 R52, R172, R190, R52 ;  /* 0x000000beac34723c */ /* 0x000fe20000041834 */
[----:B------:R-:W5:Y:S07]  /*15040*/  LDSM.16.M88.4 R172, [R205] ;  /* 0x00000000cdac783b */ /* 0x000f6e0000000200 */
[-C--:B-1----:R-:W-:Y:S01]  /*15050*/  HMMA.16816.F32.BF16 R8, R176, R180.reuse, R8 ;  /* 0x000000b4b008723c */ /* 0x082fe20000041808 */
[----:B------:R-:W1:Y:S04]  /*15060*/  LDSM.16.M88.4 R188, [R204] ;  /* 0x00000000ccbc783b */ /* 0x000e680000000200 */
[----:B---3--:R-:W-:Y:S03]  /*15070*/  ISETP.GT.AND P0, PT, R212, R0, PT ;  /* 0x00000000d400720c */ /* 0x008fe60003f04270 */
        /* <DEDUP_REMOVED lines=30> */
[----:B------:R-:W-:Y:S01]  /*15260*/  HMMA.16816.F32.BF16 R52, R172, R190, R52 ;  /* 0x000000beac34723c */ /* 0x000fe20000041834 */
[----:B------:R-:W4:Y:S07]  /*15270*/  LDSM.16.M88.4 R172, [R202] ;  /* 0x00000000caac783b */ /* 0x000f2e0000000200 */
[-C--:B-1----:R-:W-:Y:S01]  /*15280*/  HMMA.16816.F32.BF16 R8, R176, R180.reuse, R8 ;  /* 0x000000b4b008723c */ /* 0x082fe20000041808 */
[----:B------:R-:W1:Y:S01]  /*15290*/  LDSM.16.M88.4 R188, [R201] ;  /* 0x00000000c9bc783b */ /* 0x000e620000000200 */
[----:B------:R-:W-:Y:S07]  /*152a0*/  DEPBAR.LE SB0, 0x0 ;  /* 0x000080000000791a */ /* 0x000fee0000000000 */
[----:B------:R-:W-:Y:S01]  /*152b0*/  BAR.SYNC.DEFER_BLOCKING 0x0 ;  /* 0x0000000000007b1d */ /* 0x000fe20000010000 */
[C---:B---3--:R-:W-:Y:S08]  /*152c0*/  HMMA.16816.F32.BF16 R12, R184.reuse, R180, R12 ;  /* 0x000000b4b80c723c */ /* 0x048ff0000004180c */
[-C--:B------:R-:W-:Y:S08]  /*152d0*/  HMMA.16816.F32.BF16 R16, R184, R182.reuse, R16 ;  /* 0x000000b6b810723c */ /* 0x080ff00000041810 */
[C---:B------:R-:W-:Y:S08]  /*152e0*/  HMMA.16816.F32.BF16 R20, R176.reuse, R182, R20 ;  /* 0x000000b6b014723c */ /* 0x040ff00000041814 */
[-C--:B----4-:R-:W-:Y:S08]  /*152f0*/  HMMA.16816.F32.BF16 R24, R176, R172.reuse, R24 ;  /* 0x000000acb018723c */ /* 0x090ff00000041818 */
        /* <DEDUP_REMOVED lines=9> */
[----:B------:R-:W3:Y:S01]  /*15390*/  LDL R2, [R1+0x58] ;  /* 0x0000580001027983 */ /* 0x000ee20000100800 */
[----:B------:R-:W-:Y:S02]  /*153a0*/  IMAD.MOV.U32 R3, RZ, RZ, c[0x0][0x2b8] ;  /* 0x0000ae00ff037624 */ /* 0x000fe400078e00ff */
[----:B------:R-:W-:Y:S01]  /*153b0*/  IMAD.MOV.U32 R211, RZ, RZ, RZ ;  /* 0x000000ffffd37224 */ /* 0x000fe200078e00ff */
[----:B------:R-:W4:Y:S02]  /*153c0*/  LDL R0, [R1+0x24] ;  /* 0x0000240001007983 */ /* 0x000f240000100800 */
[----:B------:R-:W-:Y:S02]  /*153d0*/  ISETP.NE.AND P2, PT, R3, 0x1, PT ;  /* 0x000000010300780c */ /* 0x000fe40003f45270 */
[----:B------:R-:W5:Y:S04]  /*153e0*/  LDL.64 R104, [R1+0x48] ;  /* 0x0000480001687983 */ /* 0x000f680000100a00 */
[----:B--2---:R-:W2:Y:S04]  /*153f0*/  LDL R5, [R1+0x50] ;  /* 0x0000500001057983 */ /* 0x004ea80000100800 */
[----:B------:R-:W2:Y:S04]  /*15400*/  LDL.64 R216, [R1+0x40] ;  /* 0x0000400001d87983 */ /* 0x000ea80000100a00 */
[----:B------:R-:W2:Y:S01]  /*15410*/  LDL R6, [R1+0x3c] ;  /* 0x00003c0001067983 */ /* 0x000ea20000100800 */
[----:B----4-:R-:W-:Y:S01]  /*15420*/  ISETP.GT.AND P1, PT, R0, 0x2f, PT ;  /* 0x0000002f0000780c */ /* 0x010fe20003f24270 */
[----:B---3--:R-:W-:Y:S05]  /*15430*/  IMAD R2, R212, 0x30, R2 ;  /* 0x00000030d4027824 */ /* 0x008fea00078e0202 */
[----:B------:R-:W-:Y:S05]  /*15440*/  IADD3 R2, R2, -0x30, R0 ;  /* 0xffffffd002027810 */ /* 0x000fea0007ffe000 */
[----:B------:R-:W-:Y:S04]  /*15450*/  @P2 IMAD.HI.U32 R3, R2, c[0x0][0x2bc], RZ ;  /* 0x0000af0002032a27 */ /* 0x000fe800078e00ff */
[----:B------:R-:W-:Y:S01]  /*15460*/  IMAD.MOV.U32 R0, RZ, RZ, R2 ;  /* 0x000000ffff007224 */ /* 0x000fe200078e0002 */
[----:B------:R-:W-:Y:S04]  /*15470*/  @P2 SHF.R.U32.HI R0, RZ, c[0x0][0x2c0], R3 ;  /* 0x0000b000ff002a19 */ /* 0x000fe80000011603 */
[C---:B-----5:R-:W-:Y:S01]  /*15480*/  @!P1 IADD3 R3, P0, R0.reuse, R104, RZ ;  /* 0x0000006800039210 */ /* 0x060fe20007f1e0ff */
[----:B------:R-:W-:Y:S01]  /*15490*/  IMAD.MOV R4, RZ, RZ, -R0 ;  /* 0x000000ffff047224 */ /* 0x000fe200078e0a00 */
[----:B------:R-:W1:Y:S02]  /*154a0*/  S2R R104, SR_TID.X ;  /* 0x0000000000687919 */ /* 0x000e640000002100 */
[----:B--2---:R-:W-:Y:S01]  /*154b0*/  @!P1 LEA.HI.X.SX32 R0, R0, R5, 0x1, P0 ;  /* 0x0000000500009211 */ /* 0x004fe200000f0eff */
        /* <DEDUP_REMOVED lines=24> */
.L_x_3007:
[----:B------:R-:W-:-:S05]  /*15640*/  BRA.DIV ~URZ, `(.L_x_2838) ;  /* 0x000111027f007947 */ /* 0x000fca000b800000 */
[----:B------:R3:W4:Y:S02]  /*15650*/  SHFL.IDX PT, R0, R104, RZ, 0x1c1f ;  /* 0x001c1fff68007589 */ /* 0x00072400000e0000 */
.L_x_3008:
[----:B------:R-:W5:Y:S01]  /*15660*/  LDL R172, [R1] ;  /* 0x0000000001ac7983 */ /* 0x000f620000100800 */
[----:B----4-:R-:W-:Y:S03]  /*15670*/  @P0 IADD3 R2, P1, R0, R229, RZ ;  /* 0x000000e500020210 */ /* 0x010fe60007f3e0ff */
[----:B------:R-:W4:Y:S02]  /*15680*/  LDL R105, [R1+0x4] ;  /* 0x0000040001697983 */ /* 0x000f240000100800 */
[----:B--2---:R-:W-:Y:S01]  /*15690*/  @P0 IMAD.X R3, R4, 0x1, R228, P1 ;  /* 0x0000000104030824 */ /* 0x004fe200008e06e4 */
[----:B------:R-:W-:Y:S11]  /*156a0*/  @P0 ISETP.GE.AND P1, PT, R250, c[0x0][0x1d4], PT ;  /* 0x00007500fa000a0c */ /* 0x000ff60003f26270 */
[----:B------:R-:W-:Y:S02]  /*156b0*/  @!UPT UIADD3 URZ, URZ, URZ, URZ ;  /* 0x0000003f3f3ff290 */ /* 0x000fe4000fffe03f */
[----:B------:R-:W-:Y:S01]  /*156c0*/  @!PT LDS RZ, [RZ] ;  /* 0x00000000fffff984 */ /* 0x000fe20000000800 */
[----:B------:R-:W-:Y:S01]  /*156d0*/  @!PT LDS RZ, [RZ] ;  /* 0x00000000fffff984 */ /* 0x000fe20000000800 */
[----:B------:R-:W-:Y:S01]  /*156e0*/  @!PT LDS RZ, [RZ] ;  /* 0x00000000fffff984 */ /* 0x000fe20000000800 */
[----:B------:R2:W-:Y:S02]  /*156f0*/  @P0 LDGSTS.E.BYPASS.LTC128B.128 [R210+0x3c80], [R2.64], !P1 ;  /* 0x03c8000002d20fae */ /* 0x0005e4000c901d48 */
[----:B--2---:R-:W-:Y:S05]  /*15700*/  @P0 IADD3 R2, P1, R0, R231, RZ ;  /* 0x000000e700020210 */ /* 0x004fea0007f3e0ff */
[----:B------:R-:W-:Y:S01]  /*15710*/  @P0 IMAD.X R3, R4, 0x1, R230, P1 ;  /* 0x0000000104030824 */ /* 0x000fe200008e06e6 */
[----:B-----5:R-:W-:Y:S11]  /*15720*/  @P0 ISETP.GE.AND P1, PT, R172, c[0x0][0x1d4], PT ;  /* 0x00007500ac000a0c */ /* 0x020ff60003f26270 */
        /* <DEDUP_REMOVED lines=11> */
.L_x_3009:
[----:B-1--4-:R-:W4:Y:S01]  /*157e0*/  LDL R6, [R1] ;  /* 0x0000000001067983 */ /* 0x012f220000100800 */
[----:B--2---:R-:W-:Y:S03]  /*157f0*/  @P0 IADD3 R2, P1, R0, R229, RZ ;  /* 0x000000e500020210 */ /* 0x004fe60007f3e0ff */
[----:B------:R-:W2:Y:S02]  /*15800*/  LDL R5, [R1+0x4] ;  /* 0x0000040001057983 */ /* 0x000ea40000100800 */
[----:B------:R-:W-:Y:S01]  /*15810*/  @P0 IMAD.X R3, R4, 0x1, R228, P1 ;  /* 0x0000000104030824 */ /* 0x000fe200008e06e4 */
[----:B------:R-:W-:Y:S11]  /*15820*/  @P0 ISETP.GE.AND P1, PT, R250, c[0x0][0x1d4], PT ;  /* 0x00007500fa000a0c */ /* 0x000ff60003f26270 */
[----:B------:R-:W-:Y:S02]  /*15830*/  @!UPT UIADD3 URZ, URZ, URZ, URZ ;  /* 0x0000003f3f3ff290 */ /* 0x000fe4000fffe03f */
[----:B------:R-:W-:Y:S01]  /*15840*/  @!PT LDS RZ, [RZ] ;  /* 0x00000000fffff984 */ /* 0x000fe20000000800 */
[----:B------:R-:W-:Y:S01]  /*15850*/  @!PT LDS RZ, [RZ] ;  /* 0x00000000fffff984 */ /* 0x000fe20000000800 */
[----:B------:R-:W-:Y:S01]  /*15860*/  @!PT LDS RZ, [RZ] ;  /* 0x00000000fffff984 */ /* 0x000fe20000000800 */
[----:B------:R1:W-:Y:S02]  /*15870*/  @P0 LDGSTS.E.BYPASS.LTC128B.128 [R210+0x4480], [R2.64], !P1 ;  /* 0x0448000002d20fae */ /* 0x0003e4000c901d48 */
[----:B-1----:R-:W-:Y:S05]  /*15880*/  @P0 IADD3 R2, P1, R0, R231, RZ ;  /* 0x000000e700020210 */ /* 0x002fea0007f3e0ff */
[----:B------:R-:W-:Y:S01]  /*15890*/  @P0 IMAD.X R3, R4, 0x1, R230, P1 ;  /* 0x0000000104030824 */ /* 0x000fe200008e06e6 */
[----:B----4-:R-:W-:Y:S11]  /*158a0*/  @P0 ISETP.GE.AND P1, PT, R6, c[0x0][0x1d4], PT ;  /* 0x0000750006000a0c */ /* 0x010ff60003f26270 */
[----:B------:R-:W-:Y:S02]  /*158b0*/  @!UPT UIADD3 URZ, URZ, URZ, URZ ;  /* 0x0000003f3f3ff290 */ /* 0x000fe4000fffe03f */
[----:B------:R1:W-:Y:S02]  /*158c0*/  @P0 LDGSTS.E.BYPASS.LTC128B.128 [R210+0x5080], [R2.64], !P1 ;  /* 0x0508000002d20fae */ /* 0x0003e4000c901d48 */
[----:B-1----:R-:W-:Y:S05]  /*158d0*/  @P0 IADD3 R2, P1, R0, R227, RZ ;  /* 0x000000e300020210 */ /* 0x002fea0007f3e0ff */
[----:B------:R-:W-:Y:S01]  /*158e0*/  @P0 IMAD.X R3, R4, 0x1, R226, P1 ;  /* 0x0000000104030824 */ /* 0x000fe200008e06e2 */
[----:B--2---:R-:W-:Y:S11]  /*158f0*/  @P0 ISETP.GE.AND P1, PT, R5, c[0x0][0x1d4], PT ;  /* 0x0000750005000a0c */ /* 0x004ff60003f26270 */
[----:B------:R-:W-:Y:S02]  /*15900*/  @!UPT UIADD3 URZ, URZ, URZ, URZ ;  /* 0x0000003f3f3ff290 */ /* 0x000fe4000fffe03f */
[----:B------:R1:W-:Y:S02]  /*15910*/  @P0 LDGSTS.E.BYPASS.LTC128B.128 [R210+0x5c80], [R2.64], !P1 ;  /* 0x05c8000002d20fae */ /* 0x0003e4000c901d48 */
.L_x_2836:
[----:B------:R-:W-:Y:S05]  /*15920*/  BSYNC B0 ;  /* 0x0000000000007941 */ /* 0x000fea0003800000 */
.L_x_2835:
[----:B------:R-:W-:Y:S01]  /*15930*/  LOP3.LUT R174, RZ, c[0x0][0x324], RZ, 0x33, !PT ;  /* 0x0000c900ffae7a12 */ /* 0x000fe200078e33ff */
[----:B-1----:R-:W4:Y:S01]  /*15940*/  LDL R2, [R1+0x54] ;  /* 0x0000540001027983 */ /* 0x002f220000100800 */
[----:B------:R-:W-:Y:S02]  /*15950*/  IMAD.MOV.U32 R3, RZ, RZ, c[0x0][0x2c4] ;  /* 0x0000b100ff037624 */ /* 0x000fe400078e00ff */
[----:B------:R-:W-:Y:S01]  /*15960*/  IMAD R4, R212, -0x30, RZ ;  /* 0xffffffd0d4047824 */ /* 0x000fe200078e02ff */
[----:B------:R-:W4:Y:S02]  /*15970*/  LDL R0, [R1+0x78] ;  /* 0x0000780001007983 */ /* 0x000f240000100800 */
[----:B------:R-:W-:Y:S02]  /*15980*/  ISETP.NE.AND P0, PT, R3, 0x1, PT ;  /* 0x000000010300780c */ /* 0x000fe40003f05270 */
[----:B------:R-:W0:Y:S01]  /*15990*/  LDGDEPBAR ;  /* 0x00000000000079af */ /* 0x000e220000000000 */
[----:B----4-:R-:W-:Y:S10]  /*159a0*/  IMAD.IADD R172, R0, 0x1, R2 ;  /* 0x0000000100ac7824 */ /* 0x010ff400078e0202 */
[----:B------:R-:W-:Y:S05]  /*159b0*/  @P0 IMAD.HI.U32 R0, R172, c[0x0][0x2c8], RZ ;  /* 0x0000b200ac000a27 */ /* 0x000fea00078e00ff */
[----:B------:R-:W-:Y:S02]  /*159c0*/  @P0 SHF.R.U32.HI R172, RZ, c[0x0][0x2cc], R0 ;  /* 0x0000b300ffac0a19 */ /* 0x000fe40000011600 */
[----:B------:R-:W-:Y:S04]  /*159d0*/  IADD3 R0, -R252, 0x1, R4 ;  /* 0x00000001fc007810 */ /* 0x000fe80007ffe104 */
[----:B--2---:R-:W-:Y:S04]  /*159e0*/  IADD3 R5, -R248, R0, R249 ;  /* 0x00000000f8057210 */ /* 0x004fe80007ffe1f9 */
[----:B------:R-:W-:Y:S01]  /*159f0*/  IADD3 R173, R5, c[0x0][0x328], RZ ;  /* 0x0000ca0005ad7a10 */ /* 0x000fe20007ffe0ff */
[----:B------:R-:W-:-:S05]  /*15a00*/  BRA.DIV ~URZ, `(.L_x_2840) ;  /* 0x00010e827f007947 */ /* 0x000fca000b800000 */
[----:B------:R1:W2:Y:S02]  /*15a10*/  SHFL.IDX PT, R0, R172, RZ, 0x1c1f ;  /* 0x001c1fffac007589 */ /* 0x0002a400000e0000 */
.L_x_3010:
[-C--:B--23--:R-:W-:Y:S01]  /*15a20*/  IADD3 R104, R173, R0.reuse, RZ ;  /* 0x00000000ad687210 */ /* 0x08cfe20007ffe0ff */
        /* <DEDUP_REMOVED lines=18> */
.L_x_2843:
[----:B------:R-:W-:Y:S04]  /*15b50*/  MOV R2, c[0x0][0x32c] ;  /* 0x0000cb0000027a02 */ /* 0x000fe80000000f00 */
[----:B------:R-:W-:Y:S11]  /*15b60*/  ISETP.NE.AND P0, PT, R2, 0x1, PT ;  /* 0x000000010200780c */ /* 0x000ff60003f05270 */
[----:B------:R-:W-:Y:S02]  /*15b70*/  @!UPT UIADD3 URZ, URZ, URZ, URZ ;  /* 0x0000003f3f3ff290 */ /* 0x000fe4000fffe03f */
[----:B------:R-:W-:Y:S05]  /*15b80*/  @P0 IMAD.HI.U32 R2, R0, c[0x0][0x330], RZ ;  /* 0x0000cc0000020a27 */ /* 0x000fea00078e00ff */
[----:B------:R-:W-:Y:S02]  /*15b90*/  @P0 SHF.R.U32.HI R0, RZ, c[0x0][0x334], R2 ;  /* 0x0000cd00ff000a19 */ /* 0x000fe40000011602 */
.L_x_2844:
[----:B------:R-:W-:Y:S05]  /*15ba0*/  BSYNC B0 ;  /* 0x0000000000007941 */ /* 0x000fea0003800000 */
.L_x_2842:
[----:B------:R-:W-:Y:S04]  /*15bb0*/  IMAD.IADD R2, R4, 0x1, -R252 ;  /* 0x0000000104027824 */ /* 0x000fe800078e0afc */
[----:B------:R-:W-:Y:S05]  /*15bc0*/  IMAD R0, R0, c[0x0][0x32c], R2 ;  /* 0x0000cb0000007a24 */ /* 0x000fea00078e0202 */
[----:B------:R-:W-:Y:S02]  /*15bd0*/  IMNMX R5, R5, R0, !PT ;  /* 0x0000000005057217 */ /* 0x000fe40007800200 */
[----:B------:R-:W-:Y:S04]  /*15be0*/  IADD3 R0, R0, c[0x0][0x32c], RZ ;  /* 0x0000cb0000007a10 */ /* 0x000fe80007ffe0ff */
[----:B------:R-:W-:Y:S02]  /*15bf0*/  IMNMX R104, R104, R0, PT ;  /* 0x0000000068687217 */ /* 0x000fe40003800200 */
.L_x_2841:
[----:B------:R-:W-:-:S05]  /*15c00*/  BRA.DIV ~URZ, `(.L_x_2845) ;  /* 0x00010cf27f007947 */ /* 0x000fca000b800000 */
[----:B------:R2:W3:Y:S02]  /*15c10*/  SHFL.IDX PT, R2, R172, 0x1, 0x1c1f ;  /* 0x003c1f00ac027f89 */ /* 0x0004e400000e0000 */
.L_x_3011:
        /* <DEDUP_REMOVED lines=19> */
.L_x_2848:
[----:B------:R-:W-:Y:S04]  /*15d50*/  MOV R3, c[0x0][0x32c] ;  /* 0x0000cb0000037a02 */ /* 0x000fe80000000f00 */
[----:B------:R-:W-:Y:S11]  /*15d60*/  ISETP.NE.AND P0, PT, R3, 0x1, PT ;  /* 0x000000010300780c */ /* 0x000ff60003f05270 */
[----:B------:R-:W-:Y:S02]  /*15d70*/  @!UPT UIADD3 URZ, URZ, URZ, URZ ;  /* 0x0000003f3f3ff290 */ /* 0x000fe4000fffe03f */
[----:B------:R-:W-:Y:S05]  /*15d80*/  @P0 IMAD.HI.U32 R3, R2, c[0x0][0x330], RZ ;  /* 0x0000cc0002030a27 */ /* 0x000fea00078e00ff */
[----:B------:R-:W-:Y:S02]  /*15d90*/  @P0 SHF.R.U32.HI R2, RZ, c[0x0][0x334], R3 ;  /* 0x0000cd00ff020a19 */ /* 0x000fe40000011603 */
.L_x_2849:
[----:B------:R-:W-:Y:S05]  /*15da0*/  BSYNC B0 ;  /* 0x0000000000007941 */ /* 0x000fea0003800000 */
.L_x_2847:
[----:B------:R-:W-:Y:S04]  /*15db0*/  IMAD.IADD R3, R4, 0x1, -R252 ;  /* 0x0000000104037824 */ /* 0x000fe800078e0afc */
[----:B------:R-:W-:Y:S05]  /*15dc0*/  IMAD R2, R2, c[0x0][0x32c], R3 ;  /* 0x0000cb0002027a24 */ /* 0x000fea00078e0203 */
[----:B------:R-:W-:Y:S02]  /*15dd0*/  IMNMX R0, R0, R2, !PT ;  /* 0x0000000200007217 */ /* 0x000fe40007800200 */
[----:B------:R-:W-:Y:S04]  /*15de0*/  IADD3 R2, R2, c[0x0][0x32c], RZ ;  /* 0x0000cb0002027a10 */ /* 0x000fe80007ffe0ff */
[----:B------:R-:W-:Y:S02]  /*15df0*/  IMNMX R6, R6, R2, PT ;  /* 0x0000000206067217 */ /* 0x000fe40003800200 */
.L_x_2846:
[----:B------:R-:W-:-:S05]  /*15e00*/  BRA.DIV ~URZ, `(.L_x_2850) ;  /* 0x00010b627f007947 */ /* 0x000fca000b800000 */
[----:B------:R3:W4:Y:S02]  /*15e10*/  SHFL.IDX PT, R105, R172, 0x2, 0x1c1f ;  /* 0x005c1f00ac697f89 */ /* 0x00072400000e0000 */
.L_x_3012:
        /* <DEDUP_REMOVED lines=19> */
.L_x_2853:
[----:B------:R-:W-:Y:S04]  /*15f50*/  MOV R175, c[0x0][0x32c] ;  /* 0x0000cb0000af7a02 */ /* 0x000fe80000000f00 */
[----:B------:R-:W-:Y:S11]  /*15f60*/  ISETP.NE.AND P0, PT, R175, 0x1, PT ;  /* 0x00000001af00780c */ /* 0x000ff60003f05270 */
[----:B------:R-:W-:Y:S02]  /*15f70*/  @!UPT UIADD3 URZ, URZ, URZ, URZ ;  /* 0x0000003f3f3ff290 */ /* 0x000fe4000fffe03f */
[----:B------:R-:W-:Y:S05]  /*15f80*/  @P0 IMAD.HI.U32 R175, R105, c[0x0][0x330], RZ ;  /* 0x0000cc0069af0a27 */ /* 0x000fea00078e00ff */
[----:B------:R-:W-:Y:S02]  /*15f90*/  @P0 SHF.R.U32.HI R105, RZ, c[0x0][0x334], R175 ;  /* 0x0000cd00ff690a19 */ /* 0x000fe400000116af */
.L_x_2854:
[----:B------:R-:W-:Y:S05]  /*15fa0*/  BSYNC B0 ;  /* 0x0000000000007941 */ /* 0x000fea0003800000 */
.L_x_2852:
[----:B------:R-:W-:Y:S04]  /*15fb0*/  IMAD.IADD R175, R4, 0x1, -R252 ;  /* 0x0000000104af7824 */ /* 0x000fe800078e0afc */
[----:B------:R-:W-:Y:S05]  /*15fc0*/  IMAD R105, R105, c[0x0][0x32c], R175 ;  /* 0x0000cb0069697a24 */ /* 0x000fea00078e02af */
[----:B------:R-:W-:Y:S02]  /*15fd0*/  IMNMX R2, R2, R105, !PT ;  /* 0x0000006902027217 */ /* 0x000fe40007800200 */
[----:B------:R-:W-:Y:S04]  /*15fe0*/  IADD3 R105, R105, c[0x0][0x32c], RZ ;  /* 0x0000cb0069697a10 */ /* 0x000fe80007ffe0ff */
[----:B------:R-:W-:Y:S02]  /*15ff0*/  IMNMX R3, R3, R105, PT ;  /* 0x0000006903037217 */ /* 0x000fe40003800200 */
.L_x_2851:
[C---:B------:R-:W-:Y:S02]  /*16000*/  ISETP.GE.AND P0, PT, R4.reuse, 0x9, PT ;  /* 0x000000090400780c */ /* 0x040fe40003f06270 */
[C---:B------:R-:W-:Y:S02]  /*16010*/  ISETP.GE.AND P1, PT, R4.reuse, 0xa, PT ;  /* 0x0000000a0400780c */ /* 0x040fe40003f26270 */
        /* <DEDUP_REMOVED lines=11> */
[C---:B------:R-:W-:Y:S02]  /*160d0*/  ISETP.LT.OR P0, PT, R104.reuse, 0xa, P0 ;  /* 0x0000000a6800780c */ /* 0x040fe40000701670 */
        /* <DEDUP_REMOVED lines=21> */
[C---:B------:R-:W-:Y:S02]  /*16230*/  ISETP.LT.OR P3, PT, R104.reuse, 0x1a, P0 ;  /* 0x0000001a6800780c */ /* 0x040fe40000761670 */
        /* <DEDUP_REMOVED lines=12> */
[C---:B------:R-:W-:Y:S02]  /*16300*/  ISETP.GE.AND P5, PT, R4.reuse, 0x1, PT ;  /* 0x000000010400780c */ /* 0x040fe40003fa6270 */
[----:B------:R-:W-:Y:S02]  /*16310*/  LOP3.LUT R209, R209, 0xfffffdff, RZ, 0xc0, !PT ;  /* 0xfffffdffd1d17812 */ /* 0x000fe400078ec0ff */
[----:B------:R-:W-:Y:S07]  /*16320*/  ISETP.GT.AND P0, PT, R5, RZ, !P5 ;  /* 0x000000ff0500720c */ /* 0x000fee0006f04270 */
[----:B------:R-:W-:Y:S02]  /*16330*/  @P6 LOP3.LUT R209, R209, 0x200, RZ, 0xfc, !PT ;  /* 0x00000200d1d16812 */ /* 0x000fe400078efcff */
[----:B------:R-:W-:Y:S02]  /*16340*/  ISETP.GE.AND P6, PT, R4, 0x2, PT ;  /* 0x000000020400780c */ /* 0x000fe40003fc6270 */
[----:B------:R-:W-:Y:S04]  /*16350*/  LOP3.LUT R209, R209, 0xffbfffff, RZ, 0xc0, !PT ;  /* 0xffbfffffd1d17812 */ /* 0x000fe800078ec0ff */
[----:B------:R-:W-:Y:S02]  /*16360*/  @P5 LOP3.LUT R209, R209, 0x400000, RZ, 0xfc, !PT ;  /* 0x00400000d1d15812 */ /* 0x000fe400078efcff */
[C---:B------:R-:W-:Y:S02]  /*16370*/  ISETP.LT.OR P5, PT, R104.reuse, 0x1, P0 ;  /* 0x000000016800780c */ /* 0x040fe400007a1670 */
        /* <DEDUP_REMOVED lines=25> */
[C---:B------:R-:W-:Y:S02]  /*16510*/  LOP3.LUT P2, RZ, R209.reuse, 0x1000, RZ, 0xc0, !PT ;  /* 0x00001000d1ff7812 */ /* 0x040fe4000784c0ff */
[----:B------:R-:W-:Y:S02]  /*16520*/  ISETP.GT.AND P0, PT, R0, 0x9, !P0 ;  /* 0x000000090000780c */ /* 0x000fe40004704270 */
[----:B------:R-:W-:Y:S02]  /*16530*/  LOP3.LUT P5, RZ, R209, 0x400, RZ, 0xc0, !PT ;  /* 0x00000400d1ff7812 */ /* 0x000fe400078ac0ff */
[----:B------:R-:W-:Y:S04]  /*16540*/  ISETP.LT.OR P0, PT, R6, 0xa, P0 ;  /* 0x0000000a0600780c */ /* 0x000fe80000701670 */
[----:B------:R-:W-:Y:S02]  /*16550*/  FSEL R188, R23, -INF , !P0 ;  /* 0xff80000017bc7808 */ /* 0x000fe40004000000 */
[C---:B------:R-:W-:Y:S02]  /*16560*/  LOP3.LUT P0, RZ, R209.reuse, 0x1, RZ, 0xc0, !PT ;  /* 0x00000001d1ff7812 */ /* 0x040fe4000780c0ff */
[----:B------:R-:W-:Y:S02]  /*16570*/  LOP3.LUT R209, R209, 0xffdfffff, RZ, 0xc0, !PT ;  /* 0xffdfffffd1d17812 */ /* 0x000fe400078ec0ff */
[----:B------:R-:W-:Y:S02]  /*16580*/  ISETP.GT.AND P0, PT, R0, 0x10, !P0 ;  /* 0x000000100000780c */ /* 0x000fe40004704270 */
[----:B------:R-:W-:Y:S02]  /*16590*/  @P2 LOP3.LUT R209, R209, 0x200000, RZ, 0xfc, !PT ;  /* 0x00200000d1d12812 */ /* 0x000fe400078efcff */
[----:B------:R-:W-:Y:S02]  /*165a0*/  ISETP.LT.OR P0, PT, R6, 0x11, P0 ;  /* 0x000000110600780c */ /* 0x000fe40000701670 */
[C---:B------:R-:W-:Y:S02]  /*165b0*/  LOP3.LUT P3, RZ, R209.reuse, 0x80, RZ, 0xc0, !PT ;  /* 0x00000080d1ff7812 */ /* 0x040fe4000786c0ff */
[----:B------:R-:W-:Y:S02]  /*165c0*/  FSEL R187, R26, -INF , !P0 ;  /* 0xff8000001abb7808 */ /* 0x000fe40004000000 */
[C---:B------:R-:W-:Y:S02]  /*165d0*/  LOP3.LUT P0, RZ, R209.reuse, 0x8, RZ, 0xc0, !PT ;  /* 0x00000008d1ff7812 */ /* 0x040fe4000780c0ff */
[C---:B------:R-:W-:Y:S02]  /*165e0*/  LOP3.LUT P4, RZ, R209.reuse, 0x100, RZ, 0xc0, !PT ;  /* 0x00000100d1ff7812 */ /* 0x040fe4000788c0ff */
[----:B------:R-:W-:Y:S02]  /*165f0*/  ISETP.GT.AND P0, PT, R0, 0x11, !P0 ;  /* 0x000000110000780c */ /* 0x000fe40004704270 */
[C---:B------:R-:W-:Y:S02]  /*16600*/  LOP3.LUT P1, RZ, R209.reuse, 0x40, RZ, 0xc0, !PT ;  /* 0x00000040d1ff7812 */ /* 0x040fe4000782c0ff */
[----:B------:R-:W-:Y:S02]  /*16610*/  ISETP.LT.OR P0, PT, R6, 0x12, P0 ;  /* 0x000000120600780c */ /* 0x000fe40000701670 */
[----:B------:R-:W-:Y:S02]  /*16620*/  LOP3.LUT P2, RZ, R209, 0x8000, RZ, 0xc0, !PT ;  /* 0x00008000d1ff7812 */ /* 0x000fe4000784c0ff */
[----:B------:R-:W-:Y:S02]  /*16630*/  FSEL R186, R27, -INF , !P0 ;  /* 0xff8000001bba7808 */ /* 0x000fe40004000000 */
[C---:B------:R-:W-:Y:S02]  /*16640*/  LOP3.LUT P0, RZ, R209.reuse, 0x10, RZ, 0xc0, !PT ;  /* 0x00000010d1ff7812 */ /* 0x040fe4000780c0ff */
[----:B------:R-:W-:Y:S02]  /*16650*/  FSEL R27, R52, -INF , !P2 ;  /* 0xff800000341b7808 */ /* 0x000fe40005000000 */
[----:B------:R-:W-:Y:S02]  /*16660*/  ISETP.GT.AND P0, PT, R0, 0x18, !P0 ;  /* 0x000000180000780c */ /* 0x000fe40004704270 */
[C---:B------:R-:W-:Y:S02]  /*16670*/  LOP3.LUT P2, RZ, R209.reuse, 0x200000, RZ, 0xc0, !PT ;  /* 0x00200000d1ff7812 */ /* 0x040fe4000784c0ff */
[----:B------:R-:W-:Y:S04]  /*16680*/  ISETP.LT.OR P0, PT, R6, 0x19, P0 ;  /* 0x000000190600780c */ /* 0x000fe80000701670 */
[----:B------:R-:W-:Y:S02]  /*16690*/  FSEL R185, R38, -INF , !P0 ;  /* 0xff80000026b97808 */ /* 0x000fe40004000000 */
[----:B------:R-:W-:Y:S04]  /*166a0*/  LOP3.LUT P0, RZ, R209, 0x20, RZ, 0xc0, !PT ;  /* 0x00000020d1ff7812 */ /* 0x000fe8000780c0ff */
[----:B------:R-:W-:Y:S04]  /*166b0*/  ISETP.GT.AND P0, PT, R0, 0x19, !P0 ;  /* 0x000000190000780c */ /* 0x000fe80004704270 */
[----:B------:R-:W-:Y:S04]  /*166c0*/  ISETP.LT.OR P0, PT, R6, 0x1a, P0 ;  /* 0x0000001a0600780c */ /* 0x000fe80000701670 */
[----:B------:R-:W-:Y:S02]  /*166d0*/  FSEL R184, R39, -INF , !P0 ;  /* 0xff80000027b87808 */ /* 0x000fe40004000000 */
[----:B------:R-:W-:Y:S02]  /*166e0*/  LOP3.LUT P0, RZ, R209, 0x200, RZ, 0xc0, !PT ;  /* 0x00000200d1ff7812 */ /* 0x000fe4000780c0ff */
[----:B------:R-:W-:Y:S02]  /*166f0*/  FSEL R39, R40, -INF , !P5 ;  /* 0xff80000028277808 */ /* 0x000fe40006800000 */
[----:B------:R-:W-:Y:S02]  /*16700*/  FSEL R38, R41, -INF , !P0 ;  /* 0xff80000029267808 */ /* 0x000fe40004000000 */
[----:B------:R-:W-:Y:S02]  /*16710*/  ISETP.GT.AND P0, PT, R0, 0x20, !P3 ;  /* 0x000000200000780c */ /* 0x000fe40005f04270 */
[C---:B------:R-:W-:Y:S02]  /*16720*/  LOP3.LUT P5, RZ, R209.reuse, 0x800000, RZ, 0xc0, !PT ;  /* 0x00800000d1ff7812 */ /* 0x040fe400078ac0ff */
[----:B------:R-:W-:Y:S02]  /*16730*/  ISETP.LT.OR P0, PT, R6, 0x21, P0 ;  /* 0x000000210600780c */ /* 0x000fe40000701670 */
[----:B------:R-:W-:Y:S02]  /*16740*/  FSEL R23, R8, -INF , !P5 ;  /* 0xff80000008177808 */ /* 0x000fe40006800000 */
        /* <DEDUP_REMOVED lines=21> */
[C---:B------:R-:W-:Y:S04]  /*168a0*/  ISETP.GT.AND P0, PT, R2.reuse, 0x1, !P6 ;  /* 0x000000010200780c */ /* 0x040fe80007704270 */
        /* <DEDUP_REMOVED lines=43> */
.L_x_3013:
        /* <DEDUP_REMOVED lines=19> */
.L_x_2858:
[----:B------:R-:W-:Y:S04]  /*16c90*/  MOV R5, c[0x0][0x32c] ;  /* 0x0000cb0000057a02 */ /* 0x000fe80000000f00 */
[----:B------:R-:W-:Y:S11]  /*16ca0*/  ISETP.NE.AND P0, PT, R5, 0x1, PT ;  /* 0x000000010500780c */ /* 0x000ff60003f05270 */
[----:B------:R-:W-:Y:S02]  /*16cb0*/  @!UPT UIADD3 URZ, URZ, URZ, URZ ;  /* 0x0000003f3f3ff290 */ /* 0x000fe4000fffe03f */
[----:B------:R-:W-:Y:S05]  /*16cc0*/  @P0 IMAD.HI.U32 R5, R3, c[0x0][0x330], RZ ;  /* 0x0000cc0003050a27 */ /* 0x000fea00078e00ff */
[----:B------:R-:W-:Y:S02]  /*16cd0*/  @P0 SHF.R.U32.HI R3, RZ, c[0x0][0x334], R5 ;  /* 0x0000cd00ff030a19 */ /* 0x000fe40000011605 */
.L_x_2859:
[----:B------:R-:W-:Y:S05]  /*16ce0*/  BSYNC B0 ;  /* 0x0000000000007941 */ /* 0x000fea0003800000 */
.L_x_2857:
[----:B------:R-:W-:Y:S04]  /*16cf0*/  IMAD.IADD R4, R4, 0x1, -R252 ;  /* 0x0000000104047824 */ /* 0x000fe800078e0afc */
[----:B------:R-:W-:Y:S05]  /*16d00*/  IMAD R3, R3, c[0x0][0x32c], R4 ;  /* 0x0000cb0003037a24 */ /* 0x000fea00078e0204 */
[----:B------:R-:W-:Y:S02]  /*16d10*/  IMNMX R0, R0, R3, !PT ;  /* 0x0000000300007217 */ /* 0x000fe40007800200 */
[----:B------:R-:W-:Y:S04]  /*16d20*/  IADD3 R3, R3, c[0x0][0x32c], RZ ;  /* 0x0000cb0003037a10 */ /* 0x000fe80007ffe0ff */
[----:B------:R-:W-:Y:S02]  /*16d30*/  IMNMX R2, R2, R3, PT ;  /* 0x0000000302027217 */ /* 0x000fe40003800200 */
.L_x_2856:
[----:B------:R-:W-:Y:S02]  /*16d40*/  ISETP.GT.AND P0, PT, R0, RZ, !P5 ;  /* 0x000000ff0000720c */ /* 0x000fe40006f04270 */
[C---:B------:R-:W-:Y:S02]  /*16d50*/  LOP3.LUT P3, RZ, R209.reuse, 0x4, RZ, 0xc0, !PT ;  /* 0x00000004d1ff7812 */ /* 0x040fe4000786c0ff */
[----:B------:R-:W-:Y:S02]  /*16d60*/  ISETP.LT.OR P0, PT, R2, 0x1, P0 ;  /* 0x000000010200780c */ /* 0x000fe40000701670 */
[C---:B------:R-:W-:Y:S02]  /*16d70*/  LOP3.LUT P2, RZ, R209.reuse, 0x2, RZ, 0xc0, !PT ;  /* 0x00000002d1ff7812 */ /* 0x040fe4000784c0ff */
[----:B------:R-:W-:Y:S02]  /*16d80*/  FSEL R17, R14, -INF , !P0 ;  /* 0xff8000000e117808 */ /* 0x000fe40004000000 */
[----:B------:R-:W-:Y:S02]  /*16d90*/  ISETP.GT.AND P0, PT, R0, 0x1, !P6 ;  /* 0x000000010000780c */ /* 0x000fe40007704270 */
[C---:B------:R-:W-:Y:S02]  /*16da0*/  LOP3.LUT P1, RZ, R209.reuse, 0x1, RZ, 0xc0, !PT ;  /* 0x00000001d1ff7812 */ /* 0x040fe4000782c0ff */
[----:B------:R-:W-:Y:S02]  /*16db0*/  ISETP.LT.OR P0, PT, R2, 0x2, P0 ;  /* 0x000000020200780c */ /* 0x000fe40000701670 */
[----:B------:R-:W-:Y:S02]  /*16dc0*/  LOP3.LUT P6, RZ, R209, 0x10, RZ, 0xc0, !PT ;  /* 0x00000010d1ff7812 */ /* 0x000fe400078cc0ff */
[----:B------:R-:W-:Y:S02]  /*16dd0*/  FSEL R22, R15, -INF , !P0 ;  /* 0xff8000000f167808 */ /* 0x000fe40004000000 */
[----:B------:R-:W-:Y:S02]  /*16de0*/  ISETP.GT.AND P0, PT, R0, 0x8, !P3 ;  /* 0x000000080000780c */ /* 0x000fe40005f04270 */
        /* <DEDUP_REMOVED lines=85> */
.L_x_3014:
        /* <DEDUP_REMOVED lines=15> */
.L_x_3015:
        /* <DEDUP_REMOVED lines=24> */
[----:B------:R-:W1:Y:S02]  /*175b0*/  MUFU.EX2 R2, R8 ;  /* 0x0000000800027308 */ /* 0x000e640000000800 */
[----:B-1-34-:R-:W-:Y:S01]  /*175c0*/  F2FP.BF16.PACK_AB R172, R2, R3 ;  /* 0x0000000302ac723e */ /* 0x01afe200000010ff */
        /* <DEDUP_REMOVED lines=35> */
[----:B------:R3:W-:Y:S01]  /*17800*/  MUFU.EX2 R235, R39 ;  /* 0x0000002700eb7308 */ /* 0x0007e20000000800 */
[----:B------:R-:W-:Y:S02]  /*17810*/  FMUL.FTZ R89, R4, R89 ;  /* 0x0000005904597220 */ /* 0x000fe40000410000 */
[C---:B-1----:R-:W-:Y:S02]  /*17820*/  FFMA.FTZ R0, R3.reuse, R214, R26 ;  /* 0x000000d603007223 */ /* 0x042fe4000001001a */
[C---:B------:R-:W-:Y:S02]  /*17830*/  FMUL.FTZ R58, R3.reuse, R58 ;  /* 0x0000003a033a7220 */ /* 0x040fe40000410000 */
[C---:B------:R-:W-:Y:S02]  /*17840*/  FMUL.FTZ R59, R3.reuse, R59 ;  /* 0x0000003b033b7220 */ /* 0x040fe40000410000 */
[C---:B------:R-:W-:Y:S01]  /*17850*/  FMUL.FTZ R70, R3.reuse, R70 ;  /* 0x0000004603467220 */ /* 0x040fe20000410000 */
[----:B------:R-:W-:Y:S01]  /*17860*/  MUFU.EX2 R239, R187 ;  /* 0x000000bb00ef7308 */ /* 0x000fe20000000800 */
[C---:B------:R-:W-:Y:S02]  /*17870*/  FMUL.FTZ R71, R3.reuse, R71 ;  /* 0x0000004703477220 */ /* 0x040fe40000410000 */
        /* <DEDUP_REMOVED lines=8> */
[----:B------:R1:W-:Y:S01]  /*17900*/  MUFU.EX2 R26, R9 ;  /* 0x00000009001a7308 */ /* 0x0003e20000000800 */
[----:B------:R-:W-:Y:S01]  /*17910*/  FSETP.NEU.FTZ.AND P0, PT, R5, -INF , PT ;  /* 0xff8000000500780b */ /* 0x000fe20003f1d000 */
[----:B---3--:R-:W-:Y:S02]  /*17920*/  FMUL.FTZ R39, R3, R155 ;  /* 0x0000009b03277220 */ /* 0x008fe40000410000 */
[--C-:B------:R-:W-:Y:S02]  /*17930*/  FFMA.FTZ R8, R25, c[0x0][0x2d0], -R2.reuse ;  /* 0x0000b40019087a23 */ /* 0x100fe40000010802 */
[----:B------:R-:W-:Y:S02]  /*17940*/  FMUL.FTZ R0, R0, c[0x0][0x2d0] ;  /* 0x0000b40000007a20 */ /* 0x000fe40000410000 */
[--C-:B------:R-:W-:Y:S02]  /*17950*/  FFMA.FTZ R177, R40, c[0x0][0x2d0], -R2.reuse ;  /* 0x0000b40028b17a23 */ /* 0x100fe40000010802 */
[----:B------:R2:W-:Y:S01]  /*17960*/  MUFU.EX2 R41, R8 ;  /* 0x0000000800297308 */ /* 0x0005e20000000800 */
        /* <DEDUP_REMOVED lines=8> */
[--C-:B-1----:R-:W-:Y:S02]  /*179f0*/  FFMA.FTZ R9, R55, c[0x0][0x2d0], -R2.reuse ;  /* 0x0000b40037097a23 */ /* 0x102fe40000010802 */
[--C-:B------:R-:W-:Y:S02]  /*17a00*/  FFMA.FTZ R36, R53, c[0x0][0x2d0], -R2.reuse ;  /* 0x0000b40035247a23 */ /* 0x100fe40000010802 */
[----:B------:R-:W-:Y:S01]  /*17a10*/  FFMA.FTZ R182, R52, c[0x0][0x2d0], -R2 ;  /* 0x0000b40034b67a23 */ /* 0x000fe20000010802 */
[----:B------:R-:W1:Y:S01]  /*17a20*/  MUFU.EX2 R40, R13 ;  /* 0x0000000d00287308 */ /* 0x000e620000000800 */
[C---:B------:R-:W-:Y:S01]  /*17a30*/  FSEL R2, R5.reuse, RZ, P0 ;  /* 0x000000ff05027208 */ /* 0x040fe20000000000 */
[----:B------:R-:W-:Y:S02]  /*17a40*/  FMUL.FTZ R52, R4, R160 ;  /* 0x000000a004347220 */ /* 0x000fe40000410000 */
[----:B--2---:R-:W-:Y:S02]  /*17a50*/  FMUL.FTZ R8, R5, c[0x0][0x2d0] ;  /* 0x0000b40005087a20 */ /* 0x004fe40000410000 */
[----:B------:R-:W-:Y:S02]  /*17a60*/  FADD.FTZ R2, -R2, R109 ;  /* 0x0000006d02027221 */ /* 0x000fe40000010100 */
[----:B------:R-:W-:Y:S01]  /*17a70*/  FMUL.FTZ R53, R4, R161 ;  /* 0x000000a104357220 */ /* 0x000fe20000410000 */
[----:B------:R-:W-:Y:S01]  /*17a80*/  FSEL R8, R8, RZ, P0 ;  /* 0x000000ff08087208 */ /* 0x000fe20000000000 */
[----:B------:R-:W2:Y:S01]  /*17a90*/  MUFU.EX2 R0, R0 ;  /* 0x0000000000007308 */ /* 0x000ea20000000800 */
[----:B------:R-:W-:Y:S01]  /*17aa0*/  FMUL.FTZ R2, R2, c[0x0][0x2d0] ;  /* 0x0000b40002027a20 */ /* 0x000fe20000410000 */
[C---:B------:R-:W-:Y:S01]  /*17ab0*/  ISETP.GT.AND P0, PT, R212.reuse, R247, PT ;  /* 0x000000f7d400720c */ /* 0x040fe20003f04270 */
[----:B------:R-:W-:Y:S01]  /*17ac0*/  FMUL.FTZ R54, R3, R162 ;  /* 0x000000a203367220 */ /* 0x000fe20000410000 */
[----:B---3--:R-:W-:Y:S01]  /*17ad0*/  F2FP.BF16.PACK_AB R174, R25, R26 ;  /* 0x0000001a19ae723e */ /* 0x008fe200000010ff */
[--C-:B------:R-:W-:Y:S01]  /*17ae0*/  FFMA.FTZ R24, R17, c[0x0][0x2d0], -R8.reuse ;  /* 0x0000b40011187a23 */ /* 0x100fe20000010808 */
[----:B------:R-:W-:Y:S01]  /*17af0*/  IADD3 R212, R212, -0x1, RZ ;  /* 0xffffffffd4d47810 */ /* 0x000fe20007ffe0ff */
[--C-:B------:R-:W-:Y:S02]  /*17b00*/  FFMA.FTZ R22, R22, c[0x0][0x2d0], -R8.reuse ;  /* 0x0000b40016167a23 */ /* 0x100fe40000010808 */
[--C-:B------:R-:W-:Y:S01]  /*17b10*/  FFMA.FTZ R21, R21, c[0x0][0x2d0], -R8.reuse ;  /* 0x0000b40015157a23 */ /* 0x100fe20000010808 */
[----:B------:R-:W3:Y:S01]  /*17b20*/  MUFU.EX2 R27, R9 ;  /* 0x00000009001b7308 */ /* 0x000ee20000000800 */
[--C-:B------:R-:W-:Y:S02]  /*17b30*/  FFMA.FTZ R20, R20, c[0x0][0x2d0], -R8.reuse ;  /* 0x0000b40014147a23 */ /* 0x100fe40000010808 */
[--C-:B------:R-:W-:Y:S01]  /*17b40*/  FFMA.FTZ R176, R19, c[0x0][0x2d0], -R8.reuse ;  /* 0x0000b40013b07a23 */ /* 0x100fe20000010808 */
[----:B-1----:R-:W-:Y:S01]  /*17b50*/  F2FP.BF16.PACK_AB R175, R235, R40 ;  /* 0x00000028ebaf723e */ /* 0x002fe200000010ff */
[--C-:B------:R-:W-:Y:S02]  /*17b60*/  FFMA.FTZ R178, R18, c[0x0][0x2d0], -R8.reuse ;  /* 0x0000b40012b27a23 */ /* 0x100fe40000010808 */
[--C-:B------:R-:W-:Y:S02]  /*17b70*/  FFMA.FTZ R183, R16, c[0x0][0x2d0], -R8.reuse ;  /* 0x0000b40010b77a23 */ /* 0x100fe40000010808 */
[--C-:B------:R-:W-:Y:S01]  /*17b80*/  FFMA.FTZ R184, R15, c[0x0][0x2d0], -R8.reuse ;  /* 0x0000b4000fb87a23 */ /* 0x100fe20000010808 */
[----:B------:R-:W1:Y:S01]  /*17b90*/  MUFU.EX2 R2, R2 ;  /* 0x0000000200027308 */ /* 0x000e620000000800 */
[--C-:B------:R-:W-:Y:S02]  /*17ba0*/  FFMA.FTZ R193, R14, c[0x0][0x2d0], -R8.reuse ;  /* 0x0000b4000ec17a23 */ /* 0x100fe40000010808 */
[--C-:B------:R-:W-:Y:S02]  /*17bb0*/  FFMA.FTZ R214, R12, c[0x0][0x2d0], -R8.reuse ;  /* 0x0000b4000cd67a23 */ /* 0x100fe40000010808 */
[C---:B--2---:R-:W-:Y:S02]  /*17bc0*/  FMUL.FTZ R16, R0.reuse, R128 ;  /* 0x0000008000107220 */ /* 0x044fe40000410000 */
        /* <DEDUP_REMOVED lines=9> */
[--C-:B------:R-:W-:Y:S02]  /*17c60*/  FFMA.FTZ R216, R11, c[0x0][0x2d0], -R8.reuse ;  /* 0x0000b4000bd87a23 */ /* 0x100fe40000010808 */
[----:B------:R-:W-:Y:S02]  /*17c70*/  FFMA.FTZ R217, R10, c[0x0][0x2d0], -R8 ;  /* 0x0000b4000ad97a23 */ /* 0x000fe40000010808 */
[C---:B------:R-:W-:Y:S02]  /*17c80*/  FFMA.FTZ R8, R0.reuse, R232, R41 ;  /* 0x000000e800087223 */ /* 0x040fe40000010029 */
[C---:B------:R-:W-:Y:S02]  /*17c90*/  FMUL.FTZ R12, R0.reuse, R132 ;  /* 0x00000084000c7220 */ /* 0x040fe40000410000 */
[C---:B------:R-:W-:Y:S01]  /*17ca0*/  FMUL.FTZ R13, R0.reuse, R133 ;  /* 0x00000085000d7220 */ /* 0x040fe20000410000 */
[----:B------:R-:W-:Y:S01]  /*17cb0*/  MUFU.EX2 R232, R22 ;  /* 0x0000001600e87308 */ /* 0x000fe20000000800 */
[C---:B------:R-:W-:Y:S01]  /*17cc0*/  FMUL.FTZ R48, R0.reuse, R112 ;  /* 0x0000007000307220 */ /* 0x040fe20000410000 */
[C---:B---3--:R-:W-:Y:S01]  /*17cd0*/  F2FP.BF16.PACK_AB R112, R27.reuse, R41 ;  /* 0x000000291b70723e */ /* 0x048fe200000010ff */
        /* <DEDUP_REMOVED lines=15> */
[----:B------:R-:W-:Y:S01]  /*17dd0*/  FADD.FTZ R9, R26, R23 ;  /* 0x000000171a097221 */ /* 0x000fe20000010000 */
[----:B------:R3:W4:Y:S01]  /*17de0*/  MUFU.EX2 R0, R24 ;  /* 0x0000001800007308 */ /* 0x0007220000000800 */
[----:B------:R-:W-:Y:S02]  /*17df0*/  FADD.FTZ R133, R27, R8 ;  /* 0x000000081b857221 */ /* 0x000fe40000010000 */
[----:B------:R-:W-:Y:S02]  /*17e00*/  FADD.FTZ R181, R25, R9 ;  /* 0x0000000919b57221 */ /* 0x000fe40000010000 */
[C---:B------:R-:W-:Y:S02]  /*17e10*/  FMUL.FTZ R8, R4.reuse, R140 ;  /* 0x0000008c04087220 */ /* 0x040fe40000410000 */
[----:B------:R-:W-:Y:S02]  /*17e20*/  FMUL.FTZ R9, R4, R141 ;  /* 0x0000008d04097220 */ /* 0x000fe40000410000 */
[C---:B------:R-:W-:Y:S01]  /*17e30*/  FMUL.FTZ R10, R3.reuse, R142 ;  /* 0x0000008e030a7220 */ /* 0x040fe20000410000 */
[----:B------:R-:W-:Y:S01]  /*17e40*/  MUFU.EX2 R242, R186 ;  /* 0x000000ba00f27308 */ /* 0x000fe20000000800 */
[----:B------:R-:W-:Y:S02]  /*17e50*/  FMUL.FTZ R11, R3, R143 ;  /* 0x0000008f030b7220 */ /* 0x000fe40000410000 */
[----:B------:R-:W-:Y:S02]  /*17e60*/  FADD.FTZ R109, R40, R38 ;  /* 0x00000026286d7221 */ /* 0x000fe40000010000 */
[----:B------:R-:W-:Y:S01]  /*17e70*/  LDSM.16.MT88.4 R40, [R197] ;  /* 0x00000000c528783b */ /* 0x000fe20000004200 */
[C---:B-1----:R-:W-:Y:S01]  /*17e80*/  FMUL.FTZ R50, R2.reuse, R114 ;  /* 0x0000007202327220 */ /* 0x042fe20000410000 */
[----:B--2---:R-:W-:Y:S01]  /*17e90*/  F2FP.BF16.PACK_AB R114, R245, R234 ;  /* 0x000000eaf572723e */ /* 0x004fe200000010ff */
[C---:B------:R-:W-:Y:S02]  /*17ea0*/  FMUL.FTZ R51, R2.reuse, R115 ;  /* 0x0000007302337220 */ /* 0x040fe40000410000 */
[C---:B------:R-:W-:Y:S01]  /*17eb0*/  FMUL.FTZ R14, R2.reuse, R134 ;  /* 0x00000086020e7220 */ /* 0x040fe20000410000 */
[----:B------:R-:W-:Y:S01]  /*17ec0*/  MUFU.EX2 R243, R185 ;  /* 0x000000b900f37308 */ /* 0x000fe20000000800 */
[C---:B------:R-:W-:Y:S01]  /*17ed0*/  FMUL.FTZ R15, R2.reuse, R135 ;  /* 0x00000087020f7220 */ /* 0x040fe20000410000 */
[----:B---3--:R-:W1:Y:S01]  /*17ee0*/  LDSM.16.MT88.4 R24, [R196] ;  /* 0x00000000c418783b */ /* 0x008e620000004200 */
[----:B----4-:R-:W-:Y:S01]  /*17ef0*/  FFMA.FTZ R132, R2, R233, R0 ;  /* 0x000000e902847223 */ /* 0x010fe20000010000 */
[----:B------:R-:W-:Y:S01]  /*17f00*/  F2FP.BF16.PACK_AB R113, R232, R0 ;  /* 0x00000000e871723e */ /* 0x000fe200000010ff */
[C---:B------:R-:W-:Y:S02]  /*17f10*/  FMUL.FTZ R18, R2.reuse, R130 ;  /* 0x0000008202127220 */ /* 0x040fe40000410000 */
[----:B------:R-:W-:Y:S03]  /*17f20*/  FMUL.FTZ R19, R2, R131 ;  /* 0x0000008302137220 */ /* 0x000fe60000410000 */
[----:B------:R-:W2:Y:S01]  /*17f30*/  MUFU.EX2 R233, R21 ;  /* 0x0000001500e97308 */ /* 0x000ea20000000800 */
[----:B------:R-:W-:Y:S01]  /*17f40*/  LDSM.16.MT88.4 R128, [R196+0x1000] ;  /* 0x00100000c480783b */ /* 0x000fe20000004200 */
[----:B------:R-:W-:Y:S02]  /*17f50*/  FMUL.FTZ R20, R4, R144 ;  /* 0x0000009004147220 */ /* 0x000fe40000410000 */
[C---:B------:R-:W-:Y:S02]  /*17f60*/  FMUL.FTZ R22, R3.reuse, R146 ;  /* 0x0000009203167220 */ /* 0x040fe40000410000 */
[C---:B------:R-:W-:Y:S02]  /*17f70*/  FMUL.FTZ R23, R3.reuse, R147 ;  /* 0x0000009303177220 */ /* 0x040fe40000410000 */
[C---:B------:R-:W-:Y:S02]  /*17f80*/  FMUL.FTZ R46, R2.reuse, R118 ;  /* 0x00000076022e7220 */ /* 0x040fe40000410000 */
[C---:B------:R-:W-:Y:S01]  /*17f90*/  FMUL.FTZ R47, R2.reuse, R119 ;  /* 0x00000077022f7220 */ /* 0x040fe20000410000 */
[----:B------:R-:W-:Y:S01]  /*17fa0*/  MUFU.EX2 R135, R188 ;  /* 0x000000bc00877308 */ /* 0x000fe20000000800 */
[----:B------:R-:W3:Y:S01]  /*17fb0*/  LDSM.16.MT88.4 R116, [R196+0xc00] ;  /* 0x000c0000c474783b */ /* 0x000ee20000004200 */
[C---:B------:R-:W-:Y:S02]  /*17fc0*/  FMUL.FTZ R30, R2.reuse, R126 ;  /* 0x0000007e021e7220 */ /* 0x040fe40000410000 */
[C---:B------:R-:W-:Y:S02]  /*17fd0*/  FMUL.FTZ R31, R2.reuse, R127 ;  /* 0x0000007f021f7220 */ /* 0x040fe40000410000 */
[C---:B------:R-:W-:Y:S02]  /*17fe0*/  FMUL.FTZ R34, R2.reuse, R122 ;  /* 0x0000007a02227220 */ /* 0x040fe40000410000 */
[----:B------:R-:W-:Y:S01]  /*17ff0*/  FMUL.FTZ R35, R2, R123 ;  /* 0x0000007b02237220 */ /* 0x000fe20000410000 */
[----:B------:R-:W-:Y:S01]  /*18000*/  LDSM.16.MT88.4 R124, [R197+0x400] ;  /* 0x00040000c57c783b */ /* 0x000fe20000004200 */
[C---:B------:R-:W-:Y:S01]  /*18010*/  FMUL.FTZ R36, R4.reuse, R152 ;  /* 0x0000009804247220 */ /* 0x040fe20000410000 */
[----:B------:R-:W-:Y:S01]  /*18020*/  MUFU.EX2 R134, R182 ;  /* 0x000000b600867308 */ /* 0x000fe20000000800 */
[----:B------:R-:W-:Y:S01]  /*18030*/  FMUL.FTZ R37, R4, R153 ;  /* 0x0000009904257220 */ /* 0x000fe20000410000 */
[----:B--2---:R-:W-:Y:S01]  /*18040*/  F2FP.BF16.PACK_AB R115, R246, R233 ;  /* 0x000000e9f673723e */ /* 0x004fe200000010ff */
[----:B------:R-:W-:Y:S02]  /*18050*/  FMUL.FTZ R21, R4, R145 ;  /* 0x0000009104157220 */ /* 0x000fe40000410000 */
[C---:B------:R-:W-:Y:S01]  /*18060*/  FMUL.FTZ R38, R3.reuse, R154 ;  /* 0x0000009a03267220 */ /* 0x040fe20000410000 */
[----:B------:R-:W-:Y:S01]  /*18070*/  LDSM.16.MT88.4 R120, [R196+0x400] ;  /* 0x00040000c478783b */ /* 0x000fe20000004200 */
[C---:B------:R-:W-:Y:S02]  /*18080*/  FMUL.FTZ R55, R3.reuse, R163 ;  /* 0x000000a303377220 */ /* 0x040fe40000410000 */
[C---:B------:R-:W-:Y:S01]  /*18090*/  FMUL.FTZ R62, R2.reuse, R62 ;  /* 0x0000003e023e7220 */ /* 0x040fe20000410000 */
[----:B------:R-:W-:Y:S01]  /*180a0*/  MUFU.EX2 R240, R180 ;  /* 0x000000b400f07308 */ /* 0x000fe20000000800 */
[-C--:B-1----:R-:W-:Y:S03]  /*180b0*/  HMMA.16816.F32.BF16 R8, R172, R24.reuse, R8 ;  /* 0x00000018ac08723c */ /* 0x082fe60000041808 */
[----:B------:R-:W-:Y:S02]  /*180c0*/  LDSM.16.MT88.4 R144, [R196+0x800] ;  /* 0x00080000c490783b */ /* 0x000fe40000004200 */
[C---:B------:R-:W-:Y:S02]  /*180d0*/  FMUL.FTZ R63, R2.reuse, R63 ;  /* 0x0000003f023f7220 */ /* 0x040fe40000410000 */
[C---:B------:R-:W-:Y:S01]  /*180e0*/  FMUL.FTZ R66, R2.reuse, R66 ;  /* 0x0000004202427220 */ /* 0x040fe20000410000 */
[C---:B------:R-:W-:Y:S01]  /*180f0*/  HMMA.16816.F32.BF16 R12, R112.reuse, R24, R12 ;  /* 0x00000018700c723c */ /* 0x040fe2000004180c */
[----:B------:R-:W-:Y:S02]  /*18100*/  MUFU.EX2 R241, R179 ;  /* 0x000000b300f17308 */ /* 0x000fe40000000800 */
[----:B------:R-:W-:Y:S01]  /*18110*/  LDSM.16.MT88.4 R152, [R197+0x800] ;  /* 0x00080000c598783b */ /* 0x000fe20000004200 */
[C---:B------:R-:W-:Y:S02]  /*18120*/  FMUL.FTZ R67, R2.reuse, R67 ;  /* 0x0000004302437220 */ /* 0x040fe40000410000 */
[C---:B------:R-:W-:Y:S02]  /*18130*/  FMUL.FTZ R78, R2.reuse, R78 ;  /* 0x0000004e024e7220 */ /* 0x040fe40000410000 */
[-C--:B------:R-:W-:Y:S03]  /*18140*/  HMMA.16816.F32.BF16 R16, R112, R26.reuse, R16 ;  /* 0x0000001a7010723c */ /* 0x080fe60000041810 */
[----:B------:R-:W-:Y:S01]  /*18150*/  LDSM.16.MT88.4 R160, [R196+0x1400] ;  /* 0x00140000c4a0783b */ /* 0x000fe20000004200 */
[C---:B------:R-:W-:Y:S01]  /*18160*/  FMUL.FTZ R79, R2.reuse, R79 ;  /* 0x0000004f024f7220 */ /* 0x040fe20000410000 */
[----:B------:R-:W-:Y:S01]  /*18170*/  MUFU.EX2 R244, R177 ;  /* 0x000000b100f47308 */ /* 0x000fe20000000800 */
[----:B------:R-:W-:Y:S02]  /*18180*/  FMUL.FTZ R82, R2, R82 ;  /* 0x0000005202527220 */ /* 0x000fe40000410000 */
[C---:B------:R-:W-:Y:S04]  /*18190*/  HMMA.16816.F32.BF16 R20, R172.reuse, R26, R20 ;  /* 0x0000001aac14723c */ /* 0x040fe80000041814 */
[C---:B------:R-:W-:Y:S02]  /*181a0*/  FMUL.FTZ R24, R4.reuse, R148 ;  /* 0x0000009404187220 */ /* 0x040fe40000410000 */
[----:B------:R-:W-:Y:S01]  /*181b0*/  FMUL.FTZ R25, R4, R149 ;  /* 0x0000009504197220 */ /* 0x000fe20000410000 */
[----:B------:R-:W-:Y:S01]  /*181c0*/  MUFU.EX2 R238, R176 ;  /* 0x000000b000ee7308 */ /* 0x000fe20000000800 */
[C---:B------:R-:W-:Y:S04]  /*181d0*/  FMUL.FTZ R26, R3.reuse, R150 ;  /* 0x00000096031a7220 */ /* 0x040fe80000410000 */
[C---:B------:R-:W-:Y:S02]  /*181e0*/  FMUL.FTZ R27, R3.reuse, R151 ;  /* 0x00000097031b7220 */ /* 0x040fe40000410000 */
[C---:B------:R-:W-:Y:S02]  /*181f0*/  FMUL.FTZ R83, R2.reuse, R83 ;  /* 0x0000005302537220 */ /* 0x040fe40000410000 */
[C---:B------:R-:W-:Y:S01]  /*18200*/  FMUL.FTZ R86, R3.reuse, R86 ;  /* 0x0000005603567220 */ /* 0x040fe20000410000 */
[----:B------:R-:W-:Y:S01]  /*18210*/  MUFU.EX2 R237, R178 ;  /* 0x000000b200ed7308 */ /* 0x000fe20000000800 */
[C---:B------:R-:W-:Y:S01]  /*18220*/  FMUL.FTZ R87, R3.reuse, R87 ;  /* 0x0000005703577220 */ /* 0x040fe20000410000 */
[-C--:B------:R-:W-:Y:S03]  /*18230*/  HMMA.16816.F32.BF16 R24, R172, R40.reuse, R24 ;  /* 0x00000028ac18723c */ /* 0x080fe60000041818 */
[C---:B------:R-:W-:Y:S02]  /*18240*/  FMUL.FTZ R90, R3.reuse, R90 ;  /* 0x0000005a035a7220 */ /* 0x040fe40000410000 */
[C---:B------:R-:W-:Y:S02]  /*18250*/  FMUL.FTZ R91, R3.reuse, R91 ;  /* 0x0000005b035b7220 */ /* 0x040fe40000410000 */
[C---:B------:R-:W-:Y:S01]  /*18260*/  FMUL.FTZ R102, R3.reuse, R102 ;  /* 0x0000006603667220 */ /* 0x040fe20000410000 */
[C---:B------:R-:W-:Y:S01]  /*18270*/  HMMA.16816.F32.BF16 R28, R112.reuse, R40, R28 ;  /* 0x00000028701c723c */ /* 0x040fe2000004181c */
[----:B------:R-:W-:Y:S03]  /*18280*/  MUFU.EX2 R236, R183 ;  /* 0x000000b700ec7308 */ /* 0x000fe60000000800 */
[----:B------:R-:W-:Y:S02]  /*18290*/  FMUL.FTZ R103, R3, R103 ;  /* 0x0000006703677220 */ /* 0x000fe40000410000 */
[----:B------:R-:W-:Y:S02]  /*182a0*/  FMUL.FTZ R94, R2, R94 ;  /* 0x0000005e025e7220 */ /* 0x000fe40000410000 */
[-C--:B------:R-:W-:Y:S03]  /*182b0*/  HMMA.16816.F32.BF16 R32, R112, R42.reuse, R32 ;  /* 0x0000002a7020723c */ /* 0x080fe60000041820 */
[----:B------:R-:W-:Y:S01]  /*182c0*/  MUFU.EX2 R186, R221 ;  /* 0x000000dd00ba7308 */ /* 0x000fe20000000800 */
[C---:B------:R-:W-:Y:S02]  /*182d0*/  FMUL.FTZ R40, R4.reuse, R156 ;  /* 0x0000009c04287220 */ /* 0x040fe40000410000 */
[----:B------:R-:W-:Y:S02]  /*182e0*/  FMUL.FTZ R41, R4, R157 ;  /* 0x0000009d04297220 */ /* 0x000fe40000410000 */
[C---:B------:R-:W-:Y:S04]  /*182f0*/  HMMA.16816.F32.BF16 R36, R172.reuse, R42, R36 ;  /* 0x0000002aac24723c */ /* 0x040fe80000041824 */
[----:B------:R-:W-:Y:S01]  /*18300*/  FADD.FTZ R4, R235, R109 ;  /* 0x0000006deb047221 */ /* 0x000fe20000010000 */
[----:B------:R-:W-:Y:S01]  /*18310*/  MUFU.EX2 R187, R220 ;  /* 0x000000dc00bb7308 */ /* 0x000fe20000000800 */
[----:B------:R-:W-:Y:S02]  /*18320*/  FMUL.FTZ R95, R2, R95 ;  /* 0x0000005f025f7220 */ /* 0x000fe40000410000 */
[C---:B------:R-:W-:Y:S04]  /*18330*/  FMUL.FTZ R42, R3.reuse, R158 ;  /* 0x0000009e032a7220 */ /* 0x040fe80000410000 */
[----:B------:R-:W-:Y:S02]  /*18340*/  FMUL.FTZ R43, R3, R159 ;  /* 0x0000009f032b7220 */ /* 0x000fe40000410000 */
[----:B------:R-:W-:Y:S01]  /*18350*/  FADD.FTZ R3, R234, R133 ;  /* 0x00000085ea037221 */ /* 0x000fe20000010000 */
[----:B------:R-:W-:Y:S01]  /*18360*/  MUFU.EX2 R109, R222 ;  /* 0x000000de006d7308 */ /* 0x000fe20000000800 */
[C---:B------:R-:W-:Y:S02]  /*18370*/  FMUL.FTZ R98, R2.reuse, R98 ;  /* 0x0000006202627220 */ /* 0x040fe40000410000 */
[----:B------:R-:W-:Y:S01]  /*18380*/  FMUL.FTZ R99, R2, R99 ;  /* 0x0000006302637220 */ /* 0x000fe20000410000 */
[-C--:B---3--:R-:W-:Y:S03]  /*18390*/  HMMA.16816.F32.BF16 R40, R172, R116.reuse, R40 ;  /* 0x00000074ac28723c */ /* 0x088fe60000041828 */
[----:B------:R-:W-:Y:S03]  /*183a0*/  FADD.FTZ R0, R106, R181 ;  /* 0x000000b56a007221 */ /* 0x000fe60000010000 */
[----:B------:R-:W1:Y:S02]  /*183b0*/  MUFU.EX2 R2, R192 ;  /* 0x000000c000027308 */ /* 0x000e640000000800 */
[C---:B------:R-:W-:Y:S08]  /*183c0*/  HMMA.16816.F32.BF16 R44, R112.reuse, R116, R44 ;  /* 0x00000074702c723c */ /* 0x040ff0000004182c */
[-C--:B------:R-:W-:Y:S01]  /*183d0*/  HMMA.16816.F32.BF16 R48, R112, R118.reuse, R48 ;  /* 0x000000767030723c */ /* 0x080fe20000041830 */
[----:B------:R-:W-:Y:S07]  /*183e0*/  MUFU.EX2 R192, R184 ;  /* 0x000000b800c07308 */ /* 0x000fee0000000800 */
[C---:B------:R-:W-:Y:S01]  /*183f0*/  HMMA.16816.F32.BF16 R52, R172.reuse, R118, R52 ;  /* 0x00000076ac34723c */ /* 0x040fe20000041834 */
[----:B------:R-:W2:Y:S02]  /*18400*/  LDSM.16.MT88.4 R116, [R197+0xc00] ;  /* 0x000c0000c574783b */ /* 0x000ea40000004200 */
[----:B------:R-:W-:Y:S01]  /*18410*/  MUFU.EX2 R190, R219 ;  /* 0x000000db00be7308 */ /* 0x000fe20000000800 */
[----:B-1----:R-:W-:Y:S04]  /*18420*/  FADD.FTZ R0, R2, R0 ;  /* 0x0000000002007221 */ /* 0x002fe80000010000 */
[----:B------:R-:W-:Y:S05]  /*18430*/  FADD.FTZ R0, R108, R0 ;  /* 0x000000006c007221 */ /* 0x000fea0000010000 */
        /* <DEDUP_REMOVED lines=8> */
[----:B-1----:R-:W-:Y:S06]  /*184c0*/  F2FP.BF16.PACK_AB R176, R188, R185 ;  /* 0x000000b9bcb0723e */ /* 0x002fec00000010ff */
[----:B------:R-:W-:Y:S01]  /*184d0*/  MUFU.EX2 R183, R193 ;  /* 0x000000c100b77308 */ /* 0x000fe20000000800 */
[C---:B------:R-:W-:Y:S01]  /*184e0*/  HMMA.16816.F32.BF16 R68, R172.reuse, R118, R68 ;  /* 0x00000076ac44723c */ /* 0x040fe20000041844 */
[----:B------:R-:W1:Y:S08]  /*184f0*/  LDSM.16.MT88.4 R116, [R196+0x1800] ;  /* 0x00180000c474783b */ /* 0x000e700000004200 */
[----:B------:R-:W3:Y:S03]  /*18500*/  MUFU.EX2 R182, R214 ;  /* 0x000000d600b67308 */ /* 0x000ee60000000800 */
[----:B--2---:R-:W-:Y:S07]  /*18510*/  F2FP.BF16.PACK_AB R178, R184, R189 ;  /* 0x000000bdb8b2723e */ /* 0x004fee00000010ff */
[----:B------:R-:W-:Y:S10]  /*18520*/  MUFU.EX2 R181, R216 ;  /* 0x000000d800b57308 */ /* 0x000ff40000000800 */
[----:B------:R-:W2:Y:S01]  /*18530*/  MUFU.EX2 R180, R217 ;  /* 0x000000d900b47308 */ /* 0x000ea20000000800 */
[----:B---3--:R-:W-:Y:S01]  /*18540*/  F2FP.BF16.PACK_AB R177, R182, R183 ;  /* 0x000000b7b6b1723e */ /* 0x008fe200000010ff */
        /* <DEDUP_REMOVED lines=46> */
[----:B------:R-:W-:Y:S01]  /*18830*/  FADD.FTZ R215, R109, R0 ;  /* 0x000000006dd77221 */ /* 0x000fe20000010000 */
[----:B------:R-:W-:Y:S01]  /*18840*/  MOV R109, R5 ;  /* 0x00000005006d7202 */ /* 0x000fe20000000f00 */
        /* <DEDUP_REMOVED lines=34> */
[----:B------:R-:W-:Y:S04]  /*18a70*/  FADD.FTZ R233, R180, R0 ;  /* 0x00000000b4e97221 */ /* 0x000fe80000010000 */
        /* <DEDUP_REMOVED lines=34> */
.L_x_2829:
[----:B------:R-:W2:Y:S01]  /*18ca0*/  LDL R0, [R1+0x54] ;  /* 0x0000540001007983 */ /* 0x000ea20000100800 */
[----:B------:R-:W-:-:S05]  /*18cb0*/  IMAD.MOV.U32 R2, RZ, RZ, c[0x0][0x2c4] ;  /* 0x0000b100ff027624 */ /* 0x000fca00078e00ff */
        /* <DEDUP_REMOVED lines=20> */
.L_x_2865:
[----:B------:R-:W-:-:S04]  /*18e00*/  MOV R3, 0x1 ;  /* 0x0000000100037802 */ /* 0x000fc80000000f00 */
[----:B------:R-:W-:-:S13]  /*18e10*/  ISETP.NE.AND P0, PT, R3, c[0x0][0x32c], PT ;  /* 0x0000cb0003007a0c */ /* 0x000fda0003f05270 */
[----:B------:R-:W-:-:S05]  /*18e20*/  @P0 IMAD.HI.U32 R3, R0, c[0x0][0x330], RZ ;  /* 0x0000cc0000030a27 */ /* 0x000fca00078e00ff */
[----:B------:R-:W-:Y:S02]  /*18e30*/  @P0 SHF.R.U32.HI R0, RZ, c[0x0][0x334], R3 ;  /* 0x0000cd00ff000a19 */ /* 0x000fe40000011603 */
.L_x_2866:
[----:B------:R-:W-:Y:S05]  /*18e40*/  BSYNC B0 ;  /* 0x0000000000007941 */ /* 0x000fea0003800000 */
.L_x_2864:
[----:B------:R-:W-:-:S05]  /*18e50*/  IMAD R0, R0, c[0x0][0x32c], RZ ;  /* 0x0000cb0000007a24 */ /* 0x000fca00078e02ff */
[----:B------:R-:W-:-:S03]  /*18e60*/  IMNMX R2, R2, R0, !PT ;  /* 0x0000000002027217 */ /* 0x000fc60007800200 */
.L_x_2863:
[----:B------:R-:W2:Y:S01]  /*18e70*/  LDL R3, [R1+0x1c] ;  /* 0x00001c0001037983 */ /* 0x000ea20000100800 */
[----:B------:R-:W-:-:S05]  /*18e80*/  IADD3 R2, R2, 0x2f, RZ ;  /* 0x0000002f02027810 */ /* 0x000fca0007ffe0ff */
[----:B------:R-:W-:-:S05]  /*18e90*/  IMAD.HI R2, R2, 0x2aaaaaab, RZ ;  /* 0x2aaaaaab02027827 */ /* 0x000fca00078e02ff */
[----:B------:R-:W-:-:S04]  /*18ea0*/  SHF.R.U32.HI R0, RZ, 0x1f, R2 ;  /* 0x0000001fff007819 */ /* 0x000fc80000011602 */
[----:B------:R-:W-:-:S04]  /*18eb0*/  LEA.HI.SX32 R0, R2, R0, 0x1d ;  /* 0x0000000002007211 */ /* 0x000fc800078feaff */
[----:B--2---:R-:W-:-:S04]  /*18ec0*/  IMNMX R3, R3, R0, !PT ;  /* 0x0000000003037217 */ /* 0x004fc80007800200 */
[----:B------:R-:W-:Y:S01]  /*18ed0*/  ISETP.GE.AND P0, PT, R212, R3, PT ;  /* 0x00000003d400720c */ /* 0x000fe20003f06270 */
[----:B------:R1:W-:-:S12]  /*18ee0*/  STL [R1+0x20], R3 ;  /* 0x0000200301007387 */ /* 0x0003d80000100800 */
[----:B------:R-:W-:Y:S05]  /*18ef0*/  @!P0 BRA `(.L_x_2867) ;  /* 0x00002c7000008947 */ /* 0x000fea0003800000 */
.L_x_2880:
[----:B------:R-:W2:Y:S01]  /*18f00*/  LDL R0, [R1+0x1c] ;  /* 0x00001c0001007983 */ /* 0x000ea20000100800 */
[----:B------:R-:W-:Y:S04]  /*18f10*/  DEPBAR.LE SB0, 0x0 ;  /* 0x000080000000791a */ /* 0x000fe80000000000 */
[----:B------:R-:W-:Y:S01]  /*18f20*/  WARPSYNC 0xffffffff ;  /* 0xffffffff00007948 */ /* 0x000fe20003800000 */
[----:B------:R-:W-:Y:S01]  /*18f30*/  BAR.SYNC.DEFER_BLOCKING 0x0 ;  /* 0x0000000000007b1d */ /* 0x000fe20000010000 */
[----:B------:R-:W-:Y:S01]  /*18f40*/  IMAD.MOV.U32 R107, RZ, RZ, R105 ;  /* 0x000000ffff6b7224 */ /* 0x000fe200078e0069 */
[----:B------:R-:W-:Y:S01]  /*18f50*/  MOV R108, R104 ;  /* 0x00000068006c7202 */ /* 0x000fe20000000f00 */
[----:B------:R-:W-:Y:S03]  /*18f60*/  IMAD.MOV.U32 R109, RZ, RZ, R6 ;  /* 0x000000ffff6d7224 */ /* 0x000fe600078e0006 */
        /* <DEDUP_REMOVED lines=31> */
.L_x_3016:
[----:B------:R-:W-:-:S05]  /*19160*/  BRA.DIV ~URZ, `(.L_x_2871) ;  /* 0x0000db827f007947 */ /* 0x000fca000b800000 */
[----:B------:R3:W4:Y:S02]  /*19170*/  SHFL.IDX PT, R0, R9, RZ, 0x1c1f ;  /* 0x001c1fff09007589 */ /* 0x00072400000e0000 */
.L_x_3017:
        /* <DEDUP_REMOVED lines=23> */
.L_x_3018:
        /* <DEDUP_REMOVED lines=12> */
.L_x_2869:
[----:B-1-34-:R-:W-:Y:S05]  /*193b0*/  BSYNC B0 ;  /* 0x0000000000007941 */ /* 0x01afea0003800000 */
.L_x_2868:
        /* <DEDUP_REMOVED lines=101> */
[----:B------:R-:W2:Y:S01]  /*19a10*/  LDL R2, [R1+0x58] ;  /* 0x0000580001027983 */ /* 0x000ea20000100800 */
        /* <DEDUP_REMOVED lines=19> */
[C---:B------:R-:W-:Y:S02]  /*19b50*/  @!P1 LEA R2, P0, R3.reuse, c[0x0][0x2a0], 0x2 ;  /* 0x0000a80003029a11 */ /* 0x040fe400078010ff */
[----:B-1----:R-:W-:Y:S02]  /*19b60*/  SHF.R.S32.HI R106, RZ, 0x1f, R173 ;  /* 0x0000001fff6a7819 */ /* 0x002fe400000114ad */
        /* <DEDUP_REMOVED lines=21> */
.L_x_3019:
[----:B------:R-:W-:-:S05]  /*19cc0*/  BRA.DIV ~URZ, `(.L_x_2876) ;  /* 0x0000d1d27f007947 */ /* 0x000fca000b800000 */
[----:B------:R3:W4:Y:S02]  /*19cd0*/  SHFL.IDX PT, R0, R173, RZ, 0x1c1f ;  /* 0x001c1fffad007589 */ /* 0x00072400000e0000 */
.L_x_3020:
        /* <DEDUP_REMOVED lines=24> */
.L_x_3021:
        /* <DEDUP_REMOVED lines=20> */
.L_x_2874:
[----:B------:R-:W-:Y:S05]  /*19fa0*/  BSYNC B0 ;  /* 0x0000000000007941 */ /* 0x000fea0003800000 */
.L_x_2873:
        /* <DEDUP_REMOVED lines=51> */
.L_x_3022:
        /* <DEDUP_REMOVED lines=15> */
.L_x_3023:
[C---:B------:R-:W-:Y:S01]  /*1a3d0*/  FMUL.FTZ R2, R105.reuse, c[0x0][0x2d0] ;  /* 0x0000b40069027a20 */ /* 0x040fe20000410000 */
[----:B--2---:R-:W-:Y:S01]  /*1a3e0*/  FMNMX.FTZ R106, R0, R4, !PT ;  /* 0x00000004006a7209 */ /* 0x004fe20007810000 */
        /* <DEDUP_REMOVED lines=17> */
[----:B------:R1:W2:Y:S10]  /*1a500*/  MUFU.EX2 R2, R8 ;  /* 0x0000000800027308 */ /* 0x0002b40000000800 */
[----:B------:R-:W-:Y:S01]  /*1a510*/  MUFU.EX2 R107, R107 ;  /* 0x0000006b006b7308 */ /* 0x000fe20000000800 */
[----:B-1----:R-:W-:Y:S04]  /*1a520*/  FMUL.FTZ R8, R6, c[0x0][0x2d0] ;  /* 0x0000b40006087a20 */ /* 0x002fe80000410000 */
[--C-:B------:R-:W-:Y:S02]  /*1a530*/  FFMA.FTZ R180, R28, c[0x0][0x2d0], -R8.reuse ;  /* 0x0000b4001cb47a23 */ /* 0x100fe40000010808 */
[--C-:B------:R-:W-:Y:S02]  /*1a540*/  FFMA.FTZ R179, R29, c[0x0][0x2d0], -R8.reuse ;  /* 0x0000b4001db37a23 */ /* 0x100fe40000010808 */
[----:B------:R-:W-:Y:S02]  /*1a550*/  FFMA.FTZ R178, R32, c[0x0][0x2d0], -R8 ;  /* 0x0000b40020b27a23 */ /* 0x000fe40000010808 */
[----:B--2---:R-:W-:Y:S01]  /*1a560*/  FFMA.FTZ R0, R4, R215, R2 ;  /* 0x000000d704007223 */ /* 0x004fe20000010002 */
[C---:B------:R-:W-:Y:S01]  /*1a570*/  F2FP.BF16.PACK_AB R172, R3.reuse, R2 ;  /* 0x0000000203ac723e */ /* 0x040fe200000010ff */
[C---:B------:R-:W-:Y:S01]  /*1a580*/  FMUL.FTZ R2, R104.reuse, c[0x0][0x2d0] ;  /* 0x0000b40068027a20 */ /* 0x040fe20000410000 */
        /* <DEDUP_REMOVED lines=19> */
[----:B------:R-:W2:Y:S01]  /*1a6c0*/  MUFU.EX2 R10, R10 ;  /* 0x0000000a000a7308 */ /* 0x000ea20000000800 */
[--C-:B------:R-:W-:Y:S02]  /*1a6d0*/  FFMA.FTZ R23, R16, c[0x0][0x2d0], -R8.reuse ;  /* 0x0000b40010177a23 */ /* 0x100fe40000010808 */
[--C-:B------:R-:W-:Y:S02]  /*1a6e0*/  FFMA.FTZ R22, R17, c[0x0][0x2d0], -R8.reuse ;  /* 0x0000b40011167a23 */ /* 0x100fe40000010808 */
[--C-:B------:R-:W-:Y:S02]  /*1a6f0*/  FFMA.FTZ R176, R33, c[0x0][0x2d0], -R8.reuse ;  /* 0x0000b40021b07a23 */ /* 0x100fe40000010808 */
[--C-:B------:R-:W-:Y:S02]  /*1a700*/  FFMA.FTZ R194, R44, c[0x0][0x2d0], -R8.reuse ;  /* 0x0000b4002cc27a23 */ /* 0x100fe40000010808 */
[--C-:B------:R-:W-:Y:S01]  /*1a710*/  FFMA.FTZ R193, R45, c[0x0][0x2d0], -R8.reuse ;  /* 0x0000b4002dc17a23 */ /* 0x100fe20000010808 */
[----:B------:R-:W4:Y:S01]  /*1a720*/  MUFU.EX2 R2, R11 ;  /* 0x0000000b00027308 */ /* 0x000f220000000800 */
[----:B------:R-:W-:Y:S02]  /*1a730*/  FFMA.FTZ R192, R48, c[0x0][0x2d0], -R8 ;  /* 0x0000b40030c07a23 */ /* 0x000fe40000010808 */
[C---:B------:R-:W-:Y:S02]  /*1a740*/  FMUL.FTZ R52, R4.reuse, R160 ;  /* 0x000000a004347220 */ /* 0x040fe40000410000 */
[C---:B-1----:R-:W-:Y:S02]  /*1a750*/  FMUL.FTZ R39, R3.reuse, R155 ;  /* 0x0000009b03277220 */ /* 0x042fe40000410000 */
[C---:B------:R-:W-:Y:S02]  /*1a760*/  FMUL.FTZ R53, R4.reuse, R161 ;  /* 0x000000a104357220 */ /* 0x040fe40000410000 */
[C---:B------:R-:W-:Y:S01]  /*1a770*/  FMUL.FTZ R54, R3.reuse, R162 ;  /* 0x000000a203367220 */ /* 0x040fe20000410000 */
[----:B------:R1:W-:Y:S01]  /*1a780*/  MUFU.EX2 R26, R9 ;  /* 0x00000009001a7308 */ /* 0x0003e20000000800 */
[C---:B------:R-:W-:Y:S02]  /*1a790*/  FMUL.FTZ R55, R3.reuse, R163 ;  /* 0x000000a303377220 */ /* 0x040fe40000410000 */
[----:B------:R-:W-:Y:S01]  /*1a7a0*/  LDSM.16.MT88.4 R160, [R196+0x1400] ;  /* 0x00140000c4a0783b */ /* 0x000fe20000004200 */
[----:B--2---:R-:W-:Y:S02]  /*1a7b0*/  FFMA.FTZ R0, R3, R214, R10 ;  /* 0x000000d603007223 */ /* 0x004fe4000001000a */
[----:B------:R-:W-:Y:S02]  /*1a7c0*/  FFMA.FTZ R214, R49, c[0x0][0x2d0], -R8 ;  /* 0x0000b40031d67a23 */ /* 0x000fe40000010808 */
[C---:B------:R-:W-:Y:S02]  /*1a7d0*/  FMUL.FTZ R56, R4.reuse, R56 ;  /* 0x0000003804387220 */ /* 0x040fe40000410000 */
[----:B------:R-:W2:Y:S01]  /*1a7e0*/  MUFU.EX2 R27, R20 ;  /* 0x00000014001b7308 */ /* 0x000ea20000000800 */
[----:B------:R-:W-:Y:S02]  /*1a7f0*/  FMUL.FTZ R57, R4, R57 ;  /* 0x0000003904397220 */ /* 0x000fe40000410000 */
[C---:B------:R-:W-:Y:S01]  /*1a800*/  FMUL.FTZ R58, R3.reuse, R58 ;  /* 0x0000003a033a7220 */ /* 0x040fe20000410000 */
[C---:B---34-:R-:W-:Y:S01]  /*1a810*/  F2FP.BF16.PACK_AB R173, R2.reuse, R10 ;  /* 0x0000000a02ad723e */ /* 0x058fe200000010ff */
[----:B------:R-:W-:Y:S02]  /*1a820*/  FADD.FTZ R37, R2, R0 ;  /* 0x0000000002257221 */ /* 0x000fe40000010000 */
[----:B------:R-:W-:Y:S02]  /*1a830*/  FADD.FTZ R0, -R6, R109 ;  /* 0x0000006d06007221 */ /* 0x000fe40000010100 */
[--C-:B------:R-:W-:Y:S01]  /*1a840*/  FFMA.FTZ R10, R12, c[0x0][0x2d0], -R8.reuse ;  /* 0x0000b4000c0a7a23 */ /* 0x100fe20000010808 */
[----:B------:R3:W-:Y:S01]  /*1a850*/  MUFU.EX2 R235, R36 ;  /* 0x0000002400eb7308 */ /* 0x0007e20000000800 */
[----:B------:R-:W-:Y:S02]  /*1a860*/  FMUL.FTZ R0, R0, c[0x0][0x2d0] ;  /* 0x0000b40000007a20 */ /* 0x000fe40000410000 */
[----:B------:R-:W-:Y:S02]  /*1a870*/  FMUL.FTZ R59, R3, R59 ;  /* 0x0000003b033b7220 */ /* 0x000fe40000410000 */
[----:B-1----:R-:W-:Y:S02]  /*1a880*/  FFMA.FTZ R9, R13, c[0x0][0x2d0], -R8 ;  /* 0x0000b4000d097a23 */ /* 0x002fe40000010808 */
[----:B------:R-:W-:Y:S02]  /*1a890*/  FMUL.FTZ R8, R106, c[0x0][0x2d0] ;  /* 0x0000b4006a087a20 */ /* 0x000fe40000410000 */
[----:B------:R-:W-:Y:S01]  /*1a8a0*/  FMUL.FTZ R68, R4, R68 ;  /* 0x0000004404447220 */ /* 0x000fe20000410000 */
[----:B------:R1:W4:Y:S01]  /*1a8b0*/  MUFU.EX2 R2, R0 ;  /* 0x0000000000027308 */ /* 0x0003220000000800 */
[--C-:B------:R-:W-:Y:S02]  /*1a8c0*/  FFMA.FTZ R21, R15, c[0x0][0x2d0], -R8.reuse ;  /* 0x0000b4000f157a23 */ /* 0x100fe40000010808 */
[--C-:B------:R-:W-:Y:S01]  /*1a8d0*/  FFMA.FTZ R11, R19, c[0x0][0x2d0], -R8.reuse ;  /* 0x0000b400130b7a23 */ /* 0x100fe20000010808 */
[----:B--2---:R-:W-:Y:S01]  /*1a8e0*/  F2FP.BF16.PACK_AB R174, R26, R27 ;  /* 0x0000001b1aae723e */ /* 0x004fe200000010ff */
[--C-:B------:R-:W-:Y:S02]  /*1a8f0*/  FFMA.FTZ R20, R18, c[0x0][0x2d0], -R8.reuse ;  /* 0x0000b40012147a23 */ /* 0x100fe40000010808 */
[--C-:B------:R-:W-:Y:S02]  /*1a900*/  FFMA.FTZ R177, R30, c[0x0][0x2d0], -R8.reuse ;  /* 0x0000b4001eb17a23 */ /* 0x100fe40000010808 */
[--C-:B------:R-:W-:Y:S01]  /*1a910*/  FFMA.FTZ R181, R31, c[0x0][0x2d0], -R8.reuse ;  /* 0x0000b4001fb57a23 */ /* 0x100fe20000010808 */
[----:B------:R2:W5:Y:S01]  /*1a920*/  MUFU.EX2 R38, R10 ;  /* 0x0000000a00267308 */ /* 0x0005620000000800 */
[--C-:B------:R-:W-:Y:S02]  /*1a930*/  FFMA.FTZ R182, R34, c[0x0][0x2d0], -R8.reuse ;  /* 0x0000b40022b67a23 */ /* 0x100fe40000010808 */
[--C-:B------:R-:W-:Y:S02]  /*1a940*/  FFMA.FTZ R183, R35, c[0x0][0x2d0], -R8.reuse ;  /* 0x0000b40023b77a23 */ /* 0x100fe40000010808 */
[--C-:B------:R-:W-:Y:S02]  /*1a950*/  FFMA.FTZ R195, R46, c[0x0][0x2d0], -R8.reuse ;  /* 0x0000b4002ec37a23 */ /* 0x100fe40000010808 */
[--C-:B------:R-:W-:Y:S02]  /*1a960*/  FFMA.FTZ R215, R47, c[0x0][0x2d0], -R8.reuse ;  /* 0x0000b4002fd77a23 */ /* 0x100fe40000010808 */
[--C-:B------:R-:W-:Y:S01]  /*1a970*/  FFMA.FTZ R216, R50, c[0x0][0x2d0], -R8.reuse ;  /* 0x0000b40032d87a23 */ /* 0x100fe20000010808 */
[----:B------:R-:W5:Y:S01]  /*1a980*/  MUFU.EX2 R9, R9 ;  /* 0x0000000900097308 */ /* 0x000f620000000800 */
[--C-:B------:R-:W-:Y:S02]  /*1a990*/  FFMA.FTZ R221, R51, c[0x0][0x2d0], -R8.reuse ;  /* 0x0000b40033dd7a23 */ /* 0x100fe40000010808 */
[----:B---3--:R-:W-:Y:S02]  /*1a9a0*/  FMUL.FTZ R36, R4, R152 ;  /* 0x0000009804247220 */ /* 0x008fe40000410000 */
[----:B-1----:R-:W-:Y:S02]  /*1a9b0*/  FADD.FTZ R0, -R106, R5 ;  /* 0x000000056a007221 */ /* 0x002fe40000010100 */
[----:B------:R-:W-:Y:S02]  /*1a9c0*/  FADD.FTZ R5, R27, R25 ;  /* 0x000000191b057221 */ /* 0x000fe40000010000 */
[----:B------:R-:W-:Y:S01]  /*1a9d0*/  FMUL.FTZ R0, R0, c[0x0][0x2d0] ;  /* 0x0000b40000007a20 */ /* 0x000fe20000410000 */
[----:B------:R-:W-:Y:S01]  /*1a9e0*/  MUFU.EX2 R247, R11 ;  /* 0x0000000b00f77308 */ /* 0x000fe20000000800 */
[----:B------:R-:W-:Y:S02]  /*1a9f0*/  FADD.FTZ R188, R26, R5 ;  /* 0x000000051abc7221 */ /* 0x000fe40000010000 */
[----:B----4-:R-:W-:Y:S02]  /*1aa00*/  FMUL.FTZ R16, R2, R128 ;  /* 0x0000008002107220 */ /* 0x010fe40000410000 */
        /* <DEDUP_REMOVED lines=10> */
[C---:B-----5:R-:W-:Y:S02]  /*1aab0*/  FFMA.FTZ R5, R2.reuse, R232, R38 ;  /* 0x000000e802057223 */ /* 0x060fe40000010026 */
[C---:B------:R-:W-:Y:S01]  /*1aac0*/  FMUL.FTZ R48, R2.reuse, R112 ;  /* 0x0000007002307220 */ /* 0x040fe20000410000 */
[C---:B------:R-:W-:Y:S01]  /*1aad0*/  F2FP.BF16.PACK_AB R112, R9.reuse, R38 ;  /* 0x000000260970723e */ /* 0x040fe200000010ff */
        /* <DEDUP_REMOVED lines=32> */
[----:B------:R-:W-:Y:S01]  /*1ace0*/  FMUL.FTZ R50, R0, R114 ;  /* 0x0000007200327220 */ /* 0x000fe20000410000 */
[----:B--2---:R-:W-:Y:S01]  /*1acf0*/  F2FP.BF16.PACK_AB R114, R246, R234 ;  /* 0x000000eaf672723e */ /* 0x004fe200000010ff */
[C---:B------:R-:W-:Y:S01]  /*1ad00*/  FMUL.FTZ R51, R0.reuse, R115 ;  /* 0x0000007300337220 */ /* 0x040fe20000410000 */
[----:B------:R-:W-:Y:S01]  /*1ad10*/  LDSM.16.MT88.4 R116, [R196+0xc00] ;  /* 0x000c0000c474783b */ /* 0x000fe20000004200 */
[C---:B------:R-:W-:Y:S02]  /*1ad20*/  FMUL.FTZ R62, R0.reuse, R62 ;  /* 0x0000003e003e7220 */ /* 0x040fe40000410000 */
[C---:B------:R-:W-:Y:S01]  /*1ad30*/  FMUL.FTZ R63, R0.reuse, R63 ;  /* 0x0000003f003f7220 */ /* 0x040fe20000410000 */
[----:B------:R-:W-:Y:S01]  /*1ad40*/  MUFU.EX2 R135, R187 ;  /* 0x000000bb00877308 */ /* 0x000fe20000000800 */
[----:B------:R-:W-:Y:S01]  /*1ad50*/  FMUL.FTZ R66, R0, R66 ;  /* 0x0000004200427220 */ /* 0x000fe20000410000 */
        /* <DEDUP_REMOVED lines=29> */
[----:B------:R-:W-:Y:S01]  /*1af30*/  FMUL.FTZ R73, R4, R73 ;  /* 0x0000004904497220 */ /* 0x000fe20000410000 */
[----:B------:R-:W4:Y:S01]  /*1af40*/  MUFU.EX2 R5, R191 ;  /* 0x000000bf00057308 */ /* 0x000f220000000800 */
[C---:B------:R-:W-:Y:S02]  /*1af50*/  FMUL.FTZ R74, R3.reuse, R74 ;  /* 0x0000004a034a7220 */ /* 0x040fe40000410000 */
[----:B------:R-:W-:Y:S01]  /*1af60*/  FMUL.FTZ R75, R3, R75 ;  /* 0x0000004b034b7220 */ /* 0x000fe20000410000 */
[----:B-1----:R-:W1:Y:S01]  /*1af70*/  LDSM.16.MT88.4 R24, [R196] ;  /* 0x00000000c418783b */ /* 0x002e620000004200 */
[----:B--2---:R-:W-:Y:S01]  /*1af80*/  F2FP.BF16.PACK_AB R175, R235, R0 ;  /* 0x00000000ebaf723e */ /* 0x004fe200000010ff */
[----:B------:R-:W-:Y:S02]  /*1af90*/  FADD.FTZ R132, R0, R37 ;  /* 0x0000002500847221 */ /* 0x000fe40000010000 */
[C---:B------:R-:W-:Y:S02]  /*1afa0*/  FMUL.FTZ R37, R4.reuse, R153 ;  /* 0x0000009904257220 */ /* 0x040fe40000410000 */
[C---:B------:R-:W-:Y:S01]  /*1afb0*/  FMUL.FTZ R84, R4.reuse, R84 ;  /* 0x0000005404547220 */ /* 0x040fe20000410000 */
        /* <DEDUP_REMOVED lines=9> */
[C---:B------:R-:W-:Y:S02]  /*1b050*/  FMUL.FTZ R100, R4.reuse, R100 ;  /* 0x0000006404647220 */ /* 0x040fe40000410000 */
[C---:B------:R-:W-:Y:S02]  /*1b060*/  FMUL.FTZ R101, R4.reuse, R101 ;  /* 0x0000006504657220 */ /* 0x040fe40000410000 */
[C---:B------:R-:W-:Y:S02]  /*1b070*/  FMUL.FTZ R102, R3.reuse, R102 ;  /* 0x0000006603667220 */ /* 0x040fe40000410000 */
[----:B------:R-:W-:Y:S02]  /*1b080*/  FMUL.FTZ R103, R3, R103 ;  /* 0x0000006703677220 */ /* 0x000fe40000410000 */
[----:B----4-:R-:W-:Y:S01]  /*1b090*/  FADD.FTZ R0, R5, R188 ;  /* 0x000000bc05007221 */ /* 0x010fe20000010000 */
[----:B------:R-:W-:Y:S01]  /*1b0a0*/  MUFU.EX2 R244, R176 ;  /* 0x000000b000f47308 */ /* 0x000fe20000000800 */
[C---:B------:R-:W-:Y:S02]  /*1b0b0*/  FMUL.FTZ R88, R4.reuse, R88 ;  /* 0x0000005804587220 */ /* 0x040fe40000410000 */
[----:B------:R-:W-:Y:S02]  /*1b0c0*/  FMUL.FTZ R89, R4, R89 ;  /* 0x0000005904597220 */ /* 0x000fe40000410000 */
[----:B--2---:R-:W-:Y:S02]  /*1b0d0*/  FADD.FTZ R0, R2, R0 ;  /* 0x0000000002007221 */ /* 0x004fe40000010000 */
[C---:B------:R-:W-:Y:S02]  /*1b0e0*/  FMUL.FTZ R90, R3.reuse, R90 ;  /* 0x0000005a035a7220 */ /* 0x040fe40000410000 */
[----:B------:R-:W-:Y:S01]  /*1b0f0*/  FADD.FTZ R0, R108, R0 ;  /* 0x000000006c007221 */ /* 0x000fe20000010000 */
[----:B------:R-:W-:Y:S01]  /*1b100*/  MUFU.EX2 R239, R177 ;  /* 0x000000b100ef7308 */ /* 0x000fe20000000800 */
[C---:B------:R-:W-:Y:S01]  /*1b110*/  FMUL.FTZ R91, R3.reuse, R91 ;  /* 0x0000005b035b7220 */ /* 0x040fe20000410000 */
[-C--:B-1----:R-:W-:Y:S08]  /*1b120*/  HMMA.16816.F32.BF16 R8, R172, R24.reuse, R8 ;  /* 0x00000018ac08723c */ /* 0x082ff00000041808 */
        /* <DEDUP_REMOVED lines=164> */
.L_x_2867:
[----:B------:R-:W2:Y:S02]  /*1bb70*/  LDL R0, [R1+0x1c] ;  /* 0x00001c0001007983 */ /* 0x000ea40000100800 */
[----:B--2---:R-:W-:-:S13]  /*1bb80*/  ISETP.GE.AND P0, PT, R212, R0, PT ;  /* 0x00000000d400720c */ /* 0x004fda0003f06270 */
[----:B------:R-:W-:Y:S05]  /*1bb90*/  @!P0 BRA `(.L_x_2881) ;  /* 0x0000430000008947 */ /* 0x000fea0003800000 */
[----:B------:R-:W-:Y:S01]  /*1bba0*/  IMAD.MOV.U32 R107, RZ, RZ, R104 ;  /* 0x000000ffff6b7224 */ /* 0x000fe200078e0068 */
[----:B------:R-:W-:Y:S01]  /*1bbb0*/  MOV R109, R5 ;  /* 0x00000005006d7202 */ /* 0x000fe20000000f00 */
[----:B------:R-:W-:Y:S01]  /*1bbc0*/  IMAD.MOV.U32 R106, RZ, RZ, R105 ;  /* 0x000000ffff6a7224 */ /* 0x000fe200078e0069 */
[----:B------:R-:W-:Y:S02]  /*1bbd0*/  MOV R108, R6 ;  /* 0x00000006006c7202 */ /* 0x000fe40000000f00 */
.L_x_2913:
[----:B------:R-:W2:Y:S01]  /*1bbe0*/  LDL.64 R8, [R1+0x30] ;  /* 0x0000300001087983 */ /* 0x000ea20000100a00 */
[----:B------:R-:W-:Y:S04]  /*1bbf0*/  DEPBAR.LE SB0, 0x0 ;  /* 0x000080000000791a */ /* 0x000fe80000000000 */
[----:B------:R-:W3:Y:S01]  /*1bc00*/  LDL R5, [R1+0x28] ;  /* 0x0000280001057983 */ /* 0x000ee20000100800 */
[----:B------:R-:W-:Y:S01]  /*1bc10*/  WARPSYNC 0xffffffff ;  /* 0xffffffff00007948 */ /* 0x000fe20003800000 */
[----:B------:R-:W-:Y:S01]  /*1bc20*/  SHF.R.S32.HI R0, RZ, 0x1f, R213 ;  /* 0x0000001fff007819 */ /* 0x000fe200000114d5 */
[C---:B-1----:R-:W-:Y:S01]  /*1bc30*/  IMAD.WIDE.U32 R2, R213.reuse, c[0x0][0x208], RZ ;  /* 0x00008200d5027a25 */ /* 0x042fe200078e00ff */
[----:B------:R-:W-:Y:S01]  /*1bc40*/  BAR.SYNC.DEFER_BLOCKING 0x0 ;  /* 0x0000000000007b1d */ /* 0x000fe20000010000 */
[----:B------:R-:W-:Y:S02]  /*1bc50*/  SHF.R.S32.HI R4, RZ, 0x1f, R211 ;  /* 0x0000001fff047819 */ /* 0x000fe400000114d3 */
[----:B------:R-:W-:Y:S03]  /*1bc60*/  IMAD R0, R0, c[0x0][0x208], RZ ;  /* 0x0000820000007a24 */ /* 0x000fe600078e02ff */
[----:B------:R-:W-:Y:S02]  /*1bc70*/  IMAD R4, R4, c[0x0][0x218], RZ ;  /* 0x0000860004047a24 */ /* 0x000fe400078e02ff */
[----:B------:R-:W-:Y:S02]  /*1bc80*/  IMAD R0, R213, c[0x0][0x20c], R0 ;  /* 0x00008300d5007a24 */ /* 0x000fe400078e0200 */
[----:B------:R-:W-:Y:S03]  /*1bc90*/  IMAD R4, R211, c[0x0][0x21c], R4 ;  /* 0x00008700d3047a24 */ /* 0x000fe600078e0204 */
        /* <DEDUP_REMOVED lines=18> */
.L_x_3024:
[----:B------:R-:W3:Y:S01]  /*1bdc0*/  LDL R3, [R1] ;  /* 0x0000000001037983 */ /* 0x000ee20000100800 */
[----:B------:R-:W-:Y:S01]  /*1bdd0*/  ISETP.GE.AND P4, PT, R250, c[0x0][0x1d4], PT ;  /* 0x00007500fa007a0c */ /* 0x000fe20003f86270 */
[----:B------:R-:W-:Y:S02]  /*1bde0*/  BSSY B0, `(.L_x_2883) ;  /* 0x0000022000007945 */ /* 0x000fe40003800000 */
[----:B------:R-:W4:Y:S04]  /*1bdf0*/  LDL R9, [R1+0x4] ;  /* 0x0000040001097983 */ /* 0x000f280000100800 */
[----:B------:R-:W5:Y:S04]  /*1be00*/  SHFL.IDX PT, R2, R8, RZ, 0x1c1f ;  /* 0x001c1fff08027589 */ /* 0x000f6800000e0000 */
[----:B------:R-:W1:Y:S01]  /*1be10*/  S2R R10, SR_TID.X ;  /* 0x00000000000a7919 */ /* 0x000e620000002100 */
[----:B----4-:R-:W-:Y:S02]  /*1be20*/  ISETP.GE.AND P2, PT, R9, c[0x0][0x1d4], PT ;  /* 0x0000750009007a0c */ /* 0x010fe40003f46270 */
[----:B-----5:R-:W-:Y:S02]  /*1be30*/  IADD3 R4, P0, R2, R229, RZ ;  /* 0x000000e502047210 */ /* 0x020fe40007f1e0ff */
[----:B---3--:R-:W-:Y:S02]  /*1be40*/  ISETP.GE.AND P3, PT, R3, c[0x0][0x1d4], PT ;  /* 0x0000750003007a0c */ /* 0x008fe40003f66270 */
[----:B-1----:R-:W-:Y:S01]  /*1be50*/  ISETP.GT.AND P1, PT, R10, 0x3f, PT ;  /* 0x0000003f0a00780c */ /* 0x002fe20003f24270 */
[----:B--2---:R-:W-:Y:S05]  /*1be60*/  IMAD.X R5, R0, 0x1, R228, P0 ;  /* 0x0000000100057824 */ /* 0x004fea00000e06e4 */
        /* <DEDUP_REMOVED lines=13> */
.L_x_3025:
        /* <DEDUP_REMOVED lines=12> */
.L_x_2884:
[----:B------:R-:W-:Y:S05]  /*1c000*/  BSYNC B0 ;  /* 0x0000000000007941 */ /* 0x000fea0003800000 */
.L_x_2883:
        /* <DEDUP_REMOVED lines=101> */
[----:B--2---:R-:W2:Y:S01]  /*1c660*/  LDL R2, [R1+0x58] ;  /* 0x0000580001027983 */ /* 0x004ea20000100800 */
[----:B------:R-:W-:Y:S02]  /*1c670*/  IMAD.MOV.U32 R3, RZ, RZ, c[0x0][0x2b8] ;  /* 0x0000ae00ff037624 */ /* 0x000fe400078e00ff */
[----:B------:R-:W-:Y:S01]  /*1c680*/  IMAD.MOV.U32 R211, RZ, RZ, RZ ;  /* 0x000000ffffd37224 */ /* 0x000fe200078e00ff */
[----:B------:R-:W3:Y:S02]  /*1c690*/  LDL R0, [R1+0x24] ;  /* 0x0000240001007983 */ /* 0x000ee40000100800 */
[----:B------:R-:W-:Y:S02]  /*1c6a0*/  ISETP.NE.AND P5, PT, R3, 0x1, PT ;  /* 0x000000010300780c */ /* 0x000fe40003fa5270 */
[----:B------:R-:W4:Y:S04]  /*1c6b0*/  LDL.64 R104, [R1+0x48] ;  /* 0x0000480001687983 */ /* 0x000f280000100a00 */
[----:B------:R-:W5:Y:S04]  /*1c6c0*/  LDL R4, [R1+0x50] ;  /* 0x0000500001047983 */ /* 0x000f680000100800 */
[----:B------:R-:W4:Y:S04]  /*1c6d0*/  LDL.64 R216, [R1+0x40] ;  /* 0x0000400001d87983 */ /* 0x000f280000100a00 */
[----:B------:R-:W4:Y:S01]  /*1c6e0*/  LDL R6, [R1+0x3c] ;  /* 0x00003c0001067983 */ /* 0x000f220000100800 */
[----:B---3--:R-:W-:Y:S01]  /*1c6f0*/  ISETP.GT.AND P1, PT, R0, 0x2f, PT ;  /* 0x0000002f0000780c */ /* 0x008fe20003f24270 */
[----:B--2---:R-:W-:Y:S05]  /*1c700*/  IMAD R2, R212, 0x30, R2 ;  /* 0x00000030d4027824 */ /* 0x004fea00078e0202 */
[----:B------:R-:W-:Y:S05]  /*1c710*/  IADD3 R2, R2, -0x30, R0 ;  /* 0xffffffd002027810 */ /* 0x000fea0007ffe000 */
[----:B------:R-:W-:Y:S04]  /*1c720*/  @P5 IMAD.HI.U32 R3, R2, c[0x0][0x2bc], RZ ;  /* 0x0000af0002035a27 */ /* 0x000fe800078e00ff */
[----:B------:R-:W-:Y:S01]  /*1c730*/  IMAD.MOV.U32 R0, RZ, RZ, R2 ;  /* 0x000000ffff007224 */ /* 0x000fe200078e0002 */
[----:B------:R-:W-:Y:S04]  /*1c740*/  @P5 SHF.R.U32.HI R0, RZ, c[0x0][0x2c0], R3 ;  /* 0x0000b000ff005a19 */ /* 0x000fe80000011603 */
[C---:B----4-:R-:W-:Y:S02]  /*1c750*/  @!P1 IADD3 R3, P0, R0.reuse, R104, RZ ;  /* 0x0000006800039210 */ /* 0x050fe40007f1e0ff */
[----:B------:R-:W1:Y:S02]  /*1c760*/  S2R R104, SR_TID.X ;  /* 0x0000000000687919 */ /* 0x000e640000002100 */
[----:B-----5:R-:W-:Y:S01]  /*1c770*/  @!P1 LEA.HI.X.SX32 R5, R0, R4, 0x1, P0 ;  /* 0x0000000400059211 */ /* 0x020fe200000f0eff */
[----:B------:R-:W-:Y:S01]  /*1c780*/  IMAD.MOV R0, RZ, RZ, -R0 ;  /* 0x000000ffff007224 */ /* 0x000fe200078e0a00 */
[C---:B------:R-:W-:Y:S03]  /*1c790*/  @!P1 LEA R4, P0, R3.reuse, c[0x0][0x2a0], 0x2 ;  /* 0x0000a80003049a11 */ /* 0x040fe600078010ff */
[----:B------:R-:W-:Y:S01]  /*1c7a0*/  IMAD R213, R0, c[0x0][0x2b8], R2 ;  /* 0x0000ae0000d57a24 */ /* 0x000fe200078e0202 */
[----:B------:R-:W-:Y:S03]  /*1c7b0*/  @!P1 LEA.HI.X R5, R3, c[0x0][0x2a4], R5, 0x2, P0 ;  /* 0x0000a90003059a11 */ /* 0x000fe600000f1405 */
[C---:B------:R-:W-:Y:S01]  /*1c7c0*/  IMAD.WIDE.U32 R2, R213.reuse, c[0x0][0x1e0], RZ ;  /* 0x00007800d5027a25 */ /* 0x040fe200078e00ff */
[----:B------:R-:W-:Y:S01]  /*1c7d0*/  SHF.R.S32.HI R0, RZ, 0x1f, R213 ;  /* 0x0000001fff007819 */ /* 0x000fe200000114d5 */
[----:B------:R2:W3:Y:S04]  /*1c7e0*/  @!P1 LDG.E R211, [R4.64] ;  /* 0x0000000804d39981 */ /* 0x0004e8000c1e1900 */
[----:B------:R-:W-:Y:S04]  /*1c7f0*/  IMAD R0, R0, c[0x0][0x1e0], RZ ;  /* 0x0000780000007a24 */ /* 0x000fe800078e02ff */
[----:B------:R-:W-:Y:S01]  /*1c800*/  IMAD R0, R213, c[0x0][0x1e4], R0 ;  /* 0x00007900d5007a24 */ /* 0x000fe200078e0200 */
[----:B-1----:R-:W-:Y:S03]  /*1c810*/  SHF.R.S32.HI R105, RZ, 0x1f, R104 ;  /* 0x0000001fff697819 */ /* 0x002fe60000011468 */
[----:B------:R-:W-:Y:S01]  /*1c820*/  IMAD.IADD R3, R3, 0x1, R0 ;  /* 0x0000000103037824 */ /* 0x000fe200078e0200 */
[----:B------:R-:W-:Y:S04]  /*1c830*/  LEA.HI R105, R105, R104, RZ, 0x2 ;  /* 0x0000006869697211 */ /* 0x000fe800078f10ff */
[----:B------:R-:W-:Y:S04]  /*1c840*/  SHF.R.S32.HI R105, RZ, 0x2, R105 ;  /* 0x00000002ff697819 */ /* 0x000fe80000011469 */
[----:B--2---:R-:W-:Y:S02]  /*1c850*/  IADD3 R5, -R105, 0x30, RZ ;  /* 0x0000003069057810 */ /* 0x004fe40007ffe1ff */
[----:B---3--:R-:W-:Y:S01]  /*1c860*/  SHF.R.S32.HI R0, RZ, 0x1f, R211 ;  /* 0x0000001fff007819 */ /* 0x008fe200000114d3 */
        /* <DEDUP_REMOVED lines=10> */
.L_x_3026:
[----:B------:R-:W-:-:S05]  /*1c910*/  BRA.DIV ~URZ, `(.L_x_2889) ;  /* 0x0000aaa27f007947 */ /* 0x000fca000b800000 */
[----:B------:R3:W4:Y:S02]  /*1c920*/  SHFL.IDX PT, R0, R104, RZ, 0x1c1f ;  /* 0x001c1fff68007589 */ /* 0x00072400000e0000 */
.L_x_3027:
        /* <DEDUP_REMOVED lines=16> */
.L_x_3028:
        /* <DEDUP_REMOVED lines=12> */
.L_x_2887:
[----:B------:R-:W-:Y:S05]  /*1caf0*/  BSYNC B0 ;  /* 0x0000000000007941 */ /* 0x000fea0003800000 */
.L_x_2886:
[----:B------:R-:W-:Y:S01]  /*1cb00*/  LOP3.LUT R174, RZ, c[0x0][0x324], RZ, 0x33, !PT ;  /* 0x0000c900ffae7a12 */ /* 0x000fe200078e33ff */
[----:B-12---:R-:W2:Y:S01]  /*1cb10*/  LDL R2, [R1+0x54] ;  /* 0x0000540001027983 */ /* 0x006ea20000100800 */
[----:B------:R-:W-:Y:S02]  /*1cb20*/  IMAD.MOV.U32 R3, RZ, RZ, c[0x0][0x2c4] ;  /* 0x0000b100ff037624 */ /* 0x000fe400078e00ff */
[----:B------:R-:W-:Y:S01]  /*1cb30*/  IMAD R4, R212, -0x30, RZ ;  /* 0xffffffd0d4047824 */ /* 0x000fe200078e02ff */
[----:B------:R-:W2:Y:S02]  /*1cb40*/  LDL R0, [R1+0x78] ;  /* 0x0000780001007983 */ /* 0x000ea40000100800 */
[----:B------:R-:W-:Y:S02]  /*1cb50*/  ISETP.NE.AND P0, PT, R3, 0x1, PT ;  /* 0x000000010300780c */ /* 0x000fe40003f05270 */
[----:B------:R-:W0:Y:S01]  /*1cb60*/  LDGDEPBAR ;  /* 0x00000000000079af */ /* 0x000e220000000000 */
[----:B--2---:R-:W-:Y:S10]  /*1cb70*/  IMAD.IADD R172, R0, 0x1, R2 ;  /* 0x0000000100ac7824 */ /* 0x004ff400078e0202 */
[----:B------:R-:W-:Y:S05]  /*1cb80*/  @P0 IMAD.HI.U32 R0, R172, c[0x0][0x2c8], RZ ;  /* 0x0000b200ac000a27 */ /* 0x000fea00078e00ff */
[----:B------:R-:W-:Y:S02]  /*1cb90*/  @P0 SHF.R.U32.HI R172, RZ, c[0x0][0x2cc], R0 ;  /* 0x0000b300ffac0a19 */ /* 0x000fe40000011600 */
[----:B------:R-:W-:Y:S04]  /*1cba0*/  IADD3 R0, -R252, 0x1, R4 ;  /* 0x00000001fc007810 */ /* 0x000fe80007ffe104 */
[----:B------:R-:W-:Y:S04]  /*1cbb0*/  IADD3 R5, -R248, R0, R249 ;  /* 0x00000000f8057210 */ /* 0x000fe80007ffe1f9 */
[----:B------:R-:W-:Y:S01]  /*1cbc0*/  IADD3 R173, R5, c[0x0][0x328], RZ ;  /* 0x0000ca0005ad7a10 */ /* 0x000fe20007ffe0ff */
[----:B------:R-:W-:-:S05]  /*1cbd0*/  BRA.DIV ~URZ, `(.L_x_2891) ;  /* 0x0000a9227f007947 */ /* 0x000fca000b800000 */
[----:B------:R1:W2:Y:S02]  /*1cbe0*/  SHFL.IDX PT, R0, R172, RZ, 0x1c1f ;  /* 0x001c1fffac007589 */ /* 0x0002a400000e0000 */
.L_x_3029:
[-C--:B--234-:R-:W-:Y:S01]  /*1cbf0*/  IADD3 R104, R173, R0.reuse, RZ ;  /* 0x00000000ad687210 */ /* 0x09cfe20007ffe0ff */
        /* <DEDUP_REMOVED lines=18> */
.L_x_2894:
[----:B------:R-:W-:Y:S04]  /*1cd20*/  MOV R2, 0x1 ;  /* 0x0000000100027802 */ /* 0x000fe80000000f00 */
[----:B------:R-:W-:Y:S11]  /*1cd30*/  ISETP.NE.AND P0, PT, R2, c[0x0][0x32c], PT ;  /* 0x0000cb0002007a0c */ /* 0x000ff60003f05270 */
[----:B------:R-:W-:Y:S02]  /*1cd40*/  @!UPT UIADD3 URZ, URZ, URZ, URZ ;  /* 0x0000003f3f3ff290 */ /* 0x000fe4000fffe03f */
[----:B------:R-:W-:Y:S05]  /*1cd50*/  @P0 IMAD.HI.U32 R2, R0, c[0x0][0x330], RZ ;  /* 0x0000cc0000020a27 */ /* 0x000fea00078e00ff */
[----:B------:R-:W-:Y:S02]  /*1cd60*/  @P0 SHF.R.U32.HI R0, RZ, c[0x0][0x334], R2 ;  /* 0x0000cd00ff000a19 */ /* 0x000fe40000011602 */
.L_x_2895:
[----:B------:R-:W-:Y:S05]  /*1cd70*/  BSYNC B0 ;  /* 0x0000000000007941 */ /* 0x000fea0003800000 */
.L_x_2893:
[----:B------:R-:W-:Y:S04]  /*1cd80*/  IMAD.IADD R2, R4, 0x1, -R252 ;  /* 0x0000000104027824 */ /* 0x000fe800078e0afc */
[----:B------:R-:W-:Y:S05]  /*1cd90*/  IMAD R0, R0, c[0x0][0x32c], R2 ;  /* 0x0000cb0000007a24 */ /* 0x000fea00078e0202 */
[----:B------:R-:W-:Y:S02]  /*1cda0*/  IMNMX R5, R5, R0, !PT ;  /* 0x0000000005057217 */ /* 0x000fe40007800200 */
[----:B------:R-:W-:Y:S04]  /*1cdb0*/  IADD3 R0, R0, c[0x0][0x32c], RZ ;  /* 0x0000cb0000007a10 */ /* 0x000fe80007ffe0ff */
[----:B------:R-:W-:Y:S02]  /*1cdc0*/  IMNMX R104, R104, R0, PT ;  /* 0x0000000068687217 */ /* 0x000fe40003800200 */
.L_x_2892:
[----:B------:R-:W-:-:S05]  /*1cdd0*/  BRA.DIV ~URZ, `(.L_x_2896) ;  /* 0x0000a7927f007947 */ /* 0x000fca000b800000 */
[----:B------:R2:W3:Y:S02]  /*1cde0*/  SHFL.IDX PT, R2, R172, 0x1, 0x1c1f ;  /* 0x003c1f00ac027f89 */ /* 0x0004e400000e0000 */
.L_x_3030:
        /* <DEDUP_REMOVED lines=19> */
.L_x_2899:
[----:B------:R-:W-:Y:S04]  /*1cf20*/  MOV R3, 0x1 ;  /* 0x0000000100037802 */ /* 0x000fe80000000f00 */
[----:B------:R-:W-:Y:S11]  /*1cf30*/  ISETP.NE.AND P0, PT, R3, c[0x0][0x32c], PT ;  /* 0x0000cb0003007a0c */ /* 0x000ff60003f05270 */
[----:B------:R-:W-:Y:S02]  /*1cf40*/  @!UPT UIADD3 URZ, URZ, URZ, URZ ;  /* 0x0000003f3f3ff290 */ /* 0x000fe4000fffe03f */
[----:B------:R-:W-:Y:S05]  /*1cf50*/  @P0 IMAD.HI.U32 R3, R2, c[0x0][0x330], RZ ;  /* 0x0000cc0002030a27 */ /* 0x000fea00078e00ff */
[----:B------:R-:W-:Y:S02]  /*1cf60*/  @P0 SHF.R.U32.HI R2, RZ, c[0x0][0x334], R3 ;  /* 0x0000cd00ff020a19 */ /* 0x000fe40000011603 */
.L_x_2900:
[----:B------:R-:W-:Y:S05]  /*1cf70*/  BSYNC B0 ;  /* 0x0000000000007941 */ /* 0x000fea0003800000 */
.L_x_2898:
[----:B------:R-:W-:Y:S04]  /*1cf80*/  IMAD.IADD R3, R4, 0x1, -R252 ;  /* 0x0000000104037824 */ /* 0x000fe800078e0afc */
[----:B------:R-:W-:Y:S05]  /*1cf90*/  IMAD R2, R2, c[0x0][0x32c], R3 ;  /* 0x0000cb0002027a24 */ /* 0x000fea00078e0203 */
[----:B------:R-:W-:Y:S02]  /*1cfa0*/  IMNMX R0, R0, R2, !PT ;  /* 0x0000000200007217 */ /* 0x000fe40007800200 */
[----:B------:R-:W-:Y:S04]  /*1cfb0*/  IADD3 R2, R2, c[0x0][0x32c], RZ ;  /* 0x0000cb0002027a10 */ /* 0x000fe80007ffe0ff */
[----:B------:R-:W-:Y:S02]  /*1cfc0*/  IMNMX R6, R6, R2, PT ;  /* 0x0000000206067217 */ /* 0x000fe40003800200 */
.L_x_2897:
[----:B------:R-:W-:-:S05]  /*1cfd0*/  BRA.DIV ~URZ, `(.L_x_2901) ;  /* 0x0000a6027f007947 */ /* 0x000fca000b800000 */
[----:B------:R3:W4:Y:S02]  /*1cfe0*/  SHFL.IDX PT, R105, R172, 0x2, 0x1c1f ;  /* 0x005c1f00ac697f89 */ /* 0x00072400000e0000 */
.L_x_3031:
        /* <DEDUP_REMOVED lines=19> */
.L_x_2904:
[----:B------:R-:W-:Y:S04]  /*1d120*/  MOV R175, 0x1 ;  /* 0x0000000100af7802 */ /* 0x000fe80000000f00 */
[----:B------:R-:W-:Y:S11]  /*1d130*/  ISETP.NE.AND P0, PT, R175, c[0x0][0x32c], PT ;  /* 0x0000cb00af007a0c */ /* 0x000ff60003f05270 */
[----:B------:R-:W-:Y:S02]  /*1d140*/  @!UPT UIADD3 URZ, URZ, URZ, URZ ;  /* 0x0000003f3f3ff290 */ /* 0x000fe4000fffe03f */
[----:B------:R-:W-:Y:S05]  /*1d150*/  @P0 IMAD.HI.U32 R175, R105, c[0x0][0x330], RZ ;  /* 0x0000cc0069af0a27 */ /* 0x000fea00078e00ff */
[----:B------:R-:W-:Y:S02]  /*1d160*/  @P0 SHF.R.U32.HI R105, RZ, c[0x0][0x334], R175 ;  /* 0x0000cd00ff690a19 */ /* 0x000fe400000116af */
.L_x_2905:
[----:B------:R-:W-:Y:S05]  /*1d170*/  BSYNC B0 ;  /* 0x0000000000007941 */ /* 0x000fea0003800000 */
.L_x_2903:
[----:B------:R-:W-:Y:S04]  /*1d180*/  IMAD.IADD R175, R4, 0x1, -R252 ;  /* 0x0000000104af7824 */ /* 0x000fe800078e0afc */
[----:B------:R-:W-:Y:S05]  /*1d190*/  IMAD R105, R105, c[0x0][0x32c], R175 ;  /* 0x0000cb0069697a24 */ /* 0x000fea00078e02af */
[----:B------:R-:W-:Y:S02]  /*1d1a0*/  IMNMX R2, R2, R105, !PT ;  /* 0x0000006902027217 */ /* 0x000fe40007800200 */
[----:B------:R-:W-:Y:S04]  /*1d1b0*/  IADD3 R105, R105, c[0x0][0x32c], RZ ;  /* 0x0000cb0069697a10 */ /* 0x000fe80007ffe0ff */
[----:B------:R-:W-:Y:S02]  /*1d1c0*/  IMNMX R3, R3, R105, PT ;  /* 0x0000006903037217 */ /* 0x000fe40003800200 */
.L_x_2902:
        /* <DEDUP_REMOVED lines=182> */
.L_x_3032:
        /* <DEDUP_REMOVED lines=19> */
.L_x_2909:
[----:B------:R-:W-:Y:S04]  /*1de60*/  MOV R5, 0x1 ;  /* 0x0000000100057802 */ /* 0x000fe80000000f00 */
[----:B------:R-:W-:Y:S11]  /*1de70*/  ISETP.NE.AND P0, PT, R5, c[0x0][0x32c], PT ;  /* 0x0000cb0005007a0c */ /* 0x000ff60003f05270 */
[----:B------:R-:W-:Y:S02]  /*1de80*/  @!UPT UIADD3 URZ, URZ, URZ, URZ ;  /* 0x0000003f3f3ff290 */ /* 0x000fe4000fffe03f */
[----:B------:R-:W-:Y:S05]  /*1de90*/  @P0 IMAD.HI.U32 R5, R3, c[0x0][0x330], RZ ;  /* 0x0000cc0003050a27 */ /* 0x000fea00078e00ff */
[----:B------:R-:W-:Y:S02]  /*1dea0*/  @P0 SHF.R.U32.HI R3, RZ, c[0x0][0x334], R5 ;  /* 0x0000cd00ff030a19 */ /* 0x000fe40000011605 */
.L_x_2910:
[----:B------:R-:W-:Y:S05]  /*1deb0*/  BSYNC B0 ;  /* 0x0000000000007941 */ /* 0x000fea0003800000 */
.L_x_2908:
[----:B------:R-:W-:Y:S04]  /*1dec0*/  IMAD.IADD R4, R4, 0x1, -R252 ;  /* 0x0000000104047824 */ /* 0x000fe800078e0afc */
[----:B------:R-:W-:Y:S05]  /*1ded0*/  IMAD R3, R3, c[0x0][0x32c], R4 ;  /* 0x0000cb0003037a24 */ /* 0x000fea00078e0204 */
[----:B------:R-:W-:Y:S02]  /*1dee0*/  IMNMX R0, R0, R3, !PT ;  /* 0x0000000300007217 */ /* 0x000fe40007800200 */
[----:B------:R-:W-:Y:S04]  /*1def0*/  IADD3 R3, R3, c[0x0][0x32c], RZ ;  /* 0x0000cb0003037a10 */ /* 0x000fe80007ffe0ff */
[----:B------:R-:W-:Y:S02]  /*1df00*/  IMNMX R2, R2, R3, PT ;  /* 0x0000000302027217 */ /* 0x000fe40003800200 */
.L_x_2907:
        /* <DEDUP_REMOVED lines=96> */
.L_x_3033:
        /* <DEDUP_REMOVED lines=15> */
.L_x_3034:
[C---:B------:R-:W-:Y:S01]  /*1e600*/  FSETP.NEU.FTZ.AND P0, PT, R105.reuse, -INF , PT ;  /* 0xff8000006900780b */ /* 0x040fe20003f1d000 */
[C---:B------:R-:W-:Y:S01]  /*1e610*/  FMUL.FTZ R2, R105.reuse, c[0x0][0x2d0] ;  /* 0x0000b40069027a20 */ /* 0x040fe20000410000 */
[----:B--2---:R-:W-:Y:S01]  /*1e620*/  FMNMX.FTZ R5, R0, R4, !PT ;  /* 0x0000000400057209 */ /* 0x004fe20007810000 */
[----:B------:R-:W-:Y:S01]  /*1e630*/  WARPSYNC 0xffffffff ;  /* 0xffffffff00007948 */ /* 0x000fe20003800000 */
[----:B------:R-:W-:Y:S01]  /*1e640*/  FSEL R0, R105, RZ, P0 ;  /* 0x000000ff69007208 */ /* 0x000fe20000000000 */
[----:B------:R-:W2:Y:S01]  /*1e650*/  LDL R247, [R1+0x1c] ;  /* 0x00001c0001f77983 */ /* 0x000ea20000100800 */
[----:B------:R-:W-:Y:S02]  /*1e660*/  FSEL R2, R2, RZ, P0 ;  /* 0x000000ff02027208 */ /* 0x000fe40000000000 */
[----:B------:R-:W-:Y:S01]  /*1e670*/  FSETP.NEU.FTZ.AND P0, PT, R104, -INF , PT ;  /* 0xff8000006800780b */ /* 0x000fe20003f1d000 */
[----:B------:R-:W-:Y:S02]  /*1e680*/  FADD.FTZ R0, -R0, R106 ;  /* 0x0000006a00007221 */ /* 0x000fe40000010100 */
[--C-:B------:R-:W-:Y:S02]  /*1e690*/  FFMA.FTZ R3, R23, c[0x0][0x2d0], -R2.reuse ;  /* 0x0000b40017037a23 */ /* 0x100fe40000010802 */
[----:B------:R-:W-:Y:S02]  /*1e6a0*/  FMUL.FTZ R0, R0, c[0x0][0x2d0] ;  /* 0x0000b40000007a20 */ /* 0x000fe40000410000 */
[--C-:B------:R-:W-:Y:S02]  /*1e6b0*/  FFMA.FTZ R8, R9, c[0x0][0x2d0], -R2.reuse ;  /* 0x0000b40009087a23 */ /* 0x100fe40000010802 */
[----:B-1----:R-:W1:Y:S01]  /*1e6c0*/  MUFU.EX2 R4, R0 ;  /* 0x0000000000047308 */ /* 0x002e620000000800 */
[--C-:B------:R-:W-:Y:S02]  /*1e6d0*/  FFMA.FTZ R9, R183, c[0x0][0x2d0], -R2.reuse ;  /* 0x0000b400b7097a23 */ /* 0x100fe40000010802 */
[--C-:B------:R-:W-:Y:S02]  /*1e6e0*/  FFMA.FTZ R24, R182, c[0x0][0x2d0], -R2.reuse ;  /* 0x0000b400b6187a23 */ /* 0x100fe40000010802 */
[--C-:B------:R-:W-:Y:S02]  /*1e6f0*/  FFMA.FTZ R106, R179, c[0x0][0x2d0], -R2.reuse ;  /* 0x0000b400b36a7a23 */ /* 0x100fe40000010802 */
[--C-:B------:R-:W-:Y:S02]  /*1e700*/  FFMA.FTZ R190, R175, c[0x0][0x2d0], -R2.reuse ;  /* 0x0000b400afbe7a23 */ /* 0x100fe40000010802 */
[--C-:B------:R-:W-:Y:S01]  /*1e710*/  FFMA.FTZ R223, R27, c[0x0][0x2d0], -R2.reuse ;  /* 0x0000b4001bdf7a23 */ /* 0x100fe20000010802 */
[----:B------:R-:W5:Y:S01]  /*1e720*/  MUFU.EX2 R3, R3 ;  /* 0x0000000300037308 */ /* 0x000f620000000800 */
[--C-:B------:R-:W-:Y:S02]  /*1e730*/  FFMA.FTZ R192, R178, c[0x0][0x2d0], -R2.reuse ;  /* 0x0000b400b2c07a23 */ /* 0x100fe40000010802 */
[--C-:B------:R-:W-:Y:S02]  /*1e740*/  FFMA.FTZ R191, R177, c[0x0][0x2d0], -R2.reuse ;  /* 0x0000b400b1bf7a23 */ /* 0x100fe40000010802 */
[--C-:B------:R-:W-:Y:S02]  /*1e750*/  FFMA.FTZ R225, R39, c[0x0][0x2d0], -R2.reuse ;  /* 0x0000b40027e17a23 */ /* 0x100fe40000010802 */
[--C-:B------:R-:W-:Y:S02]  /*1e760*/  FFMA.FTZ R224, R38, c[0x0][0x2d0], -R2.reuse ;  /* 0x0000b40026e07a23 */ /* 0x100fe40000010802 */
[----:B------:R-:W-:Y:S01]  /*1e770*/  FFMA.FTZ R222, R26, c[0x0][0x2d0], -R2 ;  /* 0x0000b4001ade7a23 */ /* 0x000fe20000010802 */
[----:B------:R-:W-:Y:S10]  /*1e780*/  MUFU.EX2 R106, R106 ;  /* 0x0000006a006a7308 */ /* 0x000ff40000000800 */
[----:B------:R-:W3:Y:S01]  /*1e790*/  MUFU.EX2 R2, R8 ;  /* 0x0000000800027308 */ /* 0x000ee20000000800 */
[C---:B-1----:R-:W-:Y:S02]  /*1e7a0*/  FMUL.FTZ R56, R4.reuse, R56 ;  /* 0x0000003804387220 */ /* 0x042fe40000410000 */
[C---:B------:R-:W-:Y:S02]  /*1e7b0*/  FMUL.FTZ R57, R4.reuse, R57 ;  /* 0x0000003904397220 */ /* 0x040fe40000410000 */
[C---:B-----5:R-:W-:Y:S02]  /*1e7c0*/  FFMA.FTZ R0, R4.reuse, R215, R3 ;  /* 0x000000d704007223 */ /* 0x060fe40000010003 */
        /* <DEDUP_REMOVED lines=9> */
[C---:B---34-:R-:W-:Y:S01]  /*1e860*/  F2FP.BF16.PACK_AB R172, R2.reuse, R3 ;  /* 0x0000000302ac723e */ /* 0x058fe200000010ff */
[----:B------:R-:W-:Y:S01]  /*1e870*/  FADD.FTZ R23, R2, R0 ;  /* 0x0000000002177221 */ /* 0x000fe20000010000 */
[C---:B------:R-:W-:Y:S01]  /*1e880*/  FSEL R0, R104.reuse, RZ, P0 ;  /* 0x000000ff68007208 */ /* 0x040fe20000000000 */
[----:B------:R-:W-:Y:S02]  /*1e890*/  FMUL.FTZ R2, R104, c[0x0][0x2d0] ;  /* 0x0000b40068027a20 */ /* 0x000fe40000410000 */
[----:B------:R-:W-:Y:S02]  /*1e8a0*/  FMUL.FTZ R89, R4, R89 ;  /* 0x0000005904597220 */ /* 0x000fe40000410000 */
[----:B------:R-:W-:Y:S01]  /*1e8b0*/  FADD.FTZ R0, -R0, R107 ;  /* 0x0000006b00007221 */ /* 0x000fe20000010100 */
[----:B------:R-:W-:Y:S01]  /*1e8c0*/  FSEL R2, R2, RZ, P0 ;  /* 0x000000ff02027208 */ /* 0x000fe20000000000 */
[----:B------:R-:W-:Y:S01]  /*1e8d0*/  MUFU.EX2 R107, R190 ;  /* 0x000000be006b7308 */ /* 0x000fe20000000800 */
[----:B------:R-:W-:Y:S01]  /*1e8e0*/  FSETP.NEU.FTZ.AND P0, PT, R6, -INF , PT ;  /* 0xff8000000600780b */ /* 0x000fe20003f1d000 */
[----:B------:R-:W-:Y:S02]  /*1e8f0*/  FMUL.FTZ R0, R0, c[0x0][0x2d0] ;  /* 0x0000b40000007a20 */ /* 0x000fe40000410000 */
[--C-:B------:R-:W-:Y:S02]  /*1e900*/  FFMA.FTZ R3, R36, c[0x0][0x2d0], -R2.reuse ;  /* 0x0000b40024037a23 */ /* 0x100fe40000010802 */
        /* <DEDUP_REMOVED lines=12> */
[----:B------:R-:W-:Y:S03]  /*1e9d0*/  FFMA.FTZ R185, R184, c[0x0][0x2d0], -R2 ;  /* 0x0000b400b8b97a23 */ /* 0x000fe60000010802 */
[----:B------:R-:W3:Y:S10]  /*1e9e0*/  MUFU.EX2 R2, R8 ;  /* 0x0000000800027308 */ /* 0x000ef40000000800 */
[----:B------:R4:W-:Y:S01]  /*1e9f0*/  MUFU.EX2 R235, R39 ;  /* 0x0000002700eb7308 */ /* 0x0009e20000000800 */
[C---:B-1----:R-:W-:Y:S02]  /*1ea00*/  FFMA.FTZ R0, R3.reuse, R214, R26 ;  /* 0x000000d603007223 */ /* 0x042fe4000001001a */
[C---:B------:R-:W-:Y:S02]  /*1ea10*/  FMUL.FTZ R58, R3.reuse, R58 ;  /* 0x0000003a033a7220 */ /* 0x040fe40000410000 */
[C---:B------:R-:W-:Y:S02]  /*1ea20*/  FMUL.FTZ R59, R3.reuse, R59 ;  /* 0x0000003b033b7220 */ /* 0x040fe40000410000 */
[C---:B------:R-:W-:Y:S03]  /*1ea30*/  FMUL.FTZ R70, R3.reuse, R70 ;  /* 0x0000004603467220 */ /* 0x040fe60000410000 */
[----:B------:R-:W-:Y:S01]  /*1ea40*/  MUFU.EX2 R239, R187 ;  /* 0x000000bb00ef7308 */ /* 0x000fe20000000800 */
[C---:B------:R-:W-:Y:S02]  /*1ea50*/  FMUL.FTZ R71, R3.reuse, R71 ;  /* 0x0000004703477220 */ /* 0x040fe40000410000 */
[C---:B---3--:R-:W-:Y:S01]  /*1ea60*/  FADD.FTZ R38, R2.reuse, R0 ;  /* 0x0000000002267221 */ /* 0x048fe20000010000 */
        /* <DEDUP_REMOVED lines=9> */
[----:B----4-:R-:W-:Y:S02]  /*1eb00*/  FMUL.FTZ R39, R3, R155 ;  /* 0x0000009b03277220 */ /* 0x010fe40000410000 */
        /* <DEDUP_REMOVED lines=9> */
[----:B------:R-:W4:Y:S01]  /*1eba0*/  MUFU.EX2 R25, R24 ;  /* 0x0000001800197308 */ /* 0x000f220000000800 */
        /* <DEDUP_REMOVED lines=8> */
[----:B---3--:R-:W-:Y:S02]  /*1ec30*/  FMUL.FTZ R8, R5, c[0x0][0x2d0] ;  /* 0x0000b40005087a20 */ /* 0x008fe40000410000 */
[----:B------:R-:W-:Y:S02]  /*1ec40*/  FADD.FTZ R2, -R2, R109 ;  /* 0x0000006d02027221 */ /* 0x000fe40000010100 */
[----:B------:R-:W-:Y:S01]  /*1ec50*/  FMUL.FTZ R53, R4, R161 ;  /* 0x000000a104357220 */ /* 0x000fe20000410000 */
[----:B------:R-:W-:Y:S01]  /*1ec60*/  FSEL R8, R8, RZ, P0 ;  /* 0x000000ff08087208 */ /* 0x000fe20000000000 */
[----:B------:R-:W3:Y:S01]  /*1ec70*/  MUFU.EX2 R0, R0 ;  /* 0x0000000000007308 */ /* 0x000ee20000000800 */
[----:B------:R-:W-:Y:S02]  /*1ec80*/  FMUL.FTZ R2, R2, c[0x0][0x2d0] ;  /* 0x0000b40002027a20 */ /* 0x000fe40000410000 */
[----:B------:R-:W-:Y:S01]  /*1ec90*/  FMUL.FTZ R54, R3, R162 ;  /* 0x000000a203367220 */ /* 0x000fe20000410000 */
[----:B----4-:R-:W-:Y:S01]  /*1eca0*/  F2FP.BF16.PACK_AB R174, R25, R26 ;  /* 0x0000001a19ae723e */ /* 0x010fe200000010ff */
[--C-:B------:R-:W-:Y:S02]  /*1ecb0*/  FFMA.FTZ R24, R17, c[0x0][0x2d0], -R8.reuse ;  /* 0x0000b40011187a23 */ /* 0x100fe40000010808 */
[--C-:B------:R-:W-:Y:S02]  /*1ecc0*/  FFMA.FTZ R22, R22, c[0x0][0x2d0], -R8.reuse ;  /* 0x0000b40016167a23 */ /* 0x100fe40000010808 */
[--C-:B------:R-:W-:Y:S01]  /*1ecd0*/  FFMA.FTZ R21, R21, c[0x0][0x2d0], -R8.reuse ;  /* 0x0000b40015157a23 */ /* 0x100fe20000010808 */
[----:B------:R-:W4:Y:S01]  /*1ece0*/  MUFU.EX2 R27, R9 ;  /* 0x00000009001b7308 */ /* 0x000f220000000800 */
        /* <DEDUP_REMOVED lines=18> */
[----:B------:R-:W3:Y:S01]  /*1ee10*/  MUFU.EX2 R245, R36 ;  /* 0x0000002400f57308 */ /* 0x000ee20000000800 */
[--C-:B------:R-:W-:Y:S02]  /*1ee20*/  FFMA.FTZ R216, R11, c[0x0][0x2d0], -R8.reuse ;  /* 0x0000b4000bd87a23 */ /* 0x100fe40000010808 */
[----:B------:R-:W-:Y:S02]  /*1ee30*/  FFMA.FTZ R217, R10, c[0x0][0x2d0], -R8 ;  /* 0x0000b4000ad97a23 */ /* 0x000fe40000010808 */
[C---:B------:R-:W-:Y:S02]  /*1ee40*/  FFMA.FTZ R8, R0.reuse, R232, R41 ;  /* 0x000000e800087223 */ /* 0x040fe40000010029 */
[C---:B------:R-:W-:Y:S02]  /*1ee50*/  FMUL.FTZ R12, R0.reuse, R132 ;  /* 0x00000084000c7220 */ /* 0x040fe40000410000 */
[C---:B------:R-:W-:Y:S01]  /*1ee60*/  FMUL.FTZ R13, R0.reuse, R133 ;  /* 0x00000085000d7220 */ /* 0x040fe20000410000 */
[----:B------:R-:W-:Y:S01]  /*1ee70*/  MUFU.EX2 R232, R22 ;  /* 0x0000001600e87308 */ /* 0x000fe20000000800 */
[C---:B------:R-:W-:Y:S01]  /*1ee80*/  FMUL.FTZ R48, R0.reuse, R112 ;  /* 0x0000007000307220 */ /* 0x040fe20000410000 */
[C---:B----4-:R-:W-:Y:S01]  /*1ee90*/  F2FP.BF16.PACK_AB R112, R27.reuse, R41 ;  /* 0x000000291b70723e */ /* 0x050fe200000010ff */
        /* <DEDUP_REMOVED lines=16> */
[----:B------:R4:W5:Y:S01]  /*1efa0*/  MUFU.EX2 R0, R24 ;  /* 0x0000001800007308 */ /* 0x0009620000000800 */
        /* <DEDUP_REMOVED lines=10> */
[----:B---3--:R-:W-:Y:S01]  /*1f050*/  F2FP.BF16.PACK_AB R114, R245, R234 ;  /* 0x000000eaf572723e */ /* 0x008fe200000010ff */
[C---:B------:R-:W-:Y:S02]  /*1f060*/  FMUL.FTZ R51, R2.reuse, R115 ;  /* 0x0000007302337220 */ /* 0x040fe40000410000 */
[C---:B------:R-:W-:Y:S01]  /*1f070*/  FMUL.FTZ R14, R2.reuse, R134 ;  /* 0x00000086020e7220 */ /* 0x040fe20000410000 */
[----:B------:R-:W-:Y:S01]  /*1f080*/  MUFU.EX2 R243, R185 ;  /* 0x000000b900f37308 */ /* 0x000fe20000000800 */
[C---:B------:R-:W-:Y:S01]  /*1f090*/  FMUL.FTZ R15, R2.reuse, R135 ;  /* 0x00000087020f7220 */ /* 0x040fe20000410000 */
[----:B----4-:R-:W1:Y:S01]  /*1f0a0*/  LDSM.16.MT88.4 R24, [R196] ;  /* 0x00000000c418783b */ /* 0x010e620000004200 */
[----:B-----5:R-:W-:Y:S01]  /*1f0b0*/  FFMA.FTZ R132, R2, R233, R0 ;  /* 0x000000e902847223 */ /* 0x020fe20000010000 */
[----:B------:R-:W-:Y:S01]  /*1f0c0*/  F2FP.BF16.PACK_AB R113, R232, R0 ;  /* 0x00000000e871723e */ /* 0x000fe200000010ff */
[C---:B------:R-:W-:Y:S02]  /*1f0d0*/  FMUL.FTZ R18, R2.reuse, R130 ;  /* 0x0000008202127220 */ /* 0x040fe40000410000 */
[----:B------:R-:W-:Y:S03]  /*1f0e0*/  FMUL.FTZ R19, R2, R131 ;  /* 0x0000008302137220 */ /* 0x000fe60000410000 */
[----:B------:R-:W3:Y:S01]  /*1f0f0*/  MUFU.EX2 R233, R21 ;  /* 0x0000001500e97308 */ /* 0x000ee20000000800 */
[----:B------:R-:W-:Y:S01]  /*1f100*/  LDSM.16.MT88.4 R128, [R196+0x1000] ;  /* 0x00100000c480783b */ /* 0x000fe20000004200 */
[----:B------:R-:W-:Y:S02]  /*1f110*/  FMUL.FTZ R20, R4, R144 ;  /* 0x0000009004147220 */ /* 0x000fe40000410000 */
[C---:B------:R-:W-:Y:S02]  /*1f120*/  FMUL.FTZ R22, R3.reuse, R146 ;  /* 0x0000009203167220 */ /* 0x040fe40000410000 */
[C---:B------:R-:W-:Y:S02]  /*1f130*/  FMUL.FTZ R23, R3.reuse, R147 ;  /* 0x0000009303177220 */ /* 0x040fe40000410000 */
[C---:B------:R-:W-:Y:S02]  /*1f140*/  FMUL.FTZ R46, R2.reuse, R118 ;  /* 0x00000076022e7220 */ /* 0x040fe40000410000 */
[C---:B------:R-:W-:Y:S01]  /*1f150*/  FMUL.FTZ R47, R2.reuse, R119 ;  /* 0x00000077022f7220 */ /* 0x040fe20000410000 */
[----:B------:R-:W-:Y:S01]  /*1f160*/  MUFU.EX2 R135, R188 ;  /* 0x000000bc00877308 */ /* 0x000fe20000000800 */
[----:B------:R-:W4:Y:S01]  /*1f170*/  LDSM.16.MT88.4 R116, [R196+0xc00] ;  /* 0x000c0000c474783b */ /* 0x000f220000004200 */
[----:B------:R-:W-:Y:S01]  /*1f180*/  FMUL.FTZ R30, R2, R126 ;  /* 0x0000007e021e7220 */ /* 0x000fe20000410000 */
[----:B--2---:R-:W-:Y:S01]  /*1f190*/  ISETP.GT.AND P0, PT, R212, R247, PT ;  /* 0x000000f7d400720c */ /* 0x004fe20003f04270 */
[C---:B------:R-:W-:Y:S02]  /*1f1a0*/  FMUL.FTZ R31, R2.reuse, R127 ;  /* 0x0000007f021f7220 */ /* 0x040fe40000410000 */
[C---:B------:R-:W-:Y:S02]  /*1f1b0*/  FMUL.FTZ R34, R2.reuse, R122 ;  /* 0x0000007a02227220 */ /* 0x040fe40000410000 */
[----:B------:R-:W-:Y:S01]  /*1f1c0*/  FMUL.FTZ R35, R2, R123 ;  /* 0x0000007b02237220 */ /* 0x000fe20000410000 */
[----:B------:R-:W-:Y:S01]  /*1f1d0*/  LDSM.16.MT88.4 R124, [R197+0x400] ;  /* 0x00040000c57c783b */ /* 0x000fe20000004200 */
[C---:B------:R-:W-:Y:S01]  /*1f1e0*/  FMUL.FTZ R36, R4.reuse, R152 ;  /* 0x0000009804247220 */ /* 0x040fe20000410000 */
[----:B------:R-:W-:Y:S01]  /*1f1f0*/  MUFU.EX2 R134, R182 ;  /* 0x000000b600867308 */ /* 0x000fe20000000800 */
[----:B------:R-:W-:Y:S01]  /*1f200*/  FMUL.FTZ R37, R4, R153 ;  /* 0x0000009904257220 */ /* 0x000fe20000410000 */
[----:B---3--:R-:W-:Y:S01]  /*1f210*/  F2FP.BF16.PACK_AB R115, R246, R233 ;  /* 0x000000e9f673723e */ /* 0x008fe200000010ff */
        /* <DEDUP_REMOVED lines=52> */
[-C--:B----4-:R-:W-:Y:S03]  /*1f560*/  HMMA.16816.F32.BF16 R40, R172, R116.reuse, R40 ;  /* 0x00000074ac28723c */ /* 0x090fe60000041828 */
        /* <DEDUP_REMOVED lines=94> */
[----:B------:R-:W-:Y:S04]  /*1fb50*/  FADD.FTZ R4, R183, R2 ;  /* 0x00000002b7047221 */ /* 0x000fe80000010000 */
        /* <DEDUP_REMOVED lines=46> */
[-C--:B---3--:R-:W-:Y:S08]  /*1fe40*/  HMMA.16816.F32.BF16 R88, R172, R16.reuse, R88 ;  /* 0x00000010ac58723c */ /* 0x088ff00000041858 */
[C---:B------:R-:W-:Y:S08]  /*1fe50*/  HMMA.16816.F32.BF16 R92, R176.reuse, R16, R92 ;  /* 0x00000010b05c723c */ /* 0x040ff0000004185c */
[-C--:B------:R-:W-:Y:S08]  /*1fe60*/  HMMA.16816.F32.BF16 R96, R176, R18.reuse, R96 ;  /* 0x00000012b060723c */ /* 0x080ff00000041860 */
[----:B------:R-:W-:Y:S01]  /*1fe70*/  HMMA.16816.F32.BF16 R100, R172, R18, R100 ;  /* 0x00000012ac64723c */ /* 0x000fe20000041864 */
[----:B------:R-:W-:Y:S07]  /*1fe80*/  @!UPT UIADD3 URZ, URZ, URZ, URZ ;  /* 0x0000003f3f3ff290 */ /* 0x000fee000fffe03f */
[----:B------:R-:W-:-:S11]  /*1fe90*/  @P0 BRA `(.L_x_2913) ;  /* 0xffffbd4000000947 */ /* 0x000fd6000383ffff */
.L_x_2881:
[----:B------:R-:W-:Y:S05]  /*1fea0*/  BRA.DIV ~URZ, `(.L_x_2914) ;  /* 0x00007a427f007947 */ /* 0x000fea000b800000 */
[----:B------:R2:W3:Y:S02]  /*1feb0*/  SHFL.BFLY PT, R0, R215, 0x2, 0x1f ;  /* 0x0c401f00d7007f89 */ /* 0x0004e400000e0000 */
.L_x_3035:
[----:B---3--:R-:W-:Y:S01]  /*1fec0*/  FADD.FTZ R4, R0, R215 ;  /* 0x000000d700047221 */ /* 0x008fe20000010000 */
[----:B------:R-:W-:Y:S05]  /*1fed0*/  BRA.DIV ~URZ, `(.L_x_2915) ;  /* 0x00007a627f007947 */ /* 0x000fea000b800000 */
[----:B------:R-:W3:Y:S04]  /*1fee0*/  SHFL.BFLY PT, R2, R214, 0x2, 0x1f ;  /* 0x0c401f00d6027f89 */ /* 0x000ee800000e0000 */
[----:B------:R-:W4:Y:S04]  /*1fef0*/  SHFL.BFLY PT, R0, R232, 0x2, 0x1f ;  /* 0x0c401f00e8007f89 */ /* 0x000f2800000e0000 */
[----:B------:R-:W5:Y:S04]  /*1ff00*/  SHFL.BFLY PT, R11, R233, 0x2, 0x1f ;  /* 0x0c401f00e90b7f89 */ /* 0x000f6800000e0000 */
[----:B-1----:R-:W1:Y:S01]  /*1ff10*/  SHFL.BFLY PT, R3, R4, 0x1, 0x1f ;  /* 0x0c201f0004037f89 */ /* 0x002e6200000e0000 */
        /* <DEDUP_REMOVED lines=9> */
.L_x_3036:
        /* <DEDUP_REMOVED lines=13> */
[----:B------:R-:W-:Y:S01]  /*20080*/  @P2 MUFU.RCP R3, R9 ;  /* 0x0000000900032308 */ /* 0x000fe20000001000 */
[----:B--2---:R-:W-:-:S07]  /*20090*/  FMUL.FTZ R182, R0, R84 ;  /* 0x0000005400b67220 */ /* 0x004fce0000410000 */
[----:B------:R-:W2:Y:S01]  /*200a0*/  @P2 MUFU.LG2 R9, R9 ;  /* 0x0000000900092308 */ /* 0x000ea20000000c00 */
        /* <DEDUP_REMOVED lines=25> */
[----:B------:R3:W4:Y:S01]  /*20240*/  @P1 MUFU.LG2 R0, R8 ;  /* 0x0000000800001308 */ /* 0x0007220000000c00 */
[----:B-12---:R-:W-:-:S02]  /*20250*/  @P2 FMUL.FTZ R11, R9, 0.69314718246459960938 ;  /* 0x3f317218090b2820 */ /* 0x006fc40000410000 */
[C---:B------:R-:W-:Y:S02]  /*20260*/  FMUL.FTZ R144, R3.reuse, R142 ;  /* 0x0000008e03907220 */ /* 0x040fe40000410000 */
[C---:B------:R-:W-:Y:S02]  /*20270*/  FMUL.FTZ R145, R3.reuse, R143 ;  /* 0x0000008f03917220 */ /* 0x040fe40000410000 */
[C---:B------:R-:W-:Y:S02]  /*20280*/  FMUL.FTZ R88, R3.reuse, R154 ;  /* 0x0000009a03587220 */ /* 0x040fe40000410000 */
[C---:B------:R-:W-:Y:S02]  /*20290*/  FMUL.FTZ R89, R3.reuse, R155 ;  /* 0x0000009b03597220 */ /* 0x040fe40000410000 */
[C---:B------:R-:W-:Y:S02]  /*202a0*/  FMUL.FTZ R100, R3.reuse, R158 ;  /* 0x0000009e03647220 */ /* 0x040fe40000410000 */
[----:B------:R-:W-:-:S02]  /*202b0*/  FMUL.FTZ R101, R3, R159 ;  /* 0x0000009f03657220 */ /* 0x000fc40000410000 */
[C---:B------:R-:W-:Y:S01]  /*202c0*/  FMUL.FTZ R142, R3.reuse, R70 ;  /* 0x00000046038e7220 */ /* 0x040fe20000410000 */
[----:B---3--:R-:W-:Y:S01]  /*202d0*/  @P2 MOV R8, 0x3f317218 ;  /* 0x3f31721800082802 */ /* 0x008fe20000000f00 */
[----:B----4-:R-:W-:Y:S01]  /*202e0*/  @P1 FMUL.FTZ R9, R0, 0.69314718246459960938 ;  /* 0x3f31721800091820 */ /* 0x010fe20000410000 */
        /* <DEDUP_REMOVED lines=82> */
.L_x_2736:
        /* <DEDUP_REMOVED lines=19> */
.L_x_2917:
[----:B--2---:R-:W-:Y:S05]  /*20940*/  BSYNC B0 ;  /* 0x0000000000007941 */ /* 0x004fea0003800000 */
.L_x_2916:
        /* <DEDUP_REMOVED lines=128> */
.L_x_2920:
        /* <DEDUP_REMOVED lines=142> */
.L_x_3037:
[----:B------:R-:W-:Y:S05]  /*21a30*/  BRA.DIV ~URZ, `(.L_x_2923) ;  /* 0x000061927f007947 */ /* 0x000fea000b800000 */
[----:B------:R2:W4:Y:S02]  /*21a40*/  SHFL.IDX PT, R2, R12, RZ, 0x1c1f ;  /* 0x001c1fff0c027589 */ /* 0x00052400000e0000 */
.L_x_3038:
[----:B------:R-:W-:Y:S01]  /*21a50*/  ISETP.GE.AND P0, PT, R4, R0, PT ;  /* 0x000000000400720c */ /* 0x000fe20003f06270 */
[----:B------:R-:W-:-:S12]  /*21a60*/  BSSY B0, `(.L_x_2924) ;  /* 0x0000012000007945 */ /* 0x000fd80003800000 */
[----:B------:R-:W-:Y:S05]  /*21a70*/  @P0 BRA `(.L_x_2925) ;  /* 0x0000010000000947 */ /* 0x000fea0003800000 */
[----:B------:R-:W5:Y:S04]  /*21a80*/  LDL R15, [R1] ;  /* 0x00000000010f7983 */ /* 0x000f680000100800 */
[----:B--2---:R-:W2:Y:S04]  /*21a90*/  LDL R13, [R1+0x4] ;  /* 0x00000400010d7983 */ /* 0x004ea80000100800 */
[----:B----4-:R-:W4:Y:S04]  /*21aa0*/  LDL R64, [R1+0x90] ;  /* 0x0000900001407983 */ /* 0x010f280000100800 */
[----:B---3--:R-:W3:Y:S01]  /*21ab0*/  LDL R14, [R1+0x7c] ;  /* 0x00007c00010e7983 */ /* 0x008ee20000100800 */
[----:B------:R-:W-:-:S13]  /*21ac0*/  ISETP.GE.AND P2, PT, R250, c[0x0][0x3c8], PT ;  /* 0x0000f200fa007a0c */ /* 0x000fda0003f46270 */
[----:B------:R-:W-:-:S04]  /*21ad0*/  @!P2 LEA R10, P5, R250, R2, 0x1 ;  /* 0x00000002fa0aa211 */ /* 0x000fc800078a08ff */
[----:B------:R-:W-:-:S05]  /*21ae0*/  @!P2 LEA.HI.X R11, R250, R6, R251, 0x1, P5 ;  /* 0x00000006fa0ba211 */ /* 0x000fca00028f0cfb */
[----:B------:R1:W-:Y:S01]  /*21af0*/  @!P2 ST.E.128 [R10.64], R24 ;  /* 0x000000180a00a985 */ /* 0x0003e2000c101d08 */
[----:B-----5:R-:W-:Y:S02]  /*21b00*/  ISETP.GE.AND P1, PT, R15, c[0x0][0x3c8], PT ;  /* 0x0000f2000f007a0c */ /* 0x020fe40003f26270 */
[----:B--2---:R-:W-:-:S11]  /*21b10*/  ISETP.GE.AND P0, PT, R13, c[0x0][0x3c8], PT ;  /* 0x0000f2000d007a0c */ /* 0x004fd60003f06270 */
[-C--:B------:R-:W-:Y:S02]  /*21b20*/  @!P1 LEA R8, P4, R15, R2.reuse, 0x1 ;  /* 0x000000020f089211 */ /* 0x080fe400078808ff */
[----:B------:R-:W-:Y:S02]  /*21b30*/  @!P0 LEA R2, P3, R13, R2, 0x1 ;  /* 0x000000020d028211 */ /* 0x000fe400078608ff */
[-C--:B-1--4-:R-:W-:Y:S02]  /*21b40*/  @!P1 LEA.HI.X R9, R15, R6.reuse, R64, 0x1, P4 ;  /* 0x000000060f099211 */ /* 0x092fe400020f0c40 */
[----:B---3--:R-:W-:-:S03]  /*21b50*/  @!P0 LEA.HI.X R3, R13, R6, R14, 0x1, P3 ;  /* 0x000000060d038211 */ /* 0x008fc600018f0c0e */
[----:B------:R1:W-:Y:S04]  /*21b60*/  @!P1 ST.E.128 [R8.64], R20 ;  /* 0x0000001408009985 */ /* 0x0003e8000c101d08 */
[----:B------:R1:W-:Y:S02]  /*21b70*/  @!P0 ST.E.128 [R2.64], R16 ;  /* 0x0000001002008985 */ /* 0x0003e4000c101d08 */
.L_x_2925:
[----:B------:R-:W-:Y:S05]  /*21b80*/  BSYNC B0 ;  /* 0x0000000000007941 */ /* 0x000fea0003800000 */
.L_x_2924:
[----:B------:R-:W-:Y:S05]  /*21b90*/  BRA.DIV ~URZ, `(.L_x_2926) ;  /* 0x000060a27f007947 */ /* 0x000fea000b800000 */
[----:B---3--:R3:W2:Y:S04]  /*21ba0*/  SHFL.IDX PT, R6, R5, 0x1, 0x1c1f ;  /* 0x003c1f0005067f89 */ /* 0x0086a800000e0000 */
[----:B-1--4-:R3:W1:Y:S02]  /*21bb0*/  SHFL.IDX PT, R2, R12, 0x1, 0x1c1f ;  /* 0x003c1f000c027f89 */ /* 0x01266400000e0000 */
.L_x_3039:
[----:B------:R-:W-:Y:S01]  /*21bc0*/  IADD3 R3, R4, 0x20, RZ ;  /* 0x0000002004037810 */ /* 0x000fe20007ffe0ff */
[----:B------:R-:W-:Y:S03]  /*21bd0*/  BSSY B0, `(.L_x_2927) ;  /* 0x0000013000007945 */ /* 0x000fe60003800000 */
[----:B------:R-:W-:-:S13]  /*21be0*/  ISETP.GE.AND P0, PT, R3, R0, PT ;  /* 0x000000000300720c */ /* 0x000fda0003f06270 */
[----:B------:R-:W-:Y:S05]  /*21bf0*/  @P0 BRA `(.L_x_2928) ;  /* 0x0000010000000947 */ /* 0x000fea0003800000 */
[----:B------:R-:W4:Y:S04]  /*21c00*/  LDL R15, [R1] ;  /* 0x00000000010f7983 */ /* 0x000f280000100800 */
[----:B------:R-:W5:Y:S04]  /*21c10*/  LDL R13, [R1+0x4] ;  /* 0x00000400010d7983 */ /* 0x000f680000100800 */
[----:B---3--:R-:W3:Y:S04]  /*21c20*/  LDL R16, [R1+0x90] ;  /* 0x0000900001107983 */ /* 0x008ee80000100800 */
[----:B--2---:R-:W2:Y:S01]  /*21c30*/  LDL R14, [R1+0x7c] ;  /* 0x00007c00010e7983 */ /* 0x004ea20000100800 */
[----:B------:R-:W-:-:S13]  /*21c40*/  ISETP.GE.AND P2, PT, R250, c[0x0][0x3c8], PT ;  /* 0x0000f200fa007a0c */ /* 0x000fda0003f46270 */
[----:B-1----:R-:W-:-:S04]  /*21c50*/  @!P2 LEA R10, P5, R250, R2, 0x1 ;  /* 0x00000002fa0aa211 */ /* 0x002fc800078a08ff */
[----:B------:R-:W-:-:S05]  /*21c60*/  @!P2 LEA.HI.X R11, R250, R6, R251, 0x1, P5 ;  /* 0x00000006fa0ba211 */ /* 0x000fca00028f0cfb */
[----:B------:R1:W-:Y:S01]  /*21c70*/  @!P2 ST.E.128 [R10.64], R36 ;  /* 0x000000240a00a985 */ /* 0x0003e2000c101d08 */
[----:B----4-:R-:W-:Y:S02]  /*21c80*/  ISETP.GE.AND P1, PT, R15, c[0x0][0x3c8], PT ;  /* 0x0000f2000f007a0c */ /* 0x010fe40003f26270 */
[----:B-----5:R-:W-:-:S11]  /*21c90*/  ISETP.GE.AND P0, PT, R13, c[0x0][0x3c8], PT ;  /* 0x0000f2000d007a0c */ /* 0x020fd60003f06270 */
[-C--:B------:R-:W-:Y:S02]  /*21ca0*/  @!P1 LEA R8, P4, R15, R2.reuse, 0x1 ;  /* 0x000000020f089211 */ /* 0x080fe400078808ff */
[----:B------:R-:W-:Y:S02]  /*21cb0*/  @!P0 LEA R2, P3, R13, R2, 0x1 ;  /* 0x000000020d028211 */ /* 0x000fe400078608ff */
[-C--:B---3--:R-:W-:Y:S02]  /*21cc0*/  @!P1 LEA.HI.X R9, R15, R6.reuse, R16, 0x1, P4 ;  /* 0x000000060f099211 */ /* 0x088fe400020f0c10 */
[----:B--2---:R-:W-:-:S03]  /*21cd0*/  @!P0 LEA.HI.X R3, R13, R6, R14, 0x1, P3 ;  /* 0x000000060d038211 */ /* 0x004fc600018f0c0e */
[----:B------:R1:W-:Y:S04]  /*21ce0*/  @!P1 ST.E.128 [R8.64], R32 ;  /* 0x0000002008009985 */ /* 0x0003e8000c101d08 */
[----:B------:R1:W-:Y:S02]  /*21cf0*/  @!P0 ST.E.128 [R2.64], R28 ;  /* 0x0000001c02008985 */ /* 0x0003e4000c101d08 */
.L_x_2928:
[----:B------:R-:W-:Y:S05]  /*21d00*/  BSYNC B0 ;  /* 0x0000000000007941 */ /* 0x000fea0003800000 */
.L_x_2927:
[----:B------:R-:W-:Y:S05]  /*21d10*/  BRA.DIV ~URZ, `(.L_x_2929) ;  /* 0x00005ff27f007947 */ /* 0x000fea000b800000 */
[----:B--2---:R2:W4:Y:S02]  /*21d20*/  SHFL.IDX PT, R6, R5, 0x2, 0x1c1f ;  /* 0x005c1f0005067f89 */ /* 0x00452400000e0000 */
.L_x_3040:
[----:B------:R-:W-:Y:S05]  /*21d30*/  BRA.DIV ~URZ, `(.L_x_2930) ;  /* 0x000060427f007947 */ /* 0x000fea000b800000 */
[----:B-1----:R1:W2:Y:S02]  /*21d40*/  SHFL.IDX PT, R2, R12, 0x2, 0x1c1f ;  /* 0x005c1f000c027f89 */ /* 0x0022a400000e0000 */
.L_x_3041:
[----:B------:R-:W-:Y:S01]  /*21d50*/  IADD3 R3, R4, 0x40, RZ ;  /* 0x0000004004037810 */ /* 0x000fe20007ffe0ff */
[----:B------:R-:W-:Y:S03]  /*21d60*/  BSSY B0, `(.L_x_2931) ;  /* 0x0000013000007945 */ /* 0x000fe60003800000 */
[----:B------:R-:W-:-:S13]  /*21d70*/  ISETP.GE.AND P0, PT, R3, R0, PT ;  /* 0x000000000300720c */ /* 0x000fda0003f06270 */
[----:B------:R-:W-:Y:S05]  /*21d80*/  @P0 BRA `(.L_x_2932) ;  /* 0x0000010000000947 */ /* 0x000fea0003800000 */
[----:B------:R-:W5:Y:S04]  /*21d90*/  LDL R15, [R1] ;  /* 0x00000000010f7983 */ /* 0x000f680000100800 */
[----:B---3--:R-:W3:Y:S04]  /*21da0*/  LDL R13, [R1+0x4] ;  /* 0x00000400010d7983 */ /* 0x008ee80000100800 */
[----:B----4-:R-:W4:Y:S04]  /*21db0*/  LDL R16, [R1+0x90] ;  /* 0x0000900001107983 */ /* 0x010f280000100800 */
[----:B--2---:R-:W2:Y:S01]  /*21dc0*/  LDL R14, [R1+0x7c] ;  /* 0x00007c00010e7983 */ /* 0x004ea20000100800 */
[----:B------:R-:W-:-:S13]  /*21dd0*/  ISETP.GE.AND P2, PT, R250, c[0x0][0x3c8], PT ;  /* 0x0000f200fa007a0c */ /* 0x000fda0003f46270 */
[----:B------:R-:W-:-:S04]  /*21de0*/  @!P2 LEA R10, P5, R250, R2, 0x1 ;  /* 0x00000002fa0aa211 */ /* 0x000fc800078a08ff */
[----:B------:R-:W-:-:S05]  /*21df0*/  @!P2 LEA.HI.X R11, R250, R6, R251, 0x1, P5 ;  /* 0x00000006fa0ba211 */ /* 0x000fca00028f0cfb */
[----:B------:R1:W-:Y:S01]  /*21e00*/  @!P2 ST.E.128 [R10.64], R48 ;  /* 0x000000300a00a985 */ /* 0x0003e2000c101d08 */
[----:B-----5:R-:W-:Y:S02]  /*21e10*/  ISETP.GE.AND P1, PT, R15, c[0x0][0x3c8], PT ;  /* 0x0000f2000f007a0c */ /* 0x020fe40003f26270 */
[----:B---3--:R-:W-:-:S11]  /*21e20*/  ISETP.GE.AND P0, PT, R13, c[0x0][0x3c8], PT ;  /* 0x0000f2000d007a0c */ /* 0x008fd60003f06270 */
[-C--:B------:R-:W-:Y:S02]  /*21e30*/  @!P1 LEA R8, P4, R15, R2.reuse, 0x1 ;  /* 0x000000020f089211 */ /* 0x080fe400078808ff */
[----:B------:R-:W-:Y:S02]  /*21e40*/  @!P0 LEA R2, P3, R13, R2, 0x1 ;  /* 0x000000020d028211 */ /* 0x000fe400078608ff */
[-C--:B----4-:R-:W-:Y:S02]  /*21e50*/  @!P1 LEA.HI.X R9, R15, R6.reuse, R16, 0x1, P4 ;  /* 0x000000060f099211 */ /* 0x090fe400020f0c10 */
[----:B--2---:R-:W-:-:S03]  /*21e60*/  @!P0 LEA.HI.X R3, R13, R6, R14, 0x1, P3 ;  /* 0x000000060d038211 */ /* 0x004fc600018f0c0e */
[----:B------:R1:W-:Y:S04]  /*21e70*/  @!P1 ST.E.128 [R8.64], R44 ;  /* 0x0000002c08009985 */ /* 0x0003e8000c101d08 */
[----:B------:R1:W-:Y:S02]  /*21e80*/  @!P0 ST.E.128 [R2.64], R40 ;  /* 0x0000002802008985 */ /* 0x0003e4000c101d08 */
.L_x_2932:
[----:B------:R-:W-:Y:S05]  /*21e90*/  BSYNC B0 ;  /* 0x0000000000007941 */ /* 0x000fea0003800000 */
.L_x_2931:
[----:B------:R-:W-:Y:S05]  /*21ea0*/  BRA.DIV ~URZ, `(.L_x_2933) ;  /* 0x00005f427f007947 */ /* 0x000fea000b800000 */
[----:B--23--:R-:W2:Y:S04]  /*21eb0*/  SHFL.IDX PT, R5, R5, 0x3, 0x1c1f ;  /* 0x007c1f0005057f89 */ /* 0x00cea800000e0000 */
[----:B-1----:R1:W3:Y:S02]  /*21ec0*/  SHFL.IDX PT, R2, R12, 0x3, 0x1c1f ;  /* 0x007c1f000c027f89 */ /* 0x0022e400000e0000 */
.L_x_3042:
[----:B------:R-:W-:-:S04]  /*21ed0*/  IADD3 R3, R4, 0x60, RZ ;  /* 0x0000006004037810 */ /* 0x000fc80007ffe0ff */
[----:B------:R-:W-:-:S13]  /*21ee0*/  ISETP.GE.AND P0, PT, R3, R0, PT ;  /* 0x000000000300720c */ /* 0x000fda0003f06270 */
[----:B------:R-:W-:Y:S05]  /*21ef0*/  @P0 BRA `(.L_x_2934) ;  /* 0x0000272000000947 */ /* 0x000fea0003800000 */
[----:B-1----:R-:W5:Y:S04]  /*21f00*/  LDL R12, [R1] ;  /* 0x00000000010c7983 */ /* 0x002f680000100800 */
[----:B----4-:R-:W4:Y:S04]  /*21f10*/  LDL R13, [R1+0x90] ;  /* 0x00009000010d7983 */ /* 0x010f280000100800 */
[----:B---3--:R-:W3:Y:S01]  /*21f20*/  LDL R6, [R1+0x4] ;  /* 0x0000040001067983 */ /* 0x008ee20000100800 */
[----:B------:R-:W-:-:S13]  /*21f30*/  ISETP.GE.AND P1, PT, R250, c[0x0][0x3c8], PT ;  /* 0x0000f200fa007a0c */ /* 0x000fda0003f26270 */
[----:B------:R-:W-:-:S04]  /*21f40*/  @!P1 LEA R10, P3, R250, R2, 0x1 ;  /* 0x00000002fa0a9211 */ /* 0x000fc800078608ff */
[----:B--2---:R-:W-:-:S05]  /*21f50*/  @!P1 LEA.HI.X R11, R250, R5, R251, 0x1, P3 ;  /* 0x00000005fa0b9211 */ /* 0x004fca00018f0cfb */
[----:B------:R1:W-:Y:S01]  /*21f60*/  @!P1 ST.E.128 [R10.64], R60 ;  /* 0x0000003c0a009985 */ /* 0x0003e2000c101d08 */
[----:B-----5:R-:W-:-:S13]  /*21f70*/  ISETP.GE.AND P0, PT, R12, c[0x0][0x3c8], PT ;  /* 0x0000f2000c007a0c */ /* 0x020fda0003f06270 */
[----:B------:R-:W-:-:S04]  /*21f80*/  @!P0 LEA R8, P2, R12, R2, 0x1 ;  /* 0x000000020c088211 */ /* 0x000fc800078408ff */
[----:B----4-:R-:W-:-:S05]  /*21f90*/  @!P0 LEA.HI.X R9, R12, R5, R13, 0x1, P2 ;  /* 0x000000050c098211 */ /* 0x010fca00010f0c0d */
[----:B------:R1:W-:Y:S01]  /*21fa0*/  @!P0 ST.E.128 [R8.64], R56 ;  /* 0x0000003808008985 */ /* 0x0003e2000c101d08 */
[----:B---3--:R-:W-:-:S13]  /*21fb0*/  ISETP.GE.AND P0, PT, R6, c[0x0][0x3c8], PT ;  /* 0x0000f20006007a0c */ /* 0x008fda0003f06270 */
[----:B------:R-:W-:Y:S05]  /*21fc0*/  @P0 BRA `(.L_x_2934) ;  /* 0x0000265000000947 */ /* 0x000fea0003800000 */
[----:B------:R-:W2:Y:S01]  /*21fd0*/  LDL R12, [R1+0x7c] ;  /* 0x00007c00010c7983 */ /* 0x000ea20000100800 */
[----:B------:R-:W-:-:S04]  /*21fe0*/  LEA R2, P0, R6, R2, 0x1 ;  /* 0x0000000206027211 */ /* 0x000fc800078008ff */
[----:B--2---:R-:W-:-:S05]  /*21ff0*/  LEA.HI.X R3, R6, R5, R12, 0x1, P0 ;  /* 0x0000000506037211 */ /* 0x004fca00000f0c0c */
[----:B------:R2:W-:Y:S01]  /*22000*/  ST.E.128 [R2.64], R52 ;  /* 0x0000003402007985 */ /* 0x0005e2000c101d08 */
[----:B------:R-:W-:Y:S05]  /*22010*/  BRA `(.L_x_2934) ;  /* 0x0000260000007947 */ /* 0x000fea0003800000 */
.L_x_2921:
        /* <DEDUP_REMOVED lines=33> */
.L_x_3043:
[----:B------:R-:W-:Y:S05]  /*22230*/  BRA.DIV ~URZ, `(.L_x_2936) ;  /* 0x00005cf27f007947 */ /* 0x000fea000b800000 */
[----:B------:R3:W4:Y:S02]  /*22240*/  SHFL.IDX PT, R0, R6, RZ, 0x1c1f ;  /* 0x001c1fff06007589 */ /* 0x00072400000e0000 */
.L_x_3044:
        /* <DEDUP_REMOVED lines=73> */
[----:B------:R-:W-:Y:S02]  /*226e0*/  IADD3 R15, R252, 0x50, RZ ;  /* 0x00000050fc0f7810 */ /* 0x000fe40007ffe0ff */
[----:B----4-:R-:W-:Y:S01]  /*226f0*/  @!P2 LEA R8, P0, R14, R0, 0x2 ;  /* 0x000000000e08a211 */ /* 0x010fe200078010ff */
        /* <DEDUP_REMOVED lines=9> */
.L_x_2938:
[----:B------:R-:W-:Y:S05]  /*22790*/  BSYNC B0 ;  /* 0x0000000000007941 */ /* 0x000fea0003800000 */
.L_x_2937:
[----:B------:R-:W-:Y:S05]  /*227a0*/  BRA.DIV ~URZ, `(.L_x_2939) ;  /* 0x000057f27f007947 */ /* 0x000fea000b800000 */
[----:B--2---:R2:W1:Y:S04]  /*227b0*/  SHFL.IDX PT, R4, R5, 0x1, 0x1c1f ;  /* 0x003c1f0005047f89 */ /* 0x00446800000e0000 */
[----:B----4-:R2:W4:Y:S02]  /*227c0*/  SHFL.IDX PT, R0, R6, 0x1, 0x1c1f ;  /* 0x003c1f0006007f89 */ /* 0x01052400000e0000 */
.L_x_3045:
[----:B------:R-:W-:Y:S01]  /*227d0*/  BSSY B0, `(.L_x_2940) ;  /* 0x0000054000007945 */ /* 0x000fe20003800000 */
[----:B------:R-:W-:Y:S05]  /*227e0*/  @P6 BRA `(.L_x_2941) ;  /* 0x0000052000006947 */ /* 0x000fea0003800000 */
[C---:B------:R-:W-:Y:S02]  /*227f0*/  ISETP.GE.AND P1, PT, R252.reuse, c[0x0][0x3c8], PT ;  /* 0x0000f200fc007a0c */ /* 0x040fe40003f26270 */
[C---:B------:R-:W-:Y:S02]  /*22800*/  IADD3 R12, R252.reuse, 0x8, RZ ;  /* 0x00000008fc0c7810 */ /* 0x040fe40007ffe0ff */
[----:B------:R-:W-:Y:S02]  /*22810*/  IADD3 R14, R252, 0x10, RZ ;  /* 0x00000010fc0e7810 */ /* 0x000fe40007ffe0ff */
[----:B------:R-:W-:-:S02]  /*22820*/  ISETP.GE.AND P0, PT, R12, c[0x0][0x3c8], PT ;  /* 0x0000f2000c007a0c */ /* 0x000fc40003f06270 */
[----:B------:R-:W-:Y:S02]  /*22830*/  IADD3 R11, R252, 0x18, RZ ;  /* 0x00000018fc0b7810 */ /* 0x000fe40007ffe0ff */
        /* <DEDUP_REMOVED lines=25> */
[----:B------:R-:W-:Y:S02]  /*229d0*/  IADD3 R17, R252, 0x48, RZ ;  /* 0x00000048fc117810 */ /* 0x000fe40007ffe0ff */
[----:B------:R-:W-:Y:S02]  /*229e0*/  @!P3 LEA.HI.X R3, R14, R4, R15, 0x2, P4 ;  /* 0x000000040e03b211 */ /* 0x000fe400020f140f */
[C---:B------:R-:W-:Y:S02]  /*229f0*/  IADD3 R14, R252.reuse, 0x30, RZ ;  /* 0x00000030fc0e7810 */ /* 0x040fe40007ffe0ff */
[C---:B----4-:R-:W-:Y:S01]  /*22a00*/  @!P5 LEA R8, P0, R11.reuse, R0, 0x2 ;  /* 0x000000000b08d211 */ /* 0x050fe200078010ff */
[----:B------:R1:W-:Y:S01]  /*22a10*/  @!P3 ST.E.64 [R2.64], R150 ;  /* 0x000000960200b985 */ /* 0x0003e2000c101b08 */
[----:B------:R-:W-:Y:S02]  /*22a20*/  IADD3 R15, R252, 0x28, RZ ;  /* 0x00000028fc0f7810 */ /* 0x000fe40007ffe0ff */
[----:B------:R-:W-:-:S02]  /*22a30*/  @!P5 LEA.HI.X R9, R11, R4, R12, 0x2, P0 ;  /* 0x000000040b09d211 */ /* 0x000fc400000f140c */
[----:B------:R-:W-:Y:S02]  /*22a40*/  IADD3 R11, R252, 0x20, RZ ;  /* 0x00000020fc0b7810 */ /* 0x000fe40007ffe0ff */
        /* <DEDUP_REMOVED lines=13> */
[----:B------:R-:W-:Y:S02]  /*22b20*/  IADD3 R15, R252, 0x48, RZ ;  /* 0x00000048fc0f7810 */ /* 0x000fe40007ffe0ff */
[----:B----4-:R-:W-:Y:S01]  /*22b30*/  @!P0 LEA R8, P2, R14, R0, 0x2 ;  /* 0x000000000e088211 */ /* 0x010fe200078410ff */
        /* <DEDUP_REMOVED lines=18> */
[----:B------:R-:W-:Y:S02]  /*22c60*/  IADD3 R17, R252, 0x50, RZ ;  /* 0x00000050fc117810 */ /* 0x000fe40007ffe0ff */
[----:B-----5:R-:W-:Y:S01]  /*22c70*/  @!P2 LEA R8, P0, R16, R0, 0x2 ;  /* 0x000000001008a211 */ /* 0x020fe200078010ff */
        /* <DEDUP_REMOVED lines=9> */
.L_x_2941:
[----:B------:R-:W-:Y:S05]  /*22d10*/  BSYNC B0 ;  /* 0x0000000000007941 */ /* 0x000fea0003800000 */
.L_x_2940:
[----:B------:R-:W-:Y:S05]  /*22d20*/  BRA.DIV ~URZ, `(.L_x_2942) ;  /* 0x000053427f007947 */ /* 0x000fea000b800000 */
[----:B-1----:R1:W2:Y:S02]  /*22d30*/  SHFL.IDX PT, R4, R5, 0x2, 0x1c1f ;  /* 0x005c1f0005047f89 */ /* 0x0022a400000e0000 */
.L_x_3046:
[----:B------:R-:W-:Y:S05]  /*22d40*/  BRA.DIV ~URZ, `(.L_x_2943) ;  /* 0x000053927f007947 */ /* 0x000fea000b800000 */
[----:B----4-:R4:W1:Y:S02]  /*22d50*/  SHFL.IDX PT, R0, R6, 0x2, 0x1c1f ;  /* 0x005c1f0006007f89 */ /* 0x01086400000e0000 */
.L_x_3047:
        /* <DEDUP_REMOVED lines=25> */
[C---:B------:R-:W-:Y:S02]  /*22ef0*/  @!P4 LEA R8, P5, R17.reuse, R0, 0x2 ;  /* 0x000000001108c211 */ /* 0x040fe400078a10ff */
        /* <DEDUP_REMOVED lines=59> */
.L_x_2945:
[----:B------:R-:W-:Y:S05]  /*232b0*/  BSYNC B0 ;  /* 0x0000000000007941 */ /* 0x000fea0003800000 */
.L_x_2944:
[----:B------:R-:W-:Y:S05]  /*232c0*/  BRA.DIV ~URZ, `(.L_x_2946) ;  /* 0x00004e827f007947 */ /* 0x000fea000b800000 */
[----:B--2---:R2:W3:Y:S04]  /*232d0*/  SHFL.IDX PT, R4, R5, 0x3, 0x1c1f ;  /* 0x007c1f0005047f89 */ /* 0x0044e800000e0000 */
[----:B-1----:R2:W1:Y:S02]  /*232e0*/  SHFL.IDX PT, R0, R6, 0x3, 0x1c1f ;  /* 0x007c1f0006007f89 */ /* 0x00246400000e0000 */
.L_x_3048:
        /* <DEDUP_REMOVED lines=10> */
[----:B------:R-:W-:Y:S02]  /*23390*/  IADD3 R11, R252, 0x8, RZ ;  /* 0x00000008fc0b7810 */ /* 0x000fe40007ffe0ff */
[----:B------:R-:W-:Y:S02]  /*233a0*/  ISETP.GE.AND P2, PT, R6, c[0x0][0x3c8], PT ;  /* 0x0000f20006007a0c */ /* 0x000fe40003f46270 */
[----:B------:R-:W-:Y:S02]  /*233b0*/  @!P4 LEA.HI.X R9, R252, R4, R12, 0x2, P6 ;  /* 0x00000004fc09c211 */ /* 0x000fe400030f140c */
[----:B------:R-:W-:-:S02]  /*233c0*/  SHF.R.S32.HI R11, RZ, 0x1f, R11 ;  /* 0x0000001fff0b7819 */ /* 0x000fc4000001140b */
[----:B------:R-:W-:Y:S01]  /*233d0*/  @!P3 LEA R2, P5, R10, R0, 0x2 ;  /* 0x000000000a02b211 */ /* 0x000fe200078a10ff */
        /* <DEDUP_REMOVED lines=8> */
[----:B------:R-:W-:Y:S02]  /*23460*/  IADD3 R15, R252, 0x28, RZ ;  /* 0x00000028fc0f7810 */ /* 0x000fe40007ffe0ff */
[----:B------:R-:W-:Y:S02]  /*23470*/  @!P2 LEA.HI.X R11, R6, R4, R14, 0x2, P3 ;  /* 0x00000004060ba211 */ /* 0x000fe400018f140e */
[C---:B------:R-:W-:Y:S02]  /*23480*/  IADD3 R6, R252.reuse, 0x20, RZ ;  /* 0x00000020fc067810 */ /* 0x040fe40007ffe0ff */
[----:B------:R-:W-:Y:S01]  /*23490*/  IADD3 R14, R252, 0x18, RZ ;  /* 0x00000018fc0e7810 */ /* 0x000fe20007ffe0ff */
[----:B------:R-:W-:Y:S01]  /*234a0*/  @!P2 ST.E.64 [R10.64], R64 ;  /* 0x000000400a00a985 */ /* 0x000fe2000c101b08 */
[----:B------:R-:W-:-:S02]  /*234b0*/  ISETP.GE.AND P5, PT, R15, c[0x0][0x3c8], PT ;  /* 0x0000f2000f007a0c */ /* 0x000fc40003fa6270 */
[C---:B------:R-:W-:Y:S02]  /*234c0*/  IADD3 R12, R252.reuse, 0x30, RZ ;  /* 0x00000030fc0c7810 */ /* 0x040fe40007ffe0ff */
        /* <DEDUP_REMOVED lines=14> */
[----:B------:R-:W-:Y:S01]  /*235b0*/  IADD3 R13, R252, 0x30, RZ ;  /* 0x00000030fc0d7810 */ /* 0x000fe20007ffe0ff */
        /* <DEDUP_REMOVED lines=45> */
.L_x_2919:
        /* <DEDUP_REMOVED lines=20> */
.L_x_2947:
        /* <DEDUP_REMOVED lines=59> */
.L_x_2949:
[----:B------:R-:W-:Y:S05]  /*23d80*/  BSYNC B0 ;  /* 0x0000000000007941 */ /* 0x000fea0003800000 */
.L_x_2948:
        /* <DEDUP_REMOVED lines=43> */
.L_x_3049:
[----:B------:R-:W-:Y:S05]  /*24040*/  BRA.DIV ~URZ, `(.L_x_2951) ;  /* 0x000042427f007947 */ /* 0x000fea000b800000 */
[----:B------:R3:W4:Y:S02]  /*24050*/  SHFL.IDX PT, R0, R13, RZ, 0x1c1f ;  /* 0x001c1fff0d007589 */ /* 0x00072400000e0000 */
.L_x_3050:
[----:B------:R-:W-:Y:S01]  /*24060*/  IMAD R6, R18, c[0x0][0x4e8], RZ ;  /* 0x00013a0012067a24 */ /* 0x000fe200078e02ff */
[----:B------:R-:W-:Y:S04]  /*24070*/  BSSY B0, `(.L_x_2952) ;  /* 0x0000013000007945 */ /* 0x000fe80003800000 */
        /* <DEDUP_REMOVED lines=9> */
[----:B------:R1:W-:Y:S01]  /*24110*/  @!P2 ST.E.128 [R10.64], RZ ;  /* 0x000000ff0a00a985 */ /* 0x0003e2000c101d08 */
[----:B-----5:R-:W-:Y:S02]  /*24120*/  ISETP.GE.AND P1, PT, R16, c[0x0][0x3c8], PT ;  /* 0x0000f20010007a0c */ /* 0x020fe40003f26270 */
[----:B---3--:R-:W-:-:S11]  /*24130*/  ISETP.GE.AND P0, PT, R14, c[0x0][0x3c8], PT ;  /* 0x0000f2000e007a0c */ /* 0x008fd60003f06270 */
[-C--:B------:R-:W-:Y:S02]  /*24140*/  @!P1 LEA R8, P4, R16, R0.reuse, 0x1 ;  /* 0x0000000010089211 */ /* 0x080fe400078808ff */
[----:B------:R-:W-:Y:S02]  /*24150*/  @!P0 LEA R2, P3, R14, R0, 0x1 ;  /* 0x000000000e028211 */ /* 0x000fe400078608ff */
[-C--:B----4-:R-:W-:Y:S02]  /*24160*/  @!P1 LEA.HI.X R9, R16, R4.reuse, R17, 0x1, P4 ;  /* 0x0000000410099211 */ /* 0x090fe400020f0c11 */
[----:B--2---:R-:W-:-:S03]  /*24170*/  @!P0 LEA.HI.X R3, R14, R4, R15, 0x1, P3 ;  /* 0x000000040e038211 */ /* 0x004fc600018f0c0f */
[----:B------:R1:W-:Y:S04]  /*24180*/  @!P1 ST.E.128 [R8.64], RZ ;  /* 0x000000ff08009985 */ /* 0x0003e8000c101d08 */
[----:B------:R1:W-:Y:S02]  /*24190*/  @!P0 ST.E.128 [R2.64], RZ ;  /* 0x000000ff02008985 */ /* 0x0003e4000c101d08 */
.L_x_2953:
[----:B------:R-:W-:Y:S05]  /*241a0*/  BSYNC B0 ;  /* 0x0000000000007941 */ /* 0x000fea0003800000 */
.L_x_2952:
[----:B------:R-:W-:Y:S05]  /*241b0*/  BRA.DIV ~URZ, `(.L_x_2954) ;  /* 0x000041427f007947 */ /* 0x000fea000b800000 */
[----:B--2---:R2:W1:Y:S04]  /*241c0*/  SHFL.IDX PT, R4, R5, 0x1, 0x1c1f ;  /* 0x003c1f0005047f89 */ /* 0x00446800000e0000 */
[----:B----4-:R2:W4:Y:S02]  /*241d0*/  SHFL.IDX PT, R0, R13, 0x1, 0x1c1f ;  /* 0x003c1f000d007f89 */ /* 0x01052400000e0000 */
.L_x_3051:
[----:B-1----:R-:W-:Y:S01]  /*241e0*/  IADD3 R2, R12, 0x20, RZ ;  /* 0x000000200c027810 */ /* 0x002fe20007ffe0ff */
[----:B------:R-:W-:Y:S03]  /*241f0*/  BSSY B0, `(.L_x_2955) ;  /* 0x0000013000007945 */ /* 0x000fe60003800000 */
[----:B------:R-:W-:-:S13]  /*24200*/  ISETP.GE.AND P0, PT, R2, R6, PT ;  /* 0x000000060200720c */ /* 0x000fda0003f06270 */
[----:B------:R-:W-:Y:S05]  /*24210*/  @P0 BRA `(.L_x_2956) ;  /* 0x0000010000000947 */ /* 0x000fea0003800000 */
[----:B------:R-:W5:Y:S04]  /*24220*/  LDL R16, [R1] ;  /* 0x0000000001107983 */ /* 0x000f680000100800 */
[----:B--2---:R-:W2:Y:S04]  /*24230*/  LDL R14, [R1+0x4] ;  /* 0x00000400010e7983 */ /* 0x004ea80000100800 */
[----:B---3--:R-:W3:Y:S04]  /*24240*/  LDL R17, [R1+0x90] ;  /* 0x0000900001117983 */ /* 0x008ee80000100800 */
[----:B----4-:R-:W4:Y:S01]  /*24250*/  LDL R15, [R1+0x7c] ;  /* 0x00007c00010f7983 */ /* 0x010f220000100800 */
[----:B------:R-:W-:-:S13]  /*24260*/  ISETP.GE.AND P2, PT, R250, c[0x0][0x3c8], PT ;  /* 0x0000f200fa007a0c */ /* 0x000fda0003f46270 */
[----:B------:R-:W-:-:S04]  /*24270*/  @!P2 LEA R10, P5, R250, R0, 0x1 ;  /* 0x00000000fa0aa211 */ /* 0x000fc800078a08ff */
[----:B------:R-:W-:-:S05]  /*24280*/  @!P2 LEA.HI.X R11, R250, R4, R251, 0x1, P5 ;  /* 0x00000004fa0ba211 */ /* 0x000fca00028f0cfb */
[----:B------:R1:W-:Y:S01]  /*24290*/  @!P2 ST.E.128 [R10.64], RZ ;  /* 0x000000ff0a00a985 */ /* 0x0003e2000c101d08 */
[----:B-----5:R-:W-:Y:S02]  /*242a0*/  ISETP.GE.AND P1, PT, R16, c[0x0][0x3c8], PT ;  /* 0x0000f20010007a0c */ /* 0x020fe40003f26270 */
[----:B--2---:R-:W-:-:S11]  /*242b0*/  ISETP.GE.AND P0, PT, R14, c[0x0][0x3c8], PT ;  /* 0x0000f2000e007a0c */ /* 0x004fd60003f06270 */
[-C--:B------:R-:W-:Y:S02]  /*242c0*/  @!P1 LEA R8, P4, R16, R0.reuse, 0x1 ;  /* 0x0000000010089211 */ /* 0x080fe400078808ff */
[----:B------:R-:W-:Y:S02]  /*242d0*/  @!P0 LEA R2, P3, R14, R0, 0x1 ;  /* 0x000000000e028211 */ /* 0x000fe400078608ff */
[-C--:B---3--:R-:W-:Y:S02]  /*242e0*/  @!P1 LEA.HI.X R9, R16, R4.reuse, R17, 0x1, P4 ;  /* 0x0000000410099211 */ /* 0x088fe400020f0c11 */
[----:B----4-:R-:W-:-:S03]  /*242f0*/  @!P0 LEA.HI.X R3, R14, R4, R15, 0x1, P3 ;  /* 0x000000040e038211 */ /* 0x010fc600018f0c0f */
[----:B------:R1:W-:Y:S04]  /*24300*/  @!P1 ST.E.128 [R8.64], RZ ;  /* 0x000000ff08009985 */ /* 0x0003e8000c101d08 */
[----:B------:R1:W-:Y:S02]  /*24310*/  @!P0 ST.E.128 [R2.64], RZ ;  /* 0x000000ff02008985 */ /* 0x0003e4000c101d08 */
.L_x_2956:
[----:B------:R-:W-:Y:S05]  /*24320*/  BSYNC B0 ;  /* 0x0000000000007941 */ /* 0x000fea0003800000 */
.L_x_2955:
[----:B------:R-:W-:Y:S05]  /*24330*/  BRA.DIV ~URZ, `(.L_x_2957) ;  /* 0x000040927f007947 */ /* 0x000fea000b800000 */
[----:B------:R1:W2:Y:S02]  /*24340*/  SHFL.IDX PT, R4, R5, 0x2, 0x1c1f ;  /* 0x005c1f0005047f89 */ /* 0x0002a400000e0000 */
.L_x_3052:
[----:B------:R-:W-:Y:S05]  /*24350*/  BRA.DIV ~URZ, `(.L_x_2958) ;  /* 0x000040e27f007947 */ /* 0x000fea000b800000 */
[----:B----4-:R4:W1:Y:S02]  /*24360*/  SHFL.IDX PT, R0, R13, 0x2, 0x1c1f ;  /* 0x005c1f000d007f89 */ /* 0x01086400000e0000 */
.L_x_3053:
[----:B-1----:R-:W-:Y:S01]  /*24370*/  IADD3 R2, R12, 0x40, RZ ;  /* 0x000000400c027810 */ /* 0x002fe20007ffe0ff */
        /* <DEDUP_REMOVED lines=19> */
.L_x_2960:
[----:B------:R-:W-:Y:S05]  /*244b0*/  BSYNC B0 ;  /* 0x0000000000007941 */ /* 0x000fea0003800000 */
.L_x_2959:
[----:B------:R-:W-:Y:S05]  /*244c0*/  BRA.DIV ~URZ, `(.L_x_2961) ;  /* 0x00003fe27f007947 */ /* 0x000fea000b800000 */
[----:B--2---:R2:W1:Y:S04]  /*244d0*/  SHFL.IDX PT, R4, R5, 0x3, 0x1c1f ;  /* 0x007c1f0005047f89 */ /* 0x00446800000e0000 */
[----:B------:R2:W3:Y:S02]  /*244e0*/  SHFL.IDX PT, R0, R13, 0x3, 0x1c1f ;  /* 0x007c1f000d007f89 */ /* 0x0004e400000e0000 */
.L_x_3054:
[----:B------:R-:W-:-:S04]  /*244f0*/  IADD3 R12, R12, 0x60, RZ ;  /* 0x000000600c0c7810 */ /* 0x000fc80007ffe0ff */
[----:B------:R-:W-:-:S13]  /*24500*/  ISETP.GE.AND P0, PT, R12, R6, PT ;  /* 0x000000060c00720c */ /* 0x000fda0003f06270 */
[----:B------:R-:W-:Y:S05]  /*24510*/  @P0 BRA `(.L_x_2934) ;  /* 0x0000010000000947 */ /* 0x000fea0003800000 */
[----:B------:R-:W5:Y:S04]  /*24520*/  LDL R14, [R1] ;  /* 0x00000000010e7983 */ /* 0x000f680000100800 */
[----:B--2---:R-:W2:Y:S04]  /*24530*/  LDL R5, [R1+0x4] ;  /* 0x0000040001057983 */ /* 0x004ea80000100800 */
[----:B----4-:R-:W4:Y:S04]  /*24540*/  LDL R15, [R1+0x90] ;  /* 0x00009000010f7983 */ /* 0x010f280000100800 */
[----:B---3--:R-:W3:Y:S01]  /*24550*/  LDL R13, [R1+0x7c] ;  /* 0x00007c00010d7983 */ /* 0x008ee20000100800 */
[----:B------:R-:W-:-:S13]  /*24560*/  ISETP.GE.AND P2, PT, R250, c[0x0][0x3c8], PT ;  /* 0x0000f200fa007a0c */ /* 0x000fda0003f46270 */
[----:B-1----:R-:W-:-:S04]  /*24570*/  @!P2 LEA R10, P5, R250, R0, 0x1 ;  /* 0x00000000fa0aa211 */ /* 0x002fc800078a08ff */
[----:B------:R-:W-:-:S05]  /*24580*/  @!P2 LEA.HI.X R11, R250, R4, R251, 0x1, P5 ;  /* 0x00000004fa0ba211 */ /* 0x000fca00028f0cfb */
[----:B------:R1:W-:Y:S01]  /*24590*/  @!P2 ST.E.128 [R10.64], RZ ;  /* 0x000000ff0a00a985 */ /* 0x0003e2000c101d08 */
[----:B-----5:R-:W-:Y:S02]  /*245a0*/  ISETP.GE.AND P1, PT, R14, c[0x0][0x3c8], PT ;  /* 0x0000f2000e007a0c */ /* 0x020fe40003f26270 */
[----:B--2---:R-:W-:-:S11]  /*245b0*/  ISETP.GE.AND P0, PT, R5, c[0x0][0x3c8], PT ;  /* 0x0000f20005007a0c */ /* 0x004fd60003f06270 */
[CC--:B------:R-:W-:Y:S02]  /*245c0*/  @!P1 LEA R8, P4, R14.reuse, R0.reuse, 0x1 ;  /* 0x000000000e089211 */ /* 0x0c0fe400078808ff */
[C---:B------:R-:W-:Y:S02]  /*245d0*/  @!P0 LEA R2, P3, R5.reuse, R0, 0x1 ;  /* 0x0000000005028211 */ /* 0x040fe400078608ff */
[-C--:B----4-:R-:W-:Y:S02]  /*245e0*/  @!P1 LEA.HI.X R9, R14, R4.reuse, R15, 0x1, P4 ;  /* 0x000000040e099211 */ /* 0x090fe400020f0c0f */
[----:B---3--:R-:W-:-:S03]  /*245f0*/  @!P0 LEA.HI.X R3, R5, R4, R13, 0x1, P3 ;  /* 0x0000000405038211 */ /* 0x008fc600018f0c0d */
[----:B------:R1:W-:Y:S04]  /*24600*/  @!P1 ST.E.128 [R8.64], RZ ;  /* 0x000000ff08009985 */ /* 0x0003e8000c101d08 */
[----:B------:R1:W-:Y:S02]  /*24610*/  @!P0 ST.E.128 [R2.64], RZ ;  /* 0x000000ff02008985 */ /* 0x0003e4000c101d08 */
.L_x_2934:
[----:B------:R-:W-:Y:S05]  /*24620*/  BSYNC B1 ;  /* 0x0000000000017941 */ /* 0x000fea0003800000 */
.L_x_2918:
        /* <DEDUP_REMOVED lines=15> */
.L_x_3055:
[----:B------:R-:W-:Y:S05]  /*24720*/  BRA.DIV ~URZ, `(.L_x_2964) ;  /* 0x00003ec27f007947 */ /* 0x000fea000b800000 */
[----:B------:R3:W4:Y:S02]  /*24730*/  SHFL.IDX PT, R9, R76, 0x1, 0x1f ;  /* 0x00201f004c097f89 */ /* 0x00072400000e0000 */
.L_x_3056:
        /* <DEDUP_REMOVED lines=19> */
.L_x_3057:
        /* <DEDUP_REMOVED lines=16> */
.L_x_3058:
[----:B---3--:R-:W-:Y:S01]  /*24970*/  IMAD R0, R0, c[0x0][0x538], RZ ;  /* 0x00014e0000007a24 */ /* 0x008fe200078e02ff */
[----:B------:R-:W-:Y:S04]  /*24980*/  BSSY B1, `(.L_x_2967) ;  /* 0x00000cf000017945 */ /* 0x000fe80003800000 */
[----:B----4-:R-:W-:-:S04]  /*24990*/  IADD3 R9, R0, R9, RZ ;  /* 0x0000000900097210 */ /* 0x010fc80007ffe0ff */
[----:B--2---:R-:W-:-:S13]  /*249a0*/  ISETP.GT.AND P0, PT, R9, R10, PT ;  /* 0x0000000a0900720c */ /* 0x004fda0003f04270 */
[----:B------:R-:W-:Y:S05]  /*249b0*/  @P0 BRA `(.L_x_2968) ;  /* 0x0000026000000947 */ /* 0x000fea0003800000 */
.L_x_2972:
        /* <DEDUP_REMOVED lines=18> */
.L_x_3059:
        /* <DEDUP_REMOVED lines=16> */
.L_x_3060:
[----:B--2---:R-:W-:-:S05]  /*24be0*/  IMAD R0, R0, c[0x0][0x538], RZ ;  /* 0x00014e0000007a24 */ /* 0x004fca00078e02ff */
[----:B------:R-:W-:-:S04]  /*24bf0*/  IADD3 R9, R0, R9, RZ ;  /* 0x0000000900097210 */ /* 0x000fc80007ffe0ff */
[----:B------:R-:W-:-:S13]  /*24c00*/  ISETP.GT.AND P0, PT, R9, R10, PT ;  /* 0x0000000a0900720c */ /* 0x000fda0003f04270 */
[----:B-1----:R-:W-:Y:S05]  /*24c10*/  @!P0 BRA `(.L_x_2972) ;  /* 0xfffffda000008947 */ /* 0x002fea000383ffff */
.L_x_2968:
[----:B------:R-:W-:-:S05]  /*24c20*/  IADD3 R9, -R0, R9, RZ ;  /* 0x0000000900097210 */ /* 0x000fca0007ffe1ff */
[----:B------:R-:W-:-:S05]  /*24c30*/  IMAD R0, R4, c[0x0][0x538], R9 ;  /* 0x00014e0004007a24 */ /* 0x000fca00078e0209 */
[----:B------:R-:W-:Y:S01]  /*24c40*/  ISETP.GT.AND P0, PT, R0, R10, PT ;  /* 0x0000000a0000720c */ /* 0x000fe20003f04270 */
[----:B------:R-:W-:-:S12]  /*24c50*/  BRA.DIV ~URZ, `(.L_x_2973) ;  /* 0x00003df27f007947 */ /* 0x000fd8000b800000 */
[----:B------:R-:W-:-:S03]  /*24c60*/  VOTE.ANY R11, PT, !P0 ;  /* 0x00000000000b7806 */ /* 0x000fc600040e0100 */
.L_x_3061:
[----:B------:R-:W2:Y:S01]  /*24c70*/  LDL.LU R0, [R1+0x8c] ;  /* 0x00008c0001007983 */ /* 0x000ea20000300800 */
[----:B------:R-:W2:Y:S02]  /*24c80*/  POPC R5, R11 ;  /* 0x0000000b00057309 */ /* 0x000ea40000000000 */
[----:B--2---:R-:W-:-:S05]  /*24c90*/  IADD3 R0, R5, R0, RZ ;  /* 0x0000000005007210 */ /* 0x004fca0007ffe0ff */
[----:B------:R2:W-:Y:S01]  /*24ca0*/  STL [R1+0x8c], R0 ;  /* 0x00008c0001007387 */ /* 0x0005e20000100800 */
[----:B------:R-:W-:Y:S05]  /*24cb0*/  BRA.DIV ~URZ, `(.L_x_2974) ;  /* 0x00003de27f007947 */ /* 0x000fea000b800000 */
[----:B------:R3:W4:Y:S04]  /*24cc0*/  SHFL.IDX PT, R6, R6, R5, 0x1f ;  /* 0x00001f0506067589 */ /* 0x00072800000e0000 */
[----:B--2---:R3:W2:Y:S02]  /*24cd0*/  SHFL.IDX PT, R0, R8, R5, 0x1f ;  /* 0x00001f0508007589 */ /* 0x0046a400000e0000 */
.L_x_3062:
[----:B------:R-:W-:Y:S01]  /*24ce0*/  ISETP.NE.AND P0, PT, R11, RZ, PT ;  /* 0x000000ff0b00720c */ /* 0x000fe20003f05270 */
[----:B------:R-:W-:-:S12]  /*24cf0*/  BSSY B0, `(.L_x_2975) ;  /* 0x0000005000007945 */ /* 0x000fd80003800000 */
[----:B------:R-:W-:Y:S05]  /*24d00*/  @!P0 BRA `(.L_x_2976) ;  /* 0x0000003000008947 */ /* 0x000fea0003800000 */
[----:B---3--:R-:W-:Y:S01]  /*24d10*/  IADD3 R5, R5, -0x1, RZ ;  /* 0xffffffff05057810 */ /* 0x008fe20007ffe0ff */
[----:B------:R-:W-:Y:S05]  /*24d20*/  BRA.DIV ~URZ, `(.L_x_2977) ;  /* 0x00003e427f007947 */ /* 0x000fea000b800000 */
[----:B------:R3:W1:Y:S02]  /*24d30*/  SHFL.IDX PT, R12, R4, R5, 0x1f ;  /* 0x00001f05040c7589 */ /* 0x00066400000e0000 */
.L_x_2976:
[----:B------:R-:W-:Y:S05]  /*24d40*/  BSYNC B0 ;  /* 0x0000000000007941 */ /* 0x000fea0003800000 */
.L_x_2975:
        /* <DEDUP_REMOVED lines=68> */
.L_x_2979:
        /* <DEDUP_REMOVED lines=68> */
.L_x_2980:
[----:B------:R-:W-:Y:S05]  /*255d0*/  BSYNC B0 ;  /* 0x0000000000007941 */ /* 0x000fea0003800000 */
.L_x_2978:
[----:B------:R-:W-:-:S04]  /*255e0*/  LOP3.LUT R2, RZ, R2, RZ, 0x33, !PT ;  /* 0x00000002ff027212 */ /* 0x000fc800078e33ff */
[----:B-1----:R-:W-:-:S05]  /*255f0*/  IADD3 R0, R2, R6, RZ ;  /* 0x0000000602007210 */ /* 0x002fca0007ffe0ff */
[----:B------:R1:W-:Y:S01]  /*25600*/  STL [R1+0x84], R0 ;  /* 0x0000840001007387 */ /* 0x0003e20000100800 */
[----:B------:R-:W-:Y:S05]  /*25610*/  BRA `(.L_x_2981) ;  /* 0x0000005000007947 */ /* 0x000fea0003800000 */
.L_x_2969:
[----:B------:R-:W-:Y:S01]  /*25620*/  MOV R0, c[0x0][0x53c] ;  /* 0x00014f0000007a02 */ /* 0x000fe20000000f00 */
[----:B------:R2:W-:Y:S04]  /*25630*/  STL [R1+0x80], R10 ;  /* 0x0000800a01007387 */ /* 0x0005e80000100800 */
[----:B------:R2:W-:Y:S04]  /*25640*/  STL [R1+0x84], RZ ;  /* 0x000084ff01007387 */ /* 0x0005e80000100800 */
[----:B------:R2:W-:Y:S04]  /*25650*/  STL [R1+0x88], RZ ;  /* 0x000088ff01007387 */ /* 0x0005e80000100800 */
[----:B------:R2:W-:Y:S02]  /*25660*/  STL [R1+0x8c], R0 ;  /* 0x00008c0001007387 */ /* 0x0005e40000100800 */
.L_x_2981:
[----:B------:R-:W-:Y:S05]  /*25670*/  BSYNC B1 ;  /* 0x0000000000017941 */ /* 0x000fea0003800000 */
.L_x_2967:
        /* <DEDUP_REMOVED lines=9> */
.L_x_2962:
[----:B-1----:R-:W3:Y:S02]  /*25710*/  LDL R0, [R1+0x8c] ;  /* 0x00008c0001007983 */ /* 0x002ee40000100800 */
[----:B---3--:R-:W-:-:S13]  /*25720*/  ISETP.GE.AND P0, PT, R0, c[0x0][0x53c], PT ;  /* 0x00014f0000007a0c */ /* 0x008fda0003f06270 */
[----:B--2-4-:R-:W-:Y:S01]  /*25730*/  @P0 CALL.REL.NOINC `(.L_x_2982) ;  /* 0x0000001000000944 */ /* 0x014fe20003c00000 */
[----:B------:R-:W-:Y:S05]  /*25740*/  BRA `(.L_x_2983) ;  /* 0xfffdcbb000007947 */ /* 0x000fea000383ffff */
.L_x_2982:
[----:B------:R-:W-:Y:S05]  /*25750*/  EXIT ;  /* 0x000000000000794d */ /* 0x000fea0003800000 */
.L_x_2673:
[----:B------:R-:W-:Y:S01]  /*25760*/  IMAD.MOV.U32 R0, RZ, RZ, R5 ;  /* 0x000000ffff007224 */ /* 0x000fe200078e0005 */
[----:B------:R-:W-:Y:S02]  /*25770*/  MOV R3, 0x1 ;  /* 0x0000000100037802 */ /* 0x000fe40000000f00 */
[----:B------:R-:W-:Y:S02]  /*25780*/  MOV R2, 0x257a0 ;  /* 0x000257a000027802 */ /* 0x000fe40000000f00 */
[----:B------:R-:W-:Y:S05]  /*25790*/  CALL.REL.NOINC `($__internal_42_$__cuda_sm70_shflsync_up_p) ;  /* 0x0000350000007944 */ /* 0x000fea0003c00000 */
[----:B------:R-:W-:Y:S01]  /*257a0*/  MOV R0, R4 ;  /* 0x0000000400007202 */ /* 0x000fe20000000f00 */
[----:B------:R-:W-:Y:S05]  /*257b0*/  BRA `(.L_x_2984) ;  /* 0xfffdaca000007947 */ /* 0x000fea000383ffff */
.L_x_2674:
[----:B------:R-:W-:Y:S01]  /*257c0*/  IMAD.MOV.U32 R0, RZ, RZ, R5 ;  /* 0x000000ffff007224 */ /* 0x000fe200078e0005 */
[----:B------:R-:W-:Y:S02]  /*257d0*/  MOV R3, 0x2 ;  /* 0x0000000200037802 */ /* 0x000fe40000000f00 */
[----:B------:R-:W-:Y:S02]  /*257e0*/  MOV R2, 0x25800 ;  /* 0x0002580000027802 */ /* 0x000fe40000000f00 */
[----:B------:R-:W-:Y:S05]  /*257f0*/  CALL.REL.NOINC `($__internal_42_$__cuda_sm70_shflsync_up_p) ;  /* 0x000034a000007944 */ /* 0x000fea0003c00000 */
[----:B------:R-:W-:Y:S01]  /*25800*/  SEL R4, R4, RZ, P4 ;  /* 0x000000ff04047207 */ /* 0x000fe20002000000 */
[----:B------:R-:W-:Y:S01]  /*25810*/  IMAD.MOV.U32 R3, RZ, RZ, 0x4 ;  /* 0x00000004ff037424 */ /* 0x000fe200078e00ff */
[----:B------:R-:W-:-:S03]  /*25820*/  MOV R2, 0x25850 ;  /* 0x0002585000027802 */ /* 0x000fc60000000f00 */
[----:B------:R-:W-:Y:S02]  /*25830*/  IMAD.IADD R0, R5, 0x1, R4 ;  /* 0x0000000105007824 */ /* 0x000fe400078e0204 */
        /* <DEDUP_REMOVED lines=13> */
[----:B------:R-:W-:Y:S02]  /*25910*/  MOV R217, 0x1f ;  /* 0x0000001f00d97802 */ /* 0x000fe40000000f00 */
[----:B------:R-:W-:Y:S01]  /*25920*/  MOV R3, 0x25960 ;  /* 0x0002596000037802 */ /* 0x000fe20000000f00 */
[----:B------:R-:W-:-:S04]  /*25930*/  IMAD.IADD R4, R0, 0x1, R4 ;  /* 0x0000000100047824 */ /* 0x000fc800078e0204 */
[----:B------:R-:W-:Y:S02]  /*25940*/  IMAD.MOV.U32 R216, RZ, RZ, R4 ;  /* 0x000000ffffd87224 */ /* 0x000fe400078e0004 */
[----:B------:R-:W-:Y:S05]  /*25950*/  CALL.REL.NOINC `($__internal_41_$__cuda_sm70_shflsync_idx_p) ;  /* 0x000032e000007944 */ /* 0x000fea0003c00000 */
[----:B------:R-:W-:Y:S01]  /*25960*/  MOV R0, R217 ;  /* 0x000000d900007202 */ /* 0x000fe20000000f00 */
[----:B------:R-:W-:Y:S05]  /*25970*/  BRA `(.L_x_2985) ;  /* 0xfffdabe000007947 */ /* 0x000fea000383ffff */
.L_x_2676:
[----:B------:R-:W-:Y:S02]  /*25980*/  SEL R0, RZ, 0x1, P0 ;  /* 0x00000001ff007807 */ /* 0x000fe40000000000 */
[----:B------:R-:W-:Y:S02]  /*25990*/  MOV R2, 0x259b0 ;  /* 0x000259b000027802 */ /* 0x000fe40000000f00 */
[----:B------:R-:W-:Y:S05]  /*259a0*/  CALL.REL.NOINC `($__internal_43_$__cuda_sm70_votesync_ballot) ;  /* 0x0000335000007944 */ /* 0x000fea0003c00000 */
[----:B------:R-:W-:Y:S01]  /*259b0*/  MOV R7, R0 ;  /* 0x0000000000077202 */ /* 0x000fe20000000f00 */
[----:B------:R-:W-:Y:S05]  /*259c0*/  BRA `(.L_x_2986) ;  /* 0xfffdac2000007947 */ /* 0x000fea000383ffff */
.L_x_2677:
[----:B------:R-:W-:Y:S01]  /*259d0*/  IMAD.MOV.U32 R216, RZ, RZ, R9 ;  /* 0x000000ffffd87224 */ /* 0x000fe200078e0009 */
[----:B-1----:R-:W-:Y:S01]  /*259e0*/  MOV R2, R0 ;  /* 0x0000000000027202 */ /* 0x002fe20000000f00 */
[----:B------:R-:W-:Y:S01]  /*259f0*/  IMAD.MOV.U32 R217, RZ, RZ, 0x1f ;  /* 0x0000001fffd97424 */ /* 0x000fe200078e00ff */
[----:B------:R-:W-:Y:S02]  /*25a00*/  MOV R3, 0x25a20 ;  /* 0x00025a2000037802 */ /* 0x000fe40000000f00 */
[----:B------:R-:W-:Y:S05]  /*25a10*/  CALL.REL.NOINC `($__internal_41_$__cuda_sm70_shflsync_idx_p) ;  /* 0x0000322000007944 */ /* 0x000fea0003c00000 */
[----:B------:R-:W-:Y:S01]  /*25a20*/  IMAD.MOV.U32 R12, RZ, RZ, R217 ;  /* 0x000000ffff0c7224 */ /* 0x000fe200078e00d9 */
[----:B------:R-:W-:Y:S01]  /*25a30*/  MOV R216, R8 ;  /* 0x0000000800d87202 */ /* 0x000fe20000000f00 */
[----:B------:R-:W-:Y:S01]  /*25a40*/  IMAD.MOV.U32 R5, RZ, RZ, RZ ;  /* 0x000000ffff057224 */ /* 0x000fe200078e00ff */
[----:B------:R-:W-:Y:S01]  /*25a50*/  MOV R2, R0 ;  /* 0x0000000000027202 */ /* 0x000fe20000000f00 */
[----:B------:R-:W-:Y:S01]  /*25a60*/  IMAD.MOV.U32 R217, RZ, RZ, 0x1f ;  /* 0x0000001fffd97424 */ /* 0x000fe200078e00ff */
[----:B------:R-:W-:-:S02]  /*25a70*/  MOV R3, 0x25a90 ;  /* 0x00025a9000037802 */ /* 0x000fc40000000f00 */
[----:B------:R-:W-:Y:S05]  /*25a80*/  CALL.REL.NOINC `($__internal_41_$__cuda_sm70_shflsync_idx_p) ;  /* 0x000031b000007944 */ /* 0x000fea0003c00000 */
[----:B------:R-:W-:Y:S01]  /*25a90*/  MOV R9, R217 ;  /* 0x000000d900097202 */ /* 0x000fe20000000f00 */
[----:B------:R-:W-:Y:S05]  /*25aa0*/  BRA `(.L_x_2987) ;  /* 0xfffdabb000007947 */ /* 0x000fea000383ffff */
.L_x_2680:
[----:B------:R-:W-:Y:S01]  /*25ab0*/  IMAD.MOV.U32 R216, RZ, RZ, R4 ;  /* 0x000000ffffd87224 */ /* 0x000fe200078e0004 */
[----:B-1----:R-:W-:Y:S01]  /*25ac0*/  MOV R2, R0 ;  /* 0x0000000000027202 */ /* 0x002fe20000000f00 */
[----:B------:R-:W-:Y:S01]  /*25ad0*/  IMAD.MOV.U32 R217, RZ, RZ, 0x1f ;  /* 0x0000001fffd97424 */ /* 0x000fe200078e00ff */
[----:B------:R-:W-:-:S02]  /*25ae0*/  MOV R3, 0x25b00 ;  /* 0x00025b0000037802 */ /* 0x000fc40000000f00 */
[----:B---34-:R-:W-:Y:S05]  /*25af0*/  CALL.REL.NOINC `($__internal_41_$__cuda_sm70_shflsync_idx_p) ;  /* 0x0000314000007944 */ /* 0x018fea0003c00000 */
[----:B------:R-:W-:Y:S01]  /*25b00*/  MOV R5, R217 ;  /* 0x000000d900057202 */ /* 0x000fe20000000f00 */
[----:B------:R-:W-:Y:S05]  /*25b10*/  BRA `(.L_x_2679) ;  /* 0xfffdaba000007947 */ /* 0x000fea000383ffff */
.L_x_2737:
[----:B------:R-:W-:Y:S01]  /*25b20*/  IMAD.MOV.U32 R216, RZ, RZ, R6 ;  /* 0x000000ffffd87224 */ /* 0x000fe200078e0006 */
[----:B------:R-:W-:Y:S01]  /*25b30*/  MOV R2, RZ ;  /* 0x000000ff00027202 */ /* 0x000fe20000000f00 */
[----:B------:R-:W-:Y:S01]  /*25b40*/  IMAD.MOV.U32 R217, RZ, RZ, 0x1c1f ;  /* 0x00001c1fffd97424 */ /* 0x000fe200078e00ff */
[----:B------:R-:W-:-:S02]  /*25b50*/  MOV R3, 0x25b70 ;  /* 0x00025b7000037802 */ /* 0x000fc40000000f00 */
[----:B-----5:R-:W-:Y:S05]  /*25b60*/  CALL.REL.NOINC `($__internal_41_$__cuda_sm70_shflsync_idx_p) ;  /* 0x000030d000007944 */ /* 0x020fea0003c00000 */
[----:B------:R-:W-:Y:S01]  /*25b70*/  MOV R4, R217 ;  /* 0x000000d900047202 */ /* 0x000fe20000000f00 */
[----:B------:R-:W-:Y:S05]  /*25b80*/  BRA `(.L_x_2988) ;  /* 0xfffe361000007947 */ /* 0x000fea000383ffff */
.L_x_2738:
[----:B------:R-:W-:Y:S01]  /*25b90*/  IMAD.MOV.U32 R216, RZ, RZ, R12 ;  /* 0x000000ffffd87224 */ /* 0x000fe200078e000c */
[----:B------:R-:W-:Y:S01]  /*25ba0*/  MOV R2, RZ ;  /* 0x000000ff00027202 */ /* 0x000fe20000000f00 */
[----:B------:R-:W-:Y:S01]  /*25bb0*/  IMAD.MOV.U32 R217, RZ, RZ, 0x1c1f ;  /* 0x00001c1fffd97424 */ /* 0x000fe200078e00ff */
[----:B------:R-:W-:-:S02]  /*25bc0*/  MOV R3, 0x25be0 ;  /* 0x00025be000037802 */ /* 0x000fc40000000f00 */
[----:B-12--5:R-:W-:Y:S05]  /*25bd0*/  CALL.REL.NOINC `($__internal_41_$__cuda_sm70_shflsync_idx_p) ;  /* 0x0000306000007944 */ /* 0x026fea0003c00000 */
[----:B------:R-:W-:Y:S01]  /*25be0*/  MOV R0, R217 ;  /* 0x000000d900007202 */ /* 0x000fe20000000f00 */
[----:B------:R-:W-:Y:S05]  /*25bf0*/  BRA `(.L_x_2989) ;  /* 0xfffe35c000007947 */ /* 0x000fea000383ffff */
.L_x_2741:
[----:B------:R-:W-:Y:S01]  /*25c00*/  IMAD.MOV.U32 R216, RZ, RZ, R6 ;  /* 0x000000ffffd87224 */ /* 0x000fe200078e0006 */
[----:B--2---:R-:W-:Y:S01]  /*25c10*/  MOV R2, 0x1 ;  /* 0x0000000100027802 */ /* 0x004fe20000000f00 */
[----:B------:R-:W-:Y:S01]  /*25c20*/  IMAD.MOV.U32 R217, RZ, RZ, 0x1c1f ;  /* 0x00001c1fffd97424 */ /* 0x000fe200078e00ff */
[----:B------:R-:W-:-:S02]  /*25c30*/  MOV R3, 0x25c50 ;  /* 0x00025c5000037802 */ /* 0x000fc40000000f00 */
[----:B-1-345:R-:W-:Y:S05]  /*25c40*/  CALL.REL.NOINC `($__internal_41_$__cuda_sm70_shflsync_idx_p) ;  /* 0x00002ff000007944 */ /* 0x03afea0003c00000 */
[----:B------:R-:W-:Y:S01]  /*25c50*/  IMAD.MOV.U32 R4, RZ, RZ, R217 ;  /* 0x000000ffff047224 */ /* 0x000fe200078e00d9 */
[----:B------:R-:W-:Y:S01]  /*25c60*/  MOV R2, 0x1 ;  /* 0x0000000100027802 */ /* 0x000fe20000000f00 */
[----:B------:R-:W-:Y:S01]  /*25c70*/  IMAD.MOV.U32 R216, RZ, RZ, R12 ;  /* 0x000000ffffd87224 */ /* 0x000fe200078e000c */
[----:B------:R-:W-:-:S02]  /*25c80*/  MOV R217, 0x1c1f ;  /* 0x00001c1f00d97802 */ /* 0x000fc40000000f00 */
[----:B------:R-:W-:Y:S02]  /*25c90*/  MOV R3, 0x25cb0 ;  /* 0x00025cb000037802 */ /* 0x000fe40000000f00 */
[----:B------:R-:W-:Y:S05]  /*25ca0*/  CALL.REL.NOINC `($__internal_41_$__cuda_sm70_shflsync_idx_p) ;  /* 0x00002f9000007944 */ /* 0x000fea0003c00000 */
[----:B------:R-:W-:Y:S01]  /*25cb0*/  MOV R0, R217 ;  /* 0x000000d900007202 */ /* 0x000fe20000000f00 */
[----:B------:R-:W-:Y:S05]  /*25cc0*/  BRA `(.L_x_2990) ;  /* 0xfffe369000007947 */ /* 0x000fea000383ffff */
.L_x_2744:
[----:B------:R-:W-:Y:S01]  /*25cd0*/  IMAD.MOV.U32 R216, RZ, RZ, R6 ;  /* 0x000000ffffd87224 */ /* 0x000fe200078e0006 */
[----:B-1----:R-:W-:Y:S01]  /*25ce0*/  MOV R2, 0x2 ;  /* 0x0000000200027802 */ /* 0x002fe20000000f00 */
[----:B------:R-:W-:Y:S01]  /*25cf0*/  IMAD.MOV.U32 R217, RZ, RZ, 0x1c1f ;  /* 0x00001c1fffd97424 */ /* 0x000fe200078e00ff */
[----:B------:R-:W-:Y:S02]  /*25d00*/  MOV R3, 0x25d20 ;  /* 0x00025d2000037802 */ /* 0x000fe40000000f00 */
[----:B--2345:R-:W-:Y:S05]  /*25d10*/  CALL.REL.NOINC `($__internal_41_$__cuda_sm70_shflsync_idx_p) ;  /* 0x00002f2000007944 */ /* 0x03cfea0003c00000 */
[----:B------:R-:W-:Y:S01]  /*25d20*/  MOV R4, R217 ;  /* 0x000000d900047202 */ /* 0x000fe20000000f00 */
[----:B------:R-:W-:Y:S05]  /*25d30*/  BRA `(.L_x_2991) ;  /* 0xfffe37b000007947 */ /* 0x000fea000383ffff */
.L_x_2745:
[----:B------:R-:W-:Y:S01]  /*25d40*/  IMAD.MOV.U32 R216, RZ, RZ, R12 ;  /* 0x000000ffffd87224 */ /* 0x000fe200078e000c */
[----:B------:R-:W-:Y:S01]  /*25d50*/  MOV R2, 0x2 ;  /* 0x0000000200027802 */ /* 0x000fe20000000f00 */
[----:B------:R-:W-:Y:S01]  /*25d60*/  IMAD.MOV.U32 R217, RZ, RZ, 0x1c1f ;  /* 0x00001c1fffd97424 */ /* 0x000fe200078e00ff */
[----:B------:R-:W-:Y:S02]  /*25d70*/  MOV R3, 0x25d90 ;  /* 0x00025d9000037802 */ /* 0x000fe40000000f00 */
[----:B-12345:R-:W-:Y:S05]  /*25d80*/  CALL.REL.NOINC `($__internal_41_$__cuda_sm70_shflsync_idx_p) ;  /* 0x00002eb000007944 */ /* 0x03efea0003c00000 */
[----:B------:R-:W-:Y:S01]  /*25d90*/  MOV R0, R217 ;  /* 0x000000d900007202 */ /* 0x000fe20000000f00 */
[----:B------:R-:W-:Y:S05]  /*25da0*/  BRA `(.L_x_2992) ;  /* 0xfffe376000007947 */ /* 0x000fea000383ffff */
.L_x_2748:
[----:B------:R-:W-:Y:S01]  /*25db0*/  IMAD.MOV.U32 R216, RZ, RZ, R6 ;  /* 0x000000ffffd87224 */ /* 0x000fe200078e0006 */
[----:B-1----:R-:W-:Y:S01]  /*25dc0*/  MOV R2, 0x3 ;  /* 0x0000000300027802 */ /* 0x002fe20000000f00 */
[----:B------:R-:W-:Y:S01]  /*25dd0*/  IMAD.MOV.U32 R217, RZ, RZ, 0x1c1f ;  /* 0x00001c1fffd97424 */ /* 0x000fe200078e00ff */
[----:B------:R-:W-:-:S02]  /*25de0*/  MOV R3, 0x25e00 ;  /* 0x00025e0000037802 */ /* 0x000fc40000000f00 */
[----:B--2345:R-:W-:Y:S05]  /*25df0*/  CALL.REL.NOINC `($__internal_41_$__cuda_sm70_shflsync_idx_p) ;  /* 0x00002e4000007944 */ /* 0x03cfea0003c00000 */
        /* <DEDUP_REMOVED lines=8> */
.L_x_2795:
[----:B------:R-:W-:Y:S01]  /*25e80*/  IMAD.MOV.U32 R216, RZ, RZ, R6 ;  /* 0x000000ffffd87224 */ /* 0x000fe200078e0006 */
[----:B----4-:R-:W-:Y:S01]  /*25e90*/  MOV R2, 0x1 ;  /* 0x0000000100027802 */ /* 0x010fe20000000f00 */
[----:B------:R-:W-:Y:S01]  /*25ea0*/  IMAD.MOV.U32 R217, RZ, RZ, 0x1c1f ;  /* 0x00001c1fffd97424 */ /* 0x000fe200078e00ff */
[----:B------:R-:W-:Y:S02]  /*25eb0*/  MOV R3, 0x25ed0 ;  /* 0x00025ed000037802 */ /* 0x000fe40000000f00 */
[----:B------:R-:W-:Y:S05]  /*25ec0*/  CALL.REL.NOINC `($__internal_41_$__cuda_sm70_shflsync_idx_p) ;  /* 0x00002d7000007944 */ /* 0x000fea0003c00000 */
[----:B------:R-:W-:Y:S01]  /*25ed0*/  IMAD.MOV.U32 R4, RZ, RZ, R217 ;  /* 0x000000ffff047224 */ /* 0x000fe200078e00d9 */
[----:B------:R-:W-:Y:S01]  /*25ee0*/  MOV R2, 0x1 ;  /* 0x0000000100027802 */ /* 0x000fe20000000f00 */
[----:B------:R-:W-:Y:S01]  /*25ef0*/  IMAD.MOV.U32 R216, RZ, RZ, R26 ;  /* 0x000000ffffd87224 */ /* 0x000fe200078e001a */
[----:B------:R-:W-:Y:S02]  /*25f00*/  MOV R217, 0x1c1f ;  /* 0x00001c1f00d97802 */ /* 0x000fe40000000f00 */
[----:B------:R-:W-:Y:S02]  /*25f10*/  MOV R3, 0x25f30 ;  /* 0x00025f3000037802 */ /* 0x000fe40000000f00 */
[----:B------:R-:W-:Y:S05]  /*25f20*/  CALL.REL.NOINC `($__internal_41_$__cuda_sm70_shflsync_idx_p) ;  /* 0x00002d1000007944 */ /* 0x000fea0003c00000 */
[----:B------:R-:W-:Y:S01]  /*25f30*/  MOV R2, R217 ;  /* 0x000000d900027202 */ /* 0x000fe20000000f00 */
[----:B------:R-:W-:Y:S05]  /*25f40*/  BRA `(.L_x_2994) ;  /* 0xfffeb1a000007947 */ /* 0x000fea000383ffff */
.L_x_2798:
[----:B------:R-:W-:Y:S01]  /*25f50*/  IMAD.MOV.U32 R216, RZ, RZ, R5 ;  /* 0x000000ffffd87224 */ /* 0x000fe200078e0005 */
[----:B------:R-:W-:Y:S01]  /*25f60*/  MOV R2, RZ ;  /* 0x000000ff00027202 */ /* 0x000fe20000000f00 */
[----:B------:R-:W-:Y:S01]  /*25f70*/  IMAD.MOV.U32 R217, RZ, RZ, 0x1c1f ;  /* 0x00001c1fffd97424 */ /* 0x000fe200078e00ff */
[----:B------:R-:W-:-:S02]  /*25f80*/  MOV R3, 0x25fa0 ;  /* 0x00025fa000037802 */ /* 0x000fc40000000f00 */
[----:B------:R-:W-:Y:S05]  /*25f90*/  CALL.REL.NOINC `($__internal_41_$__cuda_sm70_shflsync_idx_p) ;  /* 0x00002ca000007944 */ /* 0x000fea0003c00000 */
[----:B------:R-:W-:Y:S01]  /*25fa0*/  MOV R4, R217 ;  /* 0x000000d900047202 */ /* 0x000fe20000000f00 */
[----:B------:R-:W-:Y:S05]  /*25fb0*/  BRA `(.L_x_2995) ;  /* 0xfffebb3000007947 */ /* 0x000fea000383ffff */
.L_x_2799:
[----:B------:R-:W-:Y:S01]  /*25fc0*/  IMAD.MOV.U32 R216, RZ, RZ, R6 ;  /* 0x000000ffffd87224 */ /* 0x000fe200078e0006 */
[----:B------:R-:W-:Y:S01]  /*25fd0*/  MOV R2, RZ ;  /* 0x000000ff00027202 */ /* 0x000fe20000000f00 */
[----:B------:R-:W-:Y:S01]  /*25fe0*/  IMAD.MOV.U32 R217, RZ, RZ, 0x1c1f ;  /* 0x00001c1fffd97424 */ /* 0x000fe200078e00ff */
[----:B------:R-:W-:-:S02]  /*25ff0*/  MOV R3, 0x26010 ;  /* 0x0002601000037802 */ /* 0x000fc40000000f00 */
[----:B-12---:R-:W-:Y:S05]  /*26000*/  CALL.REL.NOINC `($__internal_41_$__cuda_sm70_shflsync_idx_p) ;  /* 0x00002c3000007944 */ /* 0x006fea0003c00000 */
[----:B------:R-:W-:Y:S01]  /*26010*/  MOV R0, R217 ;  /* 0x000000d900007202 */ /* 0x000fe20000000f00 */
[----:B------:R-:W-:Y:S05]  /*26020*/  BRA `(.L_x_2996) ;  /* 0xfffebae000007947 */ /* 0x000fea000383ffff */
.L_x_2802:
[----:B------:R-:W-:Y:S01]  /*26030*/  IMAD.MOV.U32 R216, RZ, RZ, R5 ;  /* 0x000000ffffd87224 */ /* 0x000fe200078e0005 */
[----:B--2---:R-:W-:Y:S01]  /*26040*/  MOV R2, 0x1 ;  /* 0x0000000100027802 */ /* 0x004fe20000000f00 */
[----:B------:R-:W-:Y:S01]  /*26050*/  IMAD.MOV.U32 R217, RZ, RZ, 0x1c1f ;  /* 0x00001c1fffd97424 */ /* 0x000fe200078e00ff */
[----:B------:R-:W-:-:S03]  /*26060*/  MOV R3, 0x26080 ;  /* 0x0002608000037802 */ /* 0x000fc60000000f00 */
[----:B-1-34-:R-:W-:Y:S05]  /*26070*/  CALL.REL.NOINC `($__internal_41_$__cuda_sm70_shflsync_idx_p) ;  /* 0x00002bc000007944 */ /* 0x01afea0003c00000 */
        /* <DEDUP_REMOVED lines=8> */
.L_x_2803:
[----:B------:R-:W-:Y:S01]  /*26100*/  IMAD.MOV.U32 R216, RZ, RZ, R8 ;  /* 0x000000ffffd87224 */ /* 0x000fe200078e0008 */
[----:B------:R-:W-:Y:S01]  /*26110*/  MOV R2, RZ ;  /* 0x000000ff00027202 */ /* 0x000fe20000000f00 */
[----:B------:R-:W-:Y:S01]  /*26120*/  IMAD.MOV.U32 R217, RZ, RZ, 0x1c1f ;  /* 0x00001c1fffd97424 */ /* 0x000fe200078e00ff */
[----:B------:R-:W-:Y:S02]  /*26130*/  MOV R3, 0x26150 ;  /* 0x0002615000037802 */ /* 0x000fe40000000f00 */
[----:B--23--:R-:W-:Y:S05]  /*26140*/  CALL.REL.NOINC `($__internal_41_$__cuda_sm70_shflsync_idx_p) ;  /* 0x00002af000007944 */ /* 0x00cfea0003c00000 */
[----:B------:R-:W-:Y:S01]  /*26150*/  MOV R2, R217 ;  /* 0x000000d900027202 */ /* 0x000fe20000000f00 */
[----:B------:R-:W-:Y:S05]  /*26160*/  BRA `(.L_x_2998) ;  /* 0xfffebd8000007947 */ /* 0x000fea000383ffff */
.L_x_2808:
[----:B------:R-:W-:Y:S01]  /*26170*/  IMAD.MOV.U32 R216, RZ, RZ, R8 ;  /* 0x000000ffffd87224 */ /* 0x000fe200078e0008 */
[----:B------:R-:W-:Y:S01]  /*26180*/  MOV R2, 0x1 ;  /* 0x0000000100027802 */ /* 0x000fe20000000f00 */
[----:B------:R-:W-:Y:S01]  /*26190*/  IMAD.MOV.U32 R217, RZ, RZ, 0x1c1f ;  /* 0x00001c1fffd97424 */ /* 0x000fe200078e00ff */
[----:B------:R-:W-:Y:S02]  /*261a0*/  MOV R3, 0x261c0 ;  /* 0x000261c000037802 */ /* 0x000fe40000000f00 */
[----:B-123--:R-:W-:Y:S05]  /*261b0*/  CALL.REL.NOINC `($__internal_41_$__cuda_sm70_shflsync_idx_p) ;  /* 0x00002a8000007944 */ /* 0x00efea0003c00000 */
[----:B------:R-:W-:Y:S01]  /*261c0*/  MOV R2, R217 ;  /* 0x000000d900027202 */ /* 0x000fe20000000f00 */
[----:B------:R-:W-:Y:S05]  /*261d0*/  BRA `(.L_x_2999) ;  /* 0xfffebed000007947 */ /* 0x000fea000383ffff */
.L_x_2813:
[----:B------:R-:W-:Y:S01]  /*261e0*/  IMAD.MOV.U32 R216, RZ, RZ, R8 ;  /* 0x000000ffffd87224 */ /* 0x000fe200078e0008 */
[----:B------:R-:W-:Y:S01]  /*261f0*/  MOV R2, 0x2 ;  /* 0x0000000200027802 */ /* 0x000fe20000000f00 */
[----:B------:R-:W-:Y:S01]  /*26200*/  IMAD.MOV.U32 R217, RZ, RZ, 0x1c1f ;  /* 0x00001c1fffd97424 */ /* 0x000fe200078e00ff */
[----:B------:R-:W-:-:S02]  /*26210*/  MOV R3, 0x26230 ;  /* 0x0002623000037802 */ /* 0x000fc40000000f00 */
[----:B----4-:R-:W-:Y:S05]  /*26220*/  CALL.REL.NOINC `($__internal_41_$__cuda_sm70_shflsync_idx_p) ;  /* 0x00002a1000007944 */ /* 0x010fea0003c00000 */
[----:B------:R-:W-:Y:S01]  /*26230*/  MOV R3, R217 ;  /* 0x000000d900037202 */ /* 0x000fe20000000f00 */
[----:B------:R-:W-:Y:S05]  /*26240*/  BRA `(.L_x_3000) ;  /* 0xfffec3e000007947 */ /* 0x000fea000383ffff */
.L_x_2818:
[----:B------:R-:W-:Y:S01]  /*26250*/  IMAD.MOV.U32 R216, RZ, RZ, R8 ;  /* 0x000000ffffd87224 */ /* 0x000fe200078e0008 */
[----:B------:R-:W-:Y:S01]  /*26260*/  MOV R2, 0x3 ;  /* 0x0000000300027802 */ /* 0x000fe20000000f00 */
[----:B------:R-:W-:Y:S01]  /*26270*/  IMAD.MOV.U32 R217, RZ, RZ, 0x1c1f ;  /* 0x00001c1fffd97424 */ /* 0x000fe200078e00ff */
[----:B------:R-:W-:-:S02]  /*26280*/  MOV R3, 0x262a0 ;  /* 0x000262a000037802 */ /* 0x000fc40000000f00 */
[----:B-1--4-:R-:W-:Y:S05]  /*26290*/  CALL.REL.NOINC `($__internal_41_$__cuda_sm70_shflsync_idx_p) ;  /* 0x000029a000007944 */ /* 0x012fea0003c00000 */
[----:B------:R-:W-:Y:S01]  /*262a0*/  MOV R3, R217 ;  /* 0x000000d900037202 */ /* 0x000fe20000000f00 */
[----:B------:R-:W-:Y:S05]  /*262b0*/  BRA `(.L_x_3001) ;  /* 0xfffeca8000007947 */ /* 0x000fea000383ffff */
.L_x_2823:
[----:B------:R-:W-:Y:S02]  /*262c0*/  MOV R0, 0x2 ;  /* 0x0000000200007802 */ /* 0x000fe40000000f00 */
[----:B------:R-:W-:-:S02]  /*262d0*/  MOV R2, 0x262f0 ;  /* 0x000262f000027802 */ /* 0x000fc40000000f00 */
[----:B------:R-:W-:Y:S05]  /*262e0*/  CALL.REL.NOINC `($__internal_40_$__cuda_sm70_shflsync_bfly_p) ;  /* 0x000028f000007944 */ /* 0x000fea0003c00000 */
[----:B------:R-:W-:Y:S05]  /*262f0*/  BRA `(.L_x_3002) ;  /* 0xfffed16000007947 */ /* 0x000fea000383ffff */
.L_x_2824:
[----:B------:R-:W-:Y:S02]  /*26300*/  MOV R0, 0x1 ;  /* 0x0000000100007802 */ /* 0x000fe40000000f00 */
[----:B------:R-:W-:-:S02]  /*26310*/  MOV R2, 0x26330 ;  /* 0x0002633000027802 */ /* 0x000fc40000000f00 */
[----:B------:R-:W-:Y:S05]  /*26320*/  CALL.REL.NOINC `($__internal_40_$__cuda_sm70_shflsync_bfly_p) ;  /* 0x000028b000007944 */ /* 0x000fea0003c00000 */
[----:B------:R-:W-:Y:S01]  /*26330*/  FMNMX.FTZ R105, R4, R0, !PT ;  /* 0x0000000004697209 */ /* 0x000fe20007810000 */
[----:B------:R-:W-:Y:S01]  /*26340*/  IMAD.MOV.U32 R4, RZ, RZ, R5 ;  /* 0x000000ffff047224 */ /* 0x000fe200078e0005 */
[----:B------:R-:W-:Y:S01]  /*26350*/  MOV R2, 0x26380 ;  /* 0x0002638000027802 */ /* 0x000fe20000000f00 */
[----:B------:R-:W-:-:S02]  /*26360*/  IMAD.MOV.U32 R0, RZ, RZ, 0x2 ;  /* 0x00000002ff007424 */ /* 0x000fc400078e00ff */
[----:B------:R-:W-:Y:S05]  /*26370*/  CALL.REL.NOINC `($__internal_40_$__cuda_sm70_shflsync_bfly_p) ;  /* 0x0000286000007944 */ /* 0x000fea0003c00000 */
[----:B------:R-:W-:Y:S01]  /*26380*/  FMNMX.FTZ R5, R5, R0, !PT ;  /* 0x0000000005057209 */ /* 0x000fe20007810000 */
[----:B------:R-:W-:Y:S01]  /*26390*/  IMAD.MOV.U32 R0, RZ, RZ, 0x1 ;  /* 0x00000001ff007424 */ /* 0x000fe200078e00ff */
[----:B------:R-:W-:-:S03]  /*263a0*/  MOV R2, 0x263d0 ;  /* 0x000263d000027802 */ /* 0x000fc60000000f00 */
[----:B------:R-:W-:Y:S02]  /*263b0*/  IMAD.MOV.U32 R4, RZ, RZ, R5 ;  /* 0x000000ffff047224 */ /* 0x000fe400078e0005 */
[----:B------:R-:W-:Y:S05]  /*263c0*/  CALL.REL.NOINC `($__internal_40_$__cuda_sm70_shflsync_bfly_p) ;  /* 0x0000281000007944 */ /* 0x000fea0003c00000 */
[----:B------:R-:W-:Y:S01]  /*263d0*/  FMNMX.FTZ R104, R5, R0, !PT ;  /* 0x0000000005687209 */ /* 0x000fe20007810000 */
[----:B------:R-:W-:Y:S01]  /*263e0*/  IMAD.MOV.U32 R4, RZ, RZ, R6 ;  /* 0x000000ffff047224 */ /* 0x000fe200078e0006 */
[----:B------:R-:W-:Y:S01]  /*263f0*/  MOV R2, 0x26420 ;  /* 0x0002642000027802 */ /* 0x000fe20000000f00 */
[----:B------:R-:W-:Y:S02]  /*26400*/  IMAD.MOV.U32 R0, RZ, RZ, 0x2 ;  /* 0x00000002ff007424 */ /* 0x000fe400078e00ff */
        /* <DEDUP_REMOVED lines=16> */
[----:B------:R-:W-:Y:S01]  /*26510*/  MOV R9, R0 ;  /* 0x0000000000097202 */ /* 0x000fe20000000f00 */
[----:B------:R-:W-:Y:S05]  /*26520*/  BRA `(.L_x_3003) ;  /* 0xfffed02000007947 */ /* 0x000fea000383ffff */
.L_x_2832:
[----:B------:R-:W-:Y:S01]  /*26530*/  MOV R2, RZ ;  /* 0x000000ff00027202 */ /* 0x000fe20000000f00 */
[----:B------:R-:W-:Y:S01]  /*26540*/  IMAD.MOV.U32 R216, RZ, RZ, R5 ;  /* 0x000000ffffd87224 */ /* 0x000fe200078e0005 */
[----:B------:R-:W-:Y:S01]  /*26550*/  MOV R3, 0x26580 ;  /* 0x0002658000037802 */ /* 0x000fe20000000f00 */
[----:B------:R-:W-:Y:S02]  /*26560*/  IMAD.MOV.U32 R217, RZ, RZ, 0x1c1f ;  /* 0x00001c1fffd97424 */ /* 0x000fe400078e00ff */
[----:B------:R-:W-:Y:S05]  /*26570*/  CALL.REL.NOINC `($__internal_41_$__cuda_sm70_shflsync_idx_p) ;  /* 0x000026c000007944 */ /* 0x000fea0003c00000 */
[----:B------:R-:W-:Y:S01]  /*26580*/  MOV R4, R217 ;  /* 0x000000d900047202 */ /* 0x000fe20000000f00 */
[----:B------:R-:W-:-:S05]  /*26590*/  BRA `(.L_x_3004) ;  /* 0xfffee54000007947 */ /* 0x000fca000383ffff */
.L_x_2833:
[----:B------:R-:W-:Y:S01]  /*265a0*/  MOV R2, RZ ;  /* 0x000000ff00027202 */ /* 0x000fe20000000f00 */
[----:B------:R-:W-:Y:S01]  /*265b0*/  IMAD.MOV.U32 R216, RZ, RZ, R6 ;  /* 0x000000ffffd87224 */ /* 0x000fe200078e0006 */
[----:B------:R-:W-:Y:S01]  /*265c0*/  MOV R3, 0x265f0 ;  /* 0x000265f000037802 */ /* 0x000fe20000000f00 */
[----:B------:R-:W-:Y:S02]  /*265d0*/  IMAD.MOV.U32 R217, RZ, RZ, 0x1c1f ;  /* 0x00001c1fffd97424 */ /* 0x000fe400078e00ff */
[----:B-12---:R-:W-:Y:S05]  /*265e0*/  CALL.REL.NOINC `($__internal_41_$__cuda_sm70_shflsync_idx_p) ;  /* 0x0000265000007944 */ /* 0x006fea0003c00000 */
[----:B------:R-:W-:Y:S01]  /*265f0*/  MOV R0, R217 ;  /* 0x000000d900007202 */ /* 0x000fe20000000f00 */
[----:B------:R-:W-:-:S05]  /*26600*/  BRA `(.L_x_3005) ;  /* 0xfffee4f000007947 */ /* 0x000fca000383ffff */
.L_x_2834:
[----:B-1----:R-:W-:Y:S01]  /*26610*/  MOV R2, 0x1 ;  /* 0x0000000100027802 */ /* 0x002fe20000000f00 */
[----:B------:R-:W-:Y:S01]  /*26620*/  IMAD.MOV.U32 R216, RZ, RZ, R5 ;  /* 0x000000ffffd87224 */ /* 0x000fe200078e0005 */
[----:B------:R-:W-:Y:S01]  /*26630*/  MOV R3, 0x26660 ;  /* 0x0002666000037802 */ /* 0x000fe20000000f00 */
[----:B------:R-:W-:Y:S02]  /*26640*/  IMAD.MOV.U32 R217, RZ, RZ, 0x1c1f ;  /* 0x00001c1fffd97424 */ /* 0x000fe400078e00ff */
[----:B---3--:R-:W-:Y:S05]  /*26650*/  CALL.REL.NOINC `($__internal_41_$__cuda_sm70_shflsync_idx_p) ;  /* 0x000025e000007944 */ /* 0x008fea0003c00000 */
[----:B------:R-:W-:Y:S01]  /*26660*/  MOV R2, 0x1 ;  /* 0x0000000100027802 */ /* 0x000fe20000000f00 */
[----:B------:R-:W-:Y:S01]  /*26670*/  IMAD.MOV.U32 R4, RZ, RZ, R217 ;  /* 0x000000ffff047224 */ /* 0x000fe200078e00d9 */
[----:B------:R-:W-:Y:S01]  /*26680*/  MOV R217, 0x1c1f ;  /* 0x00001c1f00d97802 */ /* 0x000fe20000000f00 */
[----:B------:R-:W-:Y:S01]  /*26690*/  IMAD.MOV.U32 R216, RZ, RZ, R6 ;  /* 0x000000ffffd87224 */ /* 0x000fe200078e0006 */
[----:B------:R-:W-:Y:S02]  /*266a0*/  MOV R3, 0x266c0 ;  /* 0x000266c000037802 */ /* 0x000fe40000000f00 */
[----:B------:R-:W-:Y:S05]  /*266b0*/  CALL.REL.NOINC `($__internal_41_$__cuda_sm70_shflsync_idx_p) ;  /* 0x0000258000007944 */ /* 0x000fea0003c00000 */
[----:B------:R-:W-:Y:S01]  /*266c0*/  MOV R0, R217 ;  /* 0x000000d900007202 */ /* 0x000fe20000000f00 */
[----:B------:R-:W-:-:S05]  /*266d0*/  BRA `(.L_x_3006) ;  /* 0xfffee59000007947 */ /* 0x000fca000383ffff */
.L_x_2837:
[----:B------:R-:W-:Y:S01]  /*266e0*/  MOV R2, RZ ;  /* 0x000000ff00027202 */ /* 0x000fe20000000f00 */
[----:B------:R-:W-:Y:S01]  /*266f0*/  IMAD.MOV.U32 R216, RZ, RZ, R6 ;  /* 0x000000ffffd87224 */ /* 0x000fe200078e0006 */
[----:B------:R-:W-:Y:S01]  /*26700*/  MOV R3, 0x26730 ;  /* 0x0002673000037802 */ /* 0x000fe20000000f00 */
[----:B------:R-:W-:Y:S02]  /*26710*/  IMAD.MOV.U32 R217, RZ, RZ, 0x1c1f ;  /* 0x00001c1fffd97424 */ /* 0x000fe400078e00ff */
[----:B------:R-:W-:Y:S05]  /*26720*/  CALL.REL.NOINC `($__internal_41_$__cuda_sm70_shflsync_idx_p) ;  /* 0x0000251000007944 */ /* 0x000fea0003c00000 */
[----:B------:R-:W-:Y:S01]  /*26730*/  MOV R4, R217 ;  /* 0x000000d900047202 */ /* 0x000fe20000000f00 */
[----:B------:R-:W-:-:S05]  /*26740*/  BRA `(.L_x_3007) ;  /* 0xfffeeef000007947 */ /* 0x000fca000383ffff */
.L_x_2838:
[----:B------:R-:W-:Y:S01]  /*26750*/  MOV R2, RZ ;  /* 0x000000ff00027202 */ /* 0x000fe20000000f00 */
[----:B------:R-:W-:Y:S01]  /*26760*/  IMAD.MOV.U32 R216, RZ, RZ, R104 ;  /* 0x000000ffffd87224 */ /* 0x000fe200078e0068 */
[----:B------:R-:W-:Y:S01]  /*26770*/  MOV R3, 0x267a0 ;  /* 0x000267a000037802 */ /* 0x000fe20000000f00 */
[----:B------:R-:W-:Y:S02]  /*26780*/  IMAD.MOV.U32 R217, RZ, RZ, 0x1c1f ;  /* 0x00001c1fffd97424 */ /* 0x000fe400078e00ff */
[----:B-12---:R-:W-:Y:S05]  /*26790*/  CALL.REL.NOINC `($__internal_41_$__cuda_sm70_shflsync_idx_p) ;  /* 0x000024a000007944 */ /* 0x006fea0003c00000 */
[----:B------:R-:W-:Y:S01]  /*267a0*/  MOV R0, R217 ;  /* 0x000000d900007202 */ /* 0x000fe20000000f00 */
[----:B------:R-:W-:-:S05]  /*267b0*/  BRA `(.L_x_3008) ;  /* 0xfffeeea000007947 */ /* 0x000fca000383ffff */
.L_x_2839:
[----:B--2---:R-:W-:Y:S01]  /*267c0*/  MOV R2, 0x1 ;  /* 0x0000000100027802 */ /* 0x004fe20000000f00 */
[----:B------:R-:W-:Y:S01]  /*267d0*/  IMAD.MOV.U32 R216, RZ, RZ, R6 ;  /* 0x000000ffffd87224 */ /* 0x000fe200078e0006 */
[----:B------:R-:W-:Y:S01]  /*267e0*/  MOV R3, 0x26810 ;  /* 0x0002681000037802 */ /* 0x000fe20000000f00 */
[----:B------:R-:W-:Y:S03]  /*267f0*/  IMAD.MOV.U32 R217, RZ, RZ, 0x1c1f ;  /* 0x00001c1fffd97424 */ /* 0x000fe600078e00ff */
[----:B-1-3--:R-:W-:Y:S05]  /*26800*/  CALL.REL.NOINC `($__internal_41_$__cuda_sm70_shflsync_idx_p) ;  /* 0x0000243000007944 */ /* 0x00afea0003c00000 */
        /* <DEDUP_REMOVED lines=8> */
.L_x_2840:
[----:B------:R-:W-:Y:S01]  /*26890*/  MOV R2, RZ ;  /* 0x000000ff00027202 */ /* 0x000fe20000000f00 */
[----:B------:R-:W-:Y:S01]  /*268a0*/  IMAD.MOV.U32 R216, RZ, RZ, R172 ;  /* 0x000000ffffd87224 */ /* 0x000fe200078e00ac */
[----:B------:R-:W-:Y:S01]  /*268b0*/  MOV R3, 0x268e0 ;  /* 0x000268e000037802 */ /* 0x000fe20000000f00 */
[----:B------:R-:W-:Y:S02]  /*268c0*/  IMAD.MOV.U32 R217, RZ, RZ, 0x1c1f ;  /* 0x00001c1fffd97424 */ /* 0x000fe400078e00ff */
[----:B---3--:R-:W-:Y:S05]  /*268d0*/  CALL.REL.NOINC `($__internal_41_$__cuda_sm70_shflsync_idx_p) ;  /* 0x0000236000007944 */ /* 0x008fea0003c00000 */
[----:B------:R-:W-:Y:S01]  /*268e0*/  MOV R0, R217 ;  /* 0x000000d900007202 */ /* 0x000fe20000000f00 */
[----:B------:R-:W-:-:S05]  /*268f0*/  BRA `(.L_x_3010) ;  /* 0xfffef12000007947 */ /* 0x000fca000383ffff */
.L_x_2845:
[----:B------:R-:W-:Y:S01]  /*26900*/  MOV R2, 0x1 ;  /* 0x0000000100027802 */ /* 0x000fe20000000f00 */
[----:B------:R-:W-:Y:S01]  /*26910*/  IMAD.MOV.U32 R216, RZ, RZ, R172 ;  /* 0x000000ffffd87224 */ /* 0x000fe200078e00ac */
[----:B------:R-:W-:Y:S01]  /*26920*/  MOV R3, 0x26950 ;  /* 0x0002695000037802 */ /* 0x000fe20000000f00 */
[----:B------:R-:W-:Y:S02]  /*26930*/  IMAD.MOV.U32 R217, RZ, RZ, 0x1c1f ;  /* 0x00001c1fffd97424 */ /* 0x000fe400078e00ff */
[----:B-1----:R-:W-:Y:S05]  /*26940*/  CALL.REL.NOINC `($__internal_41_$__cuda_sm70_shflsync_idx_p) ;  /* 0x000022f000007944 */ /* 0x002fea0003c00000 */
[----:B------:R-:W-:Y:S01]  /*26950*/  MOV R2, R217 ;  /* 0x000000d900027202 */ /* 0x000fe20000000f00 */
[----:B------:R-:W-:-:S05]  /*26960*/  BRA `(.L_x_3011) ;  /* 0xfffef2b000007947 */ /* 0x000fca000383ffff */
.L_x_2850:
[----:B------:R-:W-:Y:S01]  /*26970*/  MOV R2, 0x2 ;  /* 0x0000000200027802 */ /* 0x000fe20000000f00 */
[----:B------:R-:W-:Y:S01]  /*26980*/  IMAD.MOV.U32 R216, RZ, RZ, R172 ;  /* 0x000000ffffd87224 */ /* 0x000fe200078e00ac */
[----:B------:R-:W-:Y:S01]  /*26990*/  MOV R3, 0x269c0 ;  /* 0x000269c000037802 */ /* 0x000fe20000000f00 */
[----:B------:R-:W-:Y:S02]  /*269a0*/  IMAD.MOV.U32 R217, RZ, RZ, 0x1c1f ;  /* 0x00001c1fffd97424 */ /* 0x000fe400078e00ff */
[----:B-12---:R-:W-:Y:S05]  /*269b0*/  CALL.REL.NOINC `($__internal_41_$__cuda_sm70_shflsync_idx_p) ;  /* 0x0000228000007944 */ /* 0x006fea0003c00000 */
[----:B------:R-:W-:Y:S01]  /*269c0*/  MOV R105, R217 ;  /* 0x000000d900697202 */ /* 0x000fe20000000f00 */
[----:B------:R-:W-:-:S05]  /*269d0*/  BRA `(.L_x_3012) ;  /* 0xfffef44000007947 */ /* 0x000fca000383ffff */
.L_x_2855:
[----:B------:R-:W-:Y:S01]  /*269e0*/  MOV R2, 0x3 ;  /* 0x0000000300027802 */ /* 0x000fe20000000f00 */
[----:B------:R-:W-:Y:S01]  /*269f0*/  IMAD.MOV.U32 R216, RZ, RZ, R172 ;  /* 0x000000ffffd87224 */ /* 0x000fe200078e00ac */
[----:B------:R-:W-:Y:S01]  /*26a00*/  MOV R3, 0x26a30 ;  /* 0x00026a3000037802 */ /* 0x000fe20000000f00 */
[----:B------:R-:W-:Y:S02]  /*26a10*/  IMAD.MOV.U32 R217, RZ, RZ, 0x1c1f ;  /* 0x00001c1fffd97424 */ /* 0x000fe400078e00ff */
[----:B-123--:R-:W-:Y:S05]  /*26a20*/  CALL.REL.NOINC `($__internal_41_$__cuda_sm70_shflsync_idx_p) ;  /* 0x0000221000007944 */ /* 0x00efea0003c00000 */
[----:B------:R-:W-:Y:S01]  /*26a30*/  MOV R3, R217 ;  /* 0x000000d900037202 */ /* 0x000fe20000000f00 */
[----:B------:R-:W-:-:S05]  /*26a40*/  BRA `(.L_x_3013) ;  /* 0xffff011000007947 */ /* 0x000fca000383ffff */
.L_x_2860:
[----:B------:R-:W-:Y:S02]  /*26a50*/  MOV R0, 0x2 ;  /* 0x0000000200007802 */ /* 0x000fe40000000f00 */
[----:B------:R-:W-:Y:S02]  /*26a60*/  MOV R2, 0x26a80 ;  /* 0x00026a8000027802 */ /* 0x000fe40000000f00 */
[----:B--234-:R-:W-:Y:S05]  /*26a70*/  CALL.REL.NOINC `($__internal_40_$__cuda_sm70_shflsync_bfly_p) ;  /* 0x0000216000007944 */ /* 0x01cfea0003c00000 */
[----:B------:R-:W-:-:S05]  /*26a80*/  BRA `(.L_x_3014) ;  /* 0xffff08b000007947 */ /* 0x000fca000383ffff */
.L_x_2861:
[----:B------:R-:W-:Y:S02]  /*26a90*/  MOV R0, 0x1 ;  /* 0x0000000100007802 */ /* 0x000fe40000000f00 */
[----:B------:R-:W-:Y:S02]  /*26aa0*/  MOV R2, 0x26ac0 ;  /* 0x00026ac000027802 */ /* 0x000fe40000000f00 */
[----:B---34-:R-:W-:Y:S05]  /*26ab0*/  CALL.REL.NOINC `($__internal_40_$__cuda_sm70_shflsync_bfly_p) ;  /* 0x0000212000007944 */ /* 0x018fea0003c00000 */
[----:B------:R-:W-:Y:S01]  /*26ac0*/  FMNMX.FTZ R105, R4, R0, !PT ;  /* 0x0000000004697209 */ /* 0x000fe20007810000 */
[----:B------:R-:W-:Y:S01]  /*26ad0*/  IMAD.MOV.U32 R4, RZ, RZ, R5 ;  /* 0x000000ffff047224 */ /* 0x000fe200078e0005 */
[----:B------:R-:W-:Y:S01]  /*26ae0*/  MOV R2, 0x26b10 ;  /* 0x00026b1000027802 */ /* 0x000fe20000000f00 */
[----:B------:R-:W-:Y:S02]  /*26af0*/  IMAD.MOV.U32 R0, RZ, RZ, 0x2 ;  /* 0x00000002ff007424 */ /* 0x000fe400078e00ff */
[----:B------:R-:W-:Y:S05]  /*26b00*/  CALL.REL.NOINC `($__internal_40_$__cuda_sm70_shflsync_bfly_p) ;  /* 0x000020d000007944 */ /* 0x000fea0003c00000 */
[----:B------:R-:W-:Y:S01]  /*26b10*/  FMNMX.FTZ R4, R5, R0, !PT ;  /* 0x0000000005047209 */ /* 0x000fe20007810000 */
[----:B------:R-:W-:Y:S01]  /*26b20*/  IMAD.MOV.U32 R0, RZ, RZ, 0x1 ;  /* 0x00000001ff007424 */ /* 0x000fe200078e00ff */
[----:B------:R-:W-:Y:S02]  /*26b30*/  MOV R2, 0x26b50 ;  /* 0x00026b5000027802 */ /* 0x000fe40000000f00 */
        /* <DEDUP_REMOVED lines=19> */
[----:B------:R-:W-:-:S05]  /*26c70*/  BRA `(.L_x_3015) ;  /* 0xffff07b000007947 */ /* 0x000fca000383ffff */
.L_x_2870:
[----:B------:R-:W-:Y:S01]  /*26c80*/  MOV R2, RZ ;  /* 0x000000ff00027202 */ /* 0x000fe20000000f00 */
[----:B------:R-:W-:Y:S01]  /*26c90*/  IMAD.MOV.U32 R216, RZ, RZ, R8 ;  /* 0x000000ffffd87224 */ /* 0x000fe200078e0008 */
[----:B------:R-:W-:Y:S01]  /*26ca0*/  MOV R3, 0x26cd0 ;  /* 0x00026cd000037802 */ /* 0x000fe20000000f00 */
[----:B------:R-:W-:Y:S02]  /*26cb0*/  IMAD.MOV.U32 R217, RZ, RZ, 0x1c1f ;  /* 0x00001c1fffd97424 */ /* 0x000fe400078e00ff */
[----:B------:R-:W-:Y:S05]  /*26cc0*/  CALL.REL.NOINC `($__internal_41_$__cuda_sm70_shflsync_idx_p) ;  /* 0x00001f7000007944 */ /* 0x000fea0003c00000 */
[----:B------:R-:W-:Y:S01]  /*26cd0*/  MOV R4, R217 ;  /* 0x000000d900047202 */ /* 0x000fe20000000f00 */
[----:B------:R-:W-:-:S05]  /*26ce0*/  BRA `(.L_x_3016) ;  /* 0xffff247000007947 */ /* 0x000fca000383ffff */
.L_x_2871:
[----:B------:R-:W-:Y:S01]  /*26cf0*/  MOV R2, RZ ;  /* 0x000000ff00027202 */ /* 0x000fe20000000f00 */
[----:B------:R-:W-:Y:S01]  /*26d00*/  IMAD.MOV.U32 R216, RZ, RZ, R9 ;  /* 0x000000ffffd87224 */ /* 0x000fe200078e0009 */
[----:B------:R-:W-:Y:S01]  /*26d10*/  MOV R3, 0x26d40 ;  /* 0x00026d4000037802 */ /* 0x000fe20000000f00 */
[----:B------:R-:W-:Y:S02]  /*26d20*/  IMAD.MOV.U32 R217, RZ, RZ, 0x1c1f ;  /* 0x00001c1fffd97424 */ /* 0x000fe400078e00ff */
[----:B-12---:R-:W-:Y:S05]  /*26d30*/  CALL.REL.NOINC `($__internal_41_$__cuda_sm70_shflsync_idx_p) ;  /* 0x00001f0000007944 */ /* 0x006fea0003c00000 */
[----:B------:R-:W-:Y:S01]  /*26d40*/  MOV R0, R217 ;  /* 0x000000d900007202 */ /* 0x000fe20000000f00 */
[----:B------:R-:W-:-:S05]  /*26d50*/  BRA `(.L_x_3017) ;  /* 0xffff242000007947 */ /* 0x000fca000383ffff */
.L_x_2872:
        /* <DEDUP_REMOVED lines=13> */
.L_x_2875:
[----:B------:R-:W-:Y:S01]  /*26e30*/  MOV R2, RZ ;  /* 0x000000ff00027202 */ /* 0x000fe20000000f00 */
[----:B------:R-:W-:Y:S01]  /*26e40*/  IMAD.MOV.U32 R216, RZ, RZ, R172 ;  /* 0x000000ffffd87224 */ /* 0x000fe200078e00ac */
[----:B------:R-:W-:Y:S01]  /*26e50*/  MOV R3, 0x26e80 ;  /* 0x00026e8000037802 */ /* 0x000fe20000000f00 */
[----:B------:R-:W-:Y:S02]  /*26e60*/  IMAD.MOV.U32 R217, RZ, RZ, 0x1c1f ;  /* 0x00001c1fffd97424 */ /* 0x000fe400078e00ff */
[----:B------:R-:W-:Y:S05]  /*26e70*/  CALL.REL.NOINC `($__internal_41_$__cuda_sm70_shflsync_idx_p) ;  /* 0x00001dc000007944 */ /* 0x000fea0003c00000 */
[----:B------:R-:W-:Y:S01]  /*26e80*/  MOV R4, R217 ;  /* 0x000000d900047202 */ /* 0x000fe20000000f00 */
[----:B------:R-:W-:-:S05]  /*26e90*/  BRA `(.L_x_3019) ;  /* 0xffff2e2000007947 */ /* 0x000fca000383ffff */
.L_x_2876:
[----:B------:R-:W-:Y:S01]  /*26ea0*/  MOV R2, RZ ;  /* 0x000000ff00027202 */ /* 0x000fe20000000f00 */
[----:B------:R-:W-:Y:S01]  /*26eb0*/  IMAD.MOV.U32 R216, RZ, RZ, R173 ;  /* 0x000000ffffd87224 */ /* 0x000fe200078e00ad */
[----:B------:R-:W-:Y:S01]  /*26ec0*/  MOV R3, 0x26ef0 ;  /* 0x00026ef000037802 */ /* 0x000fe20000000f00 */
[----:B------:R-:W-:Y:S02]  /*26ed0*/  IMAD.MOV.U32 R217, RZ, RZ, 0x1c1f ;  /* 0x00001c1fffd97424 */ /* 0x000fe400078e00ff */
[----:B-12---:R-:W-:Y:S05]  /*26ee0*/  CALL.REL.NOINC `($__internal_41_$__cuda_sm70_shflsync_idx_p) ;  /* 0x00001d5000007944 */ /* 0x006fea0003c00000 */
[----:B------:R-:W-:Y:S01]  /*26ef0*/  MOV R0, R217 ;  /* 0x000000d900007202 */ /* 0x000fe20000000f00 */
[----:B------:R-:W-:-:S05]  /*26f00*/  BRA `(.L_x_3020) ;  /* 0xffff2dd000007947 */ /* 0x000fca000383ffff */
.L_x_2877:
        /* <DEDUP_REMOVED lines=13> */
.L_x_2878:
[----:B------:R-:W-:Y:S02]  /*26fe0*/  MOV R0, 0x2 ;  /* 0x0000000200007802 */ /* 0x000fe40000000f00 */
[----:B------:R-:W-:Y:S02]  /*26ff0*/  MOV R2, 0x27010 ;  /* 0x0002701000027802 */ /* 0x000fe40000000f00 */
[----:B---3--:R-:W-:Y:S05]  /*27000*/  CALL.REL.NOINC `($__internal_40_$__cuda_sm70_shflsync_bfly_p) ;  /* 0x00001bd000007944 */ /* 0x008fea0003c00000 */
[----:B------:R-:W-:-:S05]  /*27010*/  BRA `(.L_x_3022) ;  /* 0xffff32c000007947 */ /* 0x000fca000383ffff */
.L_x_2879:
[----:B------:R-:W-:Y:S02]  /*27020*/  MOV R0, 0x1 ;  /* 0x0000000100007802 */ /* 0x000fe40000000f00 */
[----:B------:R-:W-:Y:S02]  /*27030*/  MOV R2, 0x27050 ;  /* 0x0002705000027802 */ /* 0x000fe40000000f00 */
[----:B---3--:R-:W-:Y:S05]  /*27040*/  CALL.REL.NOINC `($__internal_40_$__cuda_sm70_shflsync_bfly_p) ;  /* 0x00001b9000007944 */ /* 0x008fea0003c00000 */
        /* <DEDUP_REMOVED lines=28> */
.L_x_2882:
[----:B-1--4-:R-:W-:Y:S01]  /*27210*/  MOV R2, RZ ;  /* 0x000000ff00027202 */ /* 0x012fe20000000f00 */
[----:B------:R-:W-:Y:S01]  /*27220*/  IMAD.MOV.U32 R216, RZ, RZ, R6 ;  /* 0x000000ffffd87224 */ /* 0x000fe200078e0006 */
[----:B------:R-:W-:Y:S01]  /*27230*/  MOV R3, 0x27260 ;  /* 0x0002726000037802 */ /* 0x000fe20000000f00 */
[----:B------:R-:W-:Y:S02]  /*27240*/  IMAD.MOV.U32 R217, RZ, RZ, 0x1c1f ;  /* 0x00001c1fffd97424 */ /* 0x000fe400078e00ff */
[----:B------:R-:W-:Y:S05]  /*27250*/  CALL.REL.NOINC `($__internal_41_$__cuda_sm70_shflsync_idx_p) ;  /* 0x000019e000007944 */ /* 0x000fea0003c00000 */
[----:B------:R-:W-:Y:S01]  /*27260*/  MOV R0, R217 ;  /* 0x000000d900007202 */ /* 0x000fe20000000f00 */
[----:B------:R-:W-:-:S05]  /*27270*/  BRA `(.L_x_3024) ;  /* 0xffff4b4000007947 */ /* 0x000fca000383ffff */
.L_x_2885:
[----:B-1----:R-:W-:Y:S01]  /*27280*/  MOV R2, 0x1 ;  /* 0x0000000100027802 */ /* 0x002fe20000000f00 */
[----:B------:R-:W-:Y:S01]  /*27290*/  IMAD.MOV.U32 R216, RZ, RZ, R6 ;  /* 0x000000ffffd87224 */ /* 0x000fe200078e0006 */
[----:B------:R-:W-:Y:S01]  /*272a0*/  MOV R3, 0x272d0 ;  /* 0x000272d000037802 */ /* 0x000fe20000000f00 */
[----:B------:R-:W-:Y:S02]  /*272b0*/  IMAD.MOV.U32 R217, RZ, RZ, 0x1c1f ;  /* 0x00001c1fffd97424 */ /* 0x000fe400078e00ff */
[----:B------:R-:W-:Y:S05]  /*272c0*/  CALL.REL.NOINC `($__internal_41_$__cuda_sm70_shflsync_idx_p) ;  /* 0x0000197000007944 */ /* 0x000fea0003c00000 */
        /* <DEDUP_REMOVED lines=8> */
.L_x_2888:
[----:B------:R-:W-:Y:S01]  /*27350*/  MOV R2, RZ ;  /* 0x000000ff00027202 */ /* 0x000fe20000000f00 */
[----:B------:R-:W-:Y:S01]  /*27360*/  IMAD.MOV.U32 R216, RZ, RZ, R6 ;  /* 0x000000ffffd87224 */ /* 0x000fe200078e0006 */
[----:B------:R-:W-:Y:S01]  /*27370*/  MOV R3, 0x273a0 ;  /* 0x000273a000037802 */ /* 0x000fe20000000f00 */
[----:B------:R-:W-:Y:S02]  /*27380*/  IMAD.MOV.U32 R217, RZ, RZ, 0x1c1f ;  /* 0x00001c1fffd97424 */ /* 0x000fe400078e00ff */
[----:B------:R-:W-:Y:S05]  /*27390*/  CALL.REL.NOINC `($__internal_41_$__cuda_sm70_shflsync_idx_p) ;  /* 0x000018a000007944 */ /* 0x000fea0003c00000 */
[----:B------:R-:W-:Y:S01]  /*273a0*/  MOV R4, R217 ;  /* 0x000000d900047202 */ /* 0x000fe20000000f00 */
[----:B------:R-:W-:-:S05]  /*273b0*/  BRA `(.L_x_3026) ;  /* 0xffff555000007947 */ /* 0x000fca000383ffff */
.L_x_2889:
[----:B------:R-:W-:Y:S01]  /*273c0*/  MOV R2, RZ ;  /* 0x000000ff00027202 */ /* 0x000fe20000000f00 */
[----:B------:R-:W-:Y:S01]  /*273d0*/  IMAD.MOV.U32 R216, RZ, RZ, R104 ;  /* 0x000000ffffd87224 */ /* 0x000fe200078e0068 */
[----:B------:R-:W-:Y:S01]  /*273e0*/  MOV R3, 0x27410 ;  /* 0x0002741000037802 */ /* 0x000fe20000000f00 */
[----:B------:R-:W-:Y:S02]  /*273f0*/  IMAD.MOV.U32 R217, RZ, RZ, 0x1c1f ;  /* 0x00001c1fffd97424 */ /* 0x000fe400078e00ff */
[----:B-12---:R-:W-:Y:S05]  /*27400*/  CALL.REL.NOINC `($__internal_41_$__cuda_sm70_shflsync_idx_p) ;  /* 0x0000183000007944 */ /* 0x006fea0003c00000 */
[----:B------:R-:W-:Y:S01]  /*27410*/  MOV R0, R217 ;  /* 0x000000d900007202 */ /* 0x000fe20000000f00 */
[----:B------:R-:W-:-:S05]  /*27420*/  BRA `(.L_x_3027) ;  /* 0xffff550000007947 */ /* 0x000fca000383ffff */
.L_x_2890:
        /* <DEDUP_REMOVED lines=13> */
.L_x_2891:
[----:B------:R-:W-:Y:S01]  /*27500*/  MOV R2, RZ ;  /* 0x000000ff00027202 */ /* 0x000fe20000000f00 */
[----:B------:R-:W-:Y:S01]  /*27510*/  IMAD.MOV.U32 R216, RZ, RZ, R172 ;  /* 0x000000ffffd87224 */ /* 0x000fe200078e00ac */
[----:B------:R-:W-:Y:S01]  /*27520*/  MOV R3, 0x27550 ;  /* 0x0002755000037802 */ /* 0x000fe20000000f00 */
[----:B------:R-:W-:Y:S02]  /*27530*/  IMAD.MOV.U32 R217, RZ, RZ, 0x1c1f ;  /* 0x00001c1fffd97424 */ /* 0x000fe400078e00ff */
[----:B---34-:R-:W-:Y:S05]  /*27540*/  CALL.REL.NOINC `($__internal_41_$__cuda_sm70_shflsync_idx_p) ;  /* 0x000016f000007944 */ /* 0x018fea0003c00000 */
[----:B------:R-:W-:Y:S01]  /*27550*/  MOV R0, R217 ;  /* 0x000000d900007202 */ /* 0x000fe20000000f00 */
[----:B------:R-:W-:-:S05]  /*27560*/  BRA `(.L_x_3029) ;  /* 0xffff568000007947 */ /* 0x000fca000383ffff */
.L_x_2896:
[----:B------:R-:W-:Y:S01]  /*27570*/  MOV R2, 0x1 ;  /* 0x0000000100027802 */ /* 0x000fe20000000f00 */
[----:B------:R-:W-:Y:S01]  /*27580*/  IMAD.MOV.U32 R216, RZ, RZ, R172 ;  /* 0x000000ffffd87224 */ /* 0x000fe200078e00ac */
[----:B------:R-:W-:Y:S01]  /*27590*/  MOV R3, 0x275c0 ;  /* 0x000275c000037802 */ /* 0x000fe20000000f00 */
[----:B------:R-:W-:Y:S02]  /*275a0*/  IMAD.MOV.U32 R217, RZ, RZ, 0x1c1f ;  /* 0x00001c1fffd97424 */ /* 0x000fe400078e00ff */
[----:B-1----:R-:W-:Y:S05]  /*275b0*/  CALL.REL.NOINC `($__internal_41_$__cuda_sm70_shflsync_idx_p) ;  /* 0x0000168000007944 */ /* 0x002fea0003c00000 */
[----:B------:R-:W-:Y:S01]  /*275c0*/  MOV R2, R217 ;  /* 0x000000d900027202 */ /* 0x000fe20000000f00 */
[----:B------:R-:W-:-:S05]  /*275d0*/  BRA `(.L_x_3030) ;  /* 0xffff581000007947 */ /* 0x000fca000383ffff */
.L_x_2901:
[----:B------:R-:W-:Y:S01]  /*275e0*/  MOV R2, 0x2 ;  /* 0x0000000200027802 */ /* 0x000fe20000000f00 */
[----:B------:R-:W-:Y:S01]  /*275f0*/  IMAD.MOV.U32 R216, RZ, RZ, R172 ;  /* 0x000000ffffd87224 */ /* 0x000fe200078e00ac */
[----:B------:R-:W-:Y:S01]  /*27600*/  MOV R3, 0x27630 ;  /* 0x0002763000037802 */ /* 0x000fe20000000f00 */
[----:B------:R-:W-:Y:S02]  /*27610*/  IMAD.MOV.U32 R217, RZ, RZ, 0x1c1f ;  /* 0x00001c1fffd97424 */ /* 0x000fe400078e00ff */
[----:B-12---:R-:W-:Y:S05]  /*27620*/  CALL.REL.NOINC `($__internal_41_$__cuda_sm70_shflsync_idx_p) ;  /* 0x0000161000007944 */ /* 0x006fea0003c00000 */
[----:B------:R-:W-:Y:S01]  /*27630*/  MOV R105, R217 ;  /* 0x000000d900697202 */ /* 0x000fe20000000f00 */
[----:B------:R-:W-:-:S05]  /*27640*/  BRA `(.L_x_3031) ;  /* 0xffff59a000007947 */ /* 0x000fca000383ffff */
.L_x_2906:
[----:B------:R-:W-:Y:S01]  /*27650*/  MOV R2, 0x3 ;  /* 0x0000000300027802 */ /* 0x000fe20000000f00 */
[----:B------:R-:W-:Y:S01]  /*27660*/  IMAD.MOV.U32 R216, RZ, RZ, R172 ;  /* 0x000000ffffd87224 */ /* 0x000fe200078e00ac */
[----:B------:R-:W-:Y:S01]  /*27670*/  MOV R3, 0x276a0 ;  /* 0x000276a000037802 */ /* 0x000fe20000000f00 */
[----:B------:R-:W-:Y:S02]  /*27680*/  IMAD.MOV.U32 R217, RZ, RZ, 0x1c1f ;  /* 0x00001c1fffd97424 */ /* 0x000fe400078e00ff */
[----:B-123--:R-:W-:Y:S05]  /*27690*/  CALL.REL.NOINC `($__internal_41_$__cuda_sm70_shflsync_idx_p) ;  /* 0x000015a000007944 */ /* 0x00efea0003c00000 */
[----:B------:R-:W-:Y:S01]  /*276a0*/  MOV R3, R217 ;  /* 0x000000d900037202 */ /* 0x000fe20000000f00 */
[----:B------:R-:W-:-:S05]  /*276b0*/  BRA `(.L_x_3032) ;  /* 0xffff667000007947 */ /* 0x000fca000383ffff */
.L_x_2911:
[----:B------:R-:W-:Y:S02]  /*276c0*/  MOV R0, 0x2 ;  /* 0x0000000200007802 */ /* 0x000fe40000000f00 */
[----:B------:R-:W-:Y:S02]  /*276d0*/  MOV R2, 0x276f0 ;  /* 0x000276f000027802 */ /* 0x000fe40000000f00 */
[----:B--234-:R-:W-:Y:S05]  /*276e0*/  CALL.REL.NOINC `($__internal_40_$__cuda_sm70_shflsync_bfly_p) ;  /* 0x000014f000007944 */ /* 0x01cfea0003c00000 */
[----:B------:R-:W-:-:S05]  /*276f0*/  BRA `(.L_x_3033) ;  /* 0xffff6e1000007947 */ /* 0x000fca000383ffff */
.L_x_2912:
        /* <DEDUP_REMOVED lines=31> */
.L_x_2914:
[----:B------:R-:W-:Y:S01]  /*278f0*/  IMAD.MOV.U32 R4, RZ, RZ, R215 ;  /* 0x000000ffff047224 */ /* 0x000fe200078e00d7 */
[----:B------:R-:W-:-:S02]  /*27900*/  MOV R0, 0x2 ;  /* 0x0000000200007802 */ /* 0x000fc40000000f00 */
[----:B------:R-:W-:Y:S02]  /*27910*/  MOV R2, 0x27930 ;  /* 0x0002793000027802 */ /* 0x000fe40000000f00 */
[----:B-1----:R-:W-:Y:S05]  /*27920*/  CALL.REL.NOINC `($__internal_40_$__cuda_sm70_shflsync_bfly_p) ;  /* 0x000012b000007944 */ /* 0x002fea0003c00000 */
[----:B------:R-:W-:Y:S05]  /*27930*/  BRA `(.L_x_3035) ;  /* 0xffff858000007947 */ /* 0x000fea000383ffff */
.L_x_2915:
[----:B------:R-:W-:Y:S02]  /*27940*/  MOV R0, 0x1 ;  /* 0x0000000100007802 */ /* 0x000fe40000000f00 */
[----:B------:R-:W-:Y:S02]  /*27950*/  MOV R2, 0x27970 ;  /* 0x0002797000027802 */ /* 0x000fe40000000f00 */
[----:B-12---:R-:W-:Y:S05]  /*27960*/  CALL.REL.NOINC `($__internal_40_$__cuda_sm70_shflsync_bfly_p) ;  /* 0x0000127000007944 */ /* 0x006fea0003c00000 */
[----:B------:R-:W-:Y:S01]  /*27970*/  FADD.FTZ R10, R4, R0 ;  /* 0x00000000040a7221 */ /* 0x000fe20000010000 */
[----:B------:R-:W-:Y:S02]  /*27980*/  MOV R4, R214 ;  /* 0x000000d600047202 */ /* 0x000fe40000000f00 */
[----:B------:R-:W-:Y:S02]  /*27990*/  MOV R0, 0x2 ;  /* 0x0000000200007802 */ /* 0x000fe40000000f00 */
[----:B------:R-:W-:Y:S02]  /*279a0*/  MOV R2, 0x279c0 ;  /* 0x000279c000027802 */ /* 0x000fe40000000f00 */
[----:B------:R-:W-:Y:S05]  /*279b0*/  CALL.REL.NOINC `($__internal_40_$__cuda_sm70_shflsync_bfly_p) ;  /* 0x0000122000007944 */ /* 0x000fea0003c00000 */
[----:B------:R-:W-:Y:S01]  /*279c0*/  FADD.FTZ R4, R214, R0 ;  /* 0x00000000d6047221 */ /* 0x000fe20000010000 */
[----:B------:R-:W-:Y:S02]  /*279d0*/  MOV R0, 0x1 ;  /* 0x0000000100007802 */ /* 0x000fe40000000f00 */
[----:B------:R-:W-:-:S02]  /*279e0*/  MOV R2, 0x27a00 ;  /* 0x00027a0000027802 */ /* 0x000fc40000000f00 */
[----:B------:R-:W-:Y:S05]  /*279f0*/  CALL.REL.NOINC `($__internal_40_$__cuda_sm70_shflsync_bfly_p) ;  /* 0x000011e000007944 */ /* 0x000fea0003c00000 */
[----:B------:R-:W-:Y:S01]  /*27a00*/  FADD.FTZ R9, R4, R0 ;  /* 0x0000000004097221 */ /* 0x000fe20000010000 */
[----:B------:R-:W-:-:S02]  /*27a10*/  MOV R4, R232 ;  /* 0x000000e800047202 */ /* 0x000fc40000000f00 */
[----:B------:R-:W-:Y:S02]  /*27a20*/  MOV R0, 0x2 ;  /* 0x0000000200007802 */ /* 0x000fe40000000f00 */
[----:B------:R-:W-:Y:S02]  /*27a30*/  MOV R2, 0x27a50 ;  /* 0x00027a5000027802 */ /* 0x000fe40000000f00 */
[----:B------:R-:W-:Y:S05]  /*27a40*/  CALL.REL.NOINC `($__internal_40_$__cuda_sm70_shflsync_bfly_p) ;  /* 0x0000119000007944 */ /* 0x000fea0003c00000 */
[----:B------:R-:W-:Y:S01]  /*27a50*/  FADD.FTZ R8, R232, R0 ;  /* 0x00000000e8087221 */ /* 0x000fe20000010000 */
[----:B------:R-:W-:Y:S02]  /*27a60*/  MOV R0, 0x1 ;  /* 0x0000000100007802 */ /* 0x000fe40000000f00 */
[----:B------:R-:W-:Y:S02]  /*27a70*/  MOV R2, 0x27aa0 ;  /* 0x00027aa000027802 */ /* 0x000fe40000000f00 */
[----:B------:R-:W-:Y:S02]  /*27a80*/  MOV R4, R8 ;  /* 0x0000000800047202 */ /* 0x000fe40000000f00 */
[----:B------:R-:W-:Y:S05]  /*27a90*/  CALL.REL.NOINC `($__internal_40_$__cuda_sm70_shflsync_bfly_p) ;  /* 0x0000114000007944 */ /* 0x000fea0003c00000 */
[----:B------:R-:W-:Y:S01]  /*27aa0*/  FADD.FTZ R8, R8, R0 ;  /* 0x0000000008087221 */ /* 0x000fe20000010000 */
[----:B------:R-:W-:Y:S02]  /*27ab0*/  MOV R4, R233 ;  /* 0x000000e900047202 */ /* 0x000fe40000000f00 */
[----:B------:R-:W-:-:S02]  /*27ac0*/  MOV R0, 0x2 ;  /* 0x0000000200007802 */ /* 0x000fc40000000f00 */
[----:B------:R-:W-:Y:S02]  /*27ad0*/  MOV R2, 0x27af0 ;  /* 0x00027af000027802 */ /* 0x000fe40000000f00 */
[----:B------:R-:W-:Y:S05]  /*27ae0*/  CALL.REL.NOINC `($__internal_40_$__cuda_sm70_shflsync_bfly_p) ;  /* 0x000010f000007944 */ /* 0x000fea0003c00000 */
[----:B------:R-:W-:Y:S01]  /*27af0*/  FADD.FTZ R11, R233, R0 ;  /* 0x00000000e90b7221 */ /* 0x000fe20000010000 */
[----:B------:R-:W-:Y:S02]  /*27b00*/  MOV R0, 0x1 ;  /* 0x0000000100007802 */ /* 0x000fe40000000f00 */
[----:B------:R-:W-:Y:S02]  /*27b10*/  MOV R2, 0x27b40 ;  /* 0x00027b4000027802 */ /* 0x000fe40000000f00 */
[----:B------:R-:W-:Y:S02]  /*27b20*/  MOV R4, R11 ;  /* 0x0000000b00047202 */ /* 0x000fe40000000f00 */
[----:B------:R-:W-:Y:S05]  /*27b30*/  CALL.REL.NOINC `($__internal_40_$__cuda_sm70_shflsync_bfly_p) ;  /* 0x000010a000007944 */ /* 0x000fea0003c00000 */
[----:B------:R-:W-:Y:S01]  /*27b40*/  MOV R12, R0 ;  /* 0x00000000000c7202 */ /* 0x000fe20000000f00 */
[----:B------:R-:W-:Y:S05]  /*27b50*/  BRA `(.L_x_3036) ;  /* 0xffff845000007947 */ /* 0x000fea000383ffff */
.L_x_2922:
[----:B--23--:R-:W-:Y:S01]  /*27b60*/  IMAD.MOV.U32 R216, RZ, RZ, R5 ;  /* 0x000000ffffd87224 */ /* 0x00cfe200078e0005 */
[----:B------:R-:W-:Y:S01]  /*27b70*/  MOV R2, RZ ;  /* 0x000000ff00027202 */ /* 0x000fe20000000f00 */
[----:B------:R-:W-:Y:S01]  /*27b80*/  IMAD.MOV.U32 R217, RZ, RZ, 0x1c1f ;  /* 0x00001c1fffd97424 */ /* 0x000fe200078e00ff */
[----:B------:R-:W-:Y:S02]  /*27b90*/  MOV R3, 0x27bb0 ;  /* 0x00027bb000037802 */ /* 0x000fe40000000f00 */
[----:B-1--4-:R-:W-:Y:S05]  /*27ba0*/  CALL.REL.NOINC `($__internal_41_$__cuda_sm70_shflsync_idx_p) ;  /* 0x0000109000007944 */ /* 0x012fea0003c00000 */
[----:B------:R-:W-:Y:S01]  /*27bb0*/  MOV R6, R217 ;  /* 0x000000d900067202 */ /* 0x000fe20000000f00 */
[----:B------:R-:W-:Y:S05]  /*27bc0*/  BRA `(.L_x_3037) ;  /* 0xffff9e6000007947 */ /* 0x000fea000383ffff */
.L_x_2923:
[----:B------:R-:W-:Y:S01]  /*27bd0*/  IMAD.MOV.U32 R216, RZ, RZ, R12 ;  /* 0x000000ffffd87224 */ /* 0x000fe200078e000c */
[----:B------:R-:W-:Y:S01]  /*27be0*/  MOV R2, RZ ;  /* 0x000000ff00027202 */ /* 0x000fe20000000f00 */
[----:B------:R-:W-:Y:S01]  /*27bf0*/  IMAD.MOV.U32 R217, RZ, RZ, 0x1c1f ;  /* 0x00001c1fffd97424 */ /* 0x000fe200078e00ff */
[----:B------:R-:W-:-:S02]  /*27c00*/  MOV R3, 0x27c20 ;  /* 0x00027c2000037802 */ /* 0x000fc40000000f00 */
[----:B-1234-:R-:W-:Y:S05]  /*27c10*/  CALL.REL.NOINC `($__internal_41_$__cuda_sm70_shflsync_idx_p) ;  /* 0x0000102000007944 */ /* 0x01efea0003c00000 */
[----:B------:R-:W-:Y:S01]  /*27c20*/  MOV R2, R217 ;  /* 0x000000d900027202 */ /* 0x000fe20000000f00 */
[----:B------:R-:W-:Y:S05]  /*27c30*/  BRA `(.L_x_3038) ;  /* 0xffff9e1000007947 */ /* 0x000fea000383ffff */
.L_x_2926:
[----:B------:R-:W-:Y:S01]  /*27c40*/  IMAD.MOV.U32 R216, RZ, RZ, R5 ;  /* 0x000000ffffd87224 */ /* 0x000fe200078e0005 */
[----:B-1--4-:R-:W-:Y:S01]  /*27c50*/  MOV R2, 0x1 ;  /* 0x0000000100027802 */ /* 0x012fe20000000f00 */
[----:B------:R-:W-:Y:S01]  /*27c60*/  IMAD.MOV.U32 R217, RZ, RZ, 0x1c1f ;  /* 0x00001c1fffd97424 */ /* 0x000fe200078e00ff */
[----:B------:R-:W-:-:S02]  /*27c70*/  MOV R3, 0x27c90 ;  /* 0x00027c9000037802 */ /* 0x000fc40000000f00 */
[----:B--23--:R-:W-:Y:S05]  /*27c80*/  CALL.REL.NOINC `($__internal_41_$__cuda_sm70_shflsync_idx_p) ;  /* 0x00000fb000007944 */ /* 0x00cfea0003c00000 */
        /* <DEDUP_REMOVED lines=8> */
.L_x_2929:
[----:B------:R-:W-:Y:S01]  /*27d10*/  IMAD.MOV.U32 R216, RZ, RZ, R5 ;  /* 0x000000ffffd87224 */ /* 0x000fe200078e0005 */
[----:B-1----:R-:W-:Y:S01]  /*27d20*/  MOV R2, 0x2 ;  /* 0x0000000200027802 */ /* 0x002fe20000000f00 */
[----:B------:R-:W-:Y:S01]  /*27d30*/  IMAD.MOV.U32 R217, RZ, RZ, 0x1c1f ;  /* 0x00001c1fffd97424 */ /* 0x000fe200078e00ff */
[----:B------:R-:W-:Y:S02]  /*27d40*/  MOV R3, 0x27d60 ;  /* 0x00027d6000037802 */ /* 0x000fe40000000f00 */
[----:B--23--:R-:W-:Y:S05]  /*27d50*/  CALL.REL.NOINC `($__internal_41_$__cuda_sm70_shflsync_idx_p) ;  /* 0x00000ee000007944 */ /* 0x00cfea0003c00000 */
[----:B------:R-:W-:Y:S01]  /*27d60*/  MOV R6, R217 ;  /* 0x000000d900067202 */ /* 0x000fe20000000f00 */
[----:B------:R-:W-:Y:S05]  /*27d70*/  BRA `(.L_x_3040) ;  /* 0xffff9fb000007947 */ /* 0x000fea000383ffff */
.L_x_2930:
[----:B------:R-:W-:Y:S01]  /*27d80*/  IMAD.MOV.U32 R216, RZ, RZ, R12 ;  /* 0x000000ffffd87224 */ /* 0x000fe200078e000c */
[----:B-1----:R-:W-:Y:S01]  /*27d90*/  MOV R2, 0x2 ;  /* 0x0000000200027802 */ /* 0x002fe20000000f00 */
[----:B------:R-:W-:Y:S01]  /*27da0*/  IMAD.MOV.U32 R217, RZ, RZ, 0x1c1f ;  /* 0x00001c1fffd97424 */ /* 0x000fe200078e00ff */
[----:B------:R-:W-:Y:S02]  /*27db0*/  MOV R3, 0x27dd0 ;  /* 0x00027dd000037802 */ /* 0x000fe40000000f00 */
[----:B--234-:R-:W-:Y:S05]  /*27dc0*/  CALL.REL.NOINC `($__internal_41_$__cuda_sm70_shflsync_idx_p) ;  /* 0x00000e7000007944 */ /* 0x01cfea0003c00000 */
[----:B------:R-:W-:Y:S01]  /*27dd0*/  MOV R2, R217 ;  /* 0x000000d900027202 */ /* 0x000fe20000000f00 */
[----:B------:R-:W-:Y:S05]  /*27de0*/  BRA `(.L_x_3041) ;  /* 0xffff9f6000007947 */ /* 0x000fea000383ffff */
.L_x_2933:
[----:B------:R-:W-:Y:S01]  /*27df0*/  IMAD.MOV.U32 R216, RZ, RZ, R5 ;  /* 0x000000ffffd87224 */ /* 0x000fe200078e0005 */
[----:B-12---:R-:W-:Y:S01]  /*27e00*/  MOV R2, 0x3 ;  /* 0x0000000300027802 */ /* 0x006fe20000000f00 */
[----:B------:R-:W-:Y:S01]  /*27e10*/  IMAD.MOV.U32 R217, RZ, RZ, 0x1c1f ;  /* 0x00001c1fffd97424 */ /* 0x000fe200078e00ff */
[----:B------:R-:W-:-:S02]  /*27e20*/  MOV R3, 0x27e40 ;  /* 0x00027e4000037802 */ /* 0x000fc40000000f00 */
[----:B---34-:R-:W-:Y:S05]  /*27e30*/  CALL.REL.NOINC `($__internal_41_$__cuda_sm70_shflsync_idx_p) ;  /* 0x00000e0000007944 */ /* 0x018fea0003c00000 */
        /* <DEDUP_REMOVED lines=8> */
.L_x_2935:
[----:B------:R-:W-:Y:S01]  /*27ec0*/  IMAD.MOV.U32 R216, RZ, RZ, R5 ;  /* 0x000000ffffd87224 */ /* 0x000fe200078e0005 */
[----:B------:R-:W-:Y:S01]  /*27ed0*/  MOV R2, RZ ;  /* 0x000000ff00027202 */ /* 0x000fe20000000f00 */
[----:B------:R-:W-:Y:S01]  /*27ee0*/  IMAD.MOV.U32 R217, RZ, RZ, 0x1c1f ;  /* 0x00001c1fffd97424 */ /* 0x000fe200078e00ff */
[----:B------:R-:W-:Y:S02]  /*27ef0*/  MOV R3, 0x27f10 ;  /* 0x00027f1000037802 */ /* 0x000fe40000000f00 */
[----:B------:R-:W-:Y:S05]  /*27f00*/  CALL.REL.NOINC `($__internal_41_$__cuda_sm70_shflsync_idx_p) ;  /* 0x00000d3000007944 */ /* 0x000fea0003c00000 */
[----:B------:R-:W-:Y:S01]  /*27f10*/  MOV R4, R217 ;  /* 0x000000d900047202 */ /* 0x000fe20000000f00 */
[----:B------:R-:W-:Y:S05]  /*27f20*/  BRA `(.L_x_3043) ;  /* 0xffffa30000007947 */ /* 0x000fea000383ffff */
.L_x_2936:
[----:B------:R-:W-:Y:S01]  /*27f30*/  IMAD.MOV.U32 R216, RZ, RZ, R6 ;  /* 0x000000ffffd87224 */ /* 0x000fe200078e0006 */
[----:B------:R-:W-:Y:S01]  /*27f40*/  MOV R2, RZ ;  /* 0x000000ff00027202 */ /* 0x000fe20000000f00 */
[----:B------:R-:W-:Y:S01]  /*27f50*/  IMAD.MOV.U32 R217, RZ, RZ, 0x1c1f ;  /* 0x00001c1fffd97424 */ /* 0x000fe200078e00ff */
[----:B------:R-:W-:Y:S02]  /*27f60*/  MOV R3, 0x27f80 ;  /* 0x00027f8000037802 */ /* 0x000fe40000000f00 */
[----:B-12---:R-:W-:Y:S05]  /*27f70*/  CALL.REL.NOINC `($__internal_41_$__cuda_sm70_shflsync_idx_p) ;  /* 0x00000cc000007944 */ /* 0x006fea0003c00000 */
[----:B------:R-:W-:Y:S01]  /*27f80*/  MOV R0, R217 ;  /* 0x000000d900007202 */ /* 0x000fe20000000f00 */
[----:B------:R-:W-:Y:S05]  /*27f90*/  BRA `(.L_x_3044) ;  /* 0xffffa2b000007947 */ /* 0x000fea000383ffff */
.L_x_2939:
[----:B------:R-:W-:Y:S01]  /*27fa0*/  IMAD.MOV.U32 R216, RZ, RZ, R5 ;  /* 0x000000ffffd87224 */ /* 0x000fe200078e0005 */
[----:B----4-:R-:W-:Y:S01]  /*27fb0*/  MOV R2, 0x1 ;  /* 0x0000000100027802 */ /* 0x010fe20000000f00 */
[----:B------:R-:W-:Y:S01]  /*27fc0*/  IMAD.MOV.U32 R217, RZ, RZ, 0x1c1f ;  /* 0x00001c1fffd97424 */ /* 0x000fe200078e00ff */
[----:B------:R-:W-:-:S02]  /*27fd0*/  MOV R3, 0x27ff0 ;  /* 0x00027ff000037802 */ /* 0x000fc40000000f00 */
[----:B-123--:R-:W-:Y:S05]  /*27fe0*/  CALL.REL.NOINC `($__internal_41_$__cuda_sm70_shflsync_idx_p) ;  /* 0x00000c5000007944 */ /* 0x00efea0003c00000 */
        /* <DEDUP_REMOVED lines=8> */
.L_x_2942:
[----:B------:R-:W-:Y:S01]  /*28070*/  IMAD.MOV.U32 R216, RZ, RZ, R5 ;  /* 0x000000ffffd87224 */ /* 0x000fe200078e0005 */
[----:B----4-:R-:W-:Y:S01]  /*28080*/  MOV R2, 0x2 ;  /* 0x0000000200027802 */ /* 0x010fe20000000f00 */
[----:B------:R-:W-:Y:S01]  /*28090*/  IMAD.MOV.U32 R217, RZ, RZ, 0x1c1f ;  /* 0x00001c1fffd97424 */ /* 0x000fe200078e00ff */
[----:B------:R-:W-:Y:S02]  /*280a0*/  MOV R3, 0x280c0 ;  /* 0x000280c000037802 */ /* 0x000fe40000000f00 */
[----:B-123--:R-:W-:Y:S05]  /*280b0*/  CALL.REL.NOINC `($__internal_41_$__cuda_sm70_shflsync_idx_p) ;  /* 0x00000b8000007944 */ /* 0x00efea0003c00000 */
[----:B------:R-:W-:Y:S01]  /*280c0*/  MOV R4, R217 ;  /* 0x000000d900047202 */ /* 0x000fe20000000f00 */
[----:B------:R-:W-:Y:S05]  /*280d0*/  BRA `(.L_x_3046) ;  /* 0xffffac6000007947 */ /* 0x000fea000383ffff */
.L_x_2943:
[----:B------:R-:W-:Y:S01]  /*280e0*/  IMAD.MOV.U32 R216, RZ, RZ, R6 ;  /* 0x000000ffffd87224 */ /* 0x000fe200078e0006 */
[----:B----4-:R-:W-:Y:S01]  /*280f0*/  MOV R2, 0x2 ;  /* 0x0000000200027802 */ /* 0x010fe20000000f00 */
[----:B------:R-:W-:Y:S01]  /*28100*/  IMAD.MOV.U32 R217, RZ, RZ, 0x1c1f ;  /* 0x00001c1fffd97424 */ /* 0x000fe200078e00ff */
[----:B------:R-:W-:Y:S02]  /*28110*/  MOV R3, 0x28130 ;  /* 0x0002813000037802 */ /* 0x000fe40000000f00 */
[----:B-123--:R-:W-:Y:S05]  /*28120*/  CALL.REL.NOINC `($__internal_41_$__cuda_sm70_shflsync_idx_p) ;  /* 0x00000b1000007944 */ /* 0x00efea0003c00000 */
[----:B------:R-:W-:Y:S01]  /*28130*/  MOV R0, R217 ;  /* 0x000000d900007202 */ /* 0x000fe20000000f00 */
[----:B------:R-:W-:Y:S05]  /*28140*/  BRA `(.L_x_3047) ;  /* 0xffffac1000007947 */ /* 0x000fea000383ffff */
.L_x_2946:
[----:B------:R-:W-:Y:S01]  /*28150*/  IMAD.MOV.U32 R216, RZ, RZ, R5 ;  /* 0x000000ffffd87224 */ /* 0x000fe200078e0005 */
[----:B---3--:R-:W-:Y:S01]  /*28160*/  MOV R2, 0x3 ;  /* 0x0000000300027802 */ /* 0x008fe20000000f00 */
[----:B------:R-:W-:Y:S01]  /*28170*/  IMAD.MOV.U32 R217, RZ, RZ, 0x1c1f ;  /* 0x00001c1fffd97424 */ /* 0x000fe200078e00ff */
[----:B------:R-:W-:-:S02]  /*28180*/  MOV R3, 0x281a0 ;  /* 0x000281a000037802 */ /* 0x000fc40000000f00 */
        /* <DEDUP_REMOVED lines=9> */
.L_x_2950:
[----:B------:R-:W-:Y:S01]  /*28220*/  IMAD.MOV.U32 R216, RZ, RZ, R5 ;  /* 0x000000ffffd87224 */ /* 0x000fe200078e0005 */
[----:B------:R-:W-:Y:S01]  /*28230*/  MOV R2, RZ ;  /* 0x000000ff00027202 */ /* 0x000fe20000000f00 */
[----:B------:R-:W-:Y:S01]  /*28240*/  IMAD.MOV.U32 R217, RZ, RZ, 0x1c1f ;  /* 0x00001c1fffd97424 */ /* 0x000fe200078e00ff */
[----:B------:R-:W-:Y:S02]  /*28250*/  MOV R3, 0x28270 ;  /* 0x0002827000037802 */ /* 0x000fe40000000f00 */
[----:B------:R-:W-:Y:S05]  /*28260*/  CALL.REL.NOINC `($__internal_41_$__cuda_sm70_shflsync_idx_p) ;  /* 0x000009d000007944 */ /* 0x000fea0003c00000 */
[----:B------:R-:W-:Y:S01]  /*28270*/  MOV R4, R217 ;  /* 0x000000d900047202 */ /* 0x000fe20000000f00 */
[----:B------:R-:W-:Y:S05]  /*28280*/  BRA `(.L_x_3049) ;  /* 0xffffbdb000007947 */ /* 0x000fea000383ffff */
.L_x_2951:
[----:B------:R-:W-:Y:S01]  /*28290*/  IMAD.MOV.U32 R216, RZ, RZ, R13 ;  /* 0x000000ffffd87224 */ /* 0x000fe200078e000d */
[----:B------:R-:W-:Y:S01]  /*282a0*/  MOV R2, RZ ;  /* 0x000000ff00027202 */ /* 0x000fe20000000f00 */
[----:B------:R-:W-:Y:S01]  /*282b0*/  IMAD.MOV.U32 R217, RZ, RZ, 0x1c1f ;  /* 0x00001c1fffd97424 */ /* 0x000fe200078e00ff */
[----:B------:R-:W-:Y:S02]  /*282c0*/  MOV R3, 0x282e0 ;  /* 0x000282e000037802 */ /* 0x000fe40000000f00 */
[----:B-12---:R-:W-:Y:S05]  /*282d0*/  CALL.REL.NOINC `($__internal_41_$__cuda_sm70_shflsync_idx_p) ;  /* 0x0000096000007944 */ /* 0x006fea0003c00000 */
[----:B------:R-:W-:Y:S01]  /*282e0*/  MOV R0, R217 ;  /* 0x000000d900007202 */ /* 0x000fe20000000f00 */
[----:B------:R-:W-:Y:S05]  /*282f0*/  BRA `(.L_x_3050) ;  /* 0xffffbd6000007947 */ /* 0x000fea000383ffff */
.L_x_2954:
[----:B------:R-:W-:Y:S01]  /*28300*/  IMAD.MOV.U32 R216, RZ, RZ, R5 ;  /* 0x000000ffffd87224 */ /* 0x000fe200078e0005 */
[----:B-1----:R-:W-:Y:S01]  /*28310*/  MOV R2, 0x1 ;  /* 0x0000000100027802 */ /* 0x002fe20000000f00 */
[----:B------:R-:W-:Y:S01]  /*28320*/  IMAD.MOV.U32 R217, RZ, RZ, 0x1c1f ;  /* 0x00001c1fffd97424 */ /* 0x000fe200078e00ff */
[----:B------:R-:W-:-:S02]  /*28330*/  MOV R3, 0x28350 ;  /* 0x0002835000037802 */ /* 0x000fc40000000f00 */
[----:B--234-:R-:W-:Y:S05]  /*28340*/  CALL.REL.NOINC `($__internal_41_$__cuda_sm70_shflsync_idx_p) ;  /* 0x000008f000007944 */ /* 0x01cfea0003c00000 */
        /* <DEDUP_REMOVED lines=8> */
.L_x_2957:
[----:B------:R-:W-:Y:S01]  /*283d0*/  IMAD.MOV.U32 R216, RZ, RZ, R5 ;  /* 0x000000ffffd87224 */ /* 0x000fe200078e0005 */
[----:B-1----:R-:W-:Y:S01]  /*283e0*/  MOV R2, 0x2 ;  /* 0x0000000200027802 */ /* 0x002fe20000000f00 */
[----:B------:R-:W-:Y:S01]  /*283f0*/  IMAD.MOV.U32 R217, RZ, RZ, 0x1c1f ;  /* 0x00001c1fffd97424 */ /* 0x000fe200078e00ff */
[----:B------:R-:W-:Y:S02]  /*28400*/  MOV R3, 0x28420 ;  /* 0x0002842000037802 */ /* 0x000fe40000000f00 */
[----:B--234-:R-:W-:Y:S05]  /*28410*/  CALL.REL.NOINC `($__internal_41_$__cuda_sm70_shflsync_idx_p) ;  /* 0x0000082000007944 */ /* 0x01cfea0003c00000 */
[----:B------:R-:W-:Y:S01]  /*28420*/  MOV R4, R217 ;  /* 0x000000d900047202 */ /* 0x000fe20000000f00 */
[----:B------:R-:W-:Y:S05]  /*28430*/  BRA `(.L_x_3052) ;  /* 0xffffbf1000007947 */ /* 0x000fea000383ffff */
.L_x_2958:
[----:B------:R-:W-:Y:S01]  /*28440*/  IMAD.MOV.U32 R216, RZ, RZ, R13 ;  /* 0x000000ffffd87224 */ /* 0x000fe200078e000d */
[----:B-1----:R-:W-:Y:S01]  /*28450*/  MOV R2, 0x2 ;  /* 0x0000000200027802 */ /* 0x002fe20000000f00 */
[----:B------:R-:W-:Y:S01]  /*28460*/  IMAD.MOV.U32 R217, RZ, RZ, 0x1c1f ;  /* 0x00001c1fffd97424 */ /* 0x000fe200078e00ff */
[----:B------:R-:W-:Y:S02]  /*28470*/  MOV R3, 0x28490 ;  /* 0x0002849000037802 */ /* 0x000fe40000000f00 */
[----:B--234-:R-:W-:Y:S05]  /*28480*/  CALL.REL.NOINC `($__internal_41_$__cuda_sm70_shflsync_idx_p) ;  /* 0x000007b000007944 */ /* 0x01cfea0003c00000 */
[----:B------:R-:W-:Y:S01]  /*28490*/  MOV R0, R217 ;  /* 0x000000d900007202 */ /* 0x000fe20000000f00 */
[----:B------:R-:W-:Y:S05]  /*284a0*/  BRA `(.L_x_3053) ;  /* 0xffffbec000007947 */ /* 0x000fea000383ffff */
.L_x_2961:
        /* <DEDUP_REMOVED lines=13> */
.L_x_2963:
[----:B------:R-:W-:Y:S01]  /*28580*/  IMAD.MOV.U32 R216, RZ, RZ, R76 ;  /* 0x000000ffffd87224 */ /* 0x000fe200078e004c */
[----:B------:R-:W-:Y:S01]  /*28590*/  MOV R2, RZ ;  /* 0x000000ff00027202 */ /* 0x000fe20000000f00 */
[----:B------:R-:W-:Y:S01]  /*285a0*/  IMAD.MOV.U32 R217, RZ, RZ, 0x1f ;  /* 0x0000001fffd97424 */ /* 0x000fe200078e00ff */
[----:B------:R-:W-:Y:S02]  /*285b0*/  MOV R3, 0x285d0 ;  /* 0x000285d000037802 */ /* 0x000fe40000000f00 */
[----:B------:R-:W-:Y:S05]  /*285c0*/  CALL.REL.NOINC `($__internal_41_$__cuda_sm70_shflsync_idx_p) ;  /* 0x0000067000007944 */ /* 0x000fea0003c00000 */
[----:B------:R-:W-:Y:S01]  /*285d0*/  MOV R10, R217 ;  /* 0x000000d9000a7202 */ /* 0x000fe20000000f00 */
[----:B------:R-:W-:Y:S05]  /*285e0*/  BRA `(.L_x_3055) ;  /* 0xffffc13000007947 */ /* 0x000fea000383ffff */
.L_x_2964:
[----:B------:R-:W-:Y:S01]  /*285f0*/  IMAD.MOV.U32 R216, RZ, RZ, R76 ;  /* 0x000000ffffd87224 */ /* 0x000fe200078e004c */
[----:B------:R-:W-:Y:S01]  /*28600*/  MOV R2, 0x1 ;  /* 0x0000000100027802 */ /* 0x000fe20000000f00 */
[----:B------:R-:W-:Y:S01]  /*28610*/  IMAD.MOV.U32 R217, RZ, RZ, 0x1f ;  /* 0x0000001fffd97424 */ /* 0x000fe200078e00ff */
[----:B------:R-:W-:Y:S02]  /*28620*/  MOV R3, 0x28640 ;  /* 0x0002864000037802 */ /* 0x000fe40000000f00 */
[----:B-12---:R-:W-:Y:S05]  /*28630*/  CALL.REL.NOINC `($__internal_41_$__cuda_sm70_shflsync_idx_p) ;  /* 0x0000060000007944 */ /* 0x006fea0003c00000 */
[----:B------:R-:W-:Y:S01]  /*28640*/  MOV R9, R217 ;  /* 0x000000d900097202 */ /* 0x000fe20000000f00 */
[----:B------:R-:W-:Y:S05]  /*28650*/  BRA `(.L_x_3056) ;  /* 0xffffc0e000007947 */ /* 0x000fea000383ffff */
.L_x_2965:
[----:B------:R-:W-:Y:S02]  /*28660*/  MOV R3, 0x1 ;  /* 0x0000000100037802 */ /* 0x000fe40000000f00 */
[----:B------:R-:W-:-:S02]  /*28670*/  MOV R2, 0x28690 ;  /* 0x0002869000027802 */ /* 0x000fc40000000f00 */
[----:B-1234-:R-:W-:Y:S05]  /*28680*/  CALL.REL.NOINC `($__internal_42_$__cuda_sm70_shflsync_up_p) ;  /* 0x0000061000007944 */ /* 0x01efea0003c00000 */
[----:B------:R-:W-:Y:S05]  /*28690*/  BRA `(.L_x_3057) ;  /* 0xffffc1d000007947 */ /* 0x000fea000383ffff */
.L_x_2966:
[----:B------:R-:W-:Y:S02]  /*286a0*/  MOV R3, 0x2 ;  /* 0x0000000200037802 */ /* 0x000fe40000000f00 */
[----:B------:R-:W-:-:S02]  /*286b0*/  MOV R2, 0x286d0 ;  /* 0x000286d000027802 */ /* 0x000fc40000000f00 */
[----:B--2-4-:R-:W-:Y:S05]  /*286c0*/  CALL.REL.NOINC `($__internal_42_$__cuda_sm70_shflsync_up_p) ;  /* 0x000005d000007944 */ /* 0x014fea0003c00000 */
        /* <DEDUP_REMOVED lines=24> */
.L_x_2970:
[----:B------:R-:W-:Y:S02]  /*28850*/  MOV R3, 0x1 ;  /* 0x0000000100037802 */ /* 0x000fe40000000f00 */
[----:B------:R-:W-:Y:S02]  /*28860*/  MOV R2, 0x28880 ;  /* 0x0002888000027802 */ /* 0x000fe40000000f00 */
[----:B------:R-:W-:Y:S05]  /*28870*/  CALL.REL.NOINC `($__internal_42_$__cuda_sm70_shflsync_up_p) ;  /* 0x0000042000007944 */ /* 0x000fea0003c00000 */
[----:B------:R-:W-:Y:S01]  /*28880*/  MOV R2, R4 ;  /* 0x0000000400027202 */ /* 0x000fe20000000f00 */
[----:B------:R-:W-:Y:S05]  /*28890*/  BRA `(.L_x_3059) ;  /* 0xffffc24000007947 */ /* 0x000fea000383ffff */
.L_x_2971:
        /* <DEDUP_REMOVED lines=27> */
.L_x_2973:
[----:B------:R-:W-:Y:S02]  /*28a50*/  SEL R0, RZ, 0x1, P0 ;  /* 0x00000001ff007807 */ /* 0x000fe40000000000 */
[----:B------:R-:W-:Y:S02]  /*28a60*/  MOV R2, 0x28a80 ;  /* 0x00028a8000027802 */ /* 0x000fe40000000f00 */
[----:B-1----:R-:W-:Y:S05]  /*28a70*/  CALL.REL.NOINC `($__internal_43_$__cuda_sm70_votesync_ballot) ;  /* 0x0000028000007944 */ /* 0x002fea0003c00000 */
[----:B------:R-:W-:Y:S01]  /*28a80*/  MOV R11, R0 ;  /* 0x00000000000b7202 */ /* 0x000fe20000000f00 */
[----:B------:R-:W-:Y:S05]  /*28a90*/  BRA `(.L_x_3061) ;  /* 0xffffc1d000007947 */ /* 0x000fea000383ffff */
.L_x_2974:
[----:B------:R-:W-:Y:S01]  /*28aa0*/  IMAD.MOV.U32 R216, RZ, RZ, R6 ;  /* 0x000000ffffd87224 */ /* 0x000fe200078e0006 */
[----:B------:R-:W-:Y:S01]  /*28ab0*/  MOV R2, R5 ;  /* 0x0000000500027202 */ /* 0x000fe20000000f00 */
[----:B------:R-:W-:Y:S01]  /*28ac0*/  IMAD.MOV.U32 R217, RZ, RZ, 0x1f ;  /* 0x0000001fffd97424 */ /* 0x000fe200078e00ff */
[----:B------:R-:W-:Y:S02]  /*28ad0*/  MOV R3, 0x28af0 ;  /* 0x00028af000037802 */ /* 0x000fe40000000f00 */
[----:B-12---:R-:W-:Y:S05]  /*28ae0*/  CALL.REL.NOINC `($__internal_41_$__cuda_sm70_shflsync_idx_p) ;  /* 0x0000015000007944 */ /* 0x006fea0003c00000 */
[----:B------:R-:W-:Y:S01]  /*28af0*/  IMAD.MOV.U32 R6, RZ, RZ, R217 ;  /* 0x000000ffff067224 */ /* 0x000fe200078e00d9 */
[----:B------:R-:W-:Y:S01]  /*28b00*/  MOV R2, R5 ;  /* 0x0000000500027202 */ /* 0x000fe20000000f00 */
[----:B------:R-:W-:Y:S01]  /*28b10*/  IMAD.MOV.U32 R216, RZ, RZ, R8 ;  /* 0x000000ffffd87224 */ /* 0x000fe200078e0008 */
[----:B------:R-:W-:-:S02]  /*28b20*/  MOV R217, 0x1f ;  /* 0x0000001f00d97802 */ /* 0x000fc40000000f00 */
[----:B------:R-:W-:Y:S02]  /*28b30*/  MOV R3, 0x28b50 ;  /* 0x00028b5000037802 */ /* 0x000fe40000000f00 */
[----:B------:R-:W-:Y:S05]  /*28b40*/  CALL.REL.NOINC `($__internal_41_$__cuda_sm70_shflsync_idx_p) ;  /* 0x000000f000007944 */ /* 0x000fea0003c00000 */
[----:B------:R-:W-:Y:S01]  /*28b50*/  MOV R0, R217 ;  /* 0x000000d900007202 */ /* 0x000fe20000000f00 */
[----:B------:R-:W-:Y:S05]  /*28b60*/  BRA `(.L_x_3062) ;  /* 0xffffc17000007947 */ /* 0x000fea000383ffff */
.L_x_2977:
[----:B------:R-:W-:Y:S01]  /*28b70*/  IMAD.MOV.U32 R216, RZ, RZ, R4 ;  /* 0x000000ffffd87224 */ /* 0x000fe200078e0004 */
[----:B------:R-:W-:Y:S01]  /*28b80*/  MOV R2, R5 ;  /* 0x0000000500027202 */ /* 0x000fe20000000f00 */
[----:B------:R-:W-:Y:S01]  /*28b90*/  IMAD.MOV.U32 R217, RZ, RZ, 0x1f ;  /* 0x0000001fffd97424 */ /* 0x000fe200078e00ff */
[----:B------:R-:W-:Y:S02]  /*28ba0*/  MOV R3, 0x28bc0 ;  /* 0x00028bc000037802 */ /* 0x000fe40000000f00 */
[----:B-12-4-:R-:W-:Y:S05]  /*28bb0*/  CALL.REL.NOINC `($__internal_41_$__cuda_sm70_shflsync_idx_p) ;  /* 0x0000008000007944 */ /* 0x016fea0003c00000 */
[----:B------:R-:W-:Y:S01]  /*28bc0*/  MOV R12, R217 ;  /* 0x000000d9000c7202 */ /* 0x000fe20000000f00 */
[----:B------:R-:W-:Y:S05]  /*28bd0*/  BRA `(.L_x_2976) ;  /* 0xffffc16000007947 */ /* 0x000fea000383ffff */
        .weak           $__internal_40_$__cuda_sm70_shflsync_bfly_p
        .type           $__internal_40_$__cuda_sm70_shflsync_bfly_p,@function
        .size           $__internal_40_$__cuda_sm70_shflsync_bfly_p,($__internal_41_$__cuda_sm70_shflsync_idx_p - $__internal_40_$__cuda_sm70_shflsync_bfly_p)
$__internal_40_$__cuda_sm70_shflsync_bfly_p:
[----:B------:R-:W-:Y:S02]  /*28be0*/  MOV R173, 0xffffffff ;  /* 0xffffffff00ad7802 */ /* 0x000fe40000000f00 */
[----:B------:R-:W-:Y:S02]  /*28bf0*/  MOV R3, 0x1f ;  /* 0x0000001f00037802 */ /* 0x000fe40000000f00 */
[----:B------:R-:W-:Y:S04]  /*28c00*/  WARPSYNC R173 ;  /* 0x000000ad00007348 */ /* 0x000fe80003800000 */
[----:B------:R1:W2:Y:S02]  /*28c10*/  SHFL.BFLY PT, R0, R4, R0, R3 ;  /* 0x0c00000004007389 */ /* 0x0002a400000e0003 */
[----:B-1----:R-:W-:-:S04]  /*28c20*/  MOV R3, 0x0 ;  /* 0x0000000000037802 */ /* 0x002fc80000000f00 */
[----:B--2---:R-:W-:Y:S05]  /*28c30*/  RET.REL.NODEC R2 `(_ZN7cutlass13device_kernelIN5flash19enable_sm80_to_sm89INS1_16FlashAttnFwdSm80INS1_25CollectiveMainloopFwdSm80ILi4ELi1ELb0EN4cute5tupleIJNS5_1CILi128EEENS7_ILi48EEENS7_ILi96EEEEEELi96ENS_10bfloat16_tEfNS_4arch4Sm80ELb0ELb1ELb0ELb1ELb1ELb1ELb1ELb1EEENS1_21CollectiveEpilogueFwdINS6_IJS8_SA_S9_EEENS6_IJNS7_ILi1EEESI_SI_EEESC_SE_Li128ELb1ELb1ELb1ELb0EEENS1_36VarlenDynamicPersistentTileSchedulerILi128ELi48ELi128ELi128ELb1ELb1ELb0ELb1ELb0ELb1EEEEEEEEEvNT_6ParamsE) ;  /* 0xfffd73c002007950 */ /* 0x004fea0003c3ffff */
        .weak           $__internal_41_$__cuda_sm70_shflsync_idx_p
        .type           $__internal_41_$__cuda_sm70_shflsync_idx_p,@function
        .size           $__internal_41_$__cuda_sm70_shflsync_idx_p,($__internal_42_$__cuda_sm70_shflsync_up_p - $__internal_41_$__cuda_sm70_shflsync_idx_p)
$__internal_41_$__cuda_sm70_shflsync_idx_p:
[----:B------:R-:W-:-:S04]  /*28c40*/  MOV R219, 0xffffffff ;  /* 0xffffffff00db7802 */ /* 0x000fc80000000f00 */
[----:B------:R-:W-:Y:S04]  /*28c50*/  WARPSYNC R219 ;  /* 0x000000db00007348 */ /* 0x000fe80003800000 */
[----:B------:R1:W2:Y:S02]  /*28c60*/  SHFL.IDX PT, R217, R216, R2, R217 ;  /* 0x00000002d8d97389 */ /* 0x0002a400000e00d9 */
[----:B-1----:R-:W-:Y:S02]  /*28c70*/  MOV R2, R3 ;  /* 0x0000000300027202 */ /* 0x002fe40000000f00 */
[----:B------:R-:W-:-:S04]  /*28c80*/  MOV R3, 0x0 ;  /* 0x0000000000037802 */ /* 0x000fc80000000f00 */
[----:B--2---:R-:W-:Y:S05]  /*28c90*/  RET.REL.NODEC R2 `(_ZN7cutlass13device_kernelIN5flash19enable_sm80_to_sm89INS1_16FlashAttnFwdSm80INS1_25CollectiveMainloopFwdSm80ILi4ELi1ELb0EN4cute5tupleIJNS5_1CILi128EEENS7_ILi48EEENS7_ILi96EEEEEELi96ENS_10bfloat16_tEfNS_4arch4Sm80ELb0ELb1ELb0ELb1ELb1ELb1ELb1ELb1EEENS1_21CollectiveEpilogueFwdINS6_IJS8_SA_S9_EEENS6_IJNS7_ILi1EEESI_SI_EEESC_SE_Li128ELb1ELb1ELb1ELb0EEENS1_36VarlenDynamicPersistentTileSchedulerILi128ELi48ELi128ELi128ELb1ELb1ELb0ELb1ELb0ELb1EEEEEEEEEvNT_6ParamsE) ;  /* 0xfffd736002007950 */ /* 0x004fea0003c3ffff */
        .weak           $__internal_42_$__cuda_sm70_shflsync_up_p
        .type           $__internal_42_$__cuda_sm70_shflsync_up_p,@function
        .size           $__internal_42_$__cuda_sm70_shflsync_up_p,($__internal_43_$__cuda_sm70_votesync_ballot - $__internal_42_$__cuda_sm70_shflsync_up_p)
$__internal_42_$__cuda_sm70_shflsync_up_p:
[----:B------:R-:W-:Y:S02]  /*28ca0*/  MOV R4, RZ ;  /* 0x000000ff00047202 */ /* 0x000fe40000000f00 */
[----:B------:R-:W-:-:S04]  /*28cb0*/  MOV R11, 0xffffffff ;  /* 0xffffffff000b7802 */ /* 0x000fc80000000f00 */
[----:B------:R-:W-:Y:S04]  /*28cc0*/  WARPSYNC R11 ;  /* 0x0000000b00007348 */ /* 0x000fe80003800000 */
[----:B------:R1:W2:Y:S02]  /*28cd0*/  SHFL.UP PT, R4, R0, R3, R4 ;  /* 0x0400000300047389 */ /* 0x0002a400000e0004 */
[----:B-1----:R-:W-:-:S04]  /*28ce0*/  MOV R3, 0x0 ;  /* 0x0000000000037802 */ /* 0x002fc80000000f00 */
[----:B--2---:R-:W-:Y:S05]  /*28cf0*/  RET.REL.NODEC R2 `(_ZN7cutlass13device_kernelIN5flash19enable_sm80_to_sm89INS1_16FlashAttnFwdSm80INS1_25CollectiveMainloopFwdSm80ILi4ELi1ELb0EN4cute5tupleIJNS5_1CILi128EEENS7_ILi48EEENS7_ILi96EEEEEELi96ENS_10bfloat16_tEfNS_4arch4Sm80ELb0ELb1ELb0ELb1ELb1ELb1ELb1ELb1EEENS1_21CollectiveEpilogueFwdINS6_IJS8_SA_S9_EEENS6_IJNS7_ILi1EEESI_SI_EEESC_SE_Li128ELb1ELb1ELb1ELb0EEENS1_36VarlenDynamicPersistentTileSchedulerILi128ELi48ELi128ELi128ELb1ELb1ELb0ELb1ELb0ELb1EEEEEEEEEvNT_6ParamsE) ;  /* 0xfffd730002007950 */ /* 0x004fea0003c3ffff */
        .weak           $__internal_43_$__cuda_sm70_votesync_ballot
        .type           $__internal_43_$__cuda_sm70_votesync_ballot,@function
        .size           $__internal_43_$__cuda_sm70_votesync_ballot,(.L_x_3682 - $__internal_43_$__cuda_sm70_votesync_ballot)
$__internal_43_$__cuda_sm70_votesync_ballot:
[----:B------:R-:W-:Y:S01]  /*28d00*/  ISETP.NE.U32.AND P0, PT, R0, 0x1, PT ;  /* 0x000000010000780c */ /* 0x000fe20003f05070 */
[----:B------:R-:W-:-:S04]  /*28d10*/  IMAD.MOV.U32 R3, RZ, RZ, -0x1 ;  /* 0xffffffffff037424 */ /* 0x000fc800078e00ff */
[----:B------:R-:W-:Y:S08]  /*28d20*/  WARPSYNC R3 ;  /* 0x0000000300007348 */ /* 0x000ff00003800000 */
[----:B------:R-:W-:-:S04]  /*28d30*/  VOTE.ANY R0, PT, !P0 ;  /* 0x0000000000007806 */ /* 0x000fc800040e0100 */
[----:B------:R-:W-:Y:S01]  /*28d40*/  LOP3.LUT R0, R0, R3, RZ, 0xc0, !PT ;  /* 0x0000000300007212 */ /* 0x000fe200078ec0ff */
[----:B------:R-:W-:-:S04]  /*28d50*/  IMAD.MOV.U32 R3, RZ, RZ, 0x0 ;  /* 0x00000000ff037424 */ /* 0x000fc800078e00ff */
[----:B------:R-:W-:Y:S05]  /*28d60*/  RET.REL.NODEC R2 `(_ZN7cutlass13device_kernelIN5flash19enable_sm80_to_sm89INS1_16FlashAttnFwdSm80INS1_25CollectiveMainloopFwdSm80ILi4ELi1ELb0EN4cute5tupleIJNS5_1CILi128EEENS7_ILi48EEENS7_ILi96EEEEEELi96ENS_10bfloat16_tEfNS_4arch4Sm80ELb0ELb1ELb0ELb1ELb1ELb1ELb1ELb1EEENS1_21CollectiveEpilogueFwdINS6_IJS8_SA_S9_EEENS6_IJNS7_ILi1EEESI_SI_EEESC_SE_Li128ELb1ELb1ELb1ELb0EEENS1_36VarlenDynamicPersistentTileSchedulerILi128ELi48ELi128ELi128ELb1ELb1ELb0ELb1ELb0ELb1EEEEEEEEEvNT_6ParamsE) ;  /* 0xfffd729002007950 */ /* 0x000fea0003c3ffff */
.L_x_3063:
        /* <DEDUP_REMOVED lines=9> */
.L_x_3682:


//--------------------- .text._ZN7cutlass13device_kernelIN5flash19enable_sm80_to_sm89INS1_16FlashAttnFwdSm80INS1_25CollectiveMainloopFwdSm80ILi4ELi1ELb0EN4cute5tupleIJNS5_1CILi128EEENS7_ILi64EEENS7_ILi96EEEEEELi96ENS_10bfloat16_tEfNS_4arch4Sm80ELb1ELb0ELb0ELb0ELb1ELb0ELb1ELb1EEENS1_21CollectiveEpilogueFwdINS6_IJS8_SA_S9_EEENS6_IJNS7_ILi1EEESI_SI_EEESC_SE_Li128ELb0ELb1ELb1ELb0EEENS1_30DynamicPersistentTileSchedulerILi128ELi128ELb1ELb1ELb0EEEEEEEEEvNT_6ParamsE --------------------------
	.section	.text._ZN7cutlass13device_kernelIN5flash19enable_sm80_to_sm89INS1_16FlashAttnFwdSm80INS1_25CollectiveMainloopFwdSm80ILi4ELi1ELb0EN4cute5tupleIJNS5_1CILi128EEENS7_ILi64EEENS7_ILi96EEEEEELi96ENS_10bfloat16_tEfNS_4arch4Sm80ELb1ELb0ELb0ELb0ELb1ELb0ELb1ELb1EEENS1_21CollectiveEpilogueFwdINS6_IJS8_SA_S9_EEENS6_IJNS7_ILi1EEESI_SI_EEESC_SE_Li128ELb0ELb1ELb1ELb0EEENS1_30DynamicPersistentTileSchedulerILi128ELi128ELb1ELb1ELb0EEEEEEEEEvNT_6ParamsE,"ax",@progbits
	.sectioninfo	@"SHI_REGISTERS=255"
	.align	128
.text._ZN7cutlass13device_kernelIN5flash19enable_sm80_to_sm89INS1_16FlashAttnFwdSm80INS1_25CollectiveMainloopFwdSm80ILi4ELi1ELb0EN4cute5tupleIJNS5_1CILi128EEENS7_ILi64EEENS7_ILi96EEEEEELi96ENS_10bfloat16_tEfNS_4arch4Sm80ELb1ELb0ELb0ELb0ELb1ELb0ELb1ELb1EEENS1_21CollectiveEpilogueFwdINS6_IJS8_SA_S9_EEENS6_IJNS7_ILi1EEESI_SI_EEESC_SE_Li128ELb0ELb1ELb1ELb0EEENS1_30DynamicPersistentTileSchedulerILi128ELi128ELb1ELb1ELb0EEEEEEEEEvNT_6ParamsE:
        .type           _ZN7cutlass13device_kernelIN5flash19enable_sm80_to_sm89INS1_16FlashAttnFwdSm80INS1_25CollectiveMainloopFwdSm80ILi4ELi1ELb0EN4cute5tupleIJNS5_1CILi128EEENS7_ILi64EEENS7_ILi96EEEEEELi96ENS_10bfloat16_tEfNS_4arch4Sm80ELb1ELb0ELb0ELb0ELb1ELb0ELb1ELb1EEENS1_21CollectiveEpilogueFwdINS6_IJS8_SA_S9_EEENS6_IJNS7_ILi1EEESI_SI_EEESC_SE_Li128ELb0ELb1ELb1ELb0EEENS1_30DynamicPersistentTileSchedulerILi128ELi128ELb1ELb1ELb0EEEEEEEEEvNT_6ParamsE,@function
        .size           _ZN7cutlass13device_kernelIN5flash19enable_sm80_to_sm89INS1_16FlashAttnFwdSm80INS1_25CollectiveMainloopFwdSm80ILi4ELi1ELb0EN4cute5tupleIJNS5_1CILi128EEENS7_ILi64EEENS7_ILi96EEEEEELi96ENS_10bfloat16_tEfNS_4arch4Sm80ELb1ELb0ELb0ELb0ELb1ELb0ELb1ELb1EEENS1_21CollectiveEpilogueFwdINS6_IJS8_SA_S9_EEENS6_IJNS7_ILi1EEESI_SI_EEESC_SE_Li128ELb0ELb1ELb1ELb0EEENS1_30DynamicPersistentTileSchedulerILi128ELi128ELb1ELb1ELb0EEEEEEEEEvNT_6ParamsE,(.L_x_3687 - _ZN7cutlass13device_kernelIN5flash19enable_sm80_to_sm89INS1_16FlashAttnFwdSm80INS1_25CollectiveMainloopFwdSm80ILi4ELi1ELb0EN4cute5tupleIJNS5_1CILi128EEENS7_ILi64EEENS7_ILi96EEEEEELi96ENS_10bfloat16_tEfNS_4arch4Sm80ELb1ELb0ELb0ELb0ELb1ELb0ELb1ELb1EEENS1_21CollectiveEpilogueFwdINS6_IJS8_SA_S9_EEENS6_IJNS7_ILi1EEESI_SI_EEESC_SE_Li128ELb0ELb1ELb1ELb0EEENS1_30DynamicPersistentTileSchedulerILi128ELi128ELb1ELb1ELb0EEEEEEEEEvNT_6ParamsE)
        .other          _ZN7cutlass13device_kernelIN5flash19enable_sm80_to_sm89INS1_16FlashAttnFwdSm80INS1_25CollectiveMainloopFwdSm80ILi4ELi1ELb0EN4cute5tupleIJNS5_1CILi128EEENS7_ILi64EEENS7_ILi96EEEEEELi96ENS_10bfloat16_tEfNS_4arch4Sm80ELb1ELb0ELb0ELb0ELb1ELb0ELb1ELb1EEENS1_21CollectiveEpilogueFwdINS6_IJS8_SA_S9_EEENS6_IJNS7_ILi1EEESI_SI_EEESC_SE_Li128ELb0ELb1ELb1ELb0EEENS1_30DynamicPersistentTileSchedulerILi128ELi128ELb1ELb1ELb0EEEEEEEEEvNT_6ParamsE,@"STO_CUDA_ENTRY STV_DEFAULT"
_ZN7cutlass13device_kernelIN5flash19enable_sm80_to_sm89INS1_16FlashAttnFwdSm80INS1_25CollectiveMainloopFwdSm80ILi4ELi1ELb0EN4cute5tupleIJNS5_1CILi128EEENS7_ILi64EEENS7_ILi96EEEEEELi96ENS_10bfloat16_tEfNS_4arch4Sm80ELb1ELb0ELb0ELb0ELb1ELb0ELb1ELb1EEENS1_21CollectiveEpilogueFwdINS6_IJS8_SA_S9_EEENS6_IJNS7_ILi1EEESI_SI_EEESC_SE_Li128ELb0ELb1ELb1ELb0EEENS1_30DynamicPersistentTileSchedulerILi128ELi128ELb1ELb1ELb0EEEEEEEEEvNT_6ParamsE:
        /* <DEDUP_REMOVED lines=175> */
.L_x_3125:
        /* <DEDUP_REMOVED lines=19> */
.L_x_3065:
[----:B------:R-:W-:-:S04]  /*0c20*/  MOV R0, c[0x0][0x554] ;  /* 0x0001550000007a02 */ /* 0x000fc80000000f00 */
[----:B------:R-:W-:Y:S02]  /*0c30*/  ISETP.NE.AND P0, PT, R0, 0x1, PT ;  /* 0x000000010000780c */ /* 0x000fe40003f05270 */
[----:B------:R-:W-:-:S11]  /*0c40*/  MOV R0, R2 ;  /* 0x0000000200007202 */ /* 0x000fd60000000f00 */
[----:B------:R-:W-:-:S05]  /*0c50*/  @P0 IMAD.HI.U32 R4, R2, c[0x0][0x558], RZ ;  /* 0x0001560002040a27 */ /* 0x000fca00078e00ff */
[----:B------:R-:W-:-:S05]  /*0c60*/  @P0 SHF.R.U32.HI R0, RZ, c[0x0][0x55c], R4 ;  /* 0x00015700ff000a19 */ /* 0x000fca0000011604 */
[----:B------:R-:W-:Y:S02]  /*0c70*/  IMAD R4, R0, c[0x0][0x554], RZ ;  /* 0x0001550000047a24 */ /* 0x000fe400078e02ff */
.L_x_3066:
[----:B------:R-:W-:Y:S05]  /*0c80*/  BSYNC B0 ;  /* 0x0000000000007941 */ /* 0x000fea0003800000 */
.L_x_3064:
        /* <DEDUP_REMOVED lines=83> */
.L_x_3068:
[----:B------:R-:W-:Y:S05]  /*11c0*/  BSYNC B0 ;  /* 0x0000000000007941 */ /* 0x000fea0003800000 */
.L_x_3067:
        /* <DEDUP_REMOVED lines=76> */
[----:B------:R3:W-:Y:S01]  /*1690*/  STL [R1], R4 ;  /* 0x0000000401007387 */ /* 0x0007e20000100800 */
        /* <DEDUP_REMOVED lines=33> */
.L_x_3126:
[----:B------:R-:W-:Y:S05]  /*18b0*/  BRA.DIV ~URZ, `(.L_x_3071) ;  /* 0x0000de727f007947 */ /* 0x000fea000b800000 */
[----:B------:R3:W4:Y:S02]  /*18c0*/  SHFL.IDX PT, R0, R11, RZ, 0x1c1f ;  /* 0x001c1fff0b007589 */ /* 0x00072400000e0000 */
.L_x_3127:
        /* <DEDUP_REMOVED lines=32> */
.L_x_3073:
[----:B------:R-:W-:Y:S05]  /*1ad0*/  BSYNC B0 ;  /* 0x0000000000007941 */ /* 0x000fea0003800000 */
.L_x_3072:
[----:B------:R-:W-:Y:S05]  /*1ae0*/  BRA.DIV ~URZ, `(.L_x_3074) ;  /* 0x0000dca27f007947 */ /* 0x000fea000b800000 */
[----:B--2---:R2:W3:Y:S04]  /*1af0*/  SHFL.IDX PT, R4, R5, 0x1, 0x1c1f ;  /* 0x003c1f0005047f89 */ /* 0x0044e800000e0000 */
[----:B-1--4-:R2:W1:Y:S02]  /*1b00*/  SHFL.IDX PT, R0, R11, 0x1, 0x1c1f ;  /* 0x003c1f000b007f89 */ /* 0x01246400000e0000 */
.L_x_3128:
        /* <DEDUP_REMOVED lines=25> */
.L_x_3076:
[----:B------:R-:W-:Y:S05]  /*1ca0*/  BSYNC B0 ;  /* 0x0000000000007941 */ /* 0x000fea0003800000 */
.L_x_3075:
[----:B------:R-:W-:Y:S05]  /*1cb0*/  BRA.DIV ~URZ, `(.L_x_3077) ;  /* 0x0000db927f007947 */ /* 0x000fea000b800000 */
[----:B---3--:R3:W4:Y:S02]  /*1cc0*/  SHFL.IDX PT, R4, R5, 0x2, 0x1c1f ;  /* 0x005c1f0005047f89 */ /* 0x00872400000e0000 */
.L_x_3129:
[----:B------:R-:W-:Y:S05]  /*1cd0*/  BRA.DIV ~URZ, `(.L_x_3078) ;  /* 0x0000dbe27f007947 */ /* 0x000fea000b800000 */
[----:B-1----:R1:W2:Y:S02]  /*1ce0*/  SHFL.IDX PT, R0, R11, 0x2, 0x1c1f ;  /* 0x005c1f000b007f89 */ /* 0x0022a400000e0000 */
.L_x_3130:
        /* <DEDUP_REMOVED lines=25> */
.L_x_3080:
[----:B------:R-:W-:Y:S05]  /*1e80*/  BSYNC B0 ;  /* 0x0000000000007941 */ /* 0x000fea0003800000 */
.L_x_3079:
[----:B------:R-:W-:Y:S05]  /*1e90*/  BRA.DIV ~URZ, `(.L_x_3081) ;  /* 0x0000da827f007947 */ /* 0x000fea000b800000 */
[----:B----4-:R4:W1:Y:S04]  /*1ea0*/  SHFL.IDX PT, R4, R5, 0x3, 0x1c1f ;  /* 0x007c1f0005047f89 */ /* 0x01086800000e0000 */
[----:B--2---:R4:W2:Y:S02]  /*1eb0*/  SHFL.IDX PT, R0, R11, 0x3, 0x1c1f ;  /* 0x007c1f000b007f89 */ /* 0x0048a400000e0000 */
.L_x_3131:
        /* <DEDUP_REMOVED lines=32> */
[----:B------:R-:W2:Y:S04]  /*20c0*/  LDL R158, [R1] ;  /* 0x00000000019e7983 */ /* 0x000ea80000100800 */
[----:B------:R-:W4:Y:S01]  /*20d0*/  LDL R159, [R1+0x20] ;  /* 0x00002000019f7983 */ /* 0x000f220000100800 */
[----:B------:R-:W-:-:S03]  /*20e0*/  IMAD.MOV.U32 R0, RZ, RZ, c[0x0][0x2b8] ;  /* 0x0000ae00ff007624 */ /* 0x000fc600078e00ff */
[----:B------:R-:W5:Y:S02]  /*20f0*/  LDL R34, [R1+0x40] ;  /* 0x0000400001227983 */ /* 0x000f640000100800 */
[----:B------:R-:W-:Y:S01]  /*2100*/  ISETP.NE.AND P2, PT, R0, 0x1, PT ;  /* 0x000000010000780c */ /* 0x000fe20003f45270 */
[----:B------:R-:W-:Y:S01]  /*2110*/  IMAD.MOV.U32 R219, RZ, RZ, RZ ;  /* 0x000000ffffdb7224 */ /* 0x000fe200078e00ff */
[----:B------:R-:W-:Y:S01]  /*2120*/  BAR.SYNC.DEFER_BLOCKING 0x0 ;  /* 0x0000000000007b1d */ /* 0x000fe20000010000 */
[----:B-12---:R-:W-:-:S05]  /*2130*/  IMAD R2, R140, 0x40, R158 ;  /* 0x000000408c027824 */ /* 0x006fca00078e029e */
[C---:B------:R-:W-:Y:S01]  /*2140*/  ISETP.GE.AND P1, PT, R2.reuse, R247, PT ;  /* 0x000000f70200720c */ /* 0x040fe20003f26270 */
[----:B----4-:R-:W-:-:S03]  /*2150*/  IMAD.IADD R2, R2, 0x1, R159 ;  /* 0x0000000102027824 */ /* 0x010fc600078e029f */
[----:B------:R-:W-:Y:S01]  /*2160*/  ISETP.GT.OR P1, PT, R158, 0x3f, P1 ;  /* 0x0000003f9e00780c */ /* 0x000fe20000f24670 */
[----:B------:R-:W-:-:S04]  /*2170*/  @P2 IMAD.HI.U32 R3, R2, c[0x0][0x2bc], RZ ;  /* 0x0000af0002032a27 */ /* 0x000fc800078e00ff */
[----:B------:R-:W-:Y:S01]  /*2180*/  IMAD.MOV.U32 R0, RZ, RZ, R2 ;  /* 0x000000ffff007224 */ /* 0x000fe200078e0002 */
[----:B------:R-:W-:-:S07]  /*2190*/  @P2 SHF.R.U32.HI R0, RZ, c[0x0][0x2c0], R3 ;  /* 0x0000b000ff002a19 */ /* 0x000fce0000011603 */
[----:B------:R-:W-:-:S04]  /*21a0*/  @!P1 IADD3 R3, P0, R0, R156, RZ ;  /* 0x0000009c00039210 */ /* 0x000fc80007f1e0ff */
[----:B---3--:R-:W-:Y:S02]  /*21b0*/  @!P1 LEA.HI.X.SX32 R5, R0, R153, 0x1, P0 ;  /* 0x0000009900059211 */ /* 0x008fe400000f0eff */
[----:B------:R-:W-:-:S04]  /*21c0*/  @!P1 LEA R4, P0, R3, c[0x0][0x2a0], 0x2 ;  /* 0x0000a80003049a11 */ /* 0x000fc800078010ff */
[----:B------:R-:W-:-:S05]  /*21d0*/  @!P1 LEA.HI.X R5, R3, c[0x0][0x2a4], R5, 0x2, P0 ;  /* 0x0000a90003059a11 */ /* 0x000fca00000f1405 */
[----:B------:R-:W2:Y:S01]  /*21e0*/  @!P1 LDG.E R219, [R4.64] ;  /* 0x0000000604db9981 */ /* 0x000ea2000c1e1900 */
[----:B------:R-:W-:-:S04]  /*21f0*/  IMAD.MOV R0, RZ, RZ, -R0 ;  /* 0x000000ffff007224 */ /* 0x000fc800078e0a00 */
[----:B------:R-:W-:Y:S01]  /*2200*/  IMAD R221, R0, c[0x0][0x2b8], R2 ;  /* 0x0000ae0000dd7a24 */ /* 0x000fe200078e0202 */
[----:B------:R-:W1:Y:S04]  /*2210*/  S2R R15, SR_TID.X ;  /* 0x00000000000f7919 */ /* 0x000e680000002100 */
[----:B------:R-:W-:Y:S01]  /*2220*/  SHF.R.S32.HI R29, RZ, 0x1f, R221 ;  /* 0x0000001fff1d7819 */ /* 0x000fe200000114dd */
[----:B------:R-:W-:-:S04]  /*2230*/  IMAD.WIDE.U32 R2, R221, c[0x0][0x1e0], RZ ;  /* 0x00007800dd027a25 */ /* 0x000fc800078e00ff */
[----:B------:R-:W-:-:S04]  /*2240*/  IMAD R0, R29, c[0x0][0x1e0], RZ ;  /* 0x000078001d007a24 */ /* 0x000fc800078e02ff */
[----:B------:R-:W-:-:S04]  /*2250*/  IMAD R0, R221, c[0x0][0x1e4], R0 ;  /* 0x00007900dd007a24 */ /* 0x000fc800078e0200 */
[----:B------:R-:W-:Y:S02]  /*2260*/  IMAD.IADD R3, R3, 0x1, R0 ;  /* 0x0000000103037824 */ /* 0x000fe400078e0200 */
[----:B------:R-:W-:Y:S02]  /*2270*/  IMAD R0, R31, c[0x0][0x1e8], RZ ;  /* 0x00007a001f007a24 */ /* 0x000fe400078e02ff */
[----:B-----5:R-:W-:-:S04]  /*2280*/  IMAD.WIDE.U32 R154, R34, c[0x0][0x1e8], RZ ;  /* 0x00007a00229a7a25 */ /* 0x020fc800078e00ff */
[----:B------:R-:W-:Y:S01]  /*2290*/  IMAD R0, R34, c[0x0][0x1ec], R0 ;  /* 0x00007b0022007a24 */ /* 0x000fe200078e0200 */
[----:B-1----:R-:W-:-:S03]  /*22a0*/  SHF.R.S32.HI R14, RZ, 0x1f, R15 ;  /* 0x0000001fff0e7819 */ /* 0x002fc6000001140f */
[----:B------:R-:W-:Y:S01]  /*22b0*/  IMAD.IADD R152, R155, 0x1, R0 ;  /* 0x000000019b987824 */ /* 0x000fe200078e0200 */
[----:B------:R-:W-:Y:S01]  /*22c0*/  LEA.HI R14, R14, R15, RZ, 0x2 ;  /* 0x0000000f0e0e7211 */ /* 0x000fe200078f10ff */
[----:B------:R-:W-:-:S03]  /*22d0*/  IMAD R148, R140, -0x40, R247 ;  /* 0xffffffc08c947824 */ /* 0x000fc600078e02f7 */
[----:B------:R-:W-:-:S05]  /*22e0*/  SHF.R.S32.HI R14, RZ, 0x2, R14 ;  /* 0x00000002ff0e7819 */ /* 0x000fca000001140e */
[----:B------:R-:W-:-:S05]  /*22f0*/  IMAD.IADD R28, R148, 0x1, -R14 ;  /* 0x00000001941c7824 */ /* 0x000fca00078e0a0e */
[----:B------:R-:W-:-:S13]  /*2300*/  ISETP.GE.AND P4, PT, R28, 0x1, PT ;  /* 0x000000011c00780c */ /* 0x000fda0003f86270 */
[----:B------:R-:W-:Y:S02]  /*2310*/  @P4 ISETP.GE.AND P1, PT, R227, c[0x0][0x1d4], PT ;  /* 0x00007500e3004a0c */ /* 0x000fe40003f26270 */
[----:B------:R-:W-:Y:S02]  /*2320*/  @P4 ISETP.GE.AND P5, PT, R97, c[0x0][0x1d4], PT ;  /* 0x0000750061004a0c */ /* 0x000fe40003fa6270 */
[----:B------:R-:W-:Y:S01]  /*2330*/  ISETP.GE.AND P6, PT, R28, 0x21, PT ;  /* 0x000000211c00780c */ /* 0x000fe20003fc6270 */
[----:B------:R-:W-:Y:S01]  /*2340*/  IMAD.WIDE.U32 R32, R34, c[0x0][0x210], RZ ;  /* 0x0000840022207a25 */ /* 0x000fe200078e00ff */
[----:B------:R-:W-:Y:S03]  /*2350*/  STL.64 [R1+0x10], R154 ;  /* 0x0000109a01007387 */ /* 0x000fe60000100a00 */
[----:B------:R-:W-:Y:S02]  /*2360*/  IMAD.SHL.U32 R149, R227, 0x2, RZ ;  /* 0x00000002e3957824 */ /* 0x000fe400078e00ff */
[----:B------:R-:W-:-:S02]  /*2370*/  IMAD.SHL.U32 R150, R97, 0x2, RZ ;  /* 0x0000000261967824 */ /* 0x000fc400078e00ff */
[----:B------:R-:W-:Y:S01]  /*2380*/  IMAD.SHL.U32 R151, R96, 0x2, RZ ;  /* 0x0000000260977824 */ /* 0x000fe200078e00ff */
[----:B------:R-:W-:Y:S04]  /*2390*/  STL [R1+0x24], R152 ;  /* 0x0000249801007387 */ /* 0x000fe80000100800 */
[----:B------:R-:W-:Y:S01]  /*23a0*/  STL.64 [R1+0x28], R32 ;  /* 0x0000282001007387 */ /* 0x000fe20000100a00 */
        /* <DEDUP_REMOVED lines=15> */
[----:B----4-:R-:W-:-:S03]  /*24a0*/  @P4 IMAD.SHL.U32 R0, R11, 0x2, RZ ;  /* 0x000000020b004824 */ /* 0x010fc600078e00ff */
[----:B------:R-:W-:Y:S02]  /*24b0*/  @P4 LEA.HI.X R9, R97, R4, R99, 0x1, P0 ;  /* 0x0000000461094211 */ /* 0x000fe400000f0c63 */
[----:B------:R1:W-:Y:S01]  /*24c0*/  @P4 LDGSTS.E.BYPASS.LTC128B.128 [R0+0x3100], [R6.64], !P1 ;  /* 0x0310000006004fae */ /* 0x0003e2000c901d46 */
[----:B------:R-:W-:-:S03]  /*24d0*/  @P4 ISETP.GE.AND P1, PT, R96, c[0x0][0x1d4], PT ;  /* 0x0000750060004a0c */ /* 0x000fc60003f26270 */
        /* <DEDUP_REMOVED lines=12> */
[----:B------:R-:W-:Y:S01]  /*25a0*/  @P6 LEA.HI.X R3, R96, R10, R98, 0x1, P5 ;  /* 0x0000000a60036211 */ /* 0x000fe200028f0c62 */
[----:B-1----:R-:W-:-:S05]  /*25b0*/  @P6 IMAD.SHL.U32 R0, R11, 0x2, RZ ;  /* 0x000000020b006824 */ /* 0x002fca00078e00ff */
[----:B------:R1:W-:Y:S04]  /*25c0*/  @P6 LDGSTS.E.BYPASS.LTC128B.128 [R0+0x3900], [R8.64], !P4 ;  /* 0x0390000008006fae */ /* 0x0003e8000e101d46 */
[----:B------:R2:W-:Y:S04]  /*25d0*/  @P6 LDGSTS.E.BYPASS.LTC128B.128 [R0+0x4900], [R4.64], !P1 ;  /* 0x0490000004006fae */ /* 0x0005e8000c901d46 */
[----:B------:R3:W-:Y:S04]  /*25e0*/  @P6 LDGSTS.E.BYPASS.LTC128B.128 [R0+0x5900], [R2.64], !P0 ;  /* 0x0590000002006fae */ /* 0x0007e8000c101d46 */
[----:B------:R-:W0:Y:S01]  /*25f0*/  LDGDEPBAR ;  /* 0x00000000000079af */ /* 0x000e220000000000 */
[----:B------:R-:W-:-:S04]  /*2600*/  DEPBAR.LE SB0, 0x1 ;  /* 0x000080400000791a */ /* 0x000fc80000000000 */
[----:B------:R-:W-:-:S04]  /*2610*/  DEPBAR.LE SB0, 0x0 ;  /* 0x000080000000791a */ /* 0x000fc80000000000 */
[----:B------:R-:W-:Y:S06]  /*2620*/  BAR.SYNC.DEFER_BLOCKING 0x0 ;  /* 0x0000000000007b1d */ /* 0x000fec0000010000 */
[----:B--2---:R-:W-:Y:S04]  /*2630*/  LDSM.16.M88.4 R4, [R203+0x1000] ;  /* 0x00100000cb04783b */ /* 0x004fe80000000200 */
[----:B------:R-:W2:Y:S04]  /*2640*/  LDSM.16.M88.4 R12, [R200] ;  /* 0x00000000c80c783b */ /* 0x000ea80000000200 */
[----:B------:R-:W4:Y:S04]  /*2650*/  LDSM.16.M88.4 R16, [R200+0x400] ;  /* 0x00040000c810783b */ /* 0x000f280000000200 */
[----:B------:R-:W5:Y:S04]  /*2660*/  LDSM.16.M88.4 R20, [R200+0x800] ;  /* 0x00080000c814783b */ /* 0x000f680000000200 */
[----:B------:R-:W5:Y:S04]  /*2670*/  LDSM.16.M88.4 R24, [R200+0xc00] ;  /* 0x000c0000c818783b */ /* 0x000f680000000200 */
[----:B-1----:R-:W1:Y:S01]  /*2680*/  LDSM.16.M88.4 R8, [R203] ;  /* 0x00000000cb08783b */ /* 0x002e620000000200 */
[----:B---3--:R-:W-:-:S02]  /*2690*/  IMAD R0, R29, c[0x0][0x208], RZ ;  /* 0x000082001d007a24 */ /* 0x008fc400078e02ff */
[----:B------:R-:W-:Y:S01]  /*26a0*/  IMAD.WIDE.U32 R2, R221, c[0x0][0x208], RZ ;  /* 0x00008200dd027a25 */ /* 0x000fe200078e00ff */
[----:B------:R-:W-:Y:S01]  /*26b0*/  SHF.L.U64.HI R142, R97, 0x1, R99 ;  /* 0x00000001618e7819 */ /* 0x000fe20000010263 */
[----:B------:R-:W-:Y:S02]  /*26c0*/  LDSM.16.M88.4 R40, [R215] ;  /* 0x00000000d728783b */ /* 0x000fe40000000200 */
[----:B------:R-:W-:Y:S01]  /*26d0*/  IMAD R0, R221, c[0x0][0x20c], R0 ;  /* 0x00008300dd007a24 */ /* 0x000fe200078e0200 */
[----:B------:R-:W-:Y:S01]  /*26e0*/  ISETP.GE.AND P5, PT, R227, c[0x0][0x1d4], PT ;  /* 0x00007500e3007a0c */ /* 0x000fe20003fa6270 */
[----:B------:R-:W-:Y:S02]  /*26f0*/  LDSM.16.M88.4 R36, [R205] ;  /* 0x00000000cd24783b */ /* 0x000fe40000000200 */
[----:B------:R-:W-:Y:S02]  /*2700*/  IMAD.IADD R3, R3, 0x1, R0 ;  /* 0x0000000103037824 */ /* 0x000fe400078e0200 */
[----:B------:R-:W-:-:S02]  /*2710*/  IMAD R0, R30, c[0x0][0x218], RZ ;  /* 0x000086001e007a24 */ /* 0x000fc400078e02ff */
[----:B------:R-:W-:Y:S01]  /*2720*/  IMAD.WIDE.U32 R2, R219, c[0x0][0x218], R2 ;  /* 0x00008600db027a25 */ /* 0x000fe200078e0002 */
[C---:B--2---:R-:W-:Y:S08]  /*2730*/  HMMA.16816.F32.BF16 R64, R4.reuse, R12, RZ ;  /* 0x0000000c0440723c */ /* 0x044ff000000418ff */
[C---:B----4-:R-:W-:Y:S08]  /*2740*/  HMMA.16816.F32.BF16 R44, R4.reuse, R16, RZ ;  /* 0x00000010042c723c */ /* 0x050ff000000418ff */
[C---:B-----5:R-:W-:Y:S08]  /*2750*/  HMMA.16816.F32.BF16 R68, R4.reuse, R20, RZ ;  /* 0x000000140444723c */ /* 0x060ff000000418ff */
[C---:B------:R-:W-:Y:S08]  /*2760*/  HMMA.16816.F32.BF16 R48, R4.reuse, R24, RZ ;  /* 0x000000180430723c */ /* 0x040ff000000418ff */
[C---:B------:R-:W-:Y:S08]  /*2770*/  HMMA.16816.F32.BF16 R84, R4.reuse, R14, RZ ;  /* 0x0000000e0454723c */ /* 0x040ff000000418ff */
[C---:B------:R-:W-:Y:S08]  /*2780*/  HMMA.16816.F32.BF16 R88, R4.reuse, R18, RZ ;  /* 0x000000120458723c */ /* 0x040ff000000418ff */
[C---:B------:R-:W-:Y:S08]  /*2790*/  HMMA.16816.F32.BF16 R92, R4.reuse, R22, RZ ;  /* 0x00000016045c723c */ /* 0x040ff000000418ff */
[----:B------:R-:W-:Y:S07]  /*27a0*/  HMMA.16816.F32.BF16 R116, R4, R26, RZ ;  /* 0x0000001a0474723c */ /* 0x000fee00000418ff */
[----:B------:R-:W-:-:S04]  /*27b0*/  IMAD R4, R31, c[0x0][0x210], RZ ;  /* 0x000084001f047a24 */ /* 0x000fc800078e02ff */
[----:B------:R-:W-:-:S04]  /*27c0*/  IMAD R4, R34, c[0x0][0x214], R4 ;  /* 0x0000850022047a24 */ /* 0x000fc800078e0204 */
[----:B------:R-:W-:Y:S02]  /*27d0*/  IMAD.IADD R5, R33, 0x1, R4 ;  /* 0x0000000121057824 */ /* 0x000fe400078e0204 */
[----:B------:R-:W-:Y:S01]  /*27e0*/  IMAD R4, R219, c[0x0][0x21c], R0 ;  /* 0x00008700db047a24 */ /* 0x000fe200078e0200 */
[----:B------:R-:W-:Y:S01]  /*27f0*/  IADD3 R0, P0, R2, R32, RZ ;  /* 0x0000002002007210 */ /* 0x000fe20007f1e0ff */
[C---:B-1----:R-:W-:Y:S01]  /*2800*/  HMMA.16816.F32.BF16 R120, R8.reuse, R12, RZ ;  /* 0x0000000c0878723c */ /* 0x042fe200000418ff */
[----:B------:R-:W-:Y:S02]  /*2810*/  STL [R1+0x34], R5 ;  /* 0x0000340501007387 */ /* 0x000fe40000100800 */
[----:B------:R-:W-:Y:S02]  /*2820*/  IADD3.X R2, R5, R3, R4, P0, !PT ;  /* 0x0000000305027210 */ /* 0x000fe400007fe404 */
[C---:B------:R-:W-:Y:S01]  /*2830*/  LEA R3, P0, R0.reuse, c[0x0][0x1f8], 0x1 ;  /* 0x00007e0000037a11 */ /* 0x040fe200078008ff */
[----:B------:R-:W-:Y:S03]  /*2840*/  LDSM.16.M88.4 R4, [R204+0x1000] ;  /* 0x00100000cc04783b */ /* 0x000fe60000000200 */
[----:B------:R-:W-:Y:S01]  /*2850*/  LEA.HI.X R12, R0, c[0x0][0x1fc], R2, 0x1, P0 ;  /* 0x00007f00000c7a11 */ /* 0x000fe200000f0c02 */
[C---:B------:R-:W-:Y:S01]  /*2860*/  HMMA.16816.F32.BF16 R76, R8.reuse, R18, RZ ;  /* 0x00000012084c723c */ /* 0x040fe200000418ff */
[----:B------:R-:W1:Y:S04]  /*2870*/  SHFL.IDX PT, R0, R3, RZ, 0x1c1f ;  /* 0x001c1fff03007589 */ /* 0x000e6800000e0000 */
[----:B------:R-:W-:Y:S03]  /*2880*/  LDSM.16.M88.4 R32, [R216] ;  /* 0x00000000d820783b */ /* 0x000fe60000000200 */
[C---:B------:R-:W-:Y:S08]  /*2890*/  HMMA.16816.F32.BF16 R56, R8.reuse, R20, RZ ;  /* 0x000000140838723c */ /* 0x040ff000000418ff */
[----:B------:R-:W-:Y:S07]  /*28a0*/  HMMA.16816.F32.BF16 R72, R8, R22, RZ ;  /* 0x000000160848723c */ /* 0x000fee00000418ff */
[----:B-1----:R-:W-:-:S02]  /*28b0*/  IADD3 R22, P1, R0, R149, RZ ;  /* 0x0000009500167210 */ /* 0x002fc40007f3e0ff */
[C---:B------:R-:W-:Y:S02]  /*28c0*/  IADD3 R20, P0, R0.reuse, R150, RZ ;  /* 0x0000009600147210 */ /* 0x040fe40007f1e0ff */
[----:B------:R-:W-:Y:S02]  /*28d0*/  IADD3 R18, P4, R0, R151, RZ ;  /* 0x0000009700127210 */ /* 0x000fe40007f9e0ff */
[----:B------:R-:W2:Y:S04]  /*28e0*/  LDL R0, [R1+0x4] ;  /* 0x0000040001007983 */ /* 0x000ea80000100800 */
[----:B------:R-:W1:Y:S04]  /*28f0*/  SHFL.IDX PT, R2, R12, RZ, 0x1c1f ;  /* 0x001c1fff0c027589 */ /* 0x000e6800000e0000 */
[----:B------:R-:W3:Y:S04]  /*2900*/  SHFL.IDX PT, R3, R3, 0x1, 0x1c1f ;  /* 0x003c1f0003037f89 */ /* 0x000ee800000e0000 */
[----:B------:R-:W4:Y:S01]  /*2910*/  SHFL.IDX PT, R12, R12, 0x1, 0x1c1f ;  /* 0x003c1f000c0c7f89 */ /* 0x000f2200000e0000 */
[----:B------:R-:W-:Y:S01]  /*2920*/  HMMA.16816.F32.BF16 R52, R8, R24, RZ ;  /* 0x000000180834723c */ /* 0x000fe200000418ff */
[----:B------:R-:W-:-:S07]  /*2930*/  SHF.L.U64.HI R143, R96, 0x1, R98 ;  /* 0x00000001608f7819 */ /* 0x000fce0000010262 */
[----:B------:R-:W-:Y:S01]  /*2940*/  HMMA.16816.F32.BF16 R60, R8, R26, RZ ;  /* 0x0000001a083c723c */ /* 0x000fe200000418ff */
[----:B------:R-:W5:Y:S01]  /*2950*/  LDSM.16.M88.4 R24, [R214] ;  /* 0x00000000d618783b */ /* 0x000f620000000200 */
[----:B------:R-:W-:Y:S02]  /*2960*/  SHF.L.U64.HI R141, R227, 0x1, R104 ;  /* 0x00000001e38d7819 */ /* 0x000fe40000010268 */
[----:B------:R-:W-:Y:S01]  /*2970*/  ISETP.LT.OR P6, PT, R28, 0x1, P5 ;  /* 0x000000011c00780c */ /* 0x000fe20002fc1670 */
[----:B-1----:R-:W-:-:S03]  /*2980*/  IMAD.X R21, R2, 0x1, R142, P0 ;  /* 0x0000000102157824 */ /* 0x002fc600000e068e */
[----:B------:R-:W-:Y:S01]  /*2990*/  HMMA.16816.F32.BF16 R100, R8, R14, RZ ;  /* 0x0000000e0864723c */ /* 0x000fe200000418ff */
[C---:B------:R-:W-:Y:S01]  /*29a0*/  IMAD.X R19, R2.reuse, 0x1, R143, P4 ;  /* 0x0000000102137824 */ /* 0x040fe200020e068f */
[----:B------:R-:W-:Y:S01]  /*29b0*/  ISETP.GE.AND P4, PT, R97, c[0x0][0x1d4], PT ;  /* 0x0000750061007a0c */ /* 0x000fe20003f86270 */
[----:B------:R-:W-:-:S04]  /*29c0*/  IMAD.X R23, R2, 0x1, R141, P1 ;  /* 0x0000000102177824 */ /* 0x000fc800008e068d */
[C---:B---3--:R-:W-:Y:S01]  /*29d0*/  IADD3 R14, P0, R3.reuse, R150, RZ ;  /* 0x00000096030e7210 */ /* 0x048fe20007f1e0ff */
[----:B------:R-:W-:Y:S01]  /*29e0*/  HMMA.16816.F32.BF16 R80, R8, R16, RZ ;  /* 0x000000100850723c */ /* 0x000fe200000418ff */
[----:B------:R-:W1:Y:S03]  /*29f0*/  LDSM.16.M88.4 R8, [R204] ;  /* 0x00000000cc08783b */ /* 0x000e660000000200 */
[----:B----4-:R-:W-:Y:S01]  /*2a00*/  IMAD.X R15, R12, 0x1, R142, P0 ;  /* 0x000000010c0f7824 */ /* 0x010fe200000e068e */
[----:B------:R-:W-:Y:S01]  /*2a10*/  ISETP.LT.OR P0, PT, R28, 0x1, P4 ;  /* 0x000000011c00780c */ /* 0x000fe20002701670 */
[----:B------:R-:W-:Y:S01]  /*2a20*/  @!PT LDS RZ, [RZ] ;  /* 0x00000000fffff984 */ /* 0x000fe20000000800 */
[----:B------:R-:W-:Y:S01]  /*2a30*/  @!PT LDS RZ, [RZ] ;  /* 0x00000000fffff984 */ /* 0x000fe20000000800 */
[----:B------:R-:W-:Y:S01]  /*2a40*/  @!PT LDS RZ, [RZ] ;  /* 0x00000000fffff984 */ /* 0x000fe20000000800 */
[----:B------:R3:W-:Y:S01]  /*2a50*/  LDGSTS.E.BYPASS.LTC128B.128 [R218+0x100], [R22.64], !P6 ;  /* 0x0010000016da7fae */ /* 0x0007e2000f101d46 */
[----:B------:R-:W-:-:S05]  /*2a60*/  IADD3 R16, P1, R3, R149, RZ ;  /* 0x0000009503107210 */ /* 0x000fca0007f3e0ff */
[----:B------:R-:W-:Y:S01]  /*2a70*/  IMAD.X R17, R12, 0x1, R141, P1 ;  /* 0x000000010c117824 */ /* 0x000fe200008e068d */
[----:B------:R-:W-:Y:S02]  /*2a80*/  ISETP.GE.AND P1, PT, R96, c[0x0][0x1d4], PT ;  /* 0x0000750060007a0c */ /* 0x000fe40003f26270 */
[C---:B------:R-:W-:Y:S02]  /*2a90*/  ISETP.LT.OR P5, PT, R28.reuse, 0x21, P5 ;  /* 0x000000211c00780c */ /* 0x040fe40002fa1670 */
[C---:B------:R-:W-:Y:S01]  /*2aa0*/  ISETP.LT.OR P6, PT, R28.reuse, 0x1, P1 ;  /* 0x000000011c00780c */ /* 0x040fe20000fc1670 */
[----:B------:R3:W-:Y:S01]  /*2ab0*/  LDGSTS.E.BYPASS.LTC128B.128 [R218+0x1100], [R20.64], !P0 ;  /* 0x0110000014da7fae */ /* 0x0007e2000c101d46 */
[C---:B------:R-:W-:Y:S02]  /*2ac0*/  ISETP.LT.OR P4, PT, R28.reuse, 0x21, P4 ;  /* 0x000000211c00780c */ /* 0x040fe40002781670 */
[----:B------:R-:W-:Y:S02]  /*2ad0*/  ISETP.LT.OR P1, PT, R28, 0x21, P1 ;  /* 0x000000211c00780c */ /* 0x000fe40000f21670 */
[----:B------:R-:W-:-:S05]  /*2ae0*/  IADD3 R2, P0, R3, R151, RZ ;  /* 0x0000009703027210 */ /* 0x000fca0007f1e0ff */
[----:B------:R-:W-:Y:S02]  /*2af0*/  IMAD.X R3, R12, 0x1, R143, P0 ;  /* 0x000000010c037824 */ /* 0x000fe400000e068f */
[----:B------:R4:W-:Y:S01]  /*2b00*/  LDGSTS.E.BYPASS.LTC128B.128 [R218+0x2100], [R18.64], !P6 ;  /* 0x0210000012da7fae */ /* 0x0009e2000f101d46 */
[C---:B-----5:R-:W-:Y:S03]  /*2b10*/  HMMA.16816.F32.BF16 R136, R4.reuse, R24, R48 ;  /* 0x000000180488723c */ /* 0x060fe60000041830 */
[----:B------:R4:W-:Y:S04]  /*2b20*/  LDGSTS.E.BYPASS.LTC128B.128 [R218+0x900], [R16.64], !P5 ;  /* 0x0090000010da7fae */ /* 0x0009e8000e901d46 */
[----:B------:R5:W-:Y:S01]  /*2b30*/  LDGSTS.E.BYPASS.LTC128B.128 [R218+0x1900], [R14.64], !P4 ;  /* 0x019000000eda7fae */ /* 0x000be2000e101d46 */
[C---:B------:R-:W-:Y:S03]  /*2b40*/  HMMA.16816.F32.BF16 R96, R4.reuse, R32, R44 ;  /* 0x000000200460723c */ /* 0x040fe6000004182c */
[----:B------:R2:W-:Y:S04]  /*2b50*/  LDGSTS.E.BYPASS.LTC128B.128 [R218+0x2900], [R2.64], !P1 ;  /* 0x0290000002da7fae */ /* 0x0005e8000c901d46 */
[----:B------:R-:W-:Y:S04]  /*2b60*/  LDSM.16.M88.4 R48, [R200+0x1000] ;  /* 0x00100000c830783b */ /* 0x000fe80000000200 */
[----:B------:R-:W-:Y:S01]  /*2b70*/  LDSM.16.M88.4 R44, [R200+0x1400] ;  /* 0x00140000c82c783b */ /* 0x000fe20000000200 */
[-C--:B------:R-:W-:Y:S03]  /*2b80*/  HMMA.16816.F32.BF16 R144, R4, R40.reuse, R68 ;  /* 0x000000280490723c */ /* 0x080fe60000041844 */
[----:B------:R-:W-:Y:S04]  /*2b90*/  LDSM.16.M88.4 R28, [R212] ;  /* 0x00000000d41c783b */ /* 0x000fe80000000200 */
[----:B------:R-:W0:Y:S01]  /*2ba0*/  LDGDEPBAR ;  /* 0x00000000000079af */ /* 0x000e220000000000 */
[----:B-1----:R-:W-:Y:S03]  /*2bb0*/  HMMA.16816.F32.BF16 R128, R8, R40, R56 ;  /* 0x000000280880723c */ /* 0x002fe60000041838 */
[----:B----4-:R-:W-:Y:S04]  /*2bc0*/  LDSM.16.M88.4 R16, [R200+0x1c00] ;  /* 0x001c0000c810783b */ /* 0x010fe80000000200 */
[----:B-----5:R-:W1:Y:S01]  /*2bd0*/  LDSM.16.M88.4 R12, [R203+0x3000] ;  /* 0x00300000cb0c783b */ /* 0x020e620000000200 */
[C---:B------:R-:W-:Y:S08]  /*2be0*/  HMMA.16816.F32.BF16 R64, R4.reuse, R36, R64 ;  /* 0x000000240440723c */ /* 0x040ff00000041840 */
[----:B------:R-:W-:Y:S08]  /*2bf0*/  HMMA.16816.F32.BF16 R68, R4, R38, R84 ;  /* 0x000000260444723c */ /* 0x000ff00000041854 */
[C---:B------:R-:W-:Y:S08]  /*2c00*/  HMMA.16816.F32.BF16 R120, R8.reuse, R36, R120 ;  /* 0x000000240878723c */ /* 0x040ff00000041878 */
[----:B------:R-:W-:Y:S01]  /*2c10*/  HMMA.16816.F32.BF16 R56, R8, R38, R100 ;  /* 0x000000260838723c */ /* 0x000fe20000041864 */
[----:B------:R-:W4:Y:S07]  /*2c20*/  LDSM.16.M88.4 R36, [R200+0x1800] ;  /* 0x00180000c824783b */ /* 0x000f2e0000000200 */
[----:B---3--:R-:W-:Y:S08]  /*2c30*/  HMMA.16816.F32.BF16 R20, R4, R34, R88 ;  /* 0x000000220414723c */ /* 0x008ff00000041858 */
[C---:B------:R-:W-:Y:S08]  /*2c40*/  HMMA.16816.F32.BF16 R124, R8.reuse, R32, R80 ;  /* 0x00000020087c723c */ /* 0x040ff00000041850 */
[C---:B------:R-:W-:Y:S01]  /*2c50*/  HMMA.16816.F32.BF16 R132, R8.reuse, R24, R52 ;  /* 0x000000180884723c */ /* 0x040fe20000041834 */
[----:B------:R-:W-:Y:S07]  /*2c60*/  LDSM.16.M88.4 R52, [R210] ;  /* 0x00000000d234783b */ /* 0x000fee0000000200 */
[C---:B------:R-:W-:Y:S01]  /*2c70*/  HMMA.16816.F32.BF16 R108, R8.reuse, R34, R76 ;  /* 0x00000022086c723c */ /* 0x040fe2000004184c */
[----:B------:R-:W-:Y:S07]  /*2c80*/  LDSM.16.M88.4 R32, [R213] ;  /* 0x00000000d520783b */ /* 0x000fee0000000200 */
[C---:B------:R-:W-:Y:S08]  /*2c90*/  HMMA.16816.F32.BF16 R112, R8.reuse, R42, R72 ;  /* 0x0000002a0870723c */ /* 0x040ff00000041848 */
[----:B------:R-:W-:Y:S01]  /*2ca0*/  HMMA.16816.F32.BF16 R104, R8, R26, R60 ;  /* 0x0000001a0868723c */ /* 0x000fe2000004183c */
[----:B------:R-:W3:Y:S07]  /*2cb0*/  LDSM.16.M88.4 R8, [R203+0x2000] ;  /* 0x00200000cb08783b */ /* 0x000eee0000000200 */
[C---:B------:R-:W-:Y:S08]  /*2cc0*/  HMMA.16816.F32.BF16 R92, R4.reuse, R42, R92 ;  /* 0x0000002a045c723c */ /* 0x040ff0000004185c */
[----:B------:R-:W-:Y:S01]  /*2cd0*/  HMMA.16816.F32.BF16 R116, R4, R26, R116 ;  /* 0x0000001a0474723c */ /* 0x000fe20000041874 */
[----:B------:R-:W-:Y:S04]  /*2ce0*/  LDSM.16.M88.4 R24, [R211] ;  /* 0x00000000d318783b */ /* 0x000fe80000000200 */
[----:B------:R-:W-:Y:S03]  /*2cf0*/  LDSM.16.M88.4 R4, [R204+0x3000] ;  /* 0x00300000cc04783b */ /* 0x000fe60000000200 */
[C---:B-1----:R-:W-:Y:S08]  /*2d00*/  HMMA.16816.F32.BF16 R100, R12.reuse, R48, R64 ;  /* 0x000000300c64723c */ /* 0x042ff00000041840 */
[C---:B------:R-:W-:Y:S01]  /*2d10*/  HMMA.16816.F32.BF16 R64, R12.reuse, R46, R20 ;  /* 0x0000002e0c40723c */ /* 0x040fe20000041814 */
[----:B------:R-:W1:Y:S07]  /*2d20*/  LDSM.16.M88.4 R20, [R204+0x2000] ;  /* 0x00200000cc14783b */ /* 0x000e6e0000000200 */
[C---:B------:R-:W-:Y:S08]  /*2d30*/  HMMA.16816.F32.BF16 R96, R12.reuse, R44, R96 ;  /* 0x0000002c0c60723c */ /* 0x040ff00000041860 */
[C---:B------:R-:W-:Y:S08]  /*2d40*/  HMMA.16816.F32.BF16 R84, R12.reuse, R50, R68 ;  /* 0x000000320c54723c */ /* 0x040ff00000041844 */
[C---:B----4-:R-:W-:Y:S08]  /*2d50*/  HMMA.16816.F32.BF16 R80, R12.reuse, R36, R144 ;  /* 0x000000240c50723c */ /* 0x050ff00000041890 */
        /* <DEDUP_REMOVED lines=13> */
[----:B------:R-:W3:Y:S07]  /*2e30*/  LDSM.16.M88.4 R16, [R203+0x5000] ;  /* 0x00500000cb10783b */ /* 0x000eee0000000200 */
[C---:B-1----:R-:W-:Y:S01]  /*2e40*/  HMMA.16816.F32.BF16 R108, R20.reuse, R24, R12 ;  /* 0x00000018146c723c */ /* 0x042fe2000004180c */
[----:B------:R-:W1:Y:S07]  /*2e50*/  LDSM.16.M88.4 R12, [R203+0x4000] ;  /* 0x00400000cb0c783b */ /* 0x000e6e0000000200 */
[C---:B------:R-:W-:Y:S01]  /*2e60*/  HMMA.16816.F32.BF16 R112, R20.reuse, R30, R44 ;  /* 0x0000001e1470723c */ /* 0x040fe2000004182c */
[----:B------:R-:W4:Y:S07]  /*2e70*/  LDSM.16.M88.4 R44, [R200+0x2400] ;  /* 0x00240000c82c783b */ /* 0x000f2e0000000200 */
[----:B------:R-:W-:Y:S01]  /*2e80*/  HMMA.16816.F32.BF16 R116, R20, R28, R40 ;  /* 0x0000001c1474723c */ /* 0x000fe20000041828 */
[----:B------:R-:W5:Y:S07]  /*2e90*/  LDSM.16.M88.4 R40, [R200+0x2800] ;  /* 0x00280000c828783b */ /* 0x000f6e0000000200 */
[C---:B------:R-:W-:Y:S08]  /*2ea0*/  HMMA.16816.F32.BF16 R100, R4.reuse, R32, R100 ;  /* 0x000000200464723c */ /* 0x040ff00000041864 */
[----:B------:R-:W-:Y:S08]  /*2eb0*/  HMMA.16816.F32.BF16 R136, R4, R34, R84 ;  /* 0x000000220488723c */ /* 0x000ff00000041854 */
[C---:B------:R-:W-:Y:S08]  /*2ec0*/  HMMA.16816.F32.BF16 R120, R20.reuse, R32, R72 ;  /* 0x000000201478723c */ /* 0x040ff00000041848 */
[----:B------:R-:W-:Y:S01]  /*2ed0*/  HMMA.16816.F32.BF16 R56, R20, R34, R56 ;  /* 0x000000221438723c */ /* 0x000fe20000041838 */
[----:B------:R-:W-:Y:S07]  /*2ee0*/  LDSM.16.M88.4 R32, [R209] ;  /* 0x00000000d120783b */ /* 0x000fee0000000200 */
[C---:B------:R-:W-:Y:S08]  /*2ef0*/  HMMA.16816.F32.BF16 R132, R4.reuse, R28, R96 ;  /* 0x0000001c0484723c */ /* 0x040ff00000041860 */
[C---:B------:R-:W-:Y:S01]  /*2f00*/  HMMA.16816.F32.BF16 R128, R4.reuse, R30, R64 ;  /* 0x0000001e0480723c */ /* 0x040fe20000041840 */
[----:B------:R-:W-:Y:S07]  /*2f10*/  LDSM.16.M88.4 R28, [R208] ;  /* 0x00000000d01c783b */ /* 0x000fee0000000200 */
[C---:B------:R-:W-:Y:S08]  /*2f20*/  HMMA.16816.F32.BF16 R84, R4.reuse, R24, R80 ;  /* 0x000000180454723c */ /* 0x040ff00000041850 */
[C---:B------:R-:W-:Y:S08]  /*2f30*/  HMMA.16816.F32.BF16 R80, R4.reuse, R26, R92 ;  /* 0x0000001a0450723c */ /* 0x040ff0000004185c */
[C---:B------:R-:W-:Y:S08]  /*2f40*/  HMMA.16816.F32.BF16 R124, R4.reuse, R52, R88 ;  /* 0x00000034047c723c */ /* 0x040ff00000041858 */
[----:B------:R-:W-:Y:S01]  /*2f50*/  HMMA.16816.F32.BF16 R64, R4, R54, R76 ;  /* 0x000000360440723c */ /* 0x000fe2000004184c */
[----:B------:R-:W1:Y:S07]  /*2f60*/  LDSM.16.M88.4 R4, [R204+0x5000] ;  /* 0x00500000cc04783b */ /* 0x000e6e0000000200 */
[C---:B------:R-:W-:Y:S01]  /*2f70*/  HMMA.16816.F32.BF16 R104, R20.reuse, R26, R60 ;  /* 0x0000001a1468723c */ /* 0x040fe2000004183c */
[----:B------:R-:W1:Y:S07]  /*2f80*/  LDSM.16.M88.4 R24, [R207] ;  /* 0x00000000cf18783b */ /* 0x000e6e0000000200 */
[C---:B------:R-:W-:Y:S08]  /*2f90*/  HMMA.16816.F32.BF16 R72, R20.reuse, R52, R68 ;  /* 0x000000341448723c */ /* 0x040ff00000041844 */
[----:B------:R-:W-:Y:S01]  /*2fa0*/  HMMA.16816.F32.BF16 R68, R20, R54, R8 ;  /* 0x000000361444723c */ /* 0x000fe20000041808 */
[----:B------:R-:W4:Y:S04]  /*2fb0*/  LDSM.16.M88.4 R8, [R204+0x4000] ;  /* 0x00400000cc08783b */ /* 0x000f280000000200 */
[----:B------:R-:W5:Y:S01]  /*2fc0*/  LDSM.16.M88.4 R20, [R206] ;  /* 0x00000000ce14783b */ /* 0x000f620000000200 */
[----:B--2---:R-:W-:Y:S01]  /*2fd0*/  ISETP.GT.AND P0, PT, R140, R0, PT ;  /* 0x000000008c00720c */ /* 0x004fe20003f04270 */
[----:B------:R-:W-:-:S04]  /*2fe0*/  DEPBAR.LE SB0, 0x0 ;  /* 0x000080000000791a */ /* 0x000fc80000000000 */
[C---:B---3--:R-:W-:Y:S08]  /*2ff0*/  HMMA.16816.F32.BF16 R100, R16.reuse, R48, R100 ;  /* 0x000000301064723c */ /* 0x048ff00000041864 */
[----:B------:R-:W-:Y:S08]  /*3000*/  HMMA.16816.F32.BF16 R96, R16, R50, R136 ;  /* 0x000000321060723c */ /* 0x000ff00000041888 */
[C---:B-1----:R-:W-:Y:S08]  /*3010*/  HMMA.16816.F32.BF16 R60, R12.reuse, R48, R120 ;  /* 0x000000300c3c723c */ /* 0x042ff00000041878 */
[----:B------:R-:W-:Y:S08]  /*3020*/  HMMA.16816.F32.BF16 R56, R12, R50, R56 ;  /* 0x000000320c38723c */ /* 0x000ff00000041838 */
[C---:B----4-:R-:W-:Y:S08]  /*3030*/  HMMA.16816.F32.BF16 R92, R16.reuse, R44, R132 ;  /* 0x0000002c105c723c */ /* 0x050ff00000041884 */
[----:B------:R-:W-:Y:S08]  /*3040*/  HMMA.16816.F32.BF16 R88, R16, R46, R128 ;  /* 0x0000002e1058723c */ /* 0x000ff00000041880 */
[C---:B------:R-:W-:Y:S08]  /*3050*/  HMMA.16816.F32.BF16 R52, R12.reuse, R44, R116 ;  /* 0x0000002c0c34723c */ /* 0x040ff00000041874 */
[----:B------:R-:W-:Y:S08]  /*3060*/  HMMA.16816.F32.BF16 R48, R12, R46, R112 ;  /* 0x0000002e0c30723c */ /* 0x000ff00000041870 */
[C---:B-----5:R-:W-:Y:S08]  /*3070*/  HMMA.16816.F32.BF16 R84, R16.reuse, R40, R84 ;  /* 0x000000281054723c */ /* 0x060ff00000041854 */
[C---:B------:R-:W-:Y:S08]  /*3080*/  HMMA.16816.F32.BF16 R80, R16.reuse, R42, R80 ;  /* 0x0000002a1050723c */ /* 0x040ff00000041850 */
[C---:B------:R-:W-:Y:S08]  /*3090*/  HMMA.16816.F32.BF16 R76, R16.reuse, R36, R124 ;  /* 0x00000024104c723c */ /* 0x040ff0000004187c */
[----:B------:R-:W-:Y:S08]  /*30a0*/  HMMA.16816.F32.BF16 R64, R16, R38, R64 ;  /* 0x000000261040723c */ /* 0x000ff00000041840 */
[C---:B------:R-:W-:Y:S08]  /*30b0*/  HMMA.16816.F32.BF16 R44, R12.reuse, R40, R108 ;  /* 0x000000280c2c723c */ /* 0x040ff0000004186c */
[C---:B------:R-:W-:Y:S08]  /*30c0*/  HMMA.16816.F32.BF16 R40, R12.reuse, R42, R104 ;  /* 0x0000002a0c28723c */ /* 0x040ff00000041868 */
[C---:B------:R-:W-:Y:S08]  /*30d0*/  HMMA.16816.F32.BF16 R16, R12.reuse, R36, R72 ;  /* 0x000000240c10723c */ /* 0x040ff00000041848 */
[----:B------:R-:W-:Y:S01]  /*30e0*/  HMMA.16816.F32.BF16 R12, R12, R38, R68 ;  /* 0x000000260c0c723c */ /* 0x000fe20000041844 */
[----:B------:R-:W-:Y:S01]  /*30f0*/  BSSY B0, `(.L_x_3082) ;  /* 0x000005d000007945 */ /* 0x000fe20003800000 */
[----:B------:R-:W-:-:S06]  /*3100*/  ISETP.GT.AND P1, PT, R158, 0x3f, PT ;  /* 0x0000003f9e00780c */ /* 0x000fcc0003f24270 */
        /* <DEDUP_REMOVED lines=15> */
[----:B------:R-:W-:Y:S01]  /*3200*/  HMMA.16816.F32.BF16 R24, R8, R22, R12 ;  /* 0x000000160818723c */ /* 0x000fe2000004180c */
[----:B------:R-:W-:Y:S06]  /*3210*/  BAR.SYNC.DEFER_BLOCKING 0x0 ;  /* 0x0000000000007b1d */ /* 0x000fec0000010000 */
[----:B------:R-:W-:Y:S01]  /*3220*/  @!UPT UIADD3 URZ, URZ, URZ, URZ ;  /* 0x0000003f3f3ff290 */ /* 0x000fe2000fffe03f */
[----:B------:R-:W-:Y:S11]  /*3230*/  @!P0 BRA `(.L_x_3083) ;  /* 0x0000048000008947 */ /* 0x000ff60003800000 */
[----:B------:R-:W-:Y:S01]  /*3240*/  IMAD R2, R140, 0x40, R159 ;  /* 0x000000408c027824 */ /* 0x000fe200078e029f */
[----:B------:R-:W-:-:S04]  /*3250*/  MOV R219, RZ ;  /* 0x000000ff00db7202 */ /* 0x000fc80000000f00 */
        /* <DEDUP_REMOVED lines=26> */
.L_x_3132:
[----:B------:R-:W-:Y:S05]  /*3400*/  BRA.DIV ~URZ, `(.L_x_3085) ;  /* 0x0000c6427f007947 */ /* 0x000fea000b800000 */
[----:B------:R-:W3:Y:S01]  /*3410*/  SHFL.IDX PT, R0, R12, RZ, 0x1c1f ;  /* 0x001c1fff0c007589 */ /* 0x000ee200000e0000 */
[C---:B------:R-:W-:Y:S02]  /*3420*/  IADD3 R2, R227.reuse, 0x20, RZ ;  /* 0x00000020e3027810 */ /* 0x040fe40007ffe0ff */
[C---:B------:R-:W-:Y:S02]  /*3430*/  IADD3 R8, R227.reuse, 0x40, RZ ;  /* 0x00000040e3087810 */ /* 0x040fe40007ffe0ff */
[----:B------:R-:W-:Y:S02]  /*3440*/  ISETP.GE.AND P4, PT, R2, c[0x0][0x1d4], PT ;  /* 0x0000750002007a0c */ /* 0x000fe40003f86270 */
[----:B------:R-:W-:Y:S02]  /*3450*/  ISETP.GE.AND P5, PT, R227, c[0x0][0x1d4], PT ;  /* 0x00007500e3007a0c */ /* 0x000fe40003fa6270 */
[----:B------:R-:W-:-:S02]  /*3460*/  SEL R10, RZ, 0x10, P4 ;  /* 0x00000010ff0a7807 */ /* 0x000fc40002000000 */
[----:B------:R-:W-:Y:S02]  /*3470*/  SEL R11, RZ, 0x10, P5 ;  /* 0x00000010ff0b7807 */ /* 0x000fe40002800000 */
[C---:B---3--:R-:W-:Y:S02]  /*3480*/  IADD3 R6, P0, R0.reuse, R149, RZ ;  /* 0x0000009500067210 */ /* 0x048fe40007f1e0ff */
[----:B------:R-:W-:-:S03]  /*3490*/  IADD3 R2, P6, R0, R150, RZ ;  /* 0x0000009600027210 */ /* 0x000fc60007fde0ff */
[----:B--2---:R-:W-:Y:S01]  /*34a0*/  IMAD.X R7, R4, 0x1, R141, P0 ;  /* 0x0000000104077824 */ /* 0x004fe200000e068d */
        /* <DEDUP_REMOVED lines=12> */
.L_x_3133:
        /* <DEDUP_REMOVED lines=21> */
.L_x_3083:
[----:B------:R-:W-:Y:S05]  /*36c0*/  BSYNC B0 ;  /* 0x0000000000007941 */ /* 0x000fea0003800000 */
.L_x_3082:
        /* <DEDUP_REMOVED lines=10> */
[----:B------:R1:W-:Y:S03]  /*3770*/  STL [R1+0x8], R4 ;  /* 0x0000080401007387 */ /* 0x0003e60000100800 */
[----:B------:R-:W-:-:S05]  /*3780*/  IMAD R0, R3, c[0x0][0x1d0], R0 ;  /* 0x0000740003007a24 */ /* 0x000fca00078e0200 */
[----:B------:R-:W-:Y:S02]  /*3790*/  IADD3 R5, R0, -c[0x0][0x168], -R5 ;  /* 0x80005a0000057a10 */ /* 0x000fe40007ffe805 */
[----:B-1----:R-:W-:Y:S01]  /*37a0*/  @P3 SHF.R.U32.HI R4, RZ, c[0x0][0x2cc], R2 ;  /* 0x0000b300ff043a19 */ /* 0x002fe20000011602 */
[----:B------:R-:W-:Y:S05]  /*37b0*/  BRA.DIV ~URZ, `(.L_x_3086) ;  /* 0x0000c4e27f007947 */ /* 0x000fea000b800000 */
[----:B------:R1:W2:Y:S02]  /*37c0*/  SHFL.IDX PT, R0, R4, RZ, 0x1c1f ;  /* 0x001c1fff04007589 */ /* 0x0002a400000e0000 */
.L_x_3134:
        /* <DEDUP_REMOVED lines=37> */
[----:B------:R-:W4:Y:S01]  /*3a20*/  SHFL.IDX PT, R0, R4, 0x3, 0x1c1f ;  /* 0x007c1f0004007f89 */ /* 0x000f2200000e0000 */
[----:B--2---:R-:W-:-:S02]  /*3a30*/  IMAD.IADD R3, R5, 0x1, R3 ;  /* 0x0000000105037824 */ /* 0x004fc400078e0203 */
[----:B---3--:R-:W-:-:S03]  /*3a40*/  IMAD.IADD R2, R5, 0x1, R2 ;  /* 0x0000000105027824 */ /* 0x008fc600078e0202 */
[----:B------:R-:W-:Y:S01]  /*3a50*/  IMNMX R3, R6, R3, PT ;  /* 0x0000000306037217 */ /* 0x000fe20003800200 */
[----:B----4-:R-:W-:-:S03]  /*3a60*/  IMAD.IADD R0, R5, 0x1, R0 ;  /* 0x0000000105007824 */ /* 0x010fc600078e0200 */
[C---:B------:R-:W-:Y:S02]  /*3a70*/  ISETP.GT.AND P0, PT, R3.reuse, 0x9, PT ;  /* 0x000000090300780c */ /* 0x040fe40003f04270 */
[----:B------:R-:W-:Y:S02]  /*3a80*/  ISETP.GT.AND P6, PT, R3, RZ, PT ;  /* 0x000000ff0300720c */ /* 0x000fe40003fc4270 */
[----:B------:R-:W-:Y:S02]  /*3a90*/  FSEL R16, R59, -INF , P0 ;  /* 0xff8000003b107808 */ /* 0x000fe40000000000 */
[----:B------:R-:W-:Y:S02]  /*3aa0*/  ISETP.GT.AND P0, PT, R3, 0x19, PT ;  /* 0x000000190300780c */ /* 0x000fe40003f04270 */
[----:B------:R-:W-:Y:S02]  /*3ab0*/  FSEL R9, R62, -INF , P6 ;  /* 0xff8000003e097808 */ /* 0x000fe40003000000 */
[----:B------:R-:W-:-:S02]  /*3ac0*/  FSEL R24, R51, -INF , P0 ;  /* 0xff80000033187808 */ /* 0x000fc40000000000 */
[C---:B------:R-:W-:Y:S02]  /*3ad0*/  ISETP.GT.AND P0, PT, R3.reuse, 0x29, PT ;  /* 0x000000290300780c */ /* 0x040fe40003f04270 */
[C---:B------:R-:W-:Y:S02]  /*3ae0*/  ISETP.GT.AND P4, PT, R3.reuse, 0x8, PT ;  /* 0x000000080300780c */ /* 0x040fe40003f84270 */
[----:B------:R-:W-:Y:S02]  /*3af0*/  ISETP.GT.AND P6, PT, R3, 0x10, PT ;  /* 0x000000100300780c */ /* 0x000fe40003fc4270 */
[----:B------:R-:W-:Y:S02]  /*3b00*/  FSEL R125, R43, -INF , P0 ;  /* 0xff8000002b7d7808 */ /* 0x000fe40000000000 */
[----:B------:R-:W-:Y:S02]  /*3b10*/  ISETP.GT.AND P0, PT, R3, 0x31, PT ;  /* 0x000000310300780c */ /* 0x000fe40003f04270 */
[----:B------:R-:W-:-:S02]  /*3b20*/  IMNMX R2, R6, R2, PT ;  /* 0x0000000206027217 */ /* 0x000fc40003800200 */
[----:B------:R-:W-:Y:S02]  /*3b30*/  FSEL R14, R58, -INF , P4 ;  /* 0xff8000003a0e7808 */ /* 0x000fe40002000000 */
[----:B------:R-:W-:Y:S02]  /*3b40*/  FSEL R17, R54, -INF , P6 ;  /* 0xff80000036117808 */ /* 0x000fe40003000000 */
[C---:B------:R-:W-:Y:S02]  /*3b50*/  ISETP.GT.AND P4, PT, R3.reuse, 0x18, PT ;  /* 0x000000180300780c */ /* 0x040fe40003f84270 */
[----:B------:R-:W-:Y:S02]  /*3b60*/  ISETP.GT.AND P6, PT, R3, 0x20, PT ;  /* 0x000000200300780c */ /* 0x000fe40003fc4270 */
[----:B------:R-:W-:Y:S02]  /*3b70*/  FSEL R132, R31, -INF , P0 ;  /* 0xff8000001f847808 */ /* 0x000fe40000000000 */
[----:B------:R-:W-:-:S02]  /*3b80*/  ISETP.GT.AND P5, PT, R3, 0x1, PT ;  /* 0x000000010300780c */ /* 0x000fc40003fa4270 */
[----:B------:R-:W-:Y:S02]  /*3b90*/  ISETP.GT.AND P0, PT, R2, RZ, PT ;  /* 0x000000ff0200720c */ /* 0x000fe40003f04270 */
[----:B------:R-:W-:Y:S02]  /*3ba0*/  IMNMX R0, R6, R0, PT ;  /* 0x0000000006007217 */ /* 0x000fe40003800200 */
[----:B------:R-:W-:Y:S02]  /*3bb0*/  FSEL R23, R50, -INF , P4 ;  /* 0xff80000032177808 */ /* 0x000fe40002000000 */
[----:B------:R-:W-:Y:S02]  /*3bc0*/  FSEL R128, R46, -INF , P6 ;  /* 0xff8000002e807808 */ /* 0x000fe40003000000 */
[----:B------:R-:W-:Y:S02]  /*3bd0*/  FSEL R10, R63, -INF , P5 ;  /* 0xff8000003f0a7808 */ /* 0x000fe40002800000 */
[----:B------:R-:W-:-:S02]  /*3be0*/  ISETP.GT.AND P4, PT, R3, 0x28, PT ;  /* 0x000000280300780c */ /* 0x000fc40003f84270 */
[C---:B------:R-:W-:Y:S02]  /*3bf0*/  ISETP.GT.AND P6, PT, R3.reuse, 0x30, PT ;  /* 0x000000300300780c */ /* 0x040fe40003fc4270 */
[----:B------:R-:W-:Y:S02]  /*3c00*/  FSEL R20, R100, -INF , P0 ;  /* 0xff80000064147808 */ /* 0x000fe40000000000 */
[----:B------:R-:W-:Y:S02]  /*3c10*/  ISETP.GT.AND P5, PT, R3, 0x11, PT ;  /* 0x000000110300780c */ /* 0x000fe40003fa4270 */
[----:B------:R-:W-:Y:S02]  /*3c20*/  ISETP.GT.AND P0, PT, R0, 0x1, PT ;  /* 0x000000010000780c */ /* 0x000fe40003f04270 */
[----:B------:R-:W-:Y:S02]  /*3c30*/  FSEL R126, R42, -INF , P4 ;  /* 0xff8000002a7e7808 */ /* 0x000fe40002000000 */
[----:B------:R-:W-:-:S02]  /*3c40*/  FSEL R129, R30, -INF , P6 ;  /* 0xff8000001e817808 */ /* 0x000fc40003000000 */
[----:B------:R-:W-:Y:S02]  /*3c50*/  FSEL R19, R55, -INF , P5 ;  /* 0xff80000037137808 */ /* 0x000fe40002800000 */
[----:B------:R-:W-:Y:S02]  /*3c60*/  ISETP.GT.AND P4, PT, R3, 0x39, PT ;  /* 0x000000390300780c */ /* 0x000fe40003f84270 */
[----:B------:R-:W-:Y:S02]  /*3c70*/  FSEL R30, R103, -INF , P0 ;  /* 0xff800000671e7808 */ /* 0x000fe40000000000 */
[----:B------:R-:W-:Y:S02]  /*3c80*/  ISETP.GT.AND P5, PT, R3, 0x21, PT ;  /* 0x000000210300780c */ /* 0x000fe40003fa4270 */
[----:B------:R-:W-:Y:S02]  /*3c90*/  ISETP.GT.AND P0, PT, R2, 0x9, PT ;  /* 0x000000090200780c */ /* 0x000fe40003f04270 */
[----:B------:R-:W-:-:S02]  /*3ca0*/  FSEL R130, R27, -INF , P4 ;  /* 0xff8000001b827808 */ /* 0x000fc40002000000 */
[----:B------:R-:W-:Y:S02]  /*3cb0*/  FSEL R127, R47, -INF , P5 ;  /* 0xff8000002f7f7808 */ /* 0x000fe40002800000 */
[----:B------:R-:W-:Y:S02]  /*3cc0*/  FSEL R27, R37, -INF , P0 ;  /* 0xff800000251b7808 */ /* 0x000fe40000000000 */
[----:B------:R-:W-:Y:S02]  /*3cd0*/  ISETP.GT.AND P5, PT, R3, 0x38, PT ;  /* 0x000000380300780c */ /* 0x000fe40003fa4270 */
[C---:B------:R-:W-:Y:S02]  /*3ce0*/  ISETP.GT.AND P4, PT, R2.reuse, 0x1, PT ;  /* 0x000000010200780c */ /* 0x040fe40003f84270 */
[----:B------:R-:W-:Y:S02]  /*3cf0*/  ISETP.GT.AND P0, PT, R2, 0x10, PT ;  /* 0x000000100200780c */ /* 0x000fe40003f04270 */
[----:B------:R-:W-:-:S02]  /*3d00*/  FSEL R131, R26, -INF , P5 ;  /* 0xff8000001a837808 */ /* 0x000fc40002800000 */
[----:B------:R-:W-:Y:S02]  /*3d10*/  FSEL R22, R101, -INF , P4 ;  /* 0xff80000065167808 */ /* 0x000fe40002000000 */
[----:B------:R-:W-:Y:S02]  /*3d20*/  FSEL R28, R92, -INF , P0 ;  /* 0xff8000005c1c7808 */ /* 0x000fe40000000000 */
[----:B------:R-:W-:Y:S02]  /*3d30*/  ISETP.GT.AND P5, PT, R0, RZ, PT ;  /* 0x000000ff0000720c */ /* 0x000fe40003fa4270 */
[----:B------:R-:W-:Y:S02]  /*3d40*/  ISETP.GT.AND P4, PT, R2, 0x8, PT ;  /* 0x000000080200780c */ /* 0x000fe40003f84270 */
[----:B------:R-:W-:Y:S02]  /*3d50*/  ISETP.GT.AND P0, PT, R0, 0x11, PT ;  /* 0x000000110000780c */ /* 0x000fe40003f04270 */
[----:B------:R-:W-:-:S02]  /*3d60*/  FSEL R26, R102, -INF , P5 ;  /* 0xff800000661a7808 */ /* 0x000fc40002800000 */
[----:B------:R-:W-:Y:S02]  /*3d70*/  FSEL R25, R36, -INF , P4 ;  /* 0xff80000024197808 */ /* 0x000fe40002000000 */
[----:B------:R-:W-:Y:S02]  /*3d80*/  FSEL R52, R95, -INF , P0 ;  /* 0xff8000005f347808 */ /* 0x000fe40000000000 */
[C---:B------:R-:W-:Y:S02]  /*3d90*/  ISETP.GT.AND P5, PT, R0.reuse, 0x8, PT ;  /* 0x000000080000780c */ /* 0x040fe40003fa4270 */
        /* <DEDUP_REMOVED lines=17> */
[C---:B------:R-:W-:Y:S02]  /*3eb0*/  ISETP.GT.AND P5, PT, R0.reuse, 0x19, PT ;  /* 0x000000190000780c */ /* 0x040fe40003fa4270 */
[----:B------:R-:W-:Y:S02]  /*3ec0*/  ISETP.GT.AND P4, PT, R0, 0x20, PT ;  /* 0x000000200000780c */ /* 0x000fe40003f84270 */
        /* <DEDUP_REMOVED lines=11> */
[----:B------:R-:W-:Y:S02]  /*3f80*/  FSEL R122, R80, -INF , P5 ;  /* 0xff800000507a7808 */ /* 0x000fe40002800000 */
[----:B------:R-:W-:Y:S02]  /*3f90*/  FSEL R124, R81, -INF , P4 ;  /* 0xff800000517c7808 */ /* 0x000fe40002000000 */
[----:B------:R-:W-:-:S02]  /*3fa0*/  FSEL R114, R83, -INF , P0 ;  /* 0xff80000053727808 */ /* 0x000fc40000000000 */
[C---:B------:R-:W-:Y:S02]  /*3fb0*/  ISETP.GT.AND P5, PT, R2.reuse, 0x31, PT ;  /* 0x000000310200780c */ /* 0x040fe40003fa4270 */
[----:B------:R-:W-:Y:S02]  /*3fc0*/  ISETP.GT.AND P4, PT, R2, 0x38, PT ;  /* 0x000000380200780c */ /* 0x000fe40003f84270 */
[----:B------:R-:W-:Y:S02]  /*3fd0*/  FSEL R115, R82, -INF , P6 ;  /* 0xff80000052737808 */ /* 0x000fe40003000000 */
[----:B------:R-:W-:Y:S02]  /*3fe0*/  ISETP.GT.AND P0, PT, R0, 0x30, PT ;  /* 0x000000300000780c */ /* 0x000fe40003f04270 */
[----:B------:R-:W-:Y:S02]  /*3ff0*/  ISETP.GT.AND P6, PT, R2, 0x39, PT ;  /* 0x000000390200780c */ /* 0x000fe40003fc4270 */
[----:B------:R-:W-:-:S02]  /*4000*/  FMNMX.FTZ R2, R11, R3, !PT ;  /* 0x000000030b027209 */ /* 0x000fc40007810000 */
[----:B------:R-:W-:Y:S02]  /*4010*/  FSEL R121, R77, -INF , P5 ;  /* 0xff8000004d797808 */ /* 0x000fe40002800000 */
[----:B------:R-:W-:Y:S02]  /*4020*/  FSEL R120, R64, -INF , P4 ;  /* 0xff80000040787808 */ /* 0x000fe40002000000 */
[----:B------:R-:W-:Y:S02]  /*4030*/  FSEL R112, R78, -INF , P0 ;  /* 0xff8000004e707808 */ /* 0x000fe40000000000 */
        /* <DEDUP_REMOVED lines=9> */
[----:B-1----:R-:W-:Y:S02]  /*40d0*/  FMNMX.FTZ R4, R26, R30, !PT ;  /* 0x0000001e1a047209 */ /* 0x002fe40007810000 */
        /* <DEDUP_REMOVED lines=39> */
[----:B------:R-:W-:Y:S02]  /*4350*/  FSEL R111, R79, -INF , P5 ;  /* 0xff8000004f6f7808 */ /* 0x000fe40002800000 */
[----:B------:R-:W-:-:S02]  /*4360*/  FMNMX.FTZ R0, R98, R0, !PT ;  /* 0x0000000062007209 */ /* 0x000fc40007810000 */
[----:B------:R-:W-:Y:S02]  /*4370*/  FMNMX.FTZ R103, R132, R103, !PT ;  /* 0x0000006784677209 */ /* 0x000fe40007810000 */
[----:B------:R-:W-:Y:S02]  /*4380*/  FMNMX.FTZ R3, R112, R3, !PT ;  /* 0x0000000370037209 */ /* 0x000fe40007810000 */
[----:B------:R-:W-:Y:S02]  /*4390*/  FSEL R117, R65, -INF , P6 ;  /* 0xff80000041757808 */ /* 0x000fe40003000000 */
[----:B------:R-:W-:Y:S02]  /*43a0*/  FMNMX.FTZ R2, R120, R2, !PT ;  /* 0x0000000278027209 */ /* 0x000fe40007810000 */
[----:B------:R-:W-:Y:S02]  /*43b0*/  FSEL R110, R66, -INF , P4 ;  /* 0xff800000426e7808 */ /* 0x000fe40002000000 */
[----:B------:R-:W-:-:S02]  /*43c0*/  FMNMX.FTZ R0, R97, R0, !PT ;  /* 0x0000000061007209 */ /* 0x000fc40007810000 */
        /* <DEDUP_REMOVED lines=23> */
.L_x_3135:
        /* <DEDUP_REMOVED lines=20> */
[----:B------:R-:W2:Y:S01]  /*4680*/  LDSM.16.MT88.4 R40, [R201+0x400] ;  /* 0x00040000c928783b */ /* 0x000ea20000004200 */
[----:B------:R-:W-:-:S03]  /*4690*/  FFMA.FTZ R97, R97, c[0x0][0x2d0], -R4 ;  /* 0x0000b40061617a23 */ /* 0x000fc60000010804 */
[----:B------:R-:W-:Y:S01]  /*46a0*/  LDSM.16.MT88.4 R64, [R201+0x2000] ;  /* 0x00200000c940783b */ /* 0x000fe20000004200 */
[----:B-1----:R-:W-:Y:S02]  /*46b0*/  FFMA.FTZ R0, R8, c[0x0][0x2d0], -R4 ;  /* 0x0000b40008007a23 */ /* 0x002fe40000010804 */
[----:B------:R1:W-:Y:S01]  /*46c0*/  MUFU.EX2 R238, R5 ;  /* 0x0000000500ee7308 */ /* 0x0003e20000000800 */
[----:B------:R-:W-:Y:S01]  /*46d0*/  LDSM.16.MT88.4 R68, [R202+0x2000] ;  /* 0x00200000ca44783b */ /* 0x000fe20000004200 */
[----:B-----5:R-:W-:-:S06]  /*46e0*/  FMUL.FTZ R2, R102, c[0x0][0x2d0] ;  /* 0x0000b40066027a20 */ /* 0x020fcc0000410000 */
[----:B------:R5:W-:Y:S01]  /*46f0*/  MUFU.EX2 R164, R0 ;  /* 0x0000000000a47308 */ /* 0x000be20000000800 */
[----:B------:R-:W-:Y:S02]  /*4700*/  FSEL R2, R2, RZ, P0 ;  /* 0x000000ff02027208 */ /* 0x000fe40000000000 */
[----:B------:R-:W-:-:S05]  /*4710*/  FSETP.NEU.FTZ.AND P0, PT, R101, -INF , PT ;  /* 0xff8000006500780b */ /* 0x000fca0003f1d000 */
[----:B------:R-:W-:Y:S01]  /*4720*/  MUFU.EX2 R236, R99 ;  /* 0x0000006300ec7308 */ /* 0x000fe20000000800 */
[----:B-1----:R-:W-:Y:S02]  /*4730*/  FFMA.FTZ R5, R29, c[0x0][0x2d0], -R2 ;  /* 0x0000b4001d057a23 */ /* 0x002fe40000010802 */
[----:B-----5:R-:W-:-:S05]  /*4740*/  FFMA.FTZ R0, R11, c[0x0][0x2d0], -R4 ;  /* 0x0000b4000b007a23 */ /* 0x020fca0000010804 */
[----:B------:R1:W-:Y:S08]  /*4750*/  MUFU.EX2 R233, R5 ;  /* 0x0000000500e97308 */ /* 0x0003f00000000800 */
[----:B------:R5:W-:Y:S01]  /*4760*/  MUFU.EX2 R167, R0 ;  /* 0x0000000000a77308 */ /* 0x000be20000000800 */
[----:B-1----:R-:W-:-:S07]  /*4770*/  FFMA.FTZ R5, R33, c[0x0][0x2d0], -R2 ;  /* 0x0000b40021057a23 */ /* 0x002fce0000010802 */
[----:B------:R-:W-:Y:S01]  /*4780*/  MUFU.EX2 R234, R5 ;  /* 0x0000000500ea7308 */ /* 0x000fe20000000800 */
[----:B-----5:R-:W-:-:S07]  /*4790*/  FFMA.FTZ R0, R12, c[0x0][0x2d0], -R4 ;  /* 0x0000b4000c007a23 */ /* 0x020fce0000010804 */
[----:B------:R1:W-:Y:S02]  /*47a0*/  MUFU.EX2 R192, R0 ;  /* 0x0000000000c07308 */ /* 0x0003e40000000800 */
[----:B-1----:R-:W-:-:S06]  /*47b0*/  FFMA.FTZ R0, R13, c[0x0][0x2d0], -R4 ;  /* 0x0000b4000d007a23 */ /* 0x002fcc0000010804 */
[----:B------:R1:W-:Y:S02]  /*47c0*/  MUFU.EX2 R240, R0 ;  /* 0x0000000000f07308 */ /* 0x0003e40000000800 */
[----:B-1----:R-:W-:-:S06]  /*47d0*/  FFMA.FTZ R0, R15, c[0x0][0x2d0], -R4 ;  /* 0x0000b4000f007a23 */ /* 0x002fcc0000010804 */
[----:B------:R1:W5:Y:S02]  /*47e0*/  MUFU.EX2 R241, R0 ;  /* 0x0000000000f17308 */ /* 0x0003640000000800 */
[----:B-1----:R-:W-:Y:S01]  /*47f0*/  FFMA.FTZ R0, R21, c[0x0][0x2d0], -R4 ;  /* 0x0000b40015007a23 */ /* 0x002fe20000010804 */
[----:B-----5:R-:W-:-:S05]  /*4800*/  F2FP.BF16.PACK_AB R12, R241, R240 ;  /* 0x000000f0f10c723e */ /* 0x020fca00000010ff */
[----:B------:R1:W-:Y:S02]  /*4810*/  MUFU.EX2 R243, R0 ;  /* 0x0000000000f37308 */ /* 0x0003e40000000800 */
[----:B-1----:R-:W-:-:S06]  /*4820*/  FFMA.FTZ R0, R9, c[0x0][0x2d0], -R3 ;  /* 0x0000b40009007a23 */ /* 0x002fcc0000010803 */
[----:B------:R1:W-:Y:S02]  /*4830*/  MUFU.EX2 R150, R0 ;  /* 0x0000000000967308 */ /* 0x0003e40000000800 */
[----:B-1----:R-:W-:-:S06]  /*4840*/  FFMA.FTZ R0, R10, c[0x0][0x2d0], -R3 ;  /* 0x0000b4000a007a23 */ /* 0x002fcc0000010803 */
[----:B------:R1:W5:Y:S02]  /*4850*/  MUFU.EX2 R149, R0 ;  /* 0x0000000000957308 */ /* 0x0003640000000800 */
[----:B-1----:R-:W-:Y:S01]  /*4860*/  FFMA.FTZ R0, R14, c[0x0][0x2d0], -R3 ;  /* 0x0000b4000e007a23 */ /* 0x002fe20000010803 */
[----:B-----5:R-:W-:Y:S02]  /*4870*/  F2FP.BF16.PACK_AB R21, R149, R150 ;  /* 0x000000969515723e */ /* 0x020fe400000010ff */
[----:B------:R-:W-:-:S03]  /*4880*/  F2FP.BF16.PACK_AB R14, R243, R242 ;  /* 0x000000f2f30e723e */ /* 0x000fc600000010ff */
[----:B------:R1:W-:Y:S02]  /*4890*/  MUFU.EX2 R151, R0 ;  /* 0x0000000000977308 */ /* 0x0003e40000000800 */
[----:B-1----:R-:W-:-:S06]  /*48a0*/  FFMA.FTZ R0, R16, c[0x0][0x2d0], -R3 ;  /* 0x0000b40010007a23 */ /* 0x002fcc0000010803 */
[----:B------:R1:W5:Y:S02]  /*48b0*/  MUFU.EX2 R166, R0 ;  /* 0x0000000000a67308 */ /* 0x0003640000000800 */
[----:B-1----:R-:W-:Y:S01]  /*48c0*/  FFMA.FTZ R0, R17, c[0x0][0x2d0], -R3 ;  /* 0x0000b40011007a23 */ /* 0x002fe20000010803 */
[----:B-----5:R-:W-:-:S05]  /*48d0*/  F2FP.BF16.PACK_AB R23, R166, R151 ;  /* 0x00000097a617723e */ /* 0x020fca00000010ff */
[----:B------:R1:W-:Y:S02]  /*48e0*/  MUFU.EX2 R235, R0 ;  /* 0x0000000000eb7308 */ /* 0x0003e40000000800 */
[----:B-1----:R-:W-:-:S06]  /*48f0*/  FFMA.FTZ R0, R19, c[0x0][0x2d0], -R3 ;  /* 0x0000b40013007a23 */ /* 0x002fcc0000010803 */
[----:B------:R1:W5:Y:S02]  /*4900*/  MUFU.EX2 R237, R0 ;  /* 0x0000000000ed7308 */ /* 0x0003640000000800 */
[----:B-1----:R-:W-:Y:S01]  /*4910*/  FFMA.FTZ R0, R24, c[0x0][0x2d0], -R3 ;  /* 0x0000b40018007a23 */ /* 0x002fe20000010803 */
[----:B-----5:R-:W-:-:S05]  /*4920*/  F2FP.BF16.PACK_AB R13, R237, R235 ;  /* 0x000000ebed0d723e */ /* 0x020fca00000010ff */
[----:B------:R1:W5:Y:S02]  /*4930*/  MUFU.EX2 R239, R0 ;  /* 0x0000000000ef7308 */ /* 0x0003640000000800 */
[----:B-1----:R-:W-:Y:S01]  /*4940*/  FFMA.FTZ R0, R20, c[0x0][0x2d0], -R2 ;  /* 0x0000b40014007a23 */ /* 0x002fe20000010802 */
[----:B------:R-:W-:Y:S02]  /*4950*/  F2FP.BF16.PACK_AB R20, R164, R165 ;  /* 0x000000a5a414723e */ /* 0x000fe400000010ff */
[----:B-----5:R-:W-:-:S03]  /*4960*/  F2FP.BF16.PACK_AB R15, R239, R238 ;  /* 0x000000eeef0f723e */ /* 0x020fc600000010ff */
[----:B------:R1:W-:Y:S02]  /*4970*/  MUFU.EX2 R135, R0 ;  /* 0x0000000000877308 */ /* 0x0003e40000000800 */
[----:B-1----:R-:W-:Y:S01]  /*4980*/  FFMA.FTZ R0, R22, c[0x0][0x2d0], -R2 ;  /* 0x0000b40016007a23 */ /* 0x002fe20000010802 */
[----:B------:R-:W-:-:S05]  /*4990*/  F2FP.BF16.PACK_AB R22, R192, R167 ;  /* 0x000000a7c016723e */ /* 0x000fca00000010ff */
[----:B------:R1:W5:Y:S02]  /*49a0*/  MUFU.EX2 R134, R0 ;  /* 0x0000000000867308 */ /* 0x0003640000000800 */
[C---:B---3--:R-:W-:Y:S08]  /*49b0*/  HMMA.16816.F32.BF16 R84, R20.reuse, R48, RZ ;  /* 0x000000301454723c */ /* 0x048ff000000418ff */
[----:B----4-:R-:W-:Y:S01]  /*49c0*/  HMMA.16816.F32.BF16 R80, R20, R56, RZ ;  /* 0x000000381450723c */ /* 0x010fe200000418ff */
[----:B-1----:R-:W-:Y:S01]  /*49d0*/  FFMA.FTZ R0, R25, c[0x0][0x2d0], -R2 ;  /* 0x0000b40019007a23 */ /* 0x002fe20000010802 */
[----:B-----5:R-:W-:-:S03]  /*49e0*/  F2FP.BF16.PACK_AB R16, R134, R135 ;  /* 0x000000878610723e */ /* 0x020fc600000010ff */
[----:B------:R1:W-:Y:S03]  /*49f0*/  MUFU.EX2 R148, R0 ;  /* 0x0000000000947308 */ /* 0x0003e60000000800 */
[----:B------:R-:W-:Y:S01]  /*4a00*/  HMMA.16816.F32.BF16 R44, R20, R36, RZ ;  /* 0x00000024142c723c */ /* 0x000fe200000418ff */
[----:B-1----:R-:W-:-:S04]  /*4a10*/  FFMA.FTZ R0, R27, c[0x0][0x2d0], -R2 ;  /* 0x0000b4001b007a23 */ /* 0x002fc80000010802 */
[----:B------:R1:W3:Y:S11]  /*4a20*/  MUFU.EX2 R231, R0 ;  /* 0x0000000000e77308 */ /* 0x0002f60000000800 */
[----:B------:R-:W-:Y:S08]  /*4a30*/  @!UPT UIADD3 URZ, URZ, URZ, URZ ;  /* 0x0000003f3f3ff290 */ /* 0x000ff0000fffe03f */
[----:B--2---:R-:W-:Y:S01]  /*4a40*/  HMMA.16816.F32.BF16 R144, R12, R40, R44 ;  /* 0x000000280c90723c */ /* 0x004fe2000004182c */
[----:B------:R-:W-:Y:S01]  /*4a50*/  LDSM.16.MT88.4 R44, [R202+0x1400] ;  /* 0x00140000ca2c783b */ /* 0x000fe20000004200 */
[----:B-1----:R-:W-:Y:S01]  /*4a60*/  FFMA.FTZ R0, R28, c[0x0][0x2d0], -R2 ;  /* 0x0000b4001c007a23 */ /* 0x002fe20000010802 */
[----:B---3--:R-:W-:-:S03]  /*4a70*/  F2FP.BF16.PACK_AB R18, R231, R148 ;  /* 0x00000094e712723e */ /* 0x008fc600000010ff */
[----:B------:R1:W2:Y:S02]  /*4a80*/  MUFU.EX2 R232, R0 ;  /* 0x0000000000e87308 */ /* 0x0002a40000000800 */
[----:B-1----:R-:W-:Y:S01]  /*4a90*/  FMUL.FTZ R0, R101, c[0x0][0x2d0] ;  /* 0x0000b40065007a20 */ /* 0x002fe20000410000 */
[----:B--2---:R-:W-:-:S04]  /*4aa0*/  F2FP.BF16.PACK_AB R8, R233, R232 ;  /* 0x000000e8e908723e */ /* 0x004fc800000010ff */
[----:B------:R-:W-:-:S05]  /*4ab0*/  FSEL R0, R0, RZ, P0 ;  /* 0x000000ff00007208 */ /* 0x000fca0000000000 */
[--C-:B------:R-:W-:Y:S02]  /*4ac0*/  FFMA.FTZ R5, R26, c[0x0][0x2d0], -R0.reuse ;  /* 0x0000b4001a057a23 */ /* 0x100fe40000010800 */
[--C-:B------:R-:W-:Y:S01]  /*4ad0*/  FFMA.FTZ R6, R52, c[0x0][0x2d0], -R0.reuse ;  /* 0x0000b40034067a23 */ /* 0x100fe20000010800 */
[----:B------:R-:W1:Y:S01]  /*4ae0*/  LDSM.16.MT88.4 R24, [R201+0x1400] ;  /* 0x00140000c918783b */ /* 0x000e620000004200 */
[----:B------:R2:W-:Y:S08]  /*4af0*/  MUFU.EX2 R133, R5 ;  /* 0x0000000500857308 */ /* 0x0005f00000000800 */
[----:B------:R-:W-:Y:S01]  /*4b00*/  MUFU.EX2 R230, R6 ;  /* 0x0000000600e67308 */ /* 0x000fe20000000800 */
[----:B--2---:R-:W-:-:S07]  /*4b10*/  FFMA.FTZ R5, R30, c[0x0][0x2d0], -R0 ;  /* 0x0000b4001e057a23 */ /* 0x004fce0000010800 */
[----:B------:R2:W3:Y:S02]  /*4b20*/  MUFU.EX2 R100, R5 ;  /* 0x0000000500647308 */ /* 0x0004e40000000800 */
[--C-:B--2---:R-:W-:Y:S01]  /*4b30*/  FFMA.FTZ R5, R31, c[0x0][0x2d0], -R0.reuse ;  /* 0x0000b4001f057a23 */ /* 0x104fe20000010800 */
[----:B---3--:R-:W-:Y:S01]  /*4b40*/  F2FP.BF16.PACK_AB R17, R100, R133 ;  /* 0x000000856411723e */ /* 0x008fe200000010ff */
[----:B------:R-:W2:Y:S01]  /*4b50*/  LDSM.16.MT88.4 R28, [R202+0x400] ;  /* 0x00040000ca1c783b */ /* 0x000ea20000004200 */
[----:B-1----:R-:W-:Y:S03]  /*4b60*/  HMMA.16816.F32.BF16 R160, R12, R24, R80 ;  /* 0x000000180ca0723c */ /* 0x002fe60000041850 */
[----:B------:R1:W-:Y:S02]  /*4b70*/  MUFU.EX2 R226, R5 ;  /* 0x0000000500e27308 */ /* 0x0003e40000000800 */
[----:B-1----:R-:W-:-:S06]  /*4b80*/  FFMA.FTZ R5, R32, c[0x0][0x2d0], -R0 ;  /* 0x0000b40020057a23 */ /* 0x002fcc0000010800 */
[----:B------:R1:W3:Y:S02]  /*4b90*/  MUFU.EX2 R229, R5 ;  /* 0x0000000500e57308 */ /* 0x0002e40000000800 */
[----:B-1----:R-:W-:Y:S01]  /*4ba0*/  FFMA.FTZ R5, R35, c[0x0][0x2d0], -R2 ;  /* 0x0000b40023057a23 */ /* 0x002fe20000010802 */
[----:B---3--:R-:W-:Y:S01]  /*4bb0*/  F2FP.BF16.PACK_AB R19, R229, R226 ;  /* 0x000000e2e513723e */ /* 0x008fe200000010ff */
[----:B--2---:R-:W-:Y:S04]  /*4bc0*/  HMMA.16816.F32.BF16 R152, R12, R28, R84 ;  /* 0x0000001c0c98723c */ /* 0x004fe80000041854 */
[----:B------:R1:W2:Y:S04]  /*4bd0*/  MUFU.EX2 R246, R5 ;  /* 0x0000000500f67308 */ /* 0x0002a80000000800 */
[C---:B------:R-:W-:Y:S08]  /*4be0*/  HMMA.16816.F32.BF16 R76, R16.reuse, R48, RZ ;  /* 0x00000030104c723c */ /* 0x040ff000000418ff */
[----:B------:R-:W-:Y:S01]  /*4bf0*/  HMMA.16816.F32.BF16 R72, R16, R56, RZ ;  /* 0x000000381048723c */ /* 0x000fe200000418ff */
[--C-:B-1----:R-:W-:Y:S01]  /*4c00*/  FFMA.FTZ R5, R34, c[0x0][0x2d0], -R0.reuse ;  /* 0x0000b40022057a23 */ /* 0x102fe20000010800 */
[----:B--2---:R-:W-:Y:S01]  /*4c10*/  F2FP.BF16.PACK_AB R10, R246, R234 ;  /* 0x000000eaf60a723e */ /* 0x004fe200000010ff */
[----:B------:R-:W1:Y:S02]  /*4c20*/  LDSM.16.MT88.4 R32, [R202+0x1000] ;  /* 0x00100000ca20783b */ /* 0x000e640000004200 */
[----:B------:R2:W3:Y:S03]  /*4c30*/  MUFU.EX2 R228, R5 ;  /* 0x0000000500e47308 */ /* 0x0004e60000000800 */
[-C--:B------:R-:W-:Y:S08]  /*4c40*/  HMMA.16816.F32.BF16 R84, R20, R64.reuse, RZ ;  /* 0x000000401454723c */ /* 0x080ff000000418ff */
[----:B------:R-:W-:Y:S01]  /*4c50*/  HMMA.16816.F32.BF16 R80, R16, R64, RZ ;  /* 0x000000401050723c */ /* 0x000fe200000418ff */
[----:B--2---:R-:W-:Y:S01]  /*4c60*/  FFMA.FTZ R5, R53, c[0x0][0x2d0], -R0 ;  /* 0x0000b40035057a23 */ /* 0x004fe20000010800 */
[----:B---3--:R-:W-:-:S06]  /*4c70*/  F2FP.BF16.PACK_AB R9, R230, R228 ;  /* 0x000000e4e609723e */ /* 0x008fcc00000010ff */
[----:B------:R-:W-:Y:S01]  /*4c80*/  HMMA.16816.F32.BF16 R52, R16, R36, RZ ;  /* 0x000000241034723c */ /* 0x000fe200000418ff */
[----:B------:R-:W-:Y:S01]  /*4c90*/  FFMA.FTZ R65, R96, c[0x0][0x2d0], -R4 ;  /* 0x0000b40060417a23 */ /* 0x000fe20000010804 */
[----:B------:R2:W-:Y:S08]  /*4ca0*/  MUFU.EX2 R245, R5 ;  /* 0x0000000500f57308 */ /* 0x0005f00000000800 */
[----:B------:R-:W-:Y:S01]  /*4cb0*/  MUFU.EX2 R65, R65 ;  /* 0x0000004100417308 */ /* 0x000fe20000000800 */
[----:B--2---:R-:W-:-:S02]  /*4cc0*/  FFMA.FTZ R5, R60, c[0x0][0x2d0], -R0 ;  /* 0x0000b4003c057a23 */ /* 0x004fc40000010800 */
[----:B------:R-:W2:Y:S01]  /*4cd0*/  LDSM.16.MT88.4 R60, [R201+0x2400] ;  /* 0x00240000c93c783b */ /* 0x000ea20000004200 */
[-C--:B-1----:R-:W-:Y:S04]  /*4ce0*/  HMMA.16816.F32.BF16 R88, R16, R32.reuse, RZ ;  /* 0x000000201058723c */ /* 0x082fe800000418ff */
[----:B------:R-:W1:Y:S04]  /*4cf0*/  MUFU.EX2 R244, R5 ;  /* 0x0000000500f47308 */ /* 0x000e680000000800 */
        /* <DEDUP_REMOVED lines=12> */
[----:B------:R4:W5:Y:S05]  /*4dc0*/  MUFU.EX2 R222, R28 ;  /* 0x0000001c00de7308 */ /* 0x00096a0000000800 */
[----:B------:R-:W-:Y:S03]  /*4dd0*/  HMMA.16816.F32.BF16 R4, R16, R50, RZ ;  /* 0x000000321004723c */ /* 0x000fe600000418ff */
[----:B------:R5:W-:Y:S01]  /*4de0*/  MUFU.EX2 R223, R25 ;  /* 0x0000001900df7308 */ /* 0x000be20000000800 */
[----:B---3--:R-:W-:-:S04]  /*4df0*/  FFMA.FTZ R29, R129, c[0x0][0x2d0], -R3 ;  /* 0x0000b400811d7a23 */ /* 0x008fc80000010803 */
[----:B--2---:R-:W-:Y:S03]  /*4e00*/  HMMA.16816.F32.BF16 R188, R8, R60, R80 ;  /* 0x0000003c08bc723c */ /* 0x004fe60000041850 */
[----:B------:R2:W3:Y:S01]  /*4e10*/  MUFU.EX2 R225, R24 ;  /* 0x0000001800e17308 */ /* 0x0004e20000000800 */
[----:B----4-:R-:W-:-:S04]  /*4e20*/  FFMA.FTZ R28, R132, c[0x0][0x2d0], -R3 ;  /* 0x0000b400841c7a23 */ /* 0x010fc80000010803 */
[----:B-1----:R-:W-:Y:S01]  /*4e30*/  HMMA.16816.F32.BF16 R180, R12, R52, R76 ;  /* 0x000000340cb4723c */ /* 0x002fe2000004184c */
[--C-:B-----5:R-:W-:Y:S02]  /*4e40*/  FFMA.FTZ R25, R123, c[0x0][0x2d0], -R2.reuse ;  /* 0x0000b4007b197a23 */ /* 0x120fe40000010802 */
[----:B------:R-:W-:Y:S05]  /*4e50*/  MUFU.EX2 R29, R29 ;  /* 0x0000001d001d7308 */ /* 0x000fea0000000800 */
[----:B------:R-:W-:Y:S01]  /*4e60*/  HMMA.16816.F32.BF16 R76, R8, R30, R4 ;  /* 0x0000001e084c723c */ /* 0x000fe20000041804 */
[----:B--2---:R-:W-:Y:S02]  /*4e70*/  FFMA.FTZ R24, R121, c[0x0][0x2d0], -R2 ;  /* 0x0000b40079187a23 */ /* 0x004fe40000010802 */
[----:B------:R-:W-:Y:S05]  /*4e80*/  MUFU.EX2 R28, R28 ;  /* 0x0000001c001c7308 */ /* 0x000fea0000000800 */
[C---:B------:R-:W-:Y:S03]  /*4e90*/  HMMA.16816.F32.BF16 R4, R16.reuse, R58, RZ ;  /* 0x0000003a1004723c */ /* 0x040fe600000418ff */
[----:B------:R-:W-:Y:S05]  /*4ea0*/  MUFU.EX2 R25, R25 ;  /* 0x0000001900197308 */ /* 0x000fea0000000800 */
[----:B------:R-:W-:Y:S03]  /*4eb0*/  HMMA.16816.F32.BF16 R72, R16, R68, RZ ;  /* 0x000000441048723c */ /* 0x000fe600000418ff */
[----:B------:R-:W-:Y:S05]  /*4ec0*/  MUFU.EX2 R24, R24 ;  /* 0x0000001800187308 */ /* 0x000fea0000000800 */
[----:B------:R-:W-:Y:S08]  /*4ed0*/  HMMA.16816.F32.BF16 R176, R12, R60, R84 ;  /* 0x0000003c0cb0723c */ /* 0x000ff00000041854 */
        /* <DEDUP_REMOVED lines=9> */
[----:B------:R-:W-:Y:S08]  /*4f70*/  HMMA.16816.F32.BF16 R4, R20, R50, RZ ;  /* 0x000000321404723c */ /* 0x000ff000000418ff */
[-C--:B------:R-:W-:Y:S08]  /*4f80*/  HMMA.16816.F32.BF16 R72, R8, R42.reuse, R72 ;  /* 0x0000002a0848723c */ /* 0x080ff00000041848 */
[----:B------:R-:W-:Y:S08]  /*4f90*/  HMMA.16816.F32.BF16 R36, R12, R42, R36 ;  /* 0x0000002a0c24723c */ /* 0x000ff00000041824 */
        /* <DEDUP_REMOVED lines=11> */
[----:B---3--:R-:W-:-:S06]  /*5050*/  F2FP.BF16.PACK_AB R10, R225, R223 ;  /* 0x000000dfe10a723e */ /* 0x008fcc00000010ff */
[--C-:B------:R-:W-:Y:S01]  /*5060*/  FFMA.FTZ R27, R131, c[0x0][0x2d0], -R3.reuse ;  /* 0x0000b400831b7a23 */ /* 0x100fe20000010803 */
[C---:B------:R-:W-:Y:S01]  /*5070*/  HMMA.16816.F32.BF16 R4, R20.reuse, R66, RZ ;  /* 0x000000421404723c */ /* 0x040fe200000418ff */
[----:B------:R-:W-:Y:S01]  /*5080*/  FFMA.FTZ R26, R130, c[0x0][0x2d0], -R3 ;  /* 0x0000b400821a7a23 */ /* 0x000fe20000010803 */
[----:B------:R-:W1:Y:S05]  /*5090*/  MUFU.EX2 R67, R98 ;  /* 0x0000006200437308 */ /* 0x000e6a0000000800 */
[----:B------:R-:W-:Y:S01]  /*50a0*/  FADD.FTZ R66, R133, R100 ;  /* 0x0000006485427221 */ /* 0x000fe20000010000 */
[C---:B------:R-:W-:Y:S02]  /*50b0*/  HMMA.16816.F32.BF16 R32, R20.reuse, R34, RZ ;  /* 0x000000221420723c */ /* 0x040fe400000418ff */
[----:B------:R2:W3:Y:S06]  /*50c0*/  MUFU.EX2 R100, R97 ;  /* 0x0000006100647308 */ /* 0x0004ec0000000800 */
[----:B------:R-:W-:Y:S02]  /*50d0*/  HMMA.16816.F32.BF16 R20, R20, R70, RZ ;  /* 0x000000461414723c */ /* 0x000fe400000418ff */
[----:B------:R-:W-:Y:S01]  /*50e0*/  MUFU.EX2 R27, R27 ;  /* 0x0000001b001b7308 */ /* 0x000fe20000000800 */
[----:B-1----:R-:W-:-:S05]  /*50f0*/  F2FP.BF16.PACK_AB R96, R67, R236 ;  /* 0x000000ec4360723e */ /* 0x002fca00000010ff */
[C---:B------:R-:W-:Y:S02]  /*5100*/  HMMA.16816.F32.BF16 R60, R12.reuse, R62, R4 ;  /* 0x0000003e0c3c723c */ /* 0x040fe40000041804 */
[----:B------:R-:W1:Y:S01]  /*5110*/  MUFU.EX2 R26, R26 ;  /* 0x0000001a001a7308 */ /* 0x000e620000000800 */
[----:B--2---:R-:W-:Y:S02]  /*5120*/  F2FP.BF16.PACK_AB R97, R28, R29 ;  /* 0x0000001d1c61723e */ /* 0x004fe400000010ff */
[----:B---3--:R-:W-:Y:S02]  /*5130*/  F2FP.BF16.PACK_AB R98, R65, R100 ;  /* 0x000000644162723e */ /* 0x008fe400000010ff */
[----:B------:R-:W-:Y:S01]  /*5140*/  FFMA.FTZ R4, R128, c[0x0][0x2d0], -R3 ;  /* 0x0000b40080047a23 */ /* 0x000fe20000010803 */
[----:B------:R-:W-:Y:S01]  /*5150*/  HMMA.16816.F32.BF16 R44, R12, R46, R32 ;  /* 0x0000002e0c2c723c */ /* 0x000fe20000041820 */
[----:B------:R-:W-:Y:S01]  /*5160*/  FADD.FTZ R5, R165, R164 ;  /* 0x000000a4a5057221 */ /* 0x000fe20000010000 */
[----:B------:R-:W-:Y:S01]  /*5170*/  LDSM.16.MT88.4 R128, [R202+0xc00] ;  /* 0x000c0000ca80783b */ /* 0x000fe20000004200 */
[----:B------:R2:W-:Y:S01]  /*5180*/  MUFU.EX2 R197, R4 ;  /* 0x0000000400c57308 */ /* 0x0005e20000000800 */
[----:B------:R-:W-:-:S04]  /*5190*/  FADD.FTZ R6, R150, R149 ;  /* 0x0000009596067221 */ /* 0x000fc80000010000 */
[----:B------:R-:W-:Y:S01]  /*51a0*/  HMMA.16816.F32.BF16 R52, R12, R54, R20 ;  /* 0x000000360c34723c */ /* 0x000fe20000041814 */
[----:B------:R-:W3:Y:S01]  /*51b0*/  LDSM.16.MT88.4 R12, [R201+0x800] ;  /* 0x00080000c90c783b */ /* 0x000ee20000004200 */
[----:B-1----:R-:W-:-:S05]  /*51c0*/  F2FP.BF16.PACK_AB R99, R26, R27 ;  /* 0x0000001b1a63723e */ /* 0x002fca00000010ff */
[--C-:B------:R-:W-:Y:S02]  /*51d0*/  FFMA.FTZ R23, R120, c[0x0][0x2d0], -R2.reuse ;  /* 0x0000b40078177a23 */ /* 0x100fe40000010802 */
[----:B------:R-:W-:Y:S02]  /*51e0*/  FFMA.FTZ R22, R117, c[0x0][0x2d0], -R2 ;  /* 0x0000b40075167a23 */ /* 0x000fe40000010802 */
[----:B--2---:R-:W-:Y:S02]  /*51f0*/  FFMA.FTZ R4, R127, c[0x0][0x2d0], -R3 ;  /* 0x0000b4007f047a23 */ /* 0x004fe40000010803 */
[--C-:B------:R-:W-:Y:S01]  /*5200*/  FFMA.FTZ R20, R112, c[0x0][0x2d0], -R0.reuse ;  /* 0x0000b40070147a23 */ /* 0x100fe20000010800 */
[----:B------:R-:W-:Y:S01]  /*5210*/  MUFU.EX2 R23, R23 ;  /* 0x0000001700177308 */ /* 0x000fe20000000800 */
[----:B------:R-:W-:-:S07]  /*5220*/  FFMA.FTZ R21, R111, c[0x0][0x2d0], -R0 ;  /* 0x0000b4006f157a23 */ /* 0x000fce0000010800 */
[----:B------:R1:W2:Y:S08]  /*5230*/  MUFU.EX2 R198, R4 ;  /* 0x0000000400c67308 */ /* 0x0002b00000000800 */
[----:B------:R-:W-:Y:S01]  /*5240*/  MUFU.EX2 R22, R22 ;  /* 0x0000001600167308 */ /* 0x000fe20000000800 */
[----:B-1----:R-:W-:Y:S01]  /*5250*/  FFMA.FTZ R4, R126, c[0x0][0x2d0], -R3 ;  /* 0x0000b4007e047a23 */ /* 0x002fe20000010803 */
[----:B--2---:R-:W-:-:S06]  /*5260*/  F2FP.BF16.PACK_AB R9, R198, R197 ;  /* 0x000000c5c609723e */ /* 0x004fcc00000010ff */
[----:B------:R-:W-:Y:S08]  /*5270*/  MUFU.EX2 R20, R20 ;  /* 0x0000001400147308 */ /* 0x000ff00000000800 */
[----:B------:R1:W-:Y:S08]  /*5280*/  MUFU.EX2 R199, R4 ;  /* 0x0000000400c77308 */ /* 0x0003f00000000800 */
[----:B------:R-:W-:Y:S01]  /*5290*/  MUFU.EX2 R21, R21 ;  /* 0x0000001500157308 */ /* 0x000fe20000000800 */
[----:B-1----:R-:W-:-:S02]  /*52a0*/  FFMA.FTZ R4, R125, c[0x0][0x2d0], -R3 ;  /* 0x0000b4007d047a23 */ /* 0x002fc40000010803 */
[----:B------:R-:W-:-:S05]  /*52b0*/  FFMA.FTZ R3, R124, c[0x0][0x2d0], -R2 ;  /* 0x0000b4007c037a23 */ /* 0x000fca0000010802 */
[----:B------:R1:W2:Y:S08]  /*52c0*/  MUFU.EX2 R220, R4 ;  /* 0x0000000400dc7308 */ /* 0x0002b00000000800 */
[----:B------:R4:W-:Y:S01]  /*52d0*/  MUFU.EX2 R193, R3 ;  /* 0x0000000300c17308 */ /* 0x0009e20000000800 */
[----:B-1----:R-:W-:Y:S01]  /*52e0*/  FFMA.FTZ R4, R119, c[0x0][0x2d0], -R2 ;  /* 0x0000b40077047a23 */ /* 0x002fe20000010802 */
[----:B--2---:R-:W-:-:S06]  /*52f0*/  F2FP.BF16.PACK_AB R11, R220, R199 ;  /* 0x000000c7dc0b723e */ /* 0x004fcc00000010ff */
[----:B------:R1:W-:Y:S01]  /*5300*/  MUFU.EX2 R195, R4 ;  /* 0x0000000400c37308 */ /* 0x0003e20000000800 */
[----:B----4-:R-:W-:Y:S01]  /*5310*/  FFMA.FTZ R3, R115, c[0x0][0x2d0], -R0 ;  /* 0x0000b40073037a23 */ /* 0x010fe20000010800 */
[----:B---3--:R-:W-:Y:S06]  /*5320*/  HMMA.16816.F32.BF16 R144, R8, R12, R144 ;  /* 0x0000000c0890723c */ /* 0x008fec0000041890 */
[----:B------:R2:W-:Y:S01]  /*5330*/  MUFU.EX2 R106, R3 ;  /* 0x00000003006a7308 */ /* 0x0005e20000000800 */
[----:B-1----:R-:W-:-:S07]  /*5340*/  FFMA.FTZ R4, R118, c[0x0][0x2d0], -R2 ;  /* 0x0000b40076047a23 */ /* 0x002fce0000010802 */
[----:B------:R1:W3:Y:S01]  /*5350*/  MUFU.EX2 R196, R4 ;  /* 0x0000000400c47308 */ /* 0x0002e20000000800 */
[----:B--2---:R-:W-:Y:S02]  /*5360*/  FADD.FTZ R3, R167, R5 ;  /* 0x00000005a7037221 */ /* 0x004fe40000010000 */
[----:B-1----:R-:W-:Y:S02]  /*5370*/  FFMA.FTZ R4, R122, c[0x0][0x2d0], -R2 ;  /* 0x0000b4007a047a23 */ /* 0x002fe40000010802 */
[----:B------:R-:W-:Y:S01]  /*5380*/  FFMA.FTZ R2, R113, c[0x0][0x2d0], -R0 ;  /* 0x0000b40071027a23 */ /* 0x000fe20000010800 */
[----:B------:R-:W-:Y:S02]  /*5390*/  LDSM.16.MT88.4 R120, [R201+0x1c00] ;  /* 0x001c0000c978783b */ /* 0x000fe40000004200 */
[----:B------:R1:W-:Y:S08]  /*53a0*/  MUFU.EX2 R194, R4 ;  /* 0x0000000400c27308 */ /* 0x0003f00000000800 */
[----:B------:R2:W-:Y:S01]  /*53b0*/  MUFU.EX2 R107, R2 ;  /* 0x00000002006b7308 */ /* 0x0005e20000000800 */
[----:B-1----:R-:W-:-:S04]  /*53c0*/  FADD.FTZ R4, R135, R134 ;  /* 0x0000008687047221 */ /* 0x002fc80000010000 */
        /* <DEDUP_REMOVED lines=9> */
[----:B------:R-:W-:Y:S01]  /*5460*/  HMMA.16816.F32.BF16 R148, R8, R14, R36 ;  /* 0x0000000e0894723c */ /* 0x000fe20000041824 */
[----:B------:R-:W-:Y:S01]  /*5470*/  FADD.FTZ R0, R166, R0 ;  /* 0x00000000a6007221 */ /* 0x000fe20000010000 */
[----:B------:R-:W-:Y:S03]  /*5480*/  LDSM.16.MT88.4 R112, [R202+0x1c00] ;  /* 0x001c0000ca70783b */ /* 0x000fe60000004200 */
[----:B------:R-:W-:Y:S01]  /*5490*/  FADD.FTZ R0, R235, R0 ;  /* 0x00000000eb007221 */ /* 0x000fe20000010000 */
[----:B-1----:R-:W-:Y:S01]  /*54a0*/  F2FP.BF16.PACK_AB R7, R105, R106 ;  /* 0x0000006a6907723e */ /* 0x002fe200000010ff */
[----:B------:R-:W-:Y:S02]  /*54b0*/  FADD.FTZ R2, R192, R3 ;  /* 0x00000003c0027221 */ /* 0x000fe40000010000 */
[----:B------:R-:W-:-:S02]  /*54c0*/  FADD.FTZ R3, R231, R64 ;  /* 0x00000040e7037221 */ /* 0x000fc40000010000 */
        /* <DEDUP_REMOVED lines=10> */
[----:B------:R-:W-:Y:S03]  /*5570*/  LDSM.16.MT88.4 R76, [R201+0x2c00] ;  /* 0x002c0000c94c783b */ /* 0x000fe60000004200 */
        /* <DEDUP_REMOVED lines=86> */
[----:B------:R-:W-:Y:S02]  /*5ae0*/  SHF.R.S32.HI R4, RZ, 0x6, R16 ;  /* 0x00000006ff047819 */ /* 0x000fe40000011410 */
[----:B------:R-:W-:Y:S01]  /*5af0*/  IADD3 R220, R224, -0x2, RZ ;  /* 0xfffffffee0dc7810 */ /* 0x000fe20007ffe0ff */
[----:B------:R-:W-:Y:S01]  /*5b00*/  FADD.FTZ R0, R25, R0 ;  /* 0x0000000019007221 */ /* 0x000fe20000010000 */
[----:B------:R-:W-:Y:S03]  /*5b10*/  HMMA.16816.F32.BF16 R112, R92, R114, R36 ;  /* 0x000000725c70723c */ /* 0x000fe60000041824 */
[----:B------:R-:W-:-:S02]  /*5b20*/  FADD.FTZ R250, R24, R0 ;  /* 0x0000000018fa7221 */ /* 0x000fc40000010000 */
[----:B------:R-:W-:Y:S02]  /*5b30*/  FADD.FTZ R0, R20, R2 ;  /* 0x0000000214007221 */ /* 0x000fe40000010000 */
        /* <DEDUP_REMOVED lines=15> */
[----:B------:R-:W-:Y:S11]  /*5c30*/  ISETP.GE.AND P0, PT, R220, R32, PT ;  /* 0x00000020dc00720c */ /* 0x000ff60003f06270 */
[----:B------:R-:W-:Y:S02]  /*5c40*/  @!UPT UIADD3 URZ, URZ, URZ, URZ ;  /* 0x0000003f3f3ff290 */ /* 0x000fe4000fffe03f */
[----:B------:R-:W-:Y:S05]  /*5c50*/  @!P0 BRA `(.L_x_3088) ;  /* 0x0000406000008947 */ /* 0x000fea0003800000 */
[----:B------:R-:W-:Y:S01]  /*5c60*/  IMAD.MOV.U32 R106, RZ, RZ, R103 ;  /* 0x000000ffff6a7224 */ /* 0x000fe200078e0067 */
[----:B------:R-:W-:Y:S01]  /*5c70*/  MOV R108, R101 ;  /* 0x00000065006c7202 */ /* 0x000fe20000000f00 */
[----:B------:R-:W-:Y:S01]  /*5c80*/  IMAD.MOV.U32 R105, RZ, RZ, R104 ;  /* 0x000000ffff697224 */ /* 0x000fe200078e0068 */
[----:B------:R-:W-:Y:S02]  /*5c90*/  MOV R107, R102 ;  /* 0x00000066006b7202 */ /* 0x000fe40000000f00 */
.L_x_3099:
        /* <DEDUP_REMOVED lines=17> */
[----:B--2---:R-:W-:Y:S11]  /*5db0*/  ISETP.GT.AND P0, PT, R0, R220, PT ;  /* 0x000000dc0000720c */ /* 0x004ff60003f04270 */
[----:B------:R-:W-:Y:S02]  /*5dc0*/  @!UPT UIADD3 URZ, URZ, URZ, URZ ;  /* 0x0000003f3f3ff290 */ /* 0x000fe4000fffe03f */
        /* <DEDUP_REMOVED lines=13> */
[----:B------:R-:W-:Y:S01]  /*5ea0*/  SHF.R.S32.HI R6, RZ, 0x1f, R227 ;  /* 0x0000001fff067819 */ /* 0x000fe200000114e3 */
[----:B------:R-:W-:Y:S02]  /*5eb0*/  IMAD R4, R219, c[0x0][0x21c], R4 ;  /* 0x00008700db047a24 */ /* 0x000fe400078e0204 */
[----:B------:R-:W-:Y:S01]  /*5ec0*/  IMAD.IADD R3, R3, 0x1, R0 ;  /* 0x0000000103037824 */ /* 0x000fe200078e0200 */
[----:B------:R-:W-:Y:S01]  /*5ed0*/  SHF.L.U64.HI R13, R227, 0x1, R6 ;  /* 0x00000001e30d7819 */ /* 0x000fe20000010206 */
[----:B------:R-:W-:Y:S02]  /*5ee0*/  IMAD.SHL.U32 R22, R5, 0x2, RZ ;  /* 0x0000000205167824 */ /* 0x000fe400078e00ff */
[----:B------:R-:W-:Y:S04]  /*5ef0*/  IMAD.WIDE.U32 R2, R219, c[0x0][0x218], R2 ;  /* 0x00008600db027a25 */ /* 0x000fe800078e0002 */
[C---:B------:R-:W-:Y:S01]  /*5f00*/  IMAD.SHL.U32 R20, R227.reuse, 0x2, RZ ;  /* 0x00000002e3147824 */ /* 0x040fe200078e00ff */
[----:B--2---:R-:W-:Y:S02]  /*5f10*/  IADD3 R0, P0, R8, R2, RZ ;  /* 0x0000000208007210 */ /* 0x004fe40007f1e0ff */
[----:B------:R-:W-:Y:S02]  /*5f20*/  IADD3 R8, R227, 0x20, RZ ;  /* 0x00000020e3087810 */ /* 0x000fe40007ffe0ff */
[----:B---3--:R-:W-:Y:S02]  /*5f30*/  IADD3.X R4, R7, R3, R4, P0, !PT ;  /* 0x0000000307047210 */ /* 0x008fe400007fe404 */
[----:B------:R-:W-:Y:S02]  /*5f40*/  IADD3 R7, R227, 0x20, RZ ;  /* 0x00000020e3077810 */ /* 0x000fe40007ffe0ff */
[C---:B------:R-:W-:Y:S02]  /*5f50*/  LEA R12, P0, R0.reuse, c[0x0][0x1f8], 0x1 ;  /* 0x00007e00000c7a11 */ /* 0x040fe400078008ff */
[----:B------:R-:W-:Y:S01]  /*5f60*/  SHF.R.S32.HI R8, RZ, 0x1f, R8 ;  /* 0x0000001fff087819 */ /* 0x000fe20000011408 */
[C---:B------:R-:W-:Y:S01]  /*5f70*/  IMAD.SHL.U32 R21, R7.reuse, 0x2, RZ ;  /* 0x0000000207157824 */ /* 0x040fe200078e00ff */
[----:B------:R-:W-:Y:S02]  /*5f80*/  LEA.HI.X R5, R0, c[0x0][0x1fc], R4, 0x1, P0 ;  /* 0x00007f0000057a11 */ /* 0x000fe400000f0c04 */
[----:B------:R-:W-:Y:S01]  /*5f90*/  SHF.L.U64.HI R14, R7, 0x1, R8 ;  /* 0x00000001070e7819 */ /* 0x000fe20000010208 */
[----:B------:R-:W-:-:S05]  /*5fa0*/  BRA.DIV ~URZ, `(.L_x_3091) ;  /* 0x0000aaf27f007947 */ /* 0x000fca000b800000 */
[----:B------:R1:W2:Y:S02]  /*5fb0*/  SHFL.IDX PT, R4, R5, RZ, 0x1c1f ;  /* 0x001c1fff05047589 */ /* 0x0002a400000e0000 */
.L_x_3136:
[----:B------:R-:W-:-:S05]  /*5fc0*/  BRA.DIV ~URZ, `(.L_x_3092) ;  /* 0x0000ab427f007947 */ /* 0x000fca000b800000 */
[----:B------:R-:W3:Y:S01]  /*5fd0*/  SHFL.IDX PT, R0, R12, RZ, 0x1c1f ;  /* 0x001c1fff0c007589 */ /* 0x000ee200000e0000 */
[C---:B------:R-:W-:Y:S02]  /*5fe0*/  IADD3 R2, R227.reuse, 0x20, RZ ;  /* 0x00000020e3027810 */ /* 0x040fe40007ffe0ff */
[C---:B------:R-:W-:Y:S02]  /*5ff0*/  ISETP.GE.AND P5, PT, R227.reuse, c[0x0][0x1d4], PT ;  /* 0x00007500e3007a0c */ /* 0x040fe40003fa6270 */
[----:B------:R-:W-:Y:S02]  /*6000*/  ISETP.GE.AND P4, PT, R2, c[0x0][0x1d4], PT ;  /* 0x0000750002007a0c */ /* 0x000fe40003f86270 */
[----:B------:R-:W-:Y:S02]  /*6010*/  IADD3 R8, R227, 0x40, RZ ;  /* 0x00000040e3087810 */ /* 0x000fe40007ffe0ff */
[----:B------:R-:W-:Y:S02]  /*6020*/  SEL R11, RZ, 0x10, P5 ;  /* 0x00000010ff0b7807 */ /* 0x000fe40002800000 */
[----:B------:R-:W-:Y:S02]  /*6030*/  SEL R10, RZ, 0x10, P4 ;  /* 0x00000010ff0a7807 */ /* 0x000fe40002000000 */
[C---:B---3--:R-:W-:Y:S02]  /*6040*/  IADD3 R6, P0, R0.reuse, R20, RZ ;  /* 0x0000001400067210 */ /* 0x048fe40007f1e0ff */
[----:B------:R-:W-:Y:S03]  /*6050*/  IADD3 R2, P6, R0, R21, RZ ;  /* 0x0000001500027210 */ /* 0x000fe60007fde0ff */
        /* <DEDUP_REMOVED lines=13> */
.L_x_3137:
        /* <DEDUP_REMOVED lines=21> */
.L_x_3090:
[----:B-1-34-:R-:W-:Y:S05]  /*6280*/  BSYNC B0 ;  /* 0x0000000000007941 */ /* 0x01afea0003800000 */
.L_x_3089:
        /* <DEDUP_REMOVED lines=83> */
[----:B------:R-:W-:Y:S07]  /*67c0*/  LDSM.16.M88.4 R184, [R200+0x2800] ;  /* 0x00280000c8b8783b */ /* 0x000fee0000000200 */
[----:B------:R-:W-:Y:S01]  /*67d0*/  HMMA.16816.F32.BF16 R64, R176, R194, R64 ;  /* 0x000000c2b040723c */ /* 0x000fe20000041840 */
[----:B------:R-:W1:Y:S07]  /*67e0*/  LDSM.16.M88.4 R176, [R200+0x2400] ;  /* 0x00240000c8b0783b */ /* 0x000e6e0000000200 */
[-C--:B--2---:R-:W-:Y:S01]  /*67f0*/  HMMA.16816.F32.BF16 R4, R100, R180.reuse, R4 ;  /* 0x000000b46404723c */ /* 0x084fe20000041804 */
[----:B------:R-:W2:Y:S07]  /*6800*/  LDSM.16.M88.4 R192, [R200+0x2c00] ;  /* 0x002c0000c8c0783b */ /* 0x000eae0000000200 */
[C---:B---3--:R-:W-:Y:S08]  /*6810*/  HMMA.16816.F32.BF16 R8, R188.reuse, R180, R8 ;  /* 0x000000b4bc08723c */ /* 0x048ff00000041808 */
        /* <DEDUP_REMOVED lines=13> */
[-C--:B--2---:R-:W-:Y:S08]  /*68f0*/  HMMA.16816.F32.BF16 R52, R100, R192.reuse, R52 ;  /* 0x000000c06434723c */ /* 0x084ff00000041834 */
[C---:B------:R-:W-:Y:S08]  /*6900*/  HMMA.16816.F32.BF16 R56, R188.reuse, R192, R56 ;  /* 0x000000c0bc38723c */ /* 0x040ff00000041838 */
[-C--:B------:R-:W-:Y:S01]  /*6910*/  HMMA.16816.F32.BF16 R60, R188, R194.reuse, R60 ;  /* 0x000000c2bc3c723c */ /* 0x080fe2000004183c */
[----:B------:R-:W-:Y:S07]  /*6920*/  LDSM.16.M88.4 R188, [R207] ;  /* 0x00000000cfbc783b */ /* 0x000fee0000000200 */
[----:B------:R-:W-:Y:S01]  /*6930*/  HMMA.16816.F32.BF16 R64, R100, R194, R64 ;  /* 0x000000c26440723c */ /* 0x000fe20000041840 */
[----:B------:R-:W2:Y:S07]  /*6940*/  LDSM.16.M88.4 R100, [R208] ;  /* 0x00000000d064783b */ /* 0x000eae0000000200 */
[-C--:B-1----:R-:W-:Y:S01]  /*6950*/  HMMA.16816.F32.BF16 R4, R176, R180.reuse, R4 ;  /* 0x000000b4b004723c */ /* 0x082fe20000041804 */
[----:B------:R-:W1:Y:S01]  /*6960*/  LDSM.16.M88.4 R192, [R206] ;  /* 0x00000000cec0783b */ /* 0x000e620000000200 */
[----:B------:R-:W-:Y:S06]  /*6970*/  DEPBAR.LE SB0, 0x0 ;  /* 0x000080000000791a */ /* 0x000fec0000000000 */
[C---:B---3--:R-:W-:Y:S01]  /*6980*/  HMMA.16816.F32.BF16 R8, R184.reuse, R180, R8 ;  /* 0x000000b4b808723c */ /* 0x048fe20000041808 */
[----:B------:R-:W-:Y:S07]  /*6990*/  BAR.SYNC.DEFER_BLOCKING 0x0 ;  /* 0x0000000000007b1d */ /* 0x000fee0000010000 */
        /* <DEDUP_REMOVED lines=16> */
[C---:B------:R-:W-:Y:S01]  /*6aa0*/  IADD3 R103, R227.reuse, 0x20, RZ ;  /* 0x00000020e3677810 */ /* 0x040fe20007ffe0ff */
[----:B------:R-:W2:Y:S01]  /*6ab0*/  LDL R2, [R1+0x20] ;  /* 0x0000200001027983 */ /* 0x000ea20000100800 */
[----:B------:R-:W-:Y:S01]  /*6ac0*/  SHF.R.S32.HI R102, RZ, 0x1f, R227 ;  /* 0x0000001fff667819 */ /* 0x000fe200000114e3 */
[----:B------:R-:W-:Y:S01]  /*6ad0*/  IMAD.MOV.U32 R219, RZ, RZ, RZ ;  /* 0x000000ffffdb7224 */ /* 0x000fe200078e00ff */
[----:B------:R-:W-:Y:S01]  /*6ae0*/  SHF.R.S32.HI R103, RZ, 0x1f, R103 ;  /* 0x0000001fff677819 */ /* 0x000fe20000011467 */
[----:B------:R-:W3:Y:S01]  /*6af0*/  LDL R0, [R1] ;  /* 0x0000000001007983 */ /* 0x000ee20000100800 */
[C---:B------:R-:W-:Y:S03]  /*6b00*/  IMAD.SHL.U32 R176, R227.reuse, 0x2, RZ ;  /* 0x00000002e3b07824 */ /* 0x040fe600078e00ff */
        /* <DEDUP_REMOVED lines=9> */
[C---:B----4-:R-:W-:Y:S02]  /*6ba0*/  @!P1 IADD3 R3, P0, R0.reuse, R110, RZ ;  /* 0x0000006e00039210 */ /* 0x050fe40007f1e0ff */
[----:B------:R-:W-:Y:S02]  /*6bb0*/  IADD3 R110, R227, 0x40, RZ ;  /* 0x00000040e36e7810 */ /* 0x000fe40007ffe0ff */
[----:B-----5:R-:W-:Y:S01]  /*6bc0*/  @!P1 LEA.HI.X.SX32 R101, R0, R109, 0x1, P0 ;  /* 0x0000006d00659211 */ /* 0x020fe200000f0eff */
[----:B------:R-:W-:Y:S01]  /*6bd0*/  IMAD.MOV R0, RZ, RZ, -R0 ;  /* 0x000000ffff007224 */ /* 0x000fe200078e0a00 */
[----:B------:R-:W-:Y:S01]  /*6be0*/  @!P1 LEA R100, P0, R3, c[0x0][0x2a0], 0x2 ;  /* 0x0000a80003649a11 */ /* 0x000fe200078010ff */
[----:B------:R-:W-:Y:S01]  /*6bf0*/  IMAD.SHL.U32 R178, R110, 0x2, RZ ;  /* 0x000000026eb27824 */ /* 0x000fe200078e00ff */
        /* <DEDUP_REMOVED lines=12> */
[----:B------:R-:W-:Y:S01]  /*6cc0*/  IMAD.SHL.U32 R177, R109, 0x2, RZ ;  /* 0x000000026db17824 */ /* 0x000fe200078e00ff */
[----:B------:R-:W-:Y:S01]  /*6cd0*/  SHF.L.U64.HI R109, R227, 0x1, R102 ;  /* 0x00000001e36d7819 */ /* 0x000fe20000010266 */
        /* <DEDUP_REMOVED lines=11> */
.L_x_3138:
[----:B------:R-:W-:-:S05]  /*6d90*/  BRA.DIV ~URZ, `(.L_x_3096) ;  /* 0x0000a0327f007947 */ /* 0x000fca000b800000 */
[----:B------:R-:W3:Y:S01]  /*6da0*/  SHFL.IDX PT, R0, R104, RZ, 0x1c1f ;  /* 0x001c1fff68007589 */ /* 0x000ee200000e0000 */
[C---:B------:R-:W-:Y:S02]  /*6db0*/  ISETP.GE.AND P5, PT, R227.reuse, c[0x0][0x1d4], PT ;  /* 0x00007500e3007a0c */ /* 0x040fe40003fa6270 */
[C---:B------:R-:W-:Y:S02]  /*6dc0*/  IADD3 R180, R227.reuse, 0x20, RZ ;  /* 0x00000020e3b47810 */ /* 0x040fe40007ffe0ff */
[----:B------:R-:W-:Y:S02]  /*6dd0*/  IADD3 R179, R227, 0x40, RZ ;  /* 0x00000040e3b37810 */ /* 0x000fe40007ffe0ff */
[----:B------:R-:W-:Y:S02]  /*6de0*/  ISETP.GE.AND P4, PT, R180, c[0x0][0x1d4], PT ;  /* 0x00007500b4007a0c */ /* 0x000fe40003f86270 */
[C---:B---3--:R-:W-:Y:S02]  /*6df0*/  IADD3 R2, P0, R0.reuse, R176, RZ ;  /* 0x000000b000027210 */ /* 0x048fe40007f1e0ff */
[----:B------:R-:W-:Y:S03]  /*6e00*/  IADD3 R102, P6, R0, R177, RZ ;  /* 0x000000b100667210 */ /* 0x000fe60007fde0ff */
[C---:B--2---:R-:W-:Y:S01]  /*6e10*/  IMAD.X R3, R100.reuse, 0x1, R109, P0 ;  /* 0x0000000164037824 */ /* 0x044fe200000e066d */
[----:B------:R-:W-:Y:S01]  /*6e20*/  ISETP.GE.AND P0, PT, R179, c[0x0][0x1d4], PT ;  /* 0x00007500b3007a0c */ /* 0x000fe20003f06270 */
[----:B------:R-:W-:Y:S03]  /*6e30*/  IMAD.X R103, R100, 0x1, R110, P6 ;  /* 0x0000000164677824 */ /* 0x000fe600030e066e */
[----:B------:R-:W-:Y:S01]  /*6e40*/  @!PT LDS RZ, [RZ] ;  /* 0x00000000fffff984 */ /* 0x000fe20000000800 */
[----:B------:R-:W-:Y:S01]  /*6e50*/  @!PT LDS RZ, [RZ] ;  /* 0x00000000fffff984 */ /* 0x000fe20000000800 */
[----:B------:R2:W-:Y:S04]  /*6e60*/  LDGSTS.E.BYPASS.LTC128B.128 [R218+0x3100], [R2.64], !P5 ;  /* 0x0310000002da7fae */ /* 0x0005e8000e901d46 */
[----:B------:R3:W-:Y:S01]  /*6e70*/  LDGSTS.E.BYPASS.LTC128B.128 [R218+0x4100], [R102.64], !P4 ;  /* 0x0410000066da7fae */ /* 0x0007e2000e101d46 */
[----:B--2---:R-:W-:Y:S03]  /*6e80*/  IADD3 R2, P6, R0, R178, RZ ;  /* 0x000000b200027210 */ /* 0x004fe60007fde0ff */
[----:B------:R-:W2:Y:S01]  /*6e90*/  SHFL.IDX PT, R0, R104, 0x1, 0x1c1f ;  /* 0x003c1f0068007f89 */ /* 0x000ea200000e0000 */
[----:B---3--:R-:W-:Y:S01]  /*6ea0*/  SEL R102, RZ, 0x10, P5 ;  /* 0x00000010ff667807 */ /* 0x008fe20002800000 */
[----:B------:R-:W-:Y:S01]  /*6eb0*/  IMAD.X R3, R100, 0x1, R111, P6 ;  /* 0x0000000164037824 */ /* 0x000fe200030e066f */
[----:B------:R-:W-:Y:S01]  /*6ec0*/  SEL R103, RZ, 0x10, P4 ;  /* 0x00000010ff677807 */ /* 0x000fe20002000000 */
[----:B------:R3:W4:Y:S04]  /*6ed0*/  SHFL.IDX PT, R100, R101, 0x1, 0x1c1f ;  /* 0x003c1f0065647f89 */ /* 0x00072800000e0000 */
[----:B------:R1:W-:Y:S02]  /*6ee0*/  LDGSTS.E.BYPASS.LTC128B.128 [R218+0x5100], [R2.64], !P0 ;  /* 0x0510000002da7fae */ /* 0x0003e4000c101d46 */
[----:B-1-3--:R-:W-:Y:S02]  /*6ef0*/  SEL R101, RZ, 0x10, P0 ;  /* 0x00000010ff657807 */ /* 0x00afe40000000000 */
.L_x_3139:
[C---:B--2---:R-:W-:Y:S02]  /*6f00*/  ISETP.NE.U32.AND P5, PT, R102.reuse, RZ, PT ;  /* 0x000000ff6600720c */ /* 0x044fe40003fa5070 */
[----:B------:R-:W-:Y:S02]  /*6f10*/  IADD3 R102, -R102, 0x10, RZ ;  /* 0x0000001066667810 */ /* 0x000fe40007ffe1ff */
[C---:B------:R-:W-:Y:S02]  /*6f20*/  ISETP.NE.U32.AND P6, PT, R103.reuse, RZ, PT ;  /* 0x000000ff6700720c */ /* 0x040fe40003fc5070 */
[----:B------:R-:W-:Y:S02]  /*6f30*/  LOP3.LUT R102, R102, 0xf, RZ, 0xc0, !PT ;  /* 0x0000000f66667812 */ /* 0x000fe400078ec0ff */
[----:B------:R-:W-:Y:S02]  /*6f40*/  IADD3 R103, -R103, 0x10, RZ ;  /* 0x0000001067677810 */ /* 0x000fe40007ffe1ff */
[----:B------:R-:W-:Y:S02]  /*6f50*/  IADD3 R2, P4, P0, R102, R0, R176 ;  /* 0x0000000066027210 */ /* 0x000fe4000789e0b0 */
[----:B------:R-:W-:Y:S02]  /*6f60*/  LOP3.LUT R103, R103, 0xf, RZ, 0xc0, !PT ;  /* 0x0000000f67677812 */ /* 0x000fe400078ec0ff */
[----:B----4-:R-:W-:Y:S02]  /*6f70*/  IADD3.X R3, RZ, R100, R109, P4, P0 ;  /* 0x00000064ff037210 */ /* 0x010fe400027e046d */
[----:B------:R-:W-:Y:S03]  /*6f80*/  IADD3 R102, P4, P0, R103, R0, R177 ;  /* 0x0000000067667210 */ /* 0x000fe6000789e0b1 */
[----:B------:R-:W-:Y:S01]  /*6f90*/  @!PT LDS RZ, [RZ] ;  /* 0x00000000fffff984 */ /* 0x000fe20000000800 */
[----:B------:R-:W-:Y:S01]  /*6fa0*/  @!PT LDS RZ, [RZ] ;  /* 0x00000000fffff984 */ /* 0x000fe20000000800 */
[----:B------:R-:W-:Y:S01]  /*6fb0*/  @!PT LDS RZ, [RZ] ;  /* 0x00000000fffff984 */ /* 0x000fe20000000800 */
[----:B------:R1:W-:Y:S01]  /*6fc0*/  LDGSTS.E.BYPASS.LTC128B.128.ZFILL [R218+0x3900], [R2.64], P5 ;  /* 0x0390000002da7fae */ /* 0x0003e2000a941d46 */
[C---:B------:R-:W-:Y:S02]  /*6fd0*/  ISETP.NE.U32.AND P5, PT, R101.reuse, RZ, PT ;  /* 0x000000ff6500720c */ /* 0x040fe40003fa5070 */
[----:B------:R-:W-:Y:S05]  /*6fe0*/  IADD3.X R103, RZ, R100, R110, P4, P0 ;  /* 0x00000064ff677210 */ /* 0x000fea00027e046e */
[----:B------:R2:W-:Y:S01]  /*6ff0*/  LDGSTS.E.BYPASS.LTC128B.128.ZFILL [R218+0x4900], [R102.64], P6 ;  /* 0x0490000066da7fae */ /* 0x0005e2000b141d46 */
[----:B-1----:R-:W-:Y:S04]  /*7000*/  IADD3 R2, -R101, 0x10, RZ ;  /* 0x0000001065027810 */ /* 0x002fe80007ffe1ff */
[----:B------:R-:W-:Y:S04]  /*7010*/  LOP3.LUT R2, R2, 0xf, RZ, 0xc0, !PT ;  /* 0x0000000f02027812 */ /* 0x000fe800078ec0ff */
[----:B------:R-:W-:Y:S04]  /*7020*/  IADD3 R2, P4, P0, R2, R0, R178 ;  /* 0x0000000002027210 */ /* 0x000fe8000789e0b2 */
[----:B------:R-:W-:Y:S05]  /*7030*/  IADD3.X R3, RZ, R100, R111, P4, P0 ;  /* 0x00000064ff037210 */ /* 0x000fea00027e046f */
[----:B------:R2:W-:Y:S04]  /*7040*/  LDGSTS.E.BYPASS.LTC128B.128.ZFILL [R218+0x5900], [R2.64], P5 ;  /* 0x0590000002da7fae */ /* 0x0005e8000a941d46 */
.L_x_3094:
[----:B------:R-:W-:Y:S05]  /*7050*/  BSYNC B0 ;  /* 0x0000000000007941 */ /* 0x000fea0003800000 */
.L_x_3093:
[----:B------:R-:W-:Y:S01]  /*7060*/  MOV R101, 0x1 ;  /* 0x0000000100657802 */ /* 0x000fe20000000f00 */
[----:B--2---:R-:W2:Y:S04]  /*7070*/  LDL R3, [R1+0x8] ;  /* 0x0000080001037983 */ /* 0x004ea80000100800 */
        /* <DEDUP_REMOVED lines=12> */
.L_x_3140:
        /* <DEDUP_REMOVED lines=55> */
[----:B------:R-:W-:Y:S02]  /*74b0*/  ISETP.GT.AND P0, PT, R2, 0x9, PT ;  /* 0x000000090200780c */ /* 0x000fe40003f04270 */
[----:B------:R-:W-:Y:S02]  /*74c0*/  FSEL R6, R6, -INF , P6 ;  /* 0xff80000006067808 */ /* 0x000fe40003000000 */
[----:B------:R-:W-:Y:S02]  /*74d0*/  FSEL R17, R7, -INF , P5 ;  /* 0xff80000007117808 */ /* 0x000fe40002800000 */
[----:B------:R-:W-:Y:S02]  /*74e0*/  FSEL R18, R18, -INF , P4 ;  /* 0xff80000012127808 */ /* 0x000fe40002000000 */
[----:B------:R-:W-:Y:S02]  /*74f0*/  FSEL R19, R19, -INF , P0 ;  /* 0xff80000013137808 */ /* 0x000fe40000000000 */
[C---:B------:R-:W-:Y:S02]  /*7500*/  ISETP.GT.AND P6, PT, R2.reuse, 0x10, PT ;  /* 0x000000100200780c */ /* 0x040fe40003fc4270 */
        /* <DEDUP_REMOVED lines=23> */
[C---:B------:R-:W-:Y:S02]  /*7680*/  ISETP.GT.AND P6, PT, R0.reuse, RZ, PT ;  /* 0x000000ff0000720c */ /* 0x040fe40003fc4270 */
[----:B------:R-:W-:Y:S02]  /*7690*/  ISETP.GT.AND P5, PT, R0, 0x1, PT ;  /* 0x000000010000780c */ /* 0x000fe40003fa4270 */
[C---:B------:R-:W-:Y:S02]  /*76a0*/  ISETP.GT.AND P4, PT, R101.reuse, RZ, PT ;  /* 0x000000ff6500720c */ /* 0x040fe40003f84270 */
[----:B------:R-:W-:Y:S02]  /*76b0*/  ISETP.GT.AND P0, PT, R101, 0x1, PT ;  /* 0x000000016500780c */ /* 0x000fe40003f04270 */
[----:B------:R-:W-:Y:S02]  /*76c0*/  FSEL R16, R8, -INF , P6 ;  /* 0xff80000008107808 */ /* 0x000fe40003000000 */
[----:B------:R-:W-:Y:S02]  /*76d0*/  FSEL R9, R9, -INF , P5 ;  /* 0xff80000009097808 */ /* 0x000fe40002800000 */
[----:B------:R-:W-:Y:S02]  /*76e0*/  FSEL R10, R10, -INF , P4 ;  /* 0xff8000000a0a7808 */ /* 0x000fe40002000000 */
[----:B------:R-:W-:Y:S02]  /*76f0*/  FSEL R11, R11, -INF , P0 ;  /* 0xff8000000b0b7808 */ /* 0x000fe40000000000 */
[C---:B------:R-:W-:Y:S02]  /*7700*/  ISETP.GT.AND P6, PT, R0.reuse, 0x8, PT ;  /* 0x000000080000780c */ /* 0x040fe40003fc4270 */
[----:B------:R-:W-:Y:S02]  /*7710*/  ISETP.GT.AND P5, PT, R0, 0x9, PT ;  /* 0x000000090000780c */ /* 0x000fe40003fa4270 */
[C---:B------:R-:W-:Y:S02]  /*7720*/  ISETP.GT.AND P4, PT, R101.reuse, 0x8, PT ;  /* 0x000000086500780c */ /* 0x040fe40003f84270 */
        /* <DEDUP_REMOVED lines=9> */
[----:B------:R-:W-:Y:S02]  /*77c0*/  FMNMX.FTZ R104, R52, R104, !PT ;  /* 0x0000006834687209 */ /* 0x000fe40007810000 */
        /* <DEDUP_REMOVED lines=75> */
[----:B------:R-:W-:Y:S02]  /*7c80*/  ISETP.GT.AND P6, PT, R101, 0x30, PT ;  /* 0x000000306500780c */ /* 0x000fe40003fc4270 */
[----:B------:R-:W-:Y:S02]  /*7c90*/  FMNMX.FTZ R102, R61, R102, !PT ;  /* 0x000000663d667209 */ /* 0x000fe40007810000 */
[C---:B------:R-:W-:Y:S02]  /*7ca0*/  ISETP.GT.AND P5, PT, R101.reuse, 0x31, PT ;  /* 0x000000316500780c */ /* 0x040fe40003fa4270 */
[----:B------:R-:W-:Y:S02]  /*7cb0*/  FSEL R58, R58, -INF , P6 ;  /* 0xff8000003a3a7808 */ /* 0x000fe40003000000 */
[----:B------:R-:W-:Y:S02]  /*7cc0*/  ISETP.GT.AND P4, PT, R101, 0x38, PT ;  /* 0x000000386500780c */ /* 0x000fe40003f84270 */
[----:B------:R-:W-:Y:S02]  /*7cd0*/  FSEL R59, R59, -INF , P5 ;  /* 0xff8000003b3b7808 */ /* 0x000fe40002800000 */
[----:B------:R-:W-:Y:S02]  /*7ce0*/  ISETP.GT.AND P0, PT, R101, 0x39, PT ;  /* 0x000000396500780c */ /* 0x000fe40003f04270 */
[----:B--2---:R-:W-:Y:S02]  /*7cf0*/  FMNMX.FTZ R103, R103, R0, !PT ;  /* 0x0000000067677209 */ /* 0x004fe40007810000 */
[----:B------:R-:W-:Y:S02]  /*7d00*/  FSEL R62, R62, -INF , P4 ;  /* 0xff8000003e3e7808 */ /* 0x000fe40002000000 */
[----:B------:R-:W-:Y:S01]  /*7d10*/  FSEL R63, R63, -INF , P0 ;  /* 0xff8000003f3f7808 */ /* 0x000fe20000000000 */
[----:B------:R-:W2:Y:S02]  /*7d20*/  SHFL.BFLY PT, R0, R103, 0x1, 0x1f ;  /* 0x0c201f0067007f89 */ /* 0x000ea400000e0000 */
[----:B--2---:R-:W-:Y:S06]  /*7d30*/  FMNMX.FTZ R103, R103, R0, !PT ;  /* 0x0000000067677209 */ /* 0x004fec0007810000 */
        /* <DEDUP_REMOVED lines=15> */
[----:B-1----:R-:W-:Y:S04]  /*7e30*/  FMNMX.FTZ R100, R47, R0, !PT ;  /* 0x000000002f647209 */ /* 0x002fe80007810000 */
[----:B------:R-:W-:Y:S04]  /*7e40*/  FMNMX.FTZ R100, R58, R100, !PT ;  /* 0x000000643a647209 */ /* 0x000fe80007810000 */
[----:B------:R-:W-:Y:S04]  /*7e50*/  FMNMX.FTZ R100, R59, R100, !PT ;  /* 0x000000643b647209 */ /* 0x000fe80007810000 */
[----:B------:R-:W-:Y:S04]  /*7e60*/  FMNMX.FTZ R100, R62, R100, !PT ;  /* 0x000000643e647209 */ /* 0x000fe80007810000 */
[----:B------:R-:W-:Y:S05]  /*7e70*/  FMNMX.FTZ R100, R63, R100, !PT ;  /* 0x000000643f647209 */ /* 0x000fea0007810000 */
[----:B------:R-:W1:Y:S02]  /*7e80*/  SHFL.BFLY PT, R0, R100, 0x2, 0x1f ;  /* 0x0c401f0064007f89 */ /* 0x000e6400000e0000 */
[----:B-1----:R-:W-:Y:S06]  /*7e90*/  FMNMX.FTZ R100, R100, R0, !PT ;  /* 0x0000000064647209 */ /* 0x002fec0007810000 */
[----:B------:R1:W2:Y:S02]  /*7ea0*/  SHFL.BFLY PT, R0, R100, 0x1, 0x1f ;  /* 0x0c201f0064007f89 */ /* 0x0002a400000e0000 */
.L_x_3141:
        /* <DEDUP_REMOVED lines=29> */
[----:B------:R3:W-:Y:S04]  /*8080*/  MUFU.EX2 R178, R5 ;  /* 0x0000000500b27308 */ /* 0x0007e80000000800 */
        /* <DEDUP_REMOVED lines=11> */
[----:B------:R-:W-:Y:S01]  /*8140*/  LDSM.16.MT88.4 R52, [R201+0x1000] ;  /* 0x00100000c934783b */ /* 0x000fe20000004200 */
[--C-:B------:R-:W-:Y:S02]  /*8150*/  FFMA.FTZ R189, R35, c[0x0][0x2d0], -R2.reuse ;  /* 0x0000b40023bd7a23 */ /* 0x100fe40000010802 */
[--C-:B------:R-:W-:Y:S02]  /*8160*/  FFMA.FTZ R226, R50, c[0x0][0x2d0], -R2.reuse ;  /* 0x0000b40032e27a23 */ /* 0x100fe40000010802 */
[--C-:B------:R-:W-:Y:S01]  /*8170*/  FFMA.FTZ R225, R51, c[0x0][0x2d0], -R2.reuse ;  /* 0x0000b40033e17a23 */ /* 0x100fe20000010802 */
[----:B------:R-:W-:Y:S01]  /*8180*/  MUFU.EX2 R192, R192 ;  /* 0x000000c000c07308 */ /* 0x000fe20000000800 */
[--C-:B------:R-:W-:Y:S02]  /*8190*/  FFMA.FTZ R240, R66, c[0x0][0x2d0], -R2.reuse ;  /* 0x0000b40042f07a23 */ /* 0x100fe40000010802 */
[--C-:B------:R-:W-:Y:S07]  /*81a0*/  FFMA.FTZ R244, R67, c[0x0][0x2d0], -R2.reuse ;  /* 0x0000b40043f47a23 */ /* 0x100fee0000010802 */
[----:B------:R-:W-:Y:S10]  /*81b0*/  MUFU.EX2 R190, R190 ;  /* 0x000000be00be7308 */ /* 0x000ff40000000800 */
[----:B------:R-:W-:Y:S10]  /*81c0*/  MUFU.EX2 R189, R189 ;  /* 0x000000bd00bd7308 */ /* 0x000ff40000000800 */
[----:B------:R-:W-:Y:S10]  /*81d0*/  MUFU.EX2 R229, R229 ;  /* 0x000000e500e57308 */ /* 0x000ff40000000800 */
[----:B------:R-:W-:Y:S01]  /*81e0*/  MUFU.EX2 R228, R228 ;  /* 0x000000e400e47308 */ /* 0x000fe20000000800 */
[----:B-1----:R-:W-:Y:S01]  /*81f0*/  FFMA.FTZ R0, R100, R236, R3 ;  /* 0x000000ec64007223 */ /* 0x002fe20000010003 */
[----:B--2---:R-:W-:Y:S01]  /*8200*/  F2FP.BF16.PACK_AB R176, R4, R3 ;  /* 0x0000000304b0723e */ /* 0x004fe200000010ff */
[----:B------:R-:W-:Y:S02]  /*8210*/  FFMA.FTZ R3, R6, c[0x0][0x2d0], -R2 ;  /* 0x0000b40006037a23 */ /* 0x000fe40000010802 */
[----:B------:R-:W-:Y:S01]  /*8220*/  FADD.FTZ R7, R4, R0 ;  /* 0x0000000004077221 */ /* 0x000fe20000010000 */
[----:B------:R-:W-:Y:S01]  /*8230*/  FSEL R0, R103, RZ, P0 ;  /* 0x000000ff67007208 */ /* 0x000fe20000000000 */
[--C-:B------:R-:W-:Y:S01]  /*8240*/  FFMA.FTZ R4, R17, c[0x0][0x2d0], -R2.reuse ;  /* 0x0000b40011047a23 */ /* 0x100fe20000010802 */
[----:B------:R-:W-:Y:S01]  /*8250*/  FSETP.NEU.FTZ.AND P0, PT, R102, -INF , PT ;  /* 0xff8000006600780b */ /* 0x000fe20003f1d000 */
[----:B------:R-:W-:Y:S01]  /*8260*/  FFMA.FTZ R6, R18, c[0x0][0x2d0], -R2 ;  /* 0x0000b40012067a23 */ /* 0x000fe20000010802 */
[----:B------:R-:W-:Y:S01]  /*8270*/  MUFU.EX2 R177, R3 ;  /* 0x0000000300b17308 */ /* 0x000fe20000000800 */
[----:B------:R-:W-:Y:S02]  /*8280*/  FADD.FTZ R0, -R0, R106 ;  /* 0x0000006a00007221 */ /* 0x000fe40000010100 */
[----:B------:R-:W-:Y:S02]  /*8290*/  FMUL.FTZ R2, R102, c[0x0][0x2d0] ;  /* 0x0000b40066027a20 */ /* 0x000fe40000410000 */
[----:B------:R-:W-:Y:S02]  /*82a0*/  FMUL.FTZ R0, R0, c[0x0][0x2d0] ;  /* 0x0000b40000007a20 */ /* 0x000fe40000410000 */
[----:B------:R-:W-:Y:S01]  /*82b0*/  FMUL.FTZ R48, R100, R164 ;  /* 0x000000a464307220 */ /* 0x000fe20000410000 */
[----:B------:R-:W-:Y:S01]  /*82c0*/  FSEL R2, R2, RZ, P0 ;  /* 0x000000ff02027208 */ /* 0x000fe20000000000 */
[C---:B------:R-:W-:Y:S01]  /*82d0*/  FMUL.FTZ R49, R100.reuse, R165 ;  /* 0x000000a564317220 */ /* 0x040fe20000410000 */
[----:B------:R-:W1:Y:S01]  /*82e0*/  MUFU.EX2 R3, R0 ;  /* 0x0000000000037308 */ /* 0x000e620000000800 */
[----:B------:R-:W-:Y:S02]  /*82f0*/  FMUL.FTZ R64, R100, R172 ;  /* 0x000000ac64407220 */ /* 0x000fe40000410000 */
[--C-:B------:R-:W-:Y:S02]  /*8300*/  FFMA.FTZ R186, R25, c[0x0][0x2d0], -R2.reuse ;  /* 0x0000b40019ba7a23 */ /* 0x100fe40000010802 */
[--C-:B------:R-:W-:Y:S02]  /*8310*/  FFMA.FTZ R185, R28, c[0x0][0x2d0], -R2.reuse ;  /* 0x0000b4001cb97a23 */ /* 0x100fe40000010802 */
[--C-:B---3--:R-:W-:Y:S02]  /*8320*/  FFMA.FTZ R5, R9, c[0x0][0x2d0], -R2.reuse ;  /* 0x0000b40009057a23 */ /* 0x108fe40000010802 */
[--C-:B------:R-:W-:Y:S01]  /*8330*/  FFMA.FTZ R32, R12, c[0x0][0x2d0], -R2.reuse ;  /* 0x0000b4000c207a23 */ /* 0x100fe20000010802 */
[----:B------:R-:W2:Y:S01]  /*8340*/  MUFU.EX2 R4, R4 ;  /* 0x0000000400047308 */ /* 0x000ea20000000800 */
        /* <DEDUP_REMOVED lines=8> */
[----:B-1----:R-:W-:Y:S02]  /*83d0*/  FFMA.FTZ R0, R3, R222, R177 ;  /* 0x000000de03007223 */ /* 0x002fe400000100b1 */
[--C-:B------:R-:W-:Y:S02]  /*83e0*/  FFMA.FTZ R236, R56, c[0x0][0x2d0], -R2.reuse ;  /* 0x0000b40038ec7a23 */ /* 0x100fe40000010802 */
[--C-:B------:R-:W-:Y:S01]  /*83f0*/  FFMA.FTZ R238, R57, c[0x0][0x2d0], -R2.reuse ;  /* 0x0000b40039ee7a23 */ /* 0x100fe20000010802 */
[----:B------:R-:W-:Y:S01]  /*8400*/  MUFU.EX2 R6, R6 ;  /* 0x0000000600067308 */ /* 0x000fe20000000800 */
[--C-:B------:R-:W-:Y:S02]  /*8410*/  FFMA.FTZ R243, R60, c[0x0][0x2d0], -R2.reuse ;  /* 0x0000b4003cf37a23 */ /* 0x100fe40000010802 */
[----:B------:R-:W-:Y:S01]  /*8420*/  FFMA.FTZ R247, R61, c[0x0][0x2d0], -R2 ;  /* 0x0000b4003df77a23 */ /* 0x000fe20000010802 */
        /* <DEDUP_REMOVED lines=9> */
[C---:B------:R-:W-:Y:S02]  /*84c0*/  FMUL.FTZ R35, R3.reuse, R159 ;  /* 0x0000009f03237220 */ /* 0x040fe40000410000 */
[----:B------:R-:W-:Y:S02]  /*84d0*/  FMUL.FTZ R0, R0, c[0x0][0x2d0] ;  /* 0x0000b40000007a20 */ /* 0x000fe40000410000 */
[----:B------:R-:W-:Y:S02]  /*84e0*/  FADD.FTZ R2, -R2, R108 ;  /* 0x0000006c02027221 */ /* 0x000fe40000010100 */
[----:B---3--:R-:W-:Y:S01]  /*84f0*/  FADD.FTZ R5, R178, R7 ;  /* 0x00000007b2057221 */ /* 0x008fe20000010000 */
[----:B------:R-:W1:Y:S01]  /*8500*/  MUFU.EX2 R21, R4 ;  /* 0x0000000400157308 */ /* 0x000e620000000800 */
[----:B------:R-:W-:Y:S01]  /*8510*/  FMUL.FTZ R2, R2, c[0x0][0x2d0] ;  /* 0x0000b40002027a20 */ /* 0x000fe20000410000 */
[C---:B------:R-:W-:Y:S01]  /*8520*/  F2FP.BF16.PACK_AB R178, R8.reuse, R178 ;  /* 0x000000b208b2723e */ /* 0x040fe200000010ff */
[----:B------:R-:W-:Y:S02]  /*8530*/  FADD.FTZ R181, R8, R5 ;  /* 0x0000000508b57221 */ /* 0x000fe40000010000 */
[C---:B------:R-:W-:Y:S02]  /*8540*/  FMUL.FTZ R5, R100.reuse, R145 ;  /* 0x0000009164057220 */ /* 0x040fe40000410000 */
[C---:B------:R-:W-:Y:S02]  /*8550*/  FMUL.FTZ R7, R3.reuse, R147 ;  /* 0x0000009303077220 */ /* 0x040fe40000410000 */
[C---:B------:R-:W-:Y:S01]  /*8560*/  FMUL.FTZ R50, R3.reuse, R166 ;  /* 0x000000a603327220 */ /* 0x040fe20000410000 */
[----:B------:R-:W2:Y:S01]  /*8570*/  MUFU.EX2 R0, R0 ;  /* 0x0000000000007308 */ /* 0x000ea20000000800 */
        /* <DEDUP_REMOVED lines=10> */
[----:B-1----:R-:W-:Y:S01]  /*8620*/  F2FP.BF16.PACK_AB R108, R20, R21 ;  /* 0x00000015146c723e */ /* 0x002fe200000010ff */
[----:B------:R-:W-:Y:S02]  /*8630*/  FMUL.FTZ R4, R101, c[0x0][0x2d0] ;  /* 0x0000b40065047a20 */ /* 0x000fe40000410000 */
[C---:B------:R-:W-:Y:S02]  /*8640*/  FMUL.FTZ R71, R3.reuse, R71 ;  /* 0x0000004703477220 */ /* 0x040fe40000410000 */
[----:B------:R-:W-:Y:S01]  /*8650*/  FMUL.FTZ R80, R100, R80 ;  /* 0x0000005064507220 */ /* 0x000fe20000410000 */
[----:B------:R-:W-:Y:S01]  /*8660*/  FSEL R4, R4, RZ, P0 ;  /* 0x000000ff04047208 */ /* 0x000fe20000000000 */
[----:B------:R-:W-:Y:S01]  /*8670*/  FMUL.FTZ R81, R100, R81 ;  /* 0x0000005164517220 */ /* 0x000fe20000410000 */
[----:B------:R-:W-:Y:S01]  /*8680*/  MUFU.EX2 R252, R185 ;  /* 0x000000b900fc7308 */ /* 0x000fe20000000800 */
[----:B------:R-:W-:Y:S02]  /*8690*/  FMUL.FTZ R82, R3, R82 ;  /* 0x0000005203527220 */ /* 0x000fe40000410000 */
        /* <DEDUP_REMOVED lines=19> */
[----:B--2---:R-:W-:Y:S02]  /*87d0*/  FFMA.FTZ R4, R0, R250, R21 ;  /* 0x000000fa00047223 */ /* 0x004fe40000010015 */
[----:B---3--:R-:W-:Y:S02]  /*87e0*/  FMUL.FTZ R30, R2, R130 ;  /* 0x00000082021e7220 */ /* 0x008fe40000410000 */
[----:B------:R-:W-:Y:S01]  /*87f0*/  FADD.FTZ R130, R20, R4 ;  /* 0x0000000414827221 */ /* 0x000fe20000010000 */
[----:B------:R-:W-:Y:S01]  /*8800*/  MUFU.EX2 R250, R188 ;  /* 0x000000bc00fa7308 */ /* 0x000fe20000000800 */
[----:B------:R-:W2:Y:S01]  /*8810*/  LDSM.16.MT88.4 R20, [R201] ;  /* 0x00000000c914783b */ /* 0x000ea20000004200 */
[----:B------:R-:W-:Y:S02]  /*8820*/  FMUL.FTZ R26, R2, R134 ;  /* 0x00000086021a7220 */ /* 0x000fe40000410000 */
[C---:B------:R-:W-:Y:S02]  /*8830*/  FMUL.FTZ R12, R0.reuse, R136 ;  /* 0x00000088000c7220 */ /* 0x040fe40000410000 */
[C---:B------:R-:W-:Y:S02]  /*8840*/  FMUL.FTZ R24, R0.reuse, R132 ;  /* 0x0000008400187220 */ /* 0x040fe40000410000 */
[----:B------:R-:W-:Y:S02]  /*8850*/  FMUL.FTZ R25, R0, R133 ;  /* 0x0000008500197220 */ /* 0x000fe40000410000 */
[----:B------:R-:W3:Y:S01]  /*8860*/  MUFU.EX2 R134, R36 ;  /* 0x0000002400867308 */ /* 0x000ee20000000800 */
[C---:B------:R-:W-:Y:S02]  /*8870*/  FMUL.FTZ R27, R2.reuse, R135 ;  /* 0x00000087021b7220 */ /* 0x040fe40000410000 */
[----:B------:R-:W-:Y:S02]  /*8880*/  FMUL.FTZ R31, R2, R131 ;  /* 0x00000083021f7220 */ /* 0x000fe40000410000 */
[----:B------:R-:W-:Y:S02]  /*8890*/  FMUL.FTZ R28, R0, R128 ;  /* 0x00000080001c7220 */ /* 0x000fe40000410000 */
[----:B------:R-:W-:Y:S02]  /*88a0*/  FADD.FTZ R128, R6, R33 ;  /* 0x0000002106807221 */ /* 0x000fe40000010000 */
[----:B------:R-:W-:Y:S01]  /*88b0*/  FMUL.FTZ R4, R100, R144 ;  /* 0x0000009064047220 */ /* 0x000fe20000410000 */
[----:B------:R4:W-:Y:S01]  /*88c0*/  MUFU.EX2 R133, R32 ;  /* 0x0000002000857308 */ /* 0x0009e20000000800 */
[C---:B------:R-:W-:Y:S02]  /*88d0*/  FMUL.FTZ R8, R0.reuse, R140 ;  /* 0x0000008c00087220 */ /* 0x040fe40000410000 */
[C---:B------:R-:W-:Y:S02]  /*88e0*/  FMUL.FTZ R9, R0.reuse, R141 ;  /* 0x0000008d00097220 */ /* 0x040fe40000410000 */
[----:B------:R-:W-:Y:S02]  /*88f0*/  FMUL.FTZ R29, R0, R129 ;  /* 0x00000081001d7220 */ /* 0x000fe40000410000 */
[C---:B-1----:R-:W-:Y:S02]  /*8900*/  FFMA.FTZ R129, R2.reuse, R251, R109 ;  /* 0x000000fb02817223 */ /* 0x042fe4000001006d */
[C---:B------:R-:W-:Y:S01]  /*8910*/  FMUL.FTZ R10, R2.reuse, R142 ;  /* 0x0000008e020a7220 */ /* 0x040fe20000410000 */
[----:B------:R-:W1:Y:S01]  /*8920*/  MUFU.EX2 R131, R18 ;  /* 0x0000001200837308 */ /* 0x000e620000000800 */
[----:B------:R-:W-:Y:S02]  /*8930*/  FMUL.FTZ R11, R2, R143 ;  /* 0x0000008f020b7220 */ /* 0x000fe40000410000 */
[----:B------:R-:W-:Y:S01]  /*8940*/  FMUL.FTZ R13, R0, R137 ;  /* 0x00000089000d7220 */ /* 0x000fe20000410000 */
[----:B---3--:R-:W-:Y:S01]  /*8950*/  F2FP.BF16.PACK_AB R179, R134, R6 ;  /* 0x0000000686b3723e */ /* 0x008fe200000010ff */
[----:B------:R-:W-:Y:S01]  /*8960*/  FMUL.FTZ R6, R3, R146 ;  /* 0x0000009203067220 */ /* 0x000fe20000410000 */
[----:B------:R-:W3:Y:S01]  /*8970*/  LDSM.16.MT88.4 R36, [R202] ;  /* 0x00000000ca24783b */ /* 0x000ee20000004200 */
[----:B------:R-:W-:Y:S02]  /*8980*/  FMUL.FTZ R33, R100, R157 ;  /* 0x0000009d64217220 */ /* 0x000fe40000410000 */
[C---:B------:R-:W-:Y:S01]  /*8990*/  FMUL.FTZ R60, R0.reuse, R112 ;  /* 0x00000070003c7220 */ /* 0x040fe20000410000 */
[----:B------:R5:W-:Y:S01]  /*89a0*/  MUFU.EX2 R132, R17 ;  /* 0x0000001100847308 */ /* 0x000be20000000800 */
[----:B------:R-:W-:Y:S01]  /*89b0*/  FMUL.FTZ R61, R0, R113 ;  /* 0x00000071003d7220 */ /* 0x000fe20000410000 */
[-C--:B--2---:R-:W-:Y:S05]  /*89c0*/  HMMA.16816.F32.BF16 R4, R176, R20.reuse, R4 ;  /* 0x00000014b004723c */ /* 0x084fea0000041804 */
[C---:B------:R-:W-:Y:S02]  /*89d0*/  FMUL.FTZ R14, R2.reuse, R138 ;  /* 0x0000008a020e7220 */ /* 0x040fe40000410000 */
[----:B------:R-:W-:Y:S01]  /*89e0*/  FMUL.FTZ R15, R2, R139 ;  /* 0x0000008b020f7220 */ /* 0x000fe20000410000 */
[----:B------:R-:W2:Y:S01]  /*89f0*/  MUFU.EX2 R135, R16 ;  /* 0x0000001000877308 */ /* 0x000ea20000000800 */
[----:B----4-:R-:W-:Y:S02]  /*8a00*/  FMUL.FTZ R32, R100, R156 ;  /* 0x0000009c64207220 */ /* 0x010fe40000410000 */
[----:B------:R-:W-:Y:S01]  /*8a10*/  LDSM.16.MT88.4 R156, [R202+0xc00] ;  /* 0x000c0000ca9c783b */ /* 0x000fe20000004200 */
[----:B-1----:R-:W-:Y:S01]  /*8a20*/  F2FP.BF16.PACK_AB R109, R131, R109 ;  /* 0x0000006d836d723e */ /* 0x002fe200000010ff */
[----:B------:R-:W-:Y:S02]  /*8a30*/  FMUL.FTZ R18, R3, R150 ;  /* 0x0000009603127220 */ /* 0x000fe40000410000 */
[C---:B------:R-:W-:Y:S02]  /*8a40*/  FMUL.FTZ R62, R2.reuse, R114 ;  /* 0x00000072023e7220 */ /* 0x040fe40000410000 */
[----:B------:R-:W-:Y:S01]  /*8a50*/  FMUL.FTZ R63, R2, R115 ;  /* 0x00000073023f7220 */ /* 0x000fe20000410000 */
[----:B------:R-:W1:Y:S01]  /*8a60*/  MUFU.EX2 R136, R19 ;  /* 0x0000001300887308 */ /* 0x000e620000000800 */
[----:B------:R-:W4:Y:S01]  /*8a70*/  LDSM.16.MT88.4 R112, [R202+0x1000] ;  /* 0x00100000ca70783b */ /* 0x000f220000004200 */
[----:B------:R-:W-:Y:S02]  /*8a80*/  FMUL.FTZ R40, R0, R124 ;  /* 0x0000007c00287220 */ /* 0x000fe40000410000 */
[----:B-----5:R-:W-:Y:S02]  /*8a90*/  FMUL.FTZ R17, R100, R149 ;  /* 0x0000009564117220 */ /* 0x020fe40000410000 */
[----:B------:R-:W-:Y:S02]  /*8aa0*/  FMUL.FTZ R41, R0, R125 ;  /* 0x0000007d00297220 */ /* 0x000fe40000410000 */
[C---:B------:R-:W-:Y:S02]  /*8ab0*/  FMUL.FTZ R42, R2.reuse, R126 ;  /* 0x0000007e022a7220 */ /* 0x040fe40000410000 */
[----:B------:R-:W-:Y:S01]  /*8ac0*/  FMUL.FTZ R43, R2, R127 ;  /* 0x0000007f022b7220 */ /* 0x000fe20000410000 */
[----:B------:R-:W-:Y:S01]  /*8ad0*/  MUFU.EX2 R140, R186 ;  /* 0x000000ba008c7308 */ /* 0x000fe20000000800 */
[----:B------:R-:W-:Y:S01]  /*8ae0*/  FMUL.FTZ R44, R0, R120 ;  /* 0x00000078002c7220 */ /* 0x000fe20000410000 */
[----:B------:R-:W-:Y:S01]  /*8af0*/  LDSM.16.MT88.4 R124, [R201+0x1400] ;  /* 0x00140000c97c783b */ /* 0x000fe20000004200 */
[----:B--2---:R-:W-:Y:S01]  /*8b00*/  F2FP.BF16.PACK_AB R111, R135, R132 ;  /* 0x00000084876f723e */ /* 0x004fe200000010ff */
[----:B------:R-:W-:Y:S02]  /*8b10*/  FMUL.FTZ R16, R100, R148 ;  /* 0x0000009464107220 */ /* 0x000fe40000410000 */
[----:B------:R-:W-:Y:S02]  /*8b20*/  FMUL.FTZ R45, R0, R121 ;  /* 0x00000079002d7220 */ /* 0x000fe40000410000 */
[C---:B------:R-:W-:Y:S02]  /*8b30*/  FMUL.FTZ R46, R2.reuse, R122 ;  /* 0x0000007a022e7220 */ /* 0x040fe40000410000 */
[----:B------:R-:W-:Y:S01]  /*8b40*/  FMUL.FTZ R47, R2, R123 ;  /* 0x0000007b022f7220 */ /* 0x000fe20000410000 */
[----:B------:R-:W-:Y:S01]  /*8b50*/  MUFU.EX2 R138, R180 ;  /* 0x000000b4008a7308 */ /* 0x000fe20000000800 */
[----:B------:R-:W-:Y:S01]  /*8b60*/  FMUL.FTZ R56, R0, R116 ;  /* 0x0000007400387220 */ /* 0x000fe20000410000 */
[----:B-1----:R-:W-:Y:S01]  /*8b70*/  F2FP.BF16.PACK_AB R110, R136, R133 ;  /* 0x00000085886e723e */ /* 0x002fe200000010ff */
[----:B------:R-:W-:Y:S01]  /*8b80*/  LDSM.16.MT88.4 R120, [R202+0x400] ;  /* 0x00040000ca78783b */ /* 0x000fe20000004200 */
[C---:B------:R-:W-:Y:S02]  /*8b90*/  FMUL.FTZ R19, R3.reuse, R151 ;  /* 0x0000009703137220 */ /* 0x040fe40000410000 */
[----:B------:R-:W-:Y:S02]  /*8ba0*/  FMUL.FTZ R57, R0, R117 ;  /* 0x0000007500397220 */ /* 0x000fe40000410000 */
[C---:B------:R-:W-:Y:S01]  /*8bb0*/  FMUL.FTZ R58, R2.reuse, R118 ;  /* 0x00000076023a7220 */ /* 0x040fe20000410000 */
[C---:B------:R-:W-:Y:S01]  /*8bc0*/  HMMA.16816.F32.BF16 R8, R108.reuse, R20, R8 ;  /* 0x000000146c08723c */ /* 0x040fe20000041808 */
[----:B------:R-:W-:Y:S01]  /*8bd0*/  MUFU.EX2 R139, R182 ;  /* 0x000000b6008b7308 */ /* 0x000fe20000000800 */
[----:B------:R-:W-:Y:S02]  /*8be0*/  LDSM.16.MT88.4 R148, [R201+0xc00] ;  /* 0x000c0000c994783b */ /* 0x000fe40000004200 */
[----:B------:R-:W-:Y:S02]  /*8bf0*/  FMUL.FTZ R59, R2, R119 ;  /* 0x00000077023b7220 */ /* 0x000fe40000410000 */
[----:B------:R-:W-:Y:S02]  /*8c00*/  FMUL.FTZ R72, R0, R72 ;  /* 0x0000004800487220 */ /* 0x000fe40000410000 */
[-C--:B------:R-:W-:Y:S02]  /*8c10*/  HMMA.16816.F32.BF16 R12, R108, R22.reuse, R12 ;  /* 0x000000166c0c723c */ /* 0x080fe4000004180c */
[----:B------:R-:W-:Y:S01]  /*8c20*/  LDSM.16.MT88.4 R116, [R201+0x400] ;  /* 0x00040000c974783b */ /* 0x000fe20000004200 */
[----:B------:R-:W-:Y:S01]  /*8c30*/  MUFU.EX2 R251, R183 ;  /* 0x000000b700fb7308 */ /* 0x000fe20000000800 */
[C---:B------:R-:W-:Y:S02]  /*8c40*/  FMUL.FTZ R20, R100.reuse, R152 ;  /* 0x0000009864147220 */ /* 0x040fe40000410000 */
[----:B------:R-:W-:Y:S02]  /*8c50*/  FMUL.FTZ R21, R100, R153 ;  /* 0x0000009964157220 */ /* 0x000fe40000410000 */
[C---:B------:R-:W-:Y:S04]  /*8c60*/  HMMA.16816.F32.BF16 R16, R176.reuse, R22, R16 ;  /* 0x00000016b010723c */ /* 0x040fe80000041810 */
[----:B------:R-:W-:Y:S01]  /*8c70*/  FMUL.FTZ R73, R0, R73 ;  /* 0x0000004900497220 */ /* 0x000fe20000410000 */
[----:B------:R1:W-:Y:S01]  /*8c80*/  MUFU.EX2 R137, R234 ;  /* 0x000000ea00897308 */ /* 0x0003e20000000800 */
[C---:B------:R-:W-:Y:S02]  /*8c90*/  FMUL.FTZ R74, R2.reuse, R74 ;  /* 0x0000004a024a7220 */ /* 0x040fe40000410000 */
[C---:B------:R-:W-:Y:S04]  /*8ca0*/  FMUL.FTZ R22, R3.reuse, R154 ;  /* 0x0000009a03167220 */ /* 0x040fe80000410000 */
[C---:B------:R-:W-:Y:S02]  /*8cb0*/  FMUL.FTZ R23, R3.reuse, R155 ;  /* 0x0000009b03177220 */ /* 0x040fe40000410000 */
[----:B------:R-:W-:Y:S01]  /*8cc0*/  FMUL.FTZ R75, R2, R75 ;  /* 0x0000004b024b7220 */ /* 0x000fe20000410000 */
[----:B------:R-:W-:Y:S01]  /*8cd0*/  MUFU.EX2 R106, R193 ;  /* 0x000000c1006a7308 */ /* 0x000fe20000000800 */
[C---:B------:R-:W-:Y:S02]  /*8ce0*/  FMUL.FTZ R76, R0.reuse, R76 ;  /* 0x0000004c004c7220 */ /* 0x040fe40000410000 */
[----:B------:R-:W-:Y:S01]  /*8cf0*/  FMUL.FTZ R77, R0, R77 ;  /* 0x0000004d004d7220 */ /* 0x000fe20000410000 */
[-C--:B---3--:R-:W-:Y:S03]  /*8d00*/  HMMA.16816.F32.BF16 R20, R176, R36.reuse, R20 ;  /* 0x00000024b014723c */ /* 0x088fe60000041814 */
[C---:B------:R-:W-:Y:S02]  /*8d10*/  FMUL.FTZ R78, R2.reuse, R78 ;  /* 0x0000004e024e7220 */ /* 0x040fe40000410000 */
[----:B------:R-:W-:Y:S01]  /*8d20*/  FMUL.FTZ R79, R2, R79 ;  /* 0x0000004f024f7220 */ /* 0x000fe20000410000 */
[----:B------:R-:W-:Y:S01]  /*8d30*/  MUFU.EX2 R141, R191 ;  /* 0x000000bf008d7308 */ /* 0x000fe20000000800 */
[C---:B------:R-:W-:Y:S01]  /*8d40*/  FMUL.FTZ R83, R3.reuse, R83 ;  /* 0x0000005303537220 */ /* 0x040fe20000410000 */
[C---:B------:R-:W-:Y:S04]  /*8d50*/  HMMA.16816.F32.BF16 R24, R108.reuse, R36, R24 ;  /* 0x000000246c18723c */ /* 0x040fe80000041818 */
[----:B-1----:R-:W-:Y:S01]  /*8d60*/  MOV R234, R184 ;  /* 0x000000b800ea7202 */ /* 0x002fe20000000f00 */
[C---:B------:R-:W-:Y:S02]  /*8d70*/  FMUL.FTZ R84, R100.reuse, R84 ;  /* 0x0000005464547220 */ /* 0x040fe40000410000 */
[C---:B------:R-:W-:Y:S01]  /*8d80*/  FMUL.FTZ R36, R100.reuse, R160 ;  /* 0x000000a064247220 */ /* 0x040fe20000410000 */
[-C--:B------:R-:W-:Y:S01]  /*8d90*/  HMMA.16816.F32.BF16 R28, R108, R38.reuse, R28 ;  /* 0x000000266c1c723c */ /* 0x080fe2000004181c */
[----:B------:R-:W-:Y:S03]  /*8da0*/  MUFU.EX2 R222, R222 ;  /* 0x000000de00de7308 */ /* 0x000fe60000000800 */
[C---:B------:R-:W-:Y:S02]  /*8db0*/  FMUL.FTZ R37, R100.reuse, R161 ;  /* 0x000000a164257220 */ /* 0x040fe40000410000 */
[----:B------:R-:W-:Y:S02]  /*8dc0*/  FMUL.FTZ R85, R100, R85 ;  /* 0x0000005564557220 */ /* 0x000fe40000410000 */
[C---:B------:R-:W-:Y:S03]  /*8dd0*/  HMMA.16816.F32.BF16 R32, R176.reuse, R38, R32 ;  /* 0x00000026b020723c */ /* 0x040fe60000041820 */
[----:B------:R-:W-:Y:S01]  /*8de0*/  MUFU.EX2 R223, R223 ;  /* 0x000000df00df7308 */ /* 0x000fe20000000800 */
[C---:B------:R-:W-:Y:S02]  /*8df0*/  FMUL.FTZ R86, R3.reuse, R86 ;  /* 0x0000005603567220 */ /* 0x040fe40000410000 */
[C---:B------:R-:W-:Y:S02]  /*8e00*/  FMUL.FTZ R87, R3.reuse, R87 ;  /* 0x0000005703577220 */ /* 0x040fe40000410000 */
[C---:B------:R-:W-:Y:S04]  /*8e10*/  FMUL.FTZ R38, R3.reuse, R162 ;  /* 0x000000a203267220 */ /* 0x040fe80000410000 */
[----:B------:R-:W-:Y:S01]  /*8e20*/  FMUL.FTZ R39, R3, R163 ;  /* 0x000000a303277220 */ /* 0x000fe20000410000 */
[----:B------:R-:W-:Y:S01]  /*8e30*/  MUFU.EX2 R224, R224 ;  /* 0x000000e000e07308 */ /* 0x000fe20000000800 */
[C---:B------:R-:W-:Y:S02]  /*8e40*/  FMUL.FTZ R88, R0.reuse, R88 ;  /* 0x0000005800587220 */ /* 0x040fe40000410000 */
[C---:B------:R-:W-:Y:S02]  /*8e50*/  FMUL.FTZ R89, R0.reuse, R89 ;  /* 0x0000005900597220 */ /* 0x040fe40000410000 */
[C---:B------:R-:W-:Y:S01]  /*8e60*/  FMUL.FTZ R92, R0.reuse, R92 ;  /* 0x0000005c005c7220 */ /* 0x040fe20000410000 */
[-C--:B------:R-:W-:Y:S03]  /*8e70*/  HMMA.16816.F32.BF16 R36, R176, R52.reuse, R36 ;  /* 0x00000034b024723c */ /* 0x080fe60000041824 */
[----:B------:R-:W-:Y:S01]  /*8e80*/  FMUL.FTZ R93, R0, R93 ;  /* 0x0000005d005d7220 */ /* 0x000fe20000410000 */
[----:B------:R-:W-:Y:S01]  /*8e90*/  MUFU.EX2 R194, R238 ;  /* 0x000000ee00c27308 */ /* 0x000fe20000000800 */
[----:B------:R-:W-:Y:S02]  /*8ea0*/  FADD.FTZ R0, R105, R181 ;  /* 0x000000b569007221 */ /* 0x000fe40000010000 */
[----:B------:R-:W-:Y:S01]  /*8eb0*/  LDSM.16.MT88.4 R180, [R201+0x2c00] ;  /* 0x002c0000c9b4783b */ /* 0x000fe20000004200 */
[C---:B------:R-:W-:Y:S04]  /*8ec0*/  HMMA.16816.F32.BF16 R40, R108.reuse, R52, R40 ;  /* 0x000000346c28723c */ /* 0x040fe80000041828 */
[C---:B------:R-:W-:Y:S02]  /*8ed0*/  FMUL.FTZ R96, R100.reuse, R96 ;  /* 0x0000006064607220 */ /* 0x040fe40000410000 */
[C---:B------:R-:W-:Y:S01]  /*8ee0*/  FMUL.FTZ R97, R100.reuse, R97 ;  /* 0x0000006164617220 */ /* 0x040fe20000410000 */
[----:B------:R-:W-:Y:S01]  /*8ef0*/  MUFU.EX2 R193, R243 ;  /* 0x000000f300c17308 */ /* 0x000fe20000000800 */
[-C--:B------:R-:W-:Y:S04]  /*8f00*/  HMMA.16816.F32.BF16 R44, R108, R54.reuse, R44 ;  /* 0x000000366c2c723c */ /* 0x080fe8000004182c */
[C---:B------:R-:W-:Y:S02]  /*8f10*/  FMUL.FTZ R52, R100.reuse, R168 ;  /* 0x000000a864347220 */ /* 0x040fe40000410000 */
        /* <DEDUP_REMOVED lines=11> */
[-C--:B----4-:R-:W-:Y:S03]  /*8fd0*/  HMMA.16816.F32.BF16 R52, R176, R112.reuse, R52 ;  /* 0x00000070b034723c */ /* 0x090fe60000041834 */
[----:B------:R-:W-:Y:S02]  /*8fe0*/  FADD.FTZ R3, R134, R128 ;  /* 0x0000008086037221 */ /* 0x000fe40000010000 */
[----:B------:R-:W-:Y:S01]  /*8ff0*/  MUFU.EX2 R128, R230 ;  /* 0x000000e600807308 */ /* 0x000fe20000000800 */
[C---:B------:R-:W-:Y:S02]  /*9000*/  FMUL.FTZ R94, R2.reuse, R94 ;  /* 0x0000005e025e7220 */ /* 0x040fe40000410000 */
[C---:B------:R-:W-:Y:S04]  /*9010*/  HMMA.16816.F32.BF16 R56, R108.reuse, R112, R56 ;  /* 0x000000706c38723c */ /* 0x040fe80000041838 */
[----:B------:R-:W-:Y:S03]  /*9020*/  FMUL.FTZ R95, R2, R95 ;  /* 0x0000005f025f7220 */ /* 0x000fe60000410000 */
[----:B------:R-:W1:Y:S01]  /*9030*/  MUFU.EX2 R2, R195 ;  /* 0x000000c300027308 */ /* 0x000e620000000800 */
[-C--:B------:R-:W-:Y:S08]  /*9040*/  HMMA.16816.F32.BF16 R60, R108, R114.reuse, R60 ;  /* 0x000000726c3c723c */ /* 0x080ff0000004183c */
[C---:B------:R-:W-:Y:S01]  /*9050*/  HMMA.16816.F32.BF16 R64, R176.reuse, R114, R64 ;  /* 0x00000072b040723c */ /* 0x040fe20000041840 */
[----:B------:R-:W2:Y:S01]  /*9060*/  LDSM.16.MT88.4 R112, [R201+0x2000] ;  /* 0x00200000c970783b */ /* 0x000ea20000004200 */
[----:B------:R-:W-:Y:S10]  /*9070*/  MUFU.EX2 R230, R198 ;  /* 0x000000c600e67308 */ /* 0x000ff40000000800 */
[----:B------:R-:W-:Y:S01]  /*9080*/  MUFU.EX2 R198, R241 ;  /* 0x000000f100c67308 */ /* 0x000fe20000000800 */
[----:B-1----:R-:W-:Y:S04]  /*9090*/  FADD.FTZ R0, R2, R0 ;  /* 0x0000000002007221 */ /* 0x002fe80000010000 */
[----:B------:R-:W-:Y:S05]  /*90a0*/  FADD.FTZ R0, R107, R0 ;  /* 0x000000006b007221 */ /* 0x000fea0000010000 */
[----:B------:R-:W1:Y:S01]  /*90b0*/  MUFU.EX2 R195, R236 ;  /* 0x000000ec00c37308 */ /* 0x000e620000000800 */
[-C--:B--2---:R-:W-:Y:S08]  /*90c0*/  HMMA.16816.F32.BF16 R68, R176, R112.reuse, R68 ;  /* 0x00000070b044723c */ /* 0x084ff00000041844 */
[C---:B------:R-:W-:Y:S08]  /*90d0*/  HMMA.16816.F32.BF16 R72, R108.reuse, R112, R72 ;  /* 0x000000706c48723c */ /* 0x040ff00000041848 */
[-C--:B------:R-:W-:Y:S08]  /*90e0*/  HMMA.16816.F32.BF16 R76, R108, R114.reuse, R76 ;  /* 0x000000726c4c723c */ /* 0x080ff0000004184c */
[C---:B------:R-:W-:Y:S01]  /*90f0*/  HMMA.16816.F32.BF16 R80, R176.reuse, R114, R80 ;  /* 0x00000072b050723c */ /* 0x040fe20000041850 */
[----:B------:R-:W2:Y:S07]  /*9100*/  LDSM.16.MT88.4 R112, [R202+0x2000] ;  /* 0x00200000ca70783b */ /* 0x000eae0000004200 */
        /* <DEDUP_REMOVED lines=12> */
[----:B------:R-:W-:Y:S03]  /*91d0*/  MUFU.EX2 R129, R231 ;  /* 0x000000e700817308 */ /* 0x000fe60000000800 */
[----:B------:R-:W-:Y:S01]  /*91e0*/  F2FP.BF16.PACK_AB R114, R184, R252 ;  /* 0x000000fcb872723e */ /* 0x000fe200000010ff */
[----:B------:R-:W-:Y:S01]  /*91f0*/  FADD.FTZ R105, R132, R0 ;  /* 0x0000000084697221 */ /* 0x000fe20000010000 */
[----:B------:R-:W-:Y:S01]  /*9200*/  F2FP.BF16.PACK_AB R115, R250, R251 ;  /* 0x000000fbfa73723e */ /* 0x000fe200000010ff */
[-C--:B------:R-:W-:Y:S04]  /*9210*/  HMMA.16816.F32.BF16 R4, R108, R116.reuse, R4 ;  /* 0x000000746c04723c */ /* 0x080fe80000041804 */
[----:B------:R-:W2:Y:S01]  /*9220*/  MUFU.EX2 R107, R233 ;  /* 0x000000e9006b7308 */ /* 0x000ea20000000800 */
[----:B------:R-:W-:Y:S01]  /*9230*/  FADD.FTZ R105, R135, R105 ;  /* 0x0000006987697221 */ /* 0x000fe20000010000 */
[----:B-1----:R-:W-:Y:S01]  /*9240*/  F2FP.BF16.PACK_AB R176, R194, R195 ;  /* 0x000000c3c2b0723e */ /* 0x002fe200000010ff */
[----:B------:R-:W-:Y:S01]  /*9250*/  LDSM.16.MT88.4 R132, [R201+0x2800] ;  /* 0x00280000c984783b */ /* 0x000fe20000004200 */
[C---:B------:R-:W-:Y:S06]  /*9260*/  HMMA.16816.F32.BF16 R8, R112.reuse, R116, R8 ;  /* 0x000000747008723c */ /* 0x040fec0000041808 */
[----:B------:R-:W1:Y:S02]  /*9270*/  MUFU.EX2 R106, R232 ;  /* 0x000000e8006a7308 */ /* 0x000e640000000800 */
[-C--:B------:R-:W-:Y:S08]  /*9280*/  HMMA.16816.F32.BF16 R12, R112, R118.reuse, R12 ;  /* 0x00000076700c723c */ /* 0x080ff0000004180c */
[C---:B------:R-:W-:Y:S01]  /*9290*/  HMMA.16816.F32.BF16 R16, R108.reuse, R118, R16 ;  /* 0x000000766c10723c */ /* 0x040fe20000041810 */
[----:B------:R-:W3:Y:S01]  /*92a0*/  LDSM.16.MT88.4 R116, [R202+0x1400] ;  /* 0x00140000ca74783b */ /* 0x000ee20000004200 */
[----:B------:R-:W-:Y:S02]  /*92b0*/  MUFU.EX2 R231, R226 ;  /* 0x000000e200e77308 */ /* 0x000fe40000000800 */
[----:B--2---:R-:W-:Y:S04]  /*92c0*/  FADD.FTZ R0, R107, R2 ;  /* 0x000000026b007221 */ /* 0x004fe80000010000 */
[-C--:B------:R-:W-:Y:S04]  /*92d0*/  HMMA.16816.F32.BF16 R20, R108, R120.reuse, R20 ;  /* 0x000000786c14723c */ /* 0x080fe80000041814 */
[----:B------:R-:W-:Y:S01]  /*92e0*/  MUFU.EX2 R232, R225 ;  /* 0x000000e100e87308 */ /* 0x000fe20000000800 */
[----:B-1----:R-:W-:Y:S03]  /*92f0*/  FADD.FTZ R0, R106, R0 ;  /* 0x000000006a007221 */ /* 0x002fe60000010000 */
[C---:B------:R-:W-:Y:S04]  /*9300*/  HMMA.16816.F32.BF16 R24, R112.reuse, R120, R24 ;  /* 0x000000787018723c */ /* 0x040fe80000041818 */
[----:B------:R-:W-:Y:S02]  /*9310*/  FADD.FTZ R0, R129, R0 ;  /* 0x0000000081007221 */ /* 0x000fe40000010000 */
[----:B------:R-:W-:Y:S02]  /*9320*/  MUFU.EX2 R225, R217 ;  /* 0x000000d900e17308 */ /* 0x000fe40000000800 */
[-C--:B------:R-:W-:Y:S04]  /*9330*/  HMMA.16816.F32.BF16 R28, R112, R122.reuse, R28 ;  /* 0x0000007a701c723c */ /* 0x080fe8000004181c */
[----:B------:R-:W-:Y:S02]  /*9340*/  FADD.FTZ R2, R128, R0 ;  /* 0x0000000080027221 */ /* 0x000fe40000010000 */
[----:B------:R-:W-:Y:S02]  /*9350*/  FADD.FTZ R0, R136, R100 ;  /* 0x0000006488007221 */ /* 0x000fe40000010000 */
[C---:B------:R-:W-:Y:S01]  /*9360*/  HMMA.16816.F32.BF16 R32, R108.reuse, R122, R32 ;  /* 0x0000007a6c20723c */ /* 0x040fe20000041820 */
[----:B------:R-:W1:Y:S01]  /*9370*/  LDSM.16.MT88.4 R120, [R201+0x2400] ;  /* 0x00240000c978783b */ /* 0x000e620000004200 */
[----:B------:R2:W4:Y:S02]  /*9380*/  MUFU.EX2 R136, R235 ;  /* 0x000000eb00887308 */ /* 0x0005240000000800 */
[----:B------:R-:W-:Y:S02]  /*9390*/  FADD.FTZ R100, R192, R3 ;  /* 0x00000003c0647221 */ /* 0x000fe40000010000 */
[----:B------:R-:W-:Y:S02]  /*93a0*/  FADD.FTZ R3, R187, R0 ;  /* 0x00000000bb037221 */ /* 0x000fe40000010000 */
[-C--:B------:R-:W-:Y:S01]  /*93b0*/  HMMA.16816.F32.BF16 R36, R108, R124.reuse, R36 ;  /* 0x0000007c6c24723c */ /* 0x080fe20000041824 */
[----:B------:R-:W-:Y:S03]  /*93c0*/  LDSM.16.MT88.4 R184, [R202+0x2c00] ;  /* 0x002c0000cab8783b */ /* 0x000fe60000004200 */
[----:B------:R-:W5:Y:S01]  /*93d0*/  MUFU.EX2 R226, R199 ;  /* 0x000000c700e27308 */ /* 0x000f620000000800 */
[----:B------:R-:W-:Y:S02]  /*93e0*/  FADD.FTZ R0, R137, R2 ;  /* 0x0000000289007221 */ /* 0x000fe40000010000 */
[----:B------:R-:W-:Y:S01]  /*93f0*/  FADD.FTZ R2, R141, R100 ;  /* 0x000000648d027221 */ /* 0x000fe20000010000 */
[C---:B------:R-:W-:Y:S04]  /*9400*/  HMMA.16816.F32.BF16 R40, R112.reuse, R124, R40 ;  /* 0x0000007c7028723c */ /* 0x040fe80000041828 */
[----:B------:R-:W-:Y:S02]  /*9410*/  FADD.FTZ R3, R140, R3 ;  /* 0x000000038c037221 */ /* 0x000fe40000010000 */
[----:B------:R-:W-:Y:S02]  /*9420*/  MUFU.EX2 R199, R240 ;  /* 0x000000f000c77308 */ /* 0x000fe40000000800 */
[-C--:B------:R-:W-:Y:S04]  /*9430*/  HMMA.16816.F32.BF16 R44, R112, R126.reuse, R44 ;  /* 0x0000007e702c723c */ /* 0x080fe8000004182c */
[----:B--2---:R-:W-:Y:S01]  /*9440*/  MOV R235, R189 ;  /* 0x000000bd00eb7202 */ /* 0x004fe20000000f00 */
[----:B----4-:R-:W-:Y:S02]  /*9450*/  FADD.FTZ R0, R136, R0 ;  /* 0x0000000088007221 */ /* 0x010fe40000010000 */
[----:B------:R-:W-:Y:S01]  /*9460*/  FADD.FTZ R3, R252, R3 ;  /* 0x00000003fc037221 */ /* 0x000fe20000010000 */
[C---:B------:R-:W-:Y:S01]  /*9470*/  HMMA.16816.F32.BF16 R48, R108.reuse, R126, R48 ;  /* 0x0000007e6c30723c */ /* 0x040fe20000041830 */
[----:B------:R-:W2:Y:S01]  /*9480*/  LDSM.16.MT88.4 R124, [R202+0x2400] ;  /* 0x00240000ca7c783b */ /* 0x000ea20000004200 */
[----:B------:R-:W4:Y:S02]  /*9490*/  MUFU.EX2 R233, R197 ;  /* 0x000000c500e97308 */ /* 0x000f240000000800 */
[----:B------:R-:W-:Y:S04]  /*94a0*/  FADD.FTZ R3, R234, R3 ;  /* 0x00000003ea037221 */ /* 0x000fe80000010000 */
[-C--:B---3--:R-:W-:Y:S04]  /*94b0*/  HMMA.16816.F32.BF16 R52, R108, R116.reuse, R52 ;  /* 0x000000746c34723c */ /* 0x088fe80000041834 */
[----:B------:R-:W-:Y:S01]  /*94c0*/  MUFU.EX2 R197, R244 ;  /* 0x000000f400c57308 */ /* 0x000fe20000000800 */
[----:B------:R-:W-:Y:S03]  /*94d0*/  FADD.FTZ R3, R225, R3 ;  /* 0x00000003e1037221 */ /* 0x000fe60000010000 */
[C---:B------:R-:W-:Y:S04]  /*94e0*/  HMMA.16816.F32.BF16 R56, R112.reuse, R116, R56 ;  /* 0x000000747038723c */ /* 0x040fe80000041838 */
[----:B-----5:R-:W-:Y:S02]  /*94f0*/  FADD.FTZ R3, R226, R3 ;  /* 0x00000003e2037221 */ /* 0x020fe40000010000 */
[----:B------:R-:W-:Y:S01]  /*9500*/  MUFU.EX2 R217, R196 ;  /* 0x000000c400d97308 */ /* 0x000fe20000000800 */
[----:B------:R-:W-:Y:S01]  /*9510*/  F2FP.BF16.PACK_AB R116, R106, R107 ;  /* 0x0000006b6a74723e */ /* 0x000fe200000010ff */
[-C--:B------:R-:W-:Y:S04]  /*9520*/  HMMA.16816.F32.BF16 R60, R112, R118.reuse, R60 ;  /* 0x00000076703c723c */ /* 0x080fe8000004183c */
[----:B------:R-:W-:Y:S01]  /*9530*/  F2FP.BF16.PACK_AB R117, R228, R229 ;  /* 0x000000e5e475723e */ /* 0x000fe200000010ff */
[----:B------:R-:W-:Y:S03]  /*9540*/  FADD.FTZ R3, R230, R3 ;  /* 0x00000003e6037221 */ /* 0x000fe60000010000 */
[C---:B------:R-:W-:Y:S01]  /*9550*/  HMMA.16816.F32.BF16 R64, R108.reuse, R118, R64 ;  /* 0x000000766c40723c */ /* 0x040fe20000041840 */
[----:B------:R3:W5:Y:S03]  /*9560*/  MUFU.EX2 R107, R239 ;  /* 0x000000ef006b7308 */ /* 0x0007660000000800 */
[----:B----4-:R-:W-:Y:S03]  /*9570*/  FADD.FTZ R3, R233, R3 ;  /* 0x00000003e9037221 */ /* 0x010fe60000010000 */
[----:B------:R-:W-:Y:S01]  /*9580*/  F2FP.BF16.PACK_AB R118, R128, R129 ;  /* 0x000000818076723e */ /* 0x000fe200000010ff */
[-C--:B-1----:R-:W-:Y:S01]  /*9590*/  HMMA.16816.F32.BF16 R68, R108, R120.reuse, R68 ;  /* 0x000000786c44723c */ /* 0x082fe20000041844 */
[----:B------:R-:W-:Y:S02]  /*95a0*/  LDSM.16.MT88.4 R128, [R201+0x1800] ;  /* 0x00180000c980783b */ /* 0x000fe40000004200 */
[----:B------:R-:W1:Y:S01]  /*95b0*/  MUFU.EX2 R106, R245 ;  /* 0x000000f5006a7308 */ /* 0x000e620000000800 */
[----:B------:R-:W-:Y:S01]  /*95c0*/  F2FP.BF16.PACK_AB R119, R232, R231 ;  /* 0x000000e7e877723e */ /* 0x000fe200000010ff */
[----:B------:R-:W-:Y:S03]  /*95d0*/  FADD.FTZ R3, R195, R3 ;  /* 0x00000003c3037221 */ /* 0x000fe60000010000 */
[C---:B------:R-:W-:Y:S05]  /*95e0*/  HMMA.16816.F32.BF16 R72, R112.reuse, R120, R72 ;  /* 0x000000787048723c */ /* 0x040fea0000041848 */
[----:B------:R-:W-:Y:S03]  /*95f0*/  MUFU.EX2 R196, R237 ;  /* 0x000000ed00c47308 */ /* 0x000fe60000000800 */
[-C--:B------:R-:W-:Y:S04]  /*9600*/  HMMA.16816.F32.BF16 R76, R112, R122.reuse, R76 ;  /* 0x0000007a704c723c */ /* 0x080fe8000004184c */
[----:B---3--:R-:W-:Y:S01]  /*9610*/  MOV R239, R190 ;  /* 0x000000be00ef7202 */ /* 0x008fe20000000f00 */
[----:B-----5:R-:W-:Y:S02]  /*9620*/  FADD.FTZ R0, R107, R0 ;  /* 0x000000006b007221 */ /* 0x020fe40000010000 */
[----:B------:R-:W3:Y:S01]  /*9630*/  MUFU.EX2 R192, R247 ;  /* 0x000000f700c07308 */ /* 0x000ee20000000800 */
[C---:B------:R-:W-:Y:S01]  /*9640*/  HMMA.16816.F32.BF16 R80, R108.reuse, R122, R80 ;  /* 0x0000007a6c50723c */ /* 0x040fe20000041850 */
[----:B------:R-:W4:Y:S03]  /*9650*/  LDSM.16.MT88.4 R120, [R201+0x800] ;  /* 0x00080000c978783b */ /* 0x000f260000004200 */
[----:B-1----:R-:W-:Y:S02]  /*9660*/  FADD.FTZ R236, R106, R0 ;  /* 0x000000006aec7221 */ /* 0x002fe40000010000 */
[----:B------:R-:W-:Y:S01]  /*9670*/  FADD.FTZ R0, R138, R105 ;  /* 0x000000698a007221 */ /* 0x000fe20000010000 */
[----:B------:R-:W-:Y:S01]  /*9680*/  MOV R105, R104 ;  /* 0x0000006800697202 */ /* 0x000fe20000000f00 */
[-C--:B--2---:R-:W-:Y:S01]  /*9690*/  HMMA.16816.F32.BF16 R84, R108, R124.reuse, R84 ;  /* 0x0000007c6c54723c */ /* 0x084fe20000041854 */
[----:B------:R-:W1:Y:S03]  /*96a0*/  MUFU.EX2 R190, R242 ;  /* 0x000000f200be7308 */ /* 0x000e660000000800 */
[----:B------:R-:W-:Y:S02]  /*96b0*/  FADD.FTZ R100, R139, R0 ;  /* 0x000000008b647221 */ /* 0x000fe40000010000 */
[----:B------:R-:W-:Y:S02]  /*96c0*/  FADD.FTZ R0, R239, R2 ;  /* 0x00000002ef007221 */ /* 0x000fe40000010000 */
[C---:B------:R-:W-:Y:S03]  /*96d0*/  HMMA.16816.F32.BF16 R88, R112.reuse, R124, R88 ;  /* 0x0000007c7058723c */ /* 0x040fe60000041858 */
[----:B------:R-:W2:Y:S01]  /*96e0*/  MUFU.EX2 R189, R248 ;  /* 0x000000f800bd7308 */ /* 0x000ea20000000800 */
[----:B------:R-:W-:Y:S02]  /*96f0*/  FADD.FTZ R2, R251, R100 ;  /* 0x00000064fb027221 */ /* 0x000fe40000010000 */
[----:B------:R-:W-:Y:S01]  /*9700*/  FADD.FTZ R0, R235, R0 ;  /* 0x00000000eb007221 */ /* 0x000fe20000010000 */
[----:B---3--:R-:W-:Y:S01]  /*9710*/  F2FP.BF16.PACK_AB R178, R192, R193 ;  /* 0x000000c1c0b2723e */ /* 0x008fe200000010ff */
[-C--:B------:R-:W-:Y:S01]  /*9720*/  HMMA.16816.F32.BF16 R92, R112, R126.reuse, R92 ;  /* 0x0000007e705c723c */ /* 0x080fe2000004185c */
[----:B------:R-:W3:Y:S03]  /*9730*/  LDSM.16.MT88.4 R112, [R202+0x800] ;  /* 0x00080000ca70783b */ /* 0x000ee60000004200 */
[----:B------:R-:W-:Y:S02]  /*9740*/  FADD.FTZ R2, R250, R2 ;  /* 0x00000002fa027221 */ /* 0x000fe40000010000 */
[----:B------:R-:W-:Y:S02]  /*9750*/  FADD.FTZ R0, R229, R0 ;  /* 0x00000000e5007221 */ /* 0x000fe40000010000 */
[----:B------:R-:W-:Y:S01]  /*9760*/  HMMA.16816.F32.BF16 R96, R108, R126, R96 ;  /* 0x0000007e6c60723c */ /* 0x000fe20000041860 */
[----:B------:R-:W5:Y:S03]  /*9770*/  LDSM.16.MT88.4 R124, [R202+0x1800] ;  /* 0x00180000ca7c783b */ /* 0x000f660000004200 */
[----:B-1----:R-:W-:Y:S01]  /*9780*/  F2FP.BF16.PACK_AB R177, R191, R190 ;  /* 0x000000bebfb1723e */ /* 0x002fe200000010ff */
[----:B------:R-:W-:Y:S02]  /*9790*/  FADD.FTZ R2, R217, R2 ;  /* 0x00000002d9027221 */ /* 0x000fe40000010000 */
[----:B------:R-:W-:Y:S01]  /*97a0*/  F2FP.BF16.PACK_AB R108, R226, R225 ;  /* 0x000000e1e26c723e */ /* 0x000fe200000010ff */
[----:B------:R-:W-:Y:S01]  /*97b0*/  FADD.FTZ R0, R228, R0 ;  /* 0x00000000e4007221 */ /* 0x000fe20000010000 */
[-C--:B----4-:R-:W-:Y:S05]  /*97c0*/  HMMA.16816.F32.BF16 R4, R116, R120.reuse, R4 ;  /* 0x000000787404723c */ /* 0x090fea0000041804 */
[----:B------:R-:W-:Y:S01]  /*97d0*/  F2FP.BF16.PACK_AB R110, R233, R230 ;  /* 0x000000e6e96e723e */ /* 0x000fe200000010ff */
[C---:B------:R-:W-:Y:S01]  /*97e0*/  FADD.FTZ R2, R222.reuse, R2 ;  /* 0x00000002de027221 */ /* 0x040fe20000010000 */
[----:B------:R-:W-:Y:S01]  /*97f0*/  F2FP.BF16.PACK_AB R109, R222, R217 ;  /* 0x000000d9de6d723e */ /* 0x000fe200000010ff */
[----:B------:R-:W-:Y:S01]  /*9800*/  FADD.FTZ R0, R231, R0 ;  /* 0x00000000e7007221 */ /* 0x000fe20000010000 */
[----:B------:R-:W-:Y:S03]  /*9810*/  F2FP.BF16.PACK_AB R111, R224, R223 ;  /* 0x000000dfe06f723e */ /* 0x000fe600000010ff */
[----:B--2---:R-:W-:Y:S01]  /*9820*/  F2FP.BF16.PACK_AB R179, R188, R189 ;  /* 0x000000bdbcb3723e */ /* 0x004fe200000010ff */
        /* <DEDUP_REMOVED lines=27> */
[-C--:B------:R-:W-:Y:S07]  /*99e0*/  HMMA.16816.F32.BF16 R92, R108, R122.reuse, R92 ;  /* 0x0000007a6c5c723c */ /* 0x080fee000004185c */
[----:B------:R-:W-:Y:S01]  /*99f0*/  F2FP.BF16.PACK_AB R108, R136, R137 ;  /* 0x00000089886c723e */ /* 0x000fe200000010ff */
[----:B------:R-:W-:Y:S04]  /*9a00*/  HMMA.16816.F32.BF16 R96, R116, R122, R96 ;  /* 0x0000007a7460723c */ /* 0x000fe80000041860 */
[----:B------:R-:W-:Y:S02]  /*9a10*/  F2FP.BF16.PACK_AB R110, R106, R107 ;  /* 0x0000006b6a6e723e */ /* 0x000fe400000010ff */
[C---:B------:R-:W-:Y:S02]  /*9a20*/  F2FP.BF16.PACK_AB R109, R198.reuse, R196 ;  /* 0x000000c4c66d723e */ /* 0x040fe400000010ff */
[----:B------:R-:W-:Y:S04]  /*9a30*/  F2FP.BF16.PACK_AB R111, R197, R199 ;  /* 0x000000c7c56f723e */ /* 0x000fe800000010ff */
[----:B------:R-:W-:Y:S02]  /*9a40*/  MOV R106, R103 ;  /* 0x00000067006a7202 */ /* 0x000fe40000000f00 */
[----:B------:R-:W-:Y:S01]  /*9a50*/  MOV R107, R102 ;  /* 0x00000066006b7202 */ /* 0x000fe20000000f00 */
        /* <DEDUP_REMOVED lines=33> */
[----:B------:R-:W-:Y:S07]  /*9c70*/  HMMA.16816.F32.BF16 R96, R108, R186, R96 ;  /* 0x000000ba6c60723c */ /* 0x000fee0000041860 */
[----:B------:R-:W-:Y:S02]  /*9c80*/  MOV R108, R101 ;  /* 0x00000065006c7202 */ /* 0x000fe40000000f00 */
[C---:B--2---:R-:W-:Y:S03]  /*9c90*/  ISETP.GT.AND P0, PT, R220.reuse, R5, PT ;  /* 0x00000005dc00720c */ /* 0x044fe60003f04270 */
[----:B------:R-:W-:Y:S10]  /*9ca0*/  IADD3 R220, R220, -0x1, RZ ;  /* 0xffffffffdcdc7810 */ /* 0x000ff40007ffe0ff */
[----:B------:R-:W-:-:S05]  /*9cb0*/  @P0 BRA `(.L_x_3099) ;  /* 0xffffbfe000000947 */ /* 0x000fca000383ffff */
.L_x_3088:
[----:B------:R-:W2:Y:S02]  /*9cc0*/  LDL R0, [R1+0x4] ;  /* 0x0000040001007983 */ /* 0x000ea40000100800 */
[----:B--2---:R-:W-:-:S13]  /*9cd0*/  ISETP.GE.AND P0, PT, R220, R0, PT ;  /* 0x00000000dc00720c */ /* 0x004fda0003f06270 */
[----:B------:R-:W-:Y:S05]  /*9ce0*/  @!P0 BRA `(.L_x_3100) ;  /* 0x000034d000008947 */ /* 0x000fea0003800000 */
[----:B------:R-:W-:Y:S01]  /*9cf0*/  IMAD.MOV.U32 R106, RZ, RZ, R103 ;  /* 0x000000ffff6a7224 */ /* 0x000fe200078e0067 */
[----:B------:R-:W-:Y:S01]  /*9d00*/  MOV R108, R101 ;  /* 0x00000065006c7202 */ /* 0x000fe20000000f00 */
[----:B------:R-:W-:Y:S01]  /*9d10*/  IMAD.MOV.U32 R105, RZ, RZ, R104 ;  /* 0x000000ffff697224 */ /* 0x000fe200078e0068 */
[----:B------:R-:W-:Y:S02]  /*9d20*/  MOV R107, R102 ;  /* 0x00000066006b7202 */ /* 0x000fe40000000f00 */
.L_x_3107:
        /* <DEDUP_REMOVED lines=33> */
[----:B------:R-:W-:Y:S01]  /*9f40*/  IMAD.SHL.U32 R54, R7, 0x2, RZ ;  /* 0x0000000207367824 */ /* 0x000fe200078e00ff */
        /* <DEDUP_REMOVED lines=11> */
.L_x_3142:
        /* <DEDUP_REMOVED lines=13> */
[C---:B------:R-:W-:Y:S02]  /*a0d0*/  IADD3 R46, -R217.reuse, 0x10, RZ ;  /* 0x00000010d92e7810 */ /* 0x040fe40007ffe1ff */
        /* <DEDUP_REMOVED lines=8> */
[----:B------:R-:W-:Y:S03]  /*a160*/  IADD3 R36, P6, R2, R45, RZ ;  /* 0x0000002d02247210 */ /* 0x000fe60007fde0ff */
[--C-:B------:R-:W-:Y:S01]  /*a170*/  IMAD.X R29, R0, 0x1, R38.reuse, P3 ;  /* 0x00000001001d7824 */ /* 0x100fe200018e0626 */
[----:B------:R-:W-:Y:S02]  /*a180*/  ISETP.GE.AND P3, PT, R110, c[0x0][0x1d4], PT ;  /* 0x000075006e007a0c */ /* 0x000fe40003f66270 */
[----:B------:R-:W-:Y:S01]  /*a190*/  IMAD.X R37, R0, 0x1, R39, P6 ;  /* 0x0000000100257824 */ /* 0x000fe200030e0627 */
[----:B------:R-:W-:Y:S01]  /*a1a0*/  IADD3 R40, P6, R2, R54, RZ ;  /* 0x0000003602287210 */ /* 0x000fe20007fde0ff */
[----:B------:R3:W-:Y:S01]  /*a1b0*/  LDGSTS.E.BYPASS.LTC128B.128 [R218+0x100], [R28.64], !P0 ;  /* 0x001000001cda7fae */ /* 0x0007e2000c101d46 */
[-C--:B-----5:R-:W-:Y:S03]  /*a1c0*/  IADD3 R46, P5, P0, R46, R3.reuse, R47 ;  /* 0x000000032e2e7210 */ /* 0x0a0fe600078be02f */
[----:B------:R-:W-:Y:S01]  /*a1d0*/  IMAD.X R41, R0, 0x1, R53, P6 ;  /* 0x0000000100297824 */ /* 0x000fe200030e0635 */
[----:B------:R-:W-:Y:S02]  /*a1e0*/  ISETP.NE.U32.AND P6, PT, R217, RZ, PT ;  /* 0x000000ffd900720c */ /* 0x000fe40003fc5070 */
[-C--:B-1----:R-:W-:Y:S01]  /*a1f0*/  IADD3.X R47, RZ, R52.reuse, R38, P5, P0 ;  /* 0x00000034ff2f7210 */ /* 0x082fe20002fe0426 */
[----:B------:R1:W-:Y:S01]  /*a200*/  LDGSTS.E.BYPASS.LTC128B.128 [R218+0x1100], [R36.64], !P4 ;  /* 0x0110000024da7fae */ /* 0x0003e2000e101d46 */
[-C--:B------:R-:W-:Y:S02]  /*a210*/  IADD3 R44, P5, P0, R44, R3.reuse, R45 ;  /* 0x000000032c2c7210 */ /* 0x080fe400078be02d */
[----:B------:R-:W-:Y:S02]  /*a220*/  SEL R0, RZ, 0x10, P3 ;  /* 0x00000010ff007807 */ /* 0x000fe40001800000 */
[-C--:B------:R-:W-:Y:S02]  /*a230*/  IADD3.X R45, RZ, R52.reuse, R39, P5, P0 ;  /* 0x00000034ff2d7210 */ /* 0x080fe40002fe0427 */
[----:B------:R-:W-:Y:S01]  /*a240*/  ISETP.NE.U32.AND P0, PT, R42, RZ, PT ;  /* 0x000000ff2a00720c */ /* 0x000fe20003f05070 */
[----:B------:R4:W-:Y:S01]  /*a250*/  LDGSTS.E.BYPASS.LTC128B.128 [R218+0x2100], [R40.64], !P3 ;  /* 0x0210000028da7fae */ /* 0x0009e2000d901d46 */
[----:B------:R-:W-:Y:S04]  /*a260*/  IADD3 R2, -R0, 0x10, RZ ;  /* 0x0000001000027810 */ /* 0x000fe80007ffe1ff */
[----:B------:R-:W-:Y:S03]  /*a270*/  LOP3.LUT R2, R2, 0xf, RZ, 0xc0, !PT ;  /* 0x0000000f02027812 */ /* 0x000fe600078ec0ff */
[----:B------:R5:W-:Y:S01]  /*a280*/  LDGSTS.E.BYPASS.LTC128B.128.ZFILL [R218+0x900], [R46.64], P6 ;  /* 0x009000002eda7fae */ /* 0x000be2000b141d46 */
[----:B------:R-:W-:Y:S01]  /*a290*/  ISETP.NE.U32.AND P6, PT, R0, RZ, PT ;  /* 0x000000ff0000720c */ /* 0x000fe20003fc5070 */
[-C--:B---3--:R-:W-:Y:S06]  /*a2a0*/  HMMA.16816.F32.BF16 R28, R60, R34.reuse, RZ ;  /* 0x000000223c1c723c */ /* 0x088fec00000418ff */
[----:B------:R5:W-:Y:S01]  /*a2b0*/  LDGSTS.E.BYPASS.LTC128B.128.ZFILL [R218+0x1900], [R44.64], P0 ;  /* 0x019000002cda7fae */ /* 0x000be20008141d46 */
[----:B------:R-:W-:Y:S01]  /*a2c0*/  IADD3 R2, P5, P0, R2, R3, R54 ;  /* 0x0000000302027210 */ /* 0x000fe200078be036 */
[C---:B------:R-:W-:Y:S04]  /*a2d0*/  HMMA.16816.F32.BF16 R32, R64.reuse, R34, RZ ;  /* 0x000000224020723c */ /* 0x040fe800000418ff */
[----:B------:R-:W-:Y:S04]  /*a2e0*/  IADD3.X R3, RZ, R52, R53, P5, P0 ;  /* 0x00000034ff037210 */ /* 0x000fe80002fe0435 */
[-C--:B-1----:R-:W-:Y:S01]  /*a2f0*/  HMMA.16816.F32.BF16 R36, R64, R48.reuse, RZ ;  /* 0x000000304024723c */ /* 0x082fe200000418ff */
[----:B------:R1:W-:Y:S07]  /*a300*/  LDGSTS.E.BYPASS.LTC128B.128.ZFILL [R218+0x2900], [R2.64], P6 ;  /* 0x0290000002da7fae */ /* 0x0003ee000b141d46 */
[C---:B----4-:R-:W-:Y:S01]  /*a310*/  HMMA.16816.F32.BF16 R40, R60.reuse, R48, RZ ;  /* 0x000000303c28723c */ /* 0x050fe200000418ff */
        /* <DEDUP_REMOVED lines=29> */
[-C--:B---3--:R-:W-:Y:S08]  /*a4f0*/  HMMA.16816.F32.BF16 R4, R100, R180.reuse, R4 ;  /* 0x000000b46404723c */ /* 0x088ff00000041804 */
        /* <DEDUP_REMOVED lines=15> */
[-C--:B------:R-:W-:Y:S08]  /*a5f0*/  HMMA.16816.F32.BF16 R52, R100, R192.reuse, R52 ;  /* 0x000000c06434723c */ /* 0x080ff00000041834 */
[C---:B------:R-:W-:Y:S08]  /*a600*/  HMMA.16816.F32.BF16 R56, R188.reuse, R192, R56 ;  /* 0x000000c0bc38723c */ /* 0x040ff00000041838 */
[-C--:B------:R-:W-:Y:S01]  /*a610*/  HMMA.16816.F32.BF16 R60, R188, R194.reuse, R60 ;  /* 0x000000c2bc3c723c */ /* 0x080fe2000004183c */
[----:B------:R-:W-:Y:S07]  /*a620*/  LDSM.16.M88.4 R188, [R211] ;  /* 0x00000000d3bc783b */ /* 0x000fee0000000200 */
[----:B------:R-:W-:Y:S01]  /*a630*/  HMMA.16816.F32.BF16 R64, R100, R194, R64 ;  /* 0x000000c26440723c */ /* 0x000fe20000041840 */
[----:B------:R-:W4:Y:S07]  /*a640*/  LDSM.16.M88.4 R100, [R212] ;  /* 0x00000000d464783b */ /* 0x000f2e0000000200 */
[-C--:B--2---:R-:W-:Y:S01]  /*a650*/  HMMA.16816.F32.BF16 R4, R176, R180.reuse, R4 ;  /* 0x000000b4b004723c */ /* 0x084fe20000041804 */
[----:B------:R-:W2:Y:S07]  /*a660*/  LDSM.16.M88.4 R192, [R210] ;  /* 0x00000000d2c0783b */ /* 0x000eae0000000200 */
        /* <DEDUP_REMOVED lines=14> */
[-C--:B--2---:R-:W-:Y:S08]  /*a750*/  HMMA.16816.F32.BF16 R52, R176, R192.reuse, R52 ;  /* 0x000000c0b034723c */ /* 0x084ff00000041834 */
[C---:B------:R-:W-:Y:S08]  /*a760*/  HMMA.16816.F32.BF16 R56, R184.reuse, R192, R56 ;  /* 0x000000c0b838723c */ /* 0x040ff00000041838 */
[-C--:B------:R-:W-:Y:S01]  /*a770*/  HMMA.16816.F32.BF16 R60, R184, R194.reuse, R60 ;  /* 0x000000c2b83c723c */ /* 0x080fe2000004183c */
[----:B------:R-:W-:Y:S07]  /*a780*/  LDSM.16.M88.4 R184, [R200+0x2800] ;  /* 0x00280000c8b8783b */ /* 0x000fee0000000200 */
[----:B------:R-:W-:Y:S01]  /*a790*/  HMMA.16816.F32.BF16 R64, R176, R194, R64 ;  /* 0x000000c2b040723c */ /* 0x000fe20000041840 */
[----:B------:R-:W2:Y:S07]  /*a7a0*/  LDSM.16.M88.4 R176, [R200+0x2400] ;  /* 0x00240000c8b0783b */ /* 0x000eae0000000200 */
[-C--:B---3--:R-:W-:Y:S01]  /*a7b0*/  HMMA.16816.F32.BF16 R4, R100, R180.reuse, R4 ;  /* 0x000000b46404723c */ /* 0x088fe20000041804 */
[----:B------:R-:W3:Y:S07]  /*a7c0*/  LDSM.16.M88.4 R192, [R200+0x2c00] ;  /* 0x002c0000c8c0783b */ /* 0x000eee0000000200 */
[C---:B----4-:R-:W-:Y:S08]  /*a7d0*/  HMMA.16816.F32.BF16 R8, R188.reuse, R180, R8 ;  /* 0x000000b4bc08723c */ /* 0x050ff00000041808 */
[-C--:B------:R-:W-:Y:S08]  /*a7e0*/  HMMA.16816.F32.BF16 R12, R188, R182.reuse, R12 ;  /* 0x000000b6bc0c723c */ /* 0x080ff0000004180c */
[C---:B------:R-:W-:Y:S01]  /*a7f0*/  HMMA.16816.F32.BF16 R16, R100.reuse, R182, R16 ;  /* 0x000000b66410723c */ /* 0x040fe20000041810 */
[----:B------:R-:W-:Y:S07]  /*a800*/  LDSM.16.M88.4 R180, [R209] ;  /* 0x00000000d1b4783b */ /* 0x000fee0000000200 */
[-C--:B--2---:R-:W-:Y:S08]  /*a810*/  HMMA.16816.F32.BF16 R20, R100, R176.reuse, R20 ;  /* 0x000000b06414723c */ /* 0x084ff00000041814 */
        /* <DEDUP_REMOVED lines=9> */
[-C--:B---3--:R-:W-:Y:S08]  /*a8b0*/  HMMA.16816.F32.BF16 R52, R100, R192.reuse, R52 ;  /* 0x000000c06434723c */ /* 0x088ff00000041834 */
[C---:B------:R-:W-:Y:S08]  /*a8c0*/  HMMA.16816.F32.BF16 R56, R188.reuse, R192, R56 ;  /* 0x000000c0bc38723c */ /* 0x040ff00000041838 */
[-C--:B------:R-:W-:Y:S01]  /*a8d0*/  HMMA.16816.F32.BF16 R60, R188, R194.reuse, R60 ;  /* 0x000000c2bc3c723c */ /* 0x080fe2000004183c */
[----:B------:R-:W-:Y:S07]  /*a8e0*/  LDSM.16.M88.4 R188, [R207] ;  /* 0x00000000cfbc783b */ /* 0x000fee0000000200 */
[----:B------:R-:W-:Y:S01]  /*a8f0*/  HMMA.16816.F32.BF16 R64, R100, R194, R64 ;  /* 0x000000c26440723c */ /* 0x000fe20000041840 */
[----:B------:R-:W3:Y:S07]  /*a900*/  LDSM.16.M88.4 R100, [R208] ;  /* 0x00000000d064783b */ /* 0x000eee0000000200 */
[-C--:B--2---:R-:W-:Y:S01]  /*a910*/  HMMA.16816.F32.BF16 R4, R176, R180.reuse, R4 ;  /* 0x000000b4b004723c */ /* 0x084fe20000041804 */
[----:B------:R-:W2:Y:S01]  /*a920*/  LDSM.16.M88.4 R192, [R206] ;  /* 0x00000000cec0783b */ /* 0x000ea20000000200 */
[----:B------:R-:W-:Y:S06]  /*a930*/  DEPBAR.LE SB0, 0x0 ;  /* 0x000080000000791a */ /* 0x000fec0000000000 */
[C---:B----4-:R-:W-:Y:S01]  /*a940*/  HMMA.16816.F32.BF16 R8, R184.reuse, R180, R8 ;  /* 0x000000b4b808723c */ /* 0x050fe20000041808 */
[----:B------:R-:W-:Y:S07]  /*a950*/  BAR.SYNC.DEFER_BLOCKING 0x0 ;  /* 0x0000000000007b1d */ /* 0x000fee0000010000 */
        /* <DEDUP_REMOVED lines=14> */
[----:B------:R-:W-:Y:S07]  /*aa40*/  @!UPT UIADD3 URZ, URZ, URZ, URZ ;  /* 0x0000003f3f3ff290 */ /* 0x000fee000fffe03f */
[----:B------:R-:W-:-:S11]  /*aa50*/  @!P0 BRA `(.L_x_3103) ;  /* 0x000004e000008947 */ /* 0x000fd60003800000 */
[----:B-1----:R-:W-:Y:S01]  /*aa60*/  IADD3 R103, R227, 0x20, RZ ;  /* 0x00000020e3677810 */ /* 0x002fe20007ffe0ff */
[----:B------:R-:W2:Y:S01]  /*aa70*/  LDL R226, [R1+0x20] ;  /* 0x0000200001e27983 */ /* 0x000ea20000100800 */
[----:B------:R-:W-:Y:S01]  /*aa80*/  SHF.R.S32.HI R102, RZ, 0x1f, R227 ;  /* 0x0000001fff667819 */ /* 0x000fe200000114e3 */
[----:B------:R-:W-:Y:S01]  /*aa90*/  IMAD.MOV.U32 R219, RZ, RZ, RZ ;  /* 0x000000ffffdb7224 */ /* 0x000fe200078e00ff */
[----:B------:R-:W-:Y:S01]  /*aaa0*/  SHF.R.S32.HI R103, RZ, 0x1f, R103 ;  /* 0x0000001fff677819 */ /* 0x000fe20000011467 */
[----:B------:R-:W-:Y:S01]  /*aab0*/  IMAD.SHL.U32 R178, R110, 0x2, RZ ;  /* 0x000000026eb27824 */ /* 0x000fe200078e00ff */
[----:B------:R-:W3:Y:S01]  /*aac0*/  LDL R223, [R1] ;  /* 0x0000000001df7983 */ /* 0x000ee20000100800 */
[----:B------:R-:W-:Y:S02]  /*aad0*/  IMAD.SHL.U32 R177, R109, 0x2, RZ ;  /* 0x000000026db17824 */ /* 0x000fe400078e00ff */
[----:B------:R-:W-:Y:S01]  /*aae0*/  IMAD.SHL.U32 R176, R227, 0x2, RZ ;  /* 0x00000002e3b07824 */ /* 0x000fe200078e00ff */
        /* <DEDUP_REMOVED lines=12> */
[----:B------:R-:W-:Y:S02]  /*abb0*/  @!P1 LEA R100, P0, R3, c[0x0][0x2a0], 0x2 ;  /* 0x0000a80003649a11 */ /* 0x000fe400078010ff */
        /* <DEDUP_REMOVED lines=8> */
[----:B------:R-:W-:Y:S01]  /*ac40*/  SHF.L.U64.HI R110, R109, 0x1, R103 ;  /* 0x000000016d6e7819 */ /* 0x000fe20000010267 */
[----:B------:R-:W-:Y:S01]  /*ac50*/  IMAD R0, R0, c[0x0][0x1e0], RZ ;  /* 0x0000780000007a24 */ /* 0x000fe200078e02ff */
[----:B------:R-:W-:Y:S03]  /*ac60*/  SHF.L.U64.HI R109, R227, 0x1, R102 ;  /* 0x00000001e36d7819 */ /* 0x000fe60000010266 */
        /* <DEDUP_REMOVED lines=12> */
.L_x_3143:
[----:B------:R-:W-:-:S05]  /*ad30*/  BRA.DIV ~URZ, `(.L_x_3105) ;  /* 0x000071627f007947 */ /* 0x000fca000b800000 */
[----:B------:R-:W3:Y:S01]  /*ad40*/  SHFL.IDX PT, R0, R104, RZ, 0x1c1f ;  /* 0x001c1fff68007589 */ /* 0x000ee200000e0000 */
[C---:B------:R-:W-:Y:S02]  /*ad50*/  IADD3 R2, -R217.reuse, 0x10, RZ ;  /* 0x00000010d9027810 */ /* 0x040fe40007ffe1ff */
[----:B------:R-:W-:Y:S02]  /*ad60*/  ISETP.NE.U32.AND P0, PT, R217, RZ, PT ;  /* 0x000000ffd900720c */ /* 0x000fe40003f05070 */
[----:B------:R-:W-:Y:S04]  /*ad70*/  LOP3.LUT R2, R2, 0xf, RZ, 0xc0, !PT ;  /* 0x0000000f02027812 */ /* 0x000fe800078ec0ff */
[----:B---3--:R-:W-:Y:S04]  /*ad80*/  IADD3 R2, P6, P5, R2, R0, R176 ;  /* 0x0000000002027210 */ /* 0x008fe80007dde0b0 */
[----:B--2---:R-:W-:Y:S05]  /*ad90*/  IADD3.X R3, RZ, R100, R109, P6, P5 ;  /* 0x00000064ff037210 */ /* 0x004fea00037ea46d */
[----:B------:R-:W-:Y:S01]  /*ada0*/  @!PT LDS RZ, [RZ] ;  /* 0x00000000fffff984 */ /* 0x000fe20000000800 */
[----:B------:R-:W-:Y:S01]  /*adb0*/  @!PT LDS RZ, [RZ] ;  /* 0x00000000fffff984 */ /* 0x000fe20000000800 */
[----:B------:R2:W-:Y:S01]  /*adc0*/  LDGSTS.E.BYPASS.LTC128B.128.ZFILL [R218+0x3100], [R2.64], P0 ;  /* 0x0310000002da7fae */ /* 0x0005e20008141d46 */
[----:B------:R-:W-:Y:S05]  /*add0*/  IADD3 R102, P0, R0, R177, RZ ;  /* 0x000000b100667210 */ /* 0x000fea0007f1e0ff */
[----:B------:R-:W-:Y:S05]  /*ade0*/  IMAD.X R103, R100, 0x1, R110, P0 ;  /* 0x0000000164677824 */ /* 0x000fea00000e066e */
[----:B------:R3:W-:Y:S01]  /*adf0*/  LDGSTS.E.BYPASS.LTC128B.128 [R218+0x4100], [R102.64], !P4 ;  /* 0x0410000066da7fae */ /* 0x0007e2000e101d46 */
[----:B--2---:R-:W-:Y:S03]  /*ae00*/  IADD3 R2, P0, R0, R178, RZ ;  /* 0x000000b200027210 */ /* 0x004fe60007f1e0ff */
[----:B------:R3:W2:Y:S02]  /*ae10*/  SHFL.IDX PT, R0, R104, 0x1, 0x1c1f ;  /* 0x003c1f0068007f89 */ /* 0x0006a400000e0000 */
[----:B------:R-:W-:Y:S02]  /*ae20*/  IMAD.X R3, R100, 0x1, R111, P0 ;  /* 0x0000000164037824 */ /* 0x000fe400000e066f */
[----:B------:R3:W4:Y:S04]  /*ae30*/  SHFL.IDX PT, R100, R101, 0x1, 0x1c1f ;  /* 0x003c1f0065647f89 */ /* 0x00072800000e0000 */
[----:B------:R3:W-:Y:S02]  /*ae40*/  LDGSTS.E.BYPASS.LTC128B.128 [R218+0x5100], [R2.64], !P3 ;  /* 0x0510000002da7fae */ /* 0x0007e4000d901d46 */
.L_x_3144:
[C---:B---3--:R-:W-:Y:S02]  /*ae50*/  IADD3 R2, -R217.reuse, 0x10, RZ ;  /* 0x00000010d9027810 */ /* 0x048fe40007ffe1ff */
[----:B------:R-:W-:Y:S02]  /*ae60*/  ISETP.NE.U32.AND P0, PT, R217, RZ, PT ;  /* 0x000000ffd900720c */ /* 0x000fe40003f05070 */
[----:B------:R-:W-:Y:S04]  /*ae70*/  LOP3.LUT R2, R2, 0xf, RZ, 0xc0, !PT ;  /* 0x0000000f02027812 */ /* 0x000fe800078ec0ff */
[----:B--2---:R-:W-:Y:S04]  /*ae80*/  IADD3 R2, P6, P5, R2, R0, R176 ;  /* 0x0000000002027210 */ /* 0x004fe80007dde0b0 */
[----:B----4-:R-:W-:Y:S02]  /*ae90*/  IADD3.X R3, RZ, R100, R109, P6, P5 ;  /* 0x00000064ff037210 */ /* 0x010fe400037ea46d */
        /* <DEDUP_REMOVED lines=10> */
.L_x_3103:
[----:B-1----:R-:W-:Y:S05]  /*af40*/  BSYNC B0 ;  /* 0x0000000000007941 */ /* 0x002fea0003800000 */
.L_x_3102:
[----:B---3--:R-:W-:Y:S01]  /*af50*/  FMNMX.FTZ R2, R4, R105, !PT ;  /* 0x0000006904027209 */ /* 0x008fe20007810000 */
        /* <DEDUP_REMOVED lines=80> */
.L_x_3145:
[----:B------:R-:W-:Y:S01]  /*b460*/  FMUL.FTZ R2, R104, c[0x0][0x2d0] ;  /* 0x0000b40068027a20 */ /* 0x000fe20000410000 */
[----:B--2---:R-:W-:Y:S01]  /*b470*/  FMNMX.FTZ R101, R0, R100, !PT ;  /* 0x0000006400657209 */ /* 0x004fe20007810000 */
[----:B------:R-:W-:Y:S01]  /*b480*/  FADD.FTZ R0, -R104, R105 ;  /* 0x0000006968007221 */ /* 0x000fe20000010100 */
[----:B------:R-:W-:Y:S01]  /*b490*/  WARPSYNC 0xffffffff ;  /* 0xffffffff00007948 */ /* 0x000fe20003800000 */
        /* <DEDUP_REMOVED lines=28> */
[--C-:B------:R-:W-:Y:S01]  /*b660*/  FFMA.FTZ R237, R54, c[0x0][0x2d0], -R2.reuse ;  /* 0x0000b40036ed7a23 */ /* 0x100fe20000010802 */
[----:B------:R-:W-:Y:S01]  /*b670*/  LDSM.16.MT88.4 R36, [R202] ;  /* 0x00000000ca24783b */ /* 0x000fe20000004200 */
[--C-:B------:R-:W-:Y:S02]  /*b680*/  FFMA.FTZ R240, R55, c[0x0][0x2d0], -R2.reuse ;  /* 0x0000b40037f07a23 */ /* 0x100fe40000010802 */
[--C-:B------:R-:W-:Y:S02]  /*b690*/  FFMA.FTZ R19, R19, c[0x0][0x2d0], -R2.reuse ;  /* 0x0000b40013137a23 */ /* 0x100fe40000010802 */
[--C-:B------:R-:W-:Y:S01]  /*b6a0*/  FFMA.FTZ R192, R22, c[0x0][0x2d0], -R2.reuse ;  /* 0x0000b40016c07a23 */ /* 0x100fe20000010802 */
[----:B------:R-:W2:Y:S01]  /*b6b0*/  MUFU.EX2 R7, R7 ;  /* 0x0000000700077308 */ /* 0x000ea20000000800 */
[--C-:B------:R-:W-:Y:S01]  /*b6c0*/  FFMA.FTZ R190, R34, c[0x0][0x2d0], -R2.reuse ;  /* 0x0000b40022be7a23 */ /* 0x100fe20000010802 */
[----:B------:R-:W-:Y:S01]  /*b6d0*/  LDSM.16.MT88.4 R52, [R201+0x1000] ;  /* 0x00100000c934783b */ /* 0x000fe20000004200 */
[--C-:B------:R-:W-:Y:S02]  /*b6e0*/  FFMA.FTZ R188, R35, c[0x0][0x2d0], -R2.reuse ;  /* 0x0000b40023bc7a23 */ /* 0x100fe40000010802 */
[--C-:B------:R-:W-:Y:S02]  /*b6f0*/  FFMA.FTZ R226, R50, c[0x0][0x2d0], -R2.reuse ;  /* 0x0000b40032e27a23 */ /* 0x100fe40000010802 */
[--C-:B------:R-:W-:Y:S02]  /*b700*/  FFMA.FTZ R224, R51, c[0x0][0x2d0], -R2.reuse ;  /* 0x0000b40033e07a23 */ /* 0x100fe40000010802 */
[--C-:B------:R-:W-:Y:S01]  /*b710*/  FFMA.FTZ R239, R66, c[0x0][0x2d0], -R2.reuse ;  /* 0x0000b40042ef7a23 */ /* 0x100fe20000010802 */
[----:B------:R-:W-:Y:S01]  /*b720*/  MUFU.EX2 R20, R16 ;  /* 0x0000001000147308 */ /* 0x000fe20000000800 */
[--C-:B------:R-:W-:Y:S02]  /*b730*/  FFMA.FTZ R242, R67, c[0x0][0x2d0], -R2.reuse ;  /* 0x0000b40043f27a23 */ /* 0x100fe40000010802 */
[----:B------:R-:W-:Y:S07]  /*b740*/  FFMA.FTZ R179, R18, c[0x0][0x2d0], -R2 ;  /* 0x0000b40012b37a23 */ /* 0x000fee0000010802 */
[----:B------:R-:W-:Y:S10]  /*b750*/  MUFU.EX2 R179, R179 ;  /* 0x000000b300b37308 */ /* 0x000ff40000000800 */
[----:B------:R-:W-:Y:S10]  /*b760*/  MUFU.EX2 R105, R105 ;  /* 0x0000006900697308 */ /* 0x000ff40000000800 */
[----:B------:R-:W-:Y:S10]  /*b770*/  MUFU.EX2 R192, R192 ;  /* 0x000000c000c07308 */ /* 0x000ff40000000800 */
[----:B------:R-:W-:Y:S10]  /*b780*/  MUFU.EX2 R190, R190 ;  /* 0x000000be00be7308 */ /* 0x000ff40000000800 */
[----:B------:R-:W-:Y:S10]  /*b790*/  MUFU.EX2 R188, R188 ;  /* 0x000000bc00bc7308 */ /* 0x000ff40000000800 */
[----:B------:R-:W-:Y:S10]  /*b7a0*/  MUFU.EX2 R229, R229 ;  /* 0x000000e500e57308 */ /* 0x000ff40000000800 */
[----:B------:R-:W-:Y:S01]  /*b7b0*/  MUFU.EX2 R228, R228 ;  /* 0x000000e400e47308 */ /* 0x000fe20000000800 */
[C---:B-1----:R-:W-:Y:S01]  /*b7c0*/  FFMA.FTZ R0, R100.reuse, R236, R4 ;  /* 0x000000ec64007223 */ /* 0x042fe20000010004 */
[----:B--2---:R-:W-:Y:S01]  /*b7d0*/  F2FP.BF16.PACK_AB R177, R7, R6 ;  /* 0x0000000607b1723e */ /* 0x004fe200000010ff */
[----:B------:R-:W-:Y:S02]  /*b7e0*/  FMUL.FTZ R33, R100, R157 ;  /* 0x0000009d64217220 */ /* 0x000fe40000410000 */
[C---:B------:R-:W-:Y:S01]  /*b7f0*/  FADD.FTZ R5, R176.reuse, R0 ;  /* 0x00000000b0057221 */ /* 0x040fe20000010000 */
[----:B------:R-:W-:Y:S01]  /*b800*/  F2FP.BF16.PACK_AB R176, R176, R4 ;  /* 0x00000004b0b0723e */ /* 0x000fe200000010ff */
[----:B------:R-:W-:Y:S02]  /*b810*/  FADD.FTZ R0, -R103, R106 ;  /* 0x0000006a67007221 */ /* 0x000fe40000010100 */
[----:B------:R-:W-:Y:S01]  /*b820*/  FMUL.FTZ R4, R102, c[0x0][0x2d0] ;  /* 0x0000b40066047a20 */ /* 0x000fe20000410000 */
        /* <DEDUP_REMOVED lines=21> */
[----:B-1----:R-:W-:Y:S02]  /*b980*/  FFMA.FTZ R0, R3, R222, R6 ;  /* 0x000000de03007223 */ /* 0x002fe40000010006 */
[----:B------:R-:W-:Y:S02]  /*b990*/  FMUL.FTZ R4, R101, c[0x0][0x2d0] ;  /* 0x0000b40065047a20 */ /* 0x000fe40000410000 */
[----:B------:R-:W-:Y:S01]  /*b9a0*/  FADD.FTZ R32, R7, R0 ;  /* 0x0000000007207221 */ /* 0x000fe20000010000 */
[----:B------:R-:W-:Y:S01]  /*b9b0*/  MUFU.EX2 R185, R185 ;  /* 0x000000b900b97308 */ /* 0x000fe20000000800 */
[----:B------:R-:W-:Y:S02]  /*b9c0*/  FADD.FTZ R0, -R102, R107 ;  /* 0x0000006b66007221 */ /* 0x000fe40000010100 */
[--C-:B------:R-:W-:Y:S02]  /*b9d0*/  FFMA.FTZ R180, R26, c[0x0][0x2d0], -R4.reuse ;  /* 0x0000b4001ab47a23 */ /* 0x100fe40000010804 */
[----:B------:R-:W-:Y:S02]  /*b9e0*/  FMUL.FTZ R0, R0, c[0x0][0x2d0] ;  /* 0x0000b40000007a20 */ /* 0x000fe40000410000 */
[--C-:B------:R-:W-:Y:S02]  /*b9f0*/  FFMA.FTZ R184, R27, c[0x0][0x2d0], -R4.reuse ;  /* 0x0000b4001bb87a23 */ /* 0x100fe40000010804 */
[--C-:B------:R-:W-:Y:S01]  /*ba00*/  FFMA.FTZ R186, R30, c[0x0][0x2d0], -R4.reuse ;  /* 0x0000b4001eba7a23 */ /* 0x100fe20000010804 */
[----:B------:R1:W3:Y:S01]  /*ba10*/  MUFU.EX2 R2, R0 ;  /* 0x0000000000027308 */ /* 0x0002e20000000800 */
[--C-:B------:R-:W-:Y:S02]  /*ba20*/  FFMA.FTZ R187, R31, c[0x0][0x2d0], -R4.reuse ;  /* 0x0000b4001fbb7a23 */ /* 0x100fe40000010804 */
[----:B------:R-:W-:Y:S02]  /*ba30*/  FADD.FTZ R5, R20, R5 ;  /* 0x0000000514057221 */ /* 0x000fe40000010000 */
        /* <DEDUP_REMOVED lines=12> */
[----:B-1----:R-:W-:Y:S01]  /*bb00*/  FADD.FTZ R0, -R101, R108 ;  /* 0x0000006c65007221 */ /* 0x002fe20000010100 */
[----:B--2---:R-:W-:Y:S01]  /*bb10*/  F2FP.BF16.PACK_AB R108, R21, R22 ;  /* 0x00000016156c723e */ /* 0x004fe200000010ff */
[--C-:B------:R-:W-:Y:S02]  /*bb20*/  FFMA.FTZ R248, R62, c[0x0][0x2d0], -R4.reuse ;  /* 0x0000b4003ef87a23 */ /* 0x100fe40000010804 */
[----:B------:R-:W-:Y:S01]  /*bb30*/  FMUL.FTZ R0, R0, c[0x0][0x2d0] ;  /* 0x0000b40000007a20 */ /* 0x000fe20000410000 */
[----:B------:R-:W-:Y:S01]  /*bb40*/  MUFU.EX2 R181, R181 ;  /* 0x000000b500b57308 */ /* 0x000fe20000000800 */
[----:B------:R-:W-:Y:S02]  /*bb50*/  FFMA.FTZ R249, R63, c[0x0][0x2d0], -R4 ;  /* 0x0000b4003ff97a23 */ /* 0x000fe40000010804 */
[----:B---3--:R-:W-:Y:S02]  /*bb60*/  FFMA.FTZ R4, R2, R250, R22 ;  /* 0x000000fa02047223 */ /* 0x008fe40000010016 */
[C---:B------:R-:W-:Y:S01]  /*bb70*/  FADD.FTZ R189, R178.reuse, R5 ;  /* 0x00000005b2bd7221 */ /* 0x040fe20000010000 */
[----:B------:R-:W-:Y:S01]  /*bb80*/  F2FP.BF16.PACK_AB R178, R178, R20 ;  /* 0x00000014b2b2723e */ /* 0x000fe200000010ff */
[C---:B------:R-:W-:Y:S02]  /*bb90*/  FMUL.FTZ R29, R2.reuse, R129 ;  /* 0x00000081021d7220 */ /* 0x040fe40000410000 */
[----:B------:R-:W-:Y:S01]  /*bba0*/  FADD.FTZ R129, R21, R4 ;  /* 0x0000000415817221 */ /* 0x000fe20000010000 */
[----:B------:R-:W1:Y:S01]  /*bbb0*/  MUFU.EX2 R0, R0 ;  /* 0x0000000000007308 */ /* 0x000e620000000800 */
[----:B------:R-:W2:Y:S01]  /*bbc0*/  LDSM.16.MT88.4 R20, [R201] ;  /* 0x00000000c914783b */ /* 0x000ea20000004200 */
[C---:B------:R-:W-:Y:S02]  /*bbd0*/  FMUL.FTZ R24, R2.reuse, R132 ;  /* 0x0000008402187220 */ /* 0x040fe40000410000 */
[C---:B------:R-:W-:Y:S02]  /*bbe0*/  FMUL.FTZ R25, R2.reuse, R133 ;  /* 0x0000008502197220 */ /* 0x040fe40000410000 */
[----:B------:R-:W-:Y:S02]  /*bbf0*/  FMUL.FTZ R12, R2, R136 ;  /* 0x00000088020c7220 */ /* 0x000fe40000410000 */
[C---:B------:R-:W-:Y:S02]  /*bc00*/  FMUL.FTZ R4, R100.reuse, R144 ;  /* 0x0000009064047220 */ /* 0x040fe40000410000 */
[----:B------:R3:W-:Y:S01]  /*bc10*/  MUFU.EX2 R132, R7 ;  /* 0x0000000700847308 */ /* 0x0007e20000000800 */
[----:B------:R-:W-:Y:S02]  /*bc20*/  FMUL.FTZ R5, R100, R145 ;  /* 0x0000009164057220 */ /* 0x000fe40000410000 */
[C---:B------:R-:W-:Y:S02]  /*bc30*/  FMUL.FTZ R8, R2.reuse, R140 ;  /* 0x0000008c02087220 */ /* 0x040fe40000410000 */
[C---:B------:R-:W-:Y:S02]  /*bc40*/  FMUL.FTZ R9, R2.reuse, R141 ;  /* 0x0000008d02097220 */ /* 0x040fe40000410000 */
[C---:B------:R-:W-:Y:S02]  /*bc50*/  FMUL.FTZ R28, R2.reuse, R128 ;  /* 0x00000080021c7220 */ /* 0x040fe40000410000 */
[----:B------:R-:W-:Y:S01]  /*bc60*/  FMUL.FTZ R13, R2, R137 ;  /* 0x00000089020d7220 */ /* 0x000fe20000410000 */
[----:B------:R4:W-:Y:S01]  /*bc70*/  MUFU.EX2 R133, R18 ;  /* 0x0000001200857308 */ /* 0x0009e20000000800 */
[C---:B------:R-:W-:Y:S02]  /*bc80*/  FMUL.FTZ R34, R3.reuse, R158 ;  /* 0x0000009e03227220 */ /* 0x040fe40000410000 */
[----:B------:R-:W-:Y:S02]  /*bc90*/  FMUL.FTZ R35, R3, R159 ;  /* 0x0000009f03237220 */ /* 0x000fe40000410000 */
[C---:B-1----:R-:W-:Y:S02]  /*bca0*/  FMUL.FTZ R26, R0.reuse, R134 ;  /* 0x00000086001a7220 */ /* 0x042fe40000410000 */
[C---:B------:R-:W-:Y:S02]  /*bcb0*/  FMUL.FTZ R27, R0.reuse, R135 ;  /* 0x00000087001b7220 */ /* 0x040fe40000410000 */
[C---:B------:R-:W-:Y:S01]  /*bcc0*/  FMUL.FTZ R31, R0.reuse, R131 ;  /* 0x00000083001f7220 */ /* 0x040fe20000410000 */
[----:B------:R-:W1:Y:S01]  /*bcd0*/  MUFU.EX2 R134, R19 ;  /* 0x0000001300867308 */ /* 0x000e620000000800 */
[C---:B------:R-:W-:Y:S02]  /*bce0*/  FMUL.FTZ R30, R0.reuse, R130 ;  /* 0x00000082001e7220 */ /* 0x040fe40000410000 */
[----:B------:R-:W-:Y:S02]  /*bcf0*/  FADD.FTZ R130, R179, R32 ;  /* 0x00000020b3827221 */ /* 0x000fe40000010000 */
[C---:B---3--:R-:W-:Y:S02]  /*bd00*/  FMUL.FTZ R7, R3.reuse, R147 ;  /* 0x0000009303077220 */ /* 0x048fe40000410000 */
[C---:B------:R-:W-:Y:S02]  /*bd10*/  FFMA.FTZ R128, R0.reuse, R251, R109 ;  /* 0x000000fb00807223 */ /* 0x040fe4000001006d */
[C---:B------:R-:W-:Y:S01]  /*bd20*/  FMUL.FTZ R10, R0.reuse, R142 ;  /* 0x0000008e000a7220 */ /* 0x040fe20000410000 */
[----:B------:R3:W5:Y:S01]  /*bd30*/  MUFU.EX2 R135, R6 ;  /* 0x0000000600877308 */ /* 0x0007620000000800 */
[C---:B------:R-:W-:Y:S02]  /*bd40*/  FMUL.FTZ R11, R0.reuse, R143 ;  /* 0x0000008f000b7220 */ /* 0x040fe40000410000 */
[C---:B------:R-:W-:Y:S02]  /*bd50*/  FMUL.FTZ R14, R0.reuse, R138 ;  /* 0x0000008a000e7220 */ /* 0x040fe40000410000 */
[----:B------:R-:W-:Y:S02]  /*bd60*/  FMUL.FTZ R15, R0, R139 ;  /* 0x0000008b000f7220 */ /* 0x000fe40000410000 */
[C---:B----4-:R-:W-:Y:S02]  /*bd70*/  FMUL.FTZ R18, R3.reuse, R150 ;  /* 0x0000009603127220 */ /* 0x050fe40000410000 */
[----:B------:R-:W-:Y:S01]  /*bd80*/  FMUL.FTZ R32, R100, R156 ;  /* 0x0000009c64207220 */ /* 0x000fe20000410000 */
[----:B------:R-:W4:Y:S01]  /*bd90*/  MUFU.EX2 R131, R16 ;  /* 0x0000001000837308 */ /* 0x000f220000000800 */
[C---:B------:R-:W-:Y:S01]  /*bda0*/  FMUL.FTZ R60, R2.reuse, R112 ;  /* 0x00000070023c7220 */ /* 0x040fe20000410000 */
[----:B------:R-:W-:Y:S01]  /*bdb0*/  LDSM.16.MT88.4 R156, [R202+0xc00] ;  /* 0x000c0000ca9c783b */ /* 0x000fe20000004200 */
[----:B------:R-:W-:Y:S01]  /*bdc0*/  FMUL.FTZ R61, R2, R113 ;  /* 0x00000071023d7220 */ /* 0x000fe20000410000 */
[----:B-1----:R-:W-:Y:S01]  /*bdd0*/  F2FP.BF16.PACK_AB R179, R134, R179 ;  /* 0x000000b386b3723e */ /* 0x002fe200000010ff */
[C---:B------:R-:W-:Y:S02]  /*bde0*/  FMUL.FTZ R19, R3.reuse, R151 ;  /* 0x0000009703137220 */ /* 0x040fe40000410000 */
[C---:B------:R-:W-:Y:S02]  /*bdf0*/  FMUL.FTZ R62, R0.reuse, R114 ;  /* 0x00000072003e7220 */ /* 0x040fe40000410000 */
[----:B------:R-:W-:Y:S01]  /*be00*/  FMUL.FTZ R63, R0, R115 ;  /* 0x00000073003f7220 */ /* 0x000fe20000410000 */
[----:B------:R-:W1:Y:S01]  /*be10*/  MUFU.EX2 R136, R17 ;  /* 0x0000001100887308 */ /* 0x000e620000000800 */
[----:B------:R-:W1:Y:S01]  /*be20*/  LDSM.16.MT88.4 R112, [R202+0x1000] ;  /* 0x00100000ca70783b */ /* 0x000e620000004200 */
[C---:B------:R-:W-:Y:S02]  /*be30*/  FMUL.FTZ R40, R2.reuse, R124 ;  /* 0x0000007c02287220 */ /* 0x040fe40000410000 */
[----:B---3--:R-:W-:Y:S01]  /*be40*/  FMUL.FTZ R6, R3, R146 ;  /* 0x0000009203067220 */ /* 0x008fe20000410000 */
[----:B-----5:R-:W-:Y:S01]  /*be50*/  F2FP.BF16.PACK_AB R111, R135, R132 ;  /* 0x00000084876f723e */ /* 0x020fe200000010ff */
[----:B------:R-:W-:Y:S02]  /*be60*/  FMUL.FTZ R41, R2, R125 ;  /* 0x0000007d02297220 */ /* 0x000fe40000410000 */
[C---:B------:R-:W-:Y:S02]  /*be70*/  FMUL.FTZ R42, R0.reuse, R126 ;  /* 0x0000007e002a7220 */ /* 0x040fe40000410000 */
[----:B------:R-:W-:Y:S01]  /*be80*/  FMUL.FTZ R43, R0, R127 ;  /* 0x0000007f002b7220 */ /* 0x000fe20000410000 */
[-C--:B--2---:R-:W-:Y:S01]  /*be90*/  HMMA.16816.F32.BF16 R4, R176, R20.reuse, R4 ;  /* 0x00000014b004723c */ /* 0x084fe20000041804 */
[----:B------:R-:W-:Y:S01]  /*bea0*/  LDSM.16.MT88.4 R124, [R201+0x1400] ;  /* 0x00140000c97c783b */ /* 0x000fe20000004200 */
[----:B------:R-:W-:Y:S03]  /*beb0*/  MUFU.EX2 R140, R183 ;  /* 0x000000b7008c7308 */ /* 0x000fe60000000800 */
[----:B----4-:R-:W-:Y:S01]  /*bec0*/  F2FP.BF16.PACK_AB R109, R131, R109 ;  /* 0x0000006d836d723e */ /* 0x010fe200000010ff */
[----:B------:R-:W-:Y:S02]  /*bed0*/  FMUL.FTZ R16, R100, R148 ;  /* 0x0000009464107220 */ /* 0x000fe40000410000 */
[C---:B------:R-:W-:Y:S04]  /*bee0*/  FMUL.FTZ R44, R2.reuse, R120 ;  /* 0x00000078022c7220 */ /* 0x040fe80000410000 */
[----:B------:R-:W-:Y:S01]  /*bef0*/  FMUL.FTZ R45, R2, R121 ;  /* 0x00000079022d7220 */ /* 0x000fe20000410000 */
[----:B-1----:R-:W-:Y:S01]  /*bf00*/  F2FP.BF16.PACK_AB R110, R136, R133 ;  /* 0x00000085886e723e */ /* 0x002fe200000010ff */
[----:B------:R-:W-:Y:S01]  /*bf10*/  FMUL.FTZ R17, R100, R149 ;  /* 0x0000009564117220 */ /* 0x000fe20000410000 */
[----:B------:R-:W-:Y:S01]  /*bf20*/  MUFU.EX2 R138, R180 ;  /* 0x000000b4008a7308 */ /* 0x000fe20000000800 */
[----:B------:R-:W-:Y:S01]  /*bf30*/  LDSM.16.MT88.4 R148, [R201+0xc00] ;  /* 0x000c0000c994783b */ /* 0x000fe20000004200 */
[C---:B------:R-:W-:Y:S02]  /*bf40*/  FMUL.FTZ R46, R0.reuse, R122 ;  /* 0x0000007a002e7220 */ /* 0x040fe40000410000 */
[----:B------:R-:W-:Y:S01]  /*bf50*/  FMUL.FTZ R47, R0, R123 ;  /* 0x0000007b002f7220 */ /* 0x000fe20000410000 */
[C---:B------:R-:W-:Y:S04]  /*bf60*/  HMMA.16816.F32.BF16 R8, R108.reuse, R20, R8 ;  /* 0x000000146c08723c */ /* 0x040fe80000041808 */
[----:B------:R-:W-:Y:S01]  /*bf70*/  LDSM.16.MT88.4 R120, [R202+0x400] ;  /* 0x00040000ca78783b */ /* 0x000fe20000004200 */
[C---:B------:R-:W-:Y:S01]  /*bf80*/  FMUL.FTZ R48, R100.reuse, R164 ;  /* 0x000000a464307220 */ /* 0x040fe20000410000 */
[----:B------:R-:W-:Y:S01]  /*bf90*/  MUFU.EX2 R139, R184 ;  /* 0x000000b8008b7308 */ /* 0x000fe20000000800 */
[C---:B------:R-:W-:Y:S01]  /*bfa0*/  FMUL.FTZ R49, R100.reuse, R165 ;  /* 0x000000a564317220 */ /* 0x040fe20000410000 */
[-C--:B------:R-:W-:Y:S04]  /*bfb0*/  HMMA.16816.F32.BF16 R12, R108, R22.reuse, R12 ;  /* 0x000000166c0c723c */ /* 0x080fe8000004180c */
[C---:B------:R-:W-:Y:S02]  /*bfc0*/  FMUL.FTZ R50, R3.reuse, R166 ;  /* 0x000000a603327220 */ /* 0x040fe40000410000 */
[C---:B------:R-:W-:Y:S02]  /*bfd0*/  FMUL.FTZ R51, R3.reuse, R167 ;  /* 0x000000a703337220 */ /* 0x040fe40000410000 */
[C---:B------:R-:W-:Y:S01]  /*bfe0*/  HMMA.16816.F32.BF16 R16, R176.reuse, R22, R16 ;  /* 0x00000016b010723c */ /* 0x040fe20000041810 */
[----:B------:R-:W-:Y:S01]  /*bff0*/  LDSM.16.MT88.4 R164, [R201+0x1c00] ;  /* 0x001c0000c9a4783b */ /* 0x000fe20000004200 */
[----:B------:R-:W-:Y:S02]  /*c000*/  MUFU.EX2 R251, R186 ;  /* 0x000000ba00fb7308 */ /* 0x000fe40000000800 */
        /* <DEDUP_REMOVED lines=8> */
[-C--:B------:R-:W-:Y:S03]  /*c090*/  HMMA.16816.F32.BF16 R20, R176, R36.reuse, R20 ;  /* 0x00000024b014723c */ /* 0x080fe60000041814 */
[----:B------:R-:W-:Y:S01]  /*c0a0*/  FMUL.FTZ R59, R0, R119 ;  /* 0x00000077003b7220 */ /* 0x000fe20000410000 */
[----:B------:R1:W-:Y:S01]  /*c0b0*/  MUFU.EX2 R137, R234 ;  /* 0x000000ea00897308 */ /* 0x0003e20000000800 */
[----:B------:R-:W-:Y:S01]  /*c0c0*/  LDSM.16.MT88.4 R116, [R201+0x400] ;  /* 0x00040000c974783b */ /* 0x000fe20000004200 */
[C---:B------:R-:W-:Y:S02]  /*c0d0*/  FMUL.FTZ R64, R100.reuse, R172 ;  /* 0x000000ac64407220 */ /* 0x040fe40000410000 */
[C---:B------:R-:W-:Y:S04]  /*c0e0*/  HMMA.16816.F32.BF16 R24, R108.reuse, R36, R24 ;  /* 0x000000246c18723c */ /* 0x040fe80000041818 */
[C---:B------:R-:W-:Y:S02]  /*c0f0*/  FMUL.FTZ R65, R100.reuse, R173 ;  /* 0x000000ad64417220 */ /* 0x040fe40000410000 */
[C---:B------:R-:W-:Y:S01]  /*c100*/  FMUL.FTZ R66, R3.reuse, R174 ;  /* 0x000000ae03427220 */ /* 0x040fe20000410000 */
[----:B------:R-:W-:Y:S01]  /*c110*/  MUFU.EX2 R107, R194 ;  /* 0x000000c2006b7308 */ /* 0x000fe20000000800 */
[-C--:B------:R-:W-:Y:S04]  /*c120*/  HMMA.16816.F32.BF16 R28, R108, R38.reuse, R28 ;  /* 0x000000266c1c723c */ /* 0x080fe8000004181c */
[----:B------:R-:W-:Y:S02]  /*c130*/  FMUL.FTZ R67, R3, R175 ;  /* 0x000000af03437220 */ /* 0x000fe40000410000 */
[----:B------:R-:W-:Y:S01]  /*c140*/  LDSM.16.MT88.4 R172, [R202+0x1c00] ;  /* 0x001c0000caac783b */ /* 0x000fe20000004200 */
[----:B------:R-:W-:Y:S01]  /*c150*/  FADD.FTZ R129, R133, R129 ;  /* 0x0000008185817221 */ /* 0x000fe20000010000 */
[C---:B------:R-:W-:Y:S01]  /*c160*/  HMMA.16816.F32.BF16 R32, R176.reuse, R38, R32 ;  /* 0x00000026b020723c */ /* 0x040fe20000041820 */
[----:B------:R-:W-:Y:S03]  /*c170*/  MUFU.EX2 R141, R191 ;  /* 0x000000bf008d7308 */ /* 0x000fe60000000800 */
[C---:B------:R-:W-:Y:S01]  /*c180*/  FMUL.FTZ R36, R100.reuse, R160 ;  /* 0x000000a064247220 */ /* 0x040fe20000410000 */
[----:B-1----:R-:W-:Y:S01]  /*c190*/  MOV R234, R181 ;  /* 0x000000b500ea7202 */ /* 0x002fe20000000f00 */
[C---:B------:R-:W-:Y:S02]  /*c1a0*/  FMUL.FTZ R37, R100.reuse, R161 ;  /* 0x000000a164257220 */ /* 0x040fe40000410000 */
[C---:B------:R-:W-:Y:S03]  /*c1b0*/  FMUL.FTZ R38, R3.reuse, R162 ;  /* 0x000000a203267220 */ /* 0x040fe60000410000 */
[----:B------:R-:W-:Y:S01]  /*c1c0*/  MUFU.EX2 R222, R222 ;  /* 0x000000de00de7308 */ /* 0x000fe20000000800 */
[C---:B------:R-:W-:Y:S02]  /*c1d0*/  FMUL.FTZ R39, R3.reuse, R163 ;  /* 0x000000a303277220 */ /* 0x040fe40000410000 */
[C---:B------:R-:W-:Y:S02]  /*c1e0*/  FMUL.FTZ R68, R100.reuse, R68 ;  /* 0x0000004464447220 */ /* 0x040fe40000410000 */
[----:B------:R-:W-:Y:S02]  /*c1f0*/  FMUL.FTZ R69, R100, R69 ;  /* 0x0000004564457220 */ /* 0x000fe40000410000 */
[C---:B------:R-:W-:Y:S01]  /*c200*/  FMUL.FTZ R70, R3.reuse, R70 ;  /* 0x0000004603467220 */ /* 0x040fe20000410000 */
[-C--:B------:R-:W-:Y:S02]  /*c210*/  HMMA.16816.F32.BF16 R36, R176, R52.reuse, R36 ;  /* 0x00000034b024723c */ /* 0x080fe40000041824 */
[----:B------:R-:W-:Y:S01]  /*c220*/  MUFU.EX2 R223, R223 ;  /* 0x000000df00df7308 */ /* 0x000fe20000000800 */
[C---:B------:R-:W-:Y:S02]  /*c230*/  FMUL.FTZ R71, R3.reuse, R71 ;  /* 0x0000004703477220 */ /* 0x040fe40000410000 */
[C---:B------:R-:W-:Y:S02]  /*c240*/  FMUL.FTZ R72, R2.reuse, R72 ;  /* 0x0000004802487220 */ /* 0x040fe40000410000 */
[----:B------:R-:W-:Y:S01]  /*c250*/  FMUL.FTZ R73, R2, R73 ;  /* 0x0000004902497220 */ /* 0x000fe20000410000 */
        /* <DEDUP_REMOVED lines=10> */
[----:B------:R-:W-:Y:S02]  /*c300*/  FMUL.FTZ R77, R2, R77 ;  /* 0x0000004d024d7220 */ /* 0x000fe40000410000 */
[C---:B------:R-:W-:Y:S01]  /*c310*/  FMUL.FTZ R54, R3.reuse, R170 ;  /* 0x000000aa03367220 */ /* 0x040fe20000410000 */
[----:B------:R-:W-:Y:S03]  /*c320*/  MUFU.EX2 R193, R244 ;  /* 0x000000f400c17308 */ /* 0x000fe60000000800 */
[C---:B------:R-:W-:Y:S02]  /*c330*/  FMUL.FTZ R55, R3.reuse, R171 ;  /* 0x000000ab03377220 */ /* 0x040fe40000410000 */
[C---:B------:R-:W-:Y:S02]  /*c340*/  FMUL.FTZ R78, R0.reuse, R78 ;  /* 0x0000004e004e7220 */ /* 0x040fe40000410000 */
[----:B------:R-:W-:Y:S02]  /*c350*/  FMUL.FTZ R79, R0, R79 ;  /* 0x0000004f004f7220 */ /* 0x000fe40000410000 */
[C---:B------:R-:W-:Y:S01]  /*c360*/  FMUL.FTZ R80, R100.reuse, R80 ;  /* 0x0000005064507220 */ /* 0x040fe20000410000 */
[-C--:B------:R-:W-:Y:S01]  /*c370*/  HMMA.16816.F32.BF16 R52, R176, R112.reuse, R52 ;  /* 0x00000070b034723c */ /* 0x080fe20000041834 */
[----:B------:R-:W-:Y:S02]  /*c380*/  MUFU.EX2 R191, R247 ;  /* 0x000000f700bf7308 */ /* 0x000fe40000000800 */
[----:B------:R-:W-:Y:S02]  /*c390*/  FMUL.FTZ R81, R100, R81 ;  /* 0x0000005164517220 */ /* 0x000fe40000410000 */
[C---:B------:R-:W-:Y:S02]  /*c3a0*/  FMUL.FTZ R82, R3.reuse, R82 ;  /* 0x0000005203527220 */ /* 0x040fe40000410000 */
[C---:B------:R-:W-:Y:S01]  /*c3b0*/  FMUL.FTZ R83, R3.reuse, R83 ;  /* 0x0000005303537220 */ /* 0x040fe20000410000 */
[C---:B------:R-:W-:Y:S04]  /*c3c0*/  HMMA.16816.F32.BF16 R56, R108.reuse, R112, R56 ;  /* 0x000000706c38723c */ /* 0x040fe80000041838 */
[C---:B------:R-:W-:Y:S02]  /*c3d0*/  FMUL.FTZ R86, R3.reuse, R86 ;  /* 0x0000005603567220 */ /* 0x040fe40000410000 */
[C---:B------:R-:W-:Y:S02]  /*c3e0*/  FMUL.FTZ R87, R3.reuse, R87 ;  /* 0x0000005703577220 */ /* 0x040fe40000410000 */
[-C--:B------:R-:W-:Y:S04]  /*c3f0*/  HMMA.16816.F32.BF16 R60, R108, R114.reuse, R60 ;  /* 0x000000726c3c723c */ /* 0x080fe8000004183c */
[C---:B------:R-:W-:Y:S02]  /*c400*/  FMUL.FTZ R98, R3.reuse, R98 ;  /* 0x0000006203627220 */ /* 0x040fe40000410000 */
[----:B------:R-:W-:Y:S02]  /*c410*/  FMUL.FTZ R99, R3, R99 ;  /* 0x0000006303637220 */ /* 0x000fe40000410000 */
[C---:B------:R-:W-:Y:S01]  /*c420*/  HMMA.16816.F32.BF16 R64, R176.reuse, R114, R64 ;  /* 0x00000072b040723c */ /* 0x040fe20000041840 */
[----:B------:R-:W1:Y:S03]  /*c430*/  LDSM.16.MT88.4 R112, [R201+0x2000] ;  /* 0x00200000c970783b */ /* 0x000e660000004200 */
[----:B------:R-:W-:Y:S02]  /*c440*/  FADD.FTZ R3, R134, R130 ;  /* 0x0000008286037221 */ /* 0x000fe40000010000 */
[C---:B------:R-:W-:Y:S02]  /*c450*/  FMUL.FTZ R84, R100.reuse, R84 ;  /* 0x0000005464547220 */ /* 0x040fe40000410000 */
[----:B------:R-:W-:Y:S04]  /*c460*/  FMUL.FTZ R85, R100, R85 ;  /* 0x0000005564557220 */ /* 0x000fe80000410000 */
[C---:B------:R-:W-:Y:S02]  /*c470*/  FMUL.FTZ R88, R2.reuse, R88 ;  /* 0x0000005802587220 */ /* 0x040fe40000410000 */
[C---:B------:R-:W-:Y:S02]  /*c480*/  FMUL.FTZ R89, R2.reuse, R89 ;  /* 0x0000005902597220 */ /* 0x040fe40000410000 */
[C---:B------:R-:W-:Y:S02]  /*c490*/  FMUL.FTZ R92, R2.reuse, R92 ;  /* 0x0000005c025c7220 */ /* 0x040fe40000410000 */
[----:B------:R-:W-:Y:S02]  /*c4a0*/  FMUL.FTZ R93, R2, R93 ;  /* 0x0000005d025d7220 */ /* 0x000fe40000410000 */
[----:B------:R-:W2:Y:S01]  /*c4b0*/  MUFU.EX2 R2, R195 ;  /* 0x000000c300027308 */ /* 0x000ea20000000800 */
[C---:B------:R-:W-:Y:S02]  /*c4c0*/  FMUL.FTZ R90, R0.reuse, R90 ;  /* 0x0000005a005a7220 */ /* 0x040fe40000410000 */
[C---:B------:R-:W-:Y:S02]  /*c4d0*/  FMUL.FTZ R91, R0.reuse, R91 ;  /* 0x0000005b005b7220 */ /* 0x040fe40000410000 */
[C---:B------:R-:W-:Y:S02]  /*c4e0*/  FMUL.FTZ R94, R0.reuse, R94 ;  /* 0x0000005e005e7220 */ /* 0x040fe40000410000 */
[----:B------:R-:W-:Y:S02]  /*c4f0*/  FMUL.FTZ R95, R0, R95 ;  /* 0x0000005f005f7220 */ /* 0x000fe40000410000 */
[C---:B------:R-:W-:Y:S01]  /*c500*/  FMUL.FTZ R96, R100.reuse, R96 ;  /* 0x0000006064607220 */ /* 0x040fe20000410000 */
[----:B------:R-:W3:Y:S01]  /*c510*/  MUFU.EX2 R195, R236 ;  /* 0x000000ec00c37308 */ /* 0x000ee20000000800 */
[----:B------:R-:W-:Y:S02]  /*c520*/  FMUL.FTZ R97, R100, R97 ;  /* 0x0000006164617220 */ /* 0x000fe40000410000 */
[----:B------:R-:W-:Y:S07]  /*c530*/  FADD.FTZ R0, R105, R189 ;  /* 0x000000bd69007221 */ /* 0x000fee0000010000 */
[----:B------:R-:W-:Y:S01]  /*c540*/  MUFU.EX2 R100, R232 ;  /* 0x000000e800647308 */ /* 0x000fe20000000800 */
[-C--:B-1----:R-:W-:Y:S03]  /*c550*/  HMMA.16816.F32.BF16 R68, R176, R112.reuse, R68 ;  /* 0x00000070b044723c */ /* 0x082fe60000041844 */
[----:B--2---:R-:W-:Y:S04]  /*c560*/  FADD.FTZ R0, R2, R0 ;  /* 0x0000000002007221 */ /* 0x004fe80000010000 */
[----:B------:R-:W-:Y:S01]  /*c570*/  FADD.FTZ R0, R107, R0 ;  /* 0x000000006b007221 */ /* 0x000fe20000010000 */
[C---:B------:R-:W-:Y:S01]  /*c580*/  HMMA.16816.F32.BF16 R72, R108.reuse, R112, R72 ;  /* 0x000000706c48723c */ /* 0x040fe20000041848 */
[----:B------:R-:W-:Y:S07]  /*c590*/  MUFU.EX2 R232, R224 ;  /* 0x000000e000e87308 */ /* 0x000fee0000000800 */
[-C--:B------:R-:W-:Y:S03]  /*c5a0*/  HMMA.16816.F32.BF16 R76, R108, R114.reuse, R76 ;  /* 0x000000726c4c723c */ /* 0x080fe6000004184c */
[----:B------:R-:W-:Y:S05]  /*c5b0*/  MUFU.EX2 R224, R217 ;  /* 0x000000d900e07308 */ /* 0x000fea0000000800 */
[C---:B------:R-:W-:Y:S01]  /*c5c0*/  HMMA.16816.F32.BF16 R80, R176.reuse, R114, R80 ;  /* 0x00000072b050723c */ /* 0x040fe20000041850 */
[----:B------:R-:W1:Y:S04]  /*c5d0*/  LDSM.16.MT88.4 R112, [R202+0x2000] ;  /* 0x00200000ca70783b */ /* 0x000e680000004200 */
[----:B------:R-:W-:Y:S10]  /*c5e0*/  MUFU.EX2 R217, R197 ;  /* 0x000000c500d97308 */ /* 0x000ff40000000800 */
[----:B------:R-:W-:Y:S10]  /*c5f0*/  MUFU.EX2 R197, R240 ;  /* 0x000000f000c57308 */ /* 0x000ff40000000800 */
[----:B------:R-:W-:Y:S01]  /*c600*/  MUFU.EX2 R189, R248 ;  /* 0x000000f800bd7308 */ /* 0x000fe20000000800 */
[-C--:B-1----:R-:W-:Y:S08]  /*c610*/  HMMA.16816.F32.BF16 R84, R176, R112.reuse, R84 ;  /* 0x00000070b054723c */ /* 0x082ff00000041854 */
[C---:B------:R-:W-:Y:S07]  /*c620*/  HMMA.16816.F32.BF16 R88, R108.reuse, R112, R88 ;  /* 0x000000706c58723c */ /* 0x040fee0000041858 */
[----:B------:R-:W-:Y:S01]  /*c630*/  F2FP.BF16.PACK_AB R112, R140, R185 ;  /* 0x000000b98c70723e */ /* 0x000fe200000010ff */
[-C--:B------:R-:W-:Y:S04]  /*c640*/  HMMA.16816.F32.BF16 R92, R108, R114.reuse, R92 ;  /* 0x000000726c5c723c */ /* 0x080fe8000004185c */
[----:B------:R-:W-:Y:S03]  /*c650*/  F2FP.BF16.PACK_AB R113, R139, R138 ;  /* 0x0000008a8b71723e */ /* 0x000fe600000010ff */
[----:B------:R-:W-:Y:S01]  /*c660*/  F2FP.BF16.PACK_AB R108, R2, R105 ;  /* 0x00000069026c723e */ /* 0x000fe200000010ff */
[----:B------:R-:W-:Y:S01]  /*c670*/  HMMA.16816.F32.BF16 R96, R176, R114, R96 ;  /* 0x00000072b060723c */ /* 0x000fe20000041860 */
[----:B------:R-:W1:Y:S03]  /*c680*/  MUFU.EX2 R105, R233 ;  /* 0x000000e900697308 */ /* 0x000e660000000800 */
[C---:B------:R-:W-:Y:S01]  /*c690*/  F2FP.BF16.PACK_AB R110, R106.reuse, R107 ;  /* 0x0000006b6a6e723e */ /* 0x040fe200000010ff */
[----:B------:R-:W-:Y:S01]  /*c6a0*/  FADD.FTZ R2, R106, R0 ;  /* 0x000000006a027221 */ /* 0x000fe20000010000 */
[----:B------:R-:W-:Y:S01]  /*c6b0*/  F2FP.BF16.PACK_AB R109, R141, R192 ;  /* 0x000000c08d6d723e */ /* 0x000fe200000010ff */
[----:B------:R-:W-:Y:S01]  /*c6c0*/  FADD.FTZ R0, R131, R128 ;  /* 0x0000008083007221 */ /* 0x000fe20000010000 */
[----:B------:R-:W-:Y:S03]  /*c6d0*/  F2FP.BF16.PACK_AB R111, R188, R190 ;  /* 0x000000bebc6f723e */ /* 0x000fe600000010ff */
[----:B------:R-:W2:Y:S01]  /*c6e0*/  MUFU.EX2 R128, R231 ;  /* 0x000000e700807308 */ /* 0x000ea20000000800 */
[----:B------:R-:W-:Y:S01]  /*c6f0*/  F2FP.BF16.PACK_AB R114, R181, R252 ;  /* 0x000000fcb572723e */ /* 0x000fe200000010ff */
[----:B------:R-:W-:Y:S01]  /*c700*/  FADD.FTZ R106, R132, R0 ;  /* 0x00000000846a7221 */ /* 0x000fe20000010000 */
[----:B------:R-:W-:Y:S01]  /*c710*/  LDSM.16.MT88.4 R180, [R201+0x2c00] ;  /* 0x002c0000c9b4783b */ /* 0x000fe20000004200 */
[-C--:B------:R-:W-:Y:S05]  /*c720*/  HMMA.16816.F32.BF16 R4, R108, R116.reuse, R4 ;  /* 0x000000746c04723c */ /* 0x080fea0000041804 */
[----:B------:R-:W-:Y:S01]  /*c730*/  F2FP.BF16.PACK_AB R115, R250, R251 ;  /* 0x000000fbfa73723e */ /* 0x000fe200000010ff */
[----:B------:R-:W4:Y:S01]  /*c740*/  MUFU.EX2 R107, R230 ;  /* 0x000000e6006b7308 */ /* 0x000f220000000800 */
[----:B---3--:R-:W-:Y:S05]  /*c750*/  F2FP.BF16.PACK_AB R176, R194, R195 ;  /* 0x000000c3c2b0723e */ /* 0x008fea00000010ff */
[C---:B------:R-:W-:Y:S04]  /*c760*/  HMMA.16816.F32.BF16 R8, R112.reuse, R116, R8 ;  /* 0x000000747008723c */ /* 0x040fe80000041808 */
[----:B------:R-:W-:Y:S01]  /*c770*/  MUFU.EX2 R231, R226 ;  /* 0x000000e200e77308 */ /* 0x000fe20000000800 */
[----:B-1----:R-:W-:Y:S03]  /*c780*/  FADD.FTZ R0, R105, R2 ;  /* 0x0000000269007221 */ /* 0x002fe60000010000 */
[-C--:B------:R-:W-:Y:S04]  /*c790*/  HMMA.16816.F32.BF16 R12, R112, R118.reuse, R12 ;  /* 0x00000076700c723c */ /* 0x080fe8000004180c */
[----:B------:R-:W-:Y:S02]  /*c7a0*/  FADD.FTZ R0, R100, R0 ;  /* 0x0000000064007221 */ /* 0x000fe40000010000 */
[----:B------:R-:W-:Y:S02]  /*c7b0*/  MUFU.EX2 R226, R199 ;  /* 0x000000c700e27308 */ /* 0x000fe40000000800 */
[C---:B------:R-:W-:Y:S01]  /*c7c0*/  HMMA.16816.F32.BF16 R16, R108.reuse, R118, R16 ;  /* 0x000000766c10723c */ /* 0x040fe20000041810 */
[----:B------:R-:W1:Y:S03]  /*c7d0*/  LDSM.16.MT88.4 R116, [R202+0x1400] ;  /* 0x00140000ca74783b */ /* 0x000e660000004200 */
[----:B--2---:R-:W-:Y:S04]  /*c7e0*/  FADD.FTZ R0, R128, R0 ;  /* 0x0000000080007221 */ /* 0x004fe80000010000 */
[-C--:B------:R-:W-:Y:S01]  /*c7f0*/  HMMA.16816.F32.BF16 R20, R108, R120.reuse, R20 ;  /* 0x000000786c14723c */ /* 0x080fe20000041814 */
[----:B------:R-:W-:Y:S03]  /*c800*/  MUFU.EX2 R199, R239 ;  /* 0x000000ef00c77308 */ /* 0x000fe60000000800 */
[----:B----4-:R-:W-:Y:S02]  /*c810*/  FADD.FTZ R2, R107, R0 ;  /* 0x000000006b027221 */ /* 0x010fe40000010000 */
[----:B------:R-:W-:Y:S02]  /*c820*/  FADD.FTZ R0, R136, R129 ;  /* 0x0000008188007221 */ /* 0x000fe40000010000 */
[C---:B------:R-:W-:Y:S03]  /*c830*/  HMMA.16816.F32.BF16 R24, R112.reuse, R120, R24 ;  /* 0x000000787018723c */ /* 0x040fe60000041818 */
[----:B------:R-:W-:Y:S05]  /*c840*/  MUFU.EX2 R230, R198 ;  /* 0x000000c600e67308 */ /* 0x000fea0000000800 */
[-C--:B------:R-:W-:Y:S05]  /*c850*/  HMMA.16816.F32.BF16 R28, R112, R122.reuse, R28 ;  /* 0x0000007a701c723c */ /* 0x080fea000004181c */
[----:B------:R2:W-:Y:S03]  /*c860*/  MUFU.EX2 R136, R235 ;  /* 0x000000eb00887308 */ /* 0x0005e60000000800 */
[C---:B------:R-:W-:Y:S01]  /*c870*/  HMMA.16816.F32.BF16 R32, R108.reuse, R122, R32 ;  /* 0x0000007a6c20723c */ /* 0x040fe20000041820 */
[----:B------:R-:W3:Y:S06]  /*c880*/  LDSM.16.MT88.4 R120, [R201+0x2400] ;  /* 0x00240000c978783b */ /* 0x000eec0000004200 */
[----:B------:R-:W-:Y:S01]  /*c890*/  MUFU.EX2 R233, R196 ;  /* 0x000000c400e97308 */ /* 0x000fe20000000800 */
[-C--:B------:R-:W-:Y:S08]  /*c8a0*/  HMMA.16816.F32.BF16 R36, R108, R124.reuse, R36 ;  /* 0x0000007c6c24723c */ /* 0x080ff00000041824 */
[C---:B------:R-:W-:Y:S01]  /*c8b0*/  HMMA.16816.F32.BF16 R40, R112.reuse, R124, R40 ;  /* 0x0000007c7028723c */ /* 0x040fe20000041828 */
[----:B------:R-:W-:Y:S03]  /*c8c0*/  MUFU.EX2 R196, R237 ;  /* 0x000000ed00c47308 */ /* 0x000fe60000000800 */
[----:B--2---:R-:W-:Y:S04]  /*c8d0*/  MOV R235, R188 ;  /* 0x000000bc00eb7202 */ /* 0x004fe80000000f00 */
[-C--:B------:R-:W-:Y:S03]  /*c8e0*/  HMMA.16816.F32.BF16 R44, R112, R126.reuse, R44 ;  /* 0x0000007e702c723c */ /* 0x080fe6000004182c */
[----:B------:R-:W-:Y:S05]  /*c8f0*/  MUFU.EX2 R198, R242 ;  /* 0x000000f200c67308 */ /* 0x000fea0000000800 */
[C---:B------:R-:W-:Y:S01]  /*c900*/  HMMA.16816.F32.BF16 R48, R108.reuse, R126, R48 ;  /* 0x0000007e6c30723c */ /* 0x040fe20000041830 */
[----:B------:R-:W2:Y:S04]  /*c910*/  LDSM.16.MT88.4 R124, [R202+0x2400] ;  /* 0x00240000ca7c783b */ /* 0x000ea80000004200 */
[----:B------:R-:W4:Y:S03]  /*c920*/  MUFU.EX2 R188, R249 ;  /* 0x000000f900bc7308 */ /* 0x000f260000000800 */
[-C--:B-1----:R-:W-:Y:S08]  /*c930*/  HMMA.16816.F32.BF16 R52, R108, R116.reuse, R52 ;  /* 0x000000746c34723c */ /* 0x082ff00000041834 */
[C---:B------:R-:W-:Y:S07]  /*c940*/  HMMA.16816.F32.BF16 R56, R112.reuse, R116, R56 ;  /* 0x000000747038723c */ /* 0x040fee0000041838 */
[----:B------:R-:W-:Y:S01]  /*c950*/  F2FP.BF16.PACK_AB R116, R100, R105 ;  /* 0x000000696474723e */ /* 0x000fe200000010ff */
[-C--:B------:R-:W-:Y:S04]  /*c960*/  HMMA.16816.F32.BF16 R60, R112, R118.reuse, R60 ;  /* 0x00000076703c723c */ /* 0x080fe8000004183c */
[----:B------:R-:W-:Y:S01]  /*c970*/  FADD.FTZ R100, R135, R106 ;  /* 0x0000006a87647221 */ /* 0x000fe20000010000 */
[----:B------:R-:W-:Y:S01]  /*c980*/  F2FP.BF16.PACK_AB R117, R228, R229 ;  /* 0x000000e5e475723e */ /* 0x000fe200000010ff */
[----:B------:R-:W-:Y:S01]  /*c990*/  LDSM.16.MT88.4 R132, [R201+0x2800] ;  /* 0x00280000c984783b */ /* 0x000fe20000004200 */
[----:B------:R-:W-:Y:S01]  /*c9a0*/  FADD.FTZ R105, R192, R3 ;  /* 0x00000003c0697221 */ /* 0x000fe20000010000 */
[C---:B------:R-:W-:Y:S01]  /*c9b0*/  HMMA.16816.F32.BF16 R64, R108.reuse, R118, R64 ;  /* 0x000000766c40723c */ /* 0x040fe20000041840 */
[----:B------:R-:W-:Y:S03]  /*c9c0*/  MUFU.EX2 R106, R243 ;  /* 0x000000f3006a7308 */ /* 0x000fe60000000800 */
[----:B------:R-:W-:Y:S01]  /*c9d0*/  FADD.FTZ R3, R185, R0 ;  /* 0x00000000b9037221 */ /* 0x000fe20000010000 */
[----:B----4-:R-:W-:Y:S01]  /*c9e0*/  F2FP.BF16.PACK_AB R179, R188, R189 ;  /* 0x000000bdbcb3723e */ /* 0x010fe200000010ff */
[----:B------:R-:W-:Y:S01]  /*c9f0*/  LDSM.16.MT88.4 R184, [R202+0x2c00] ;  /* 0x002c0000cab8783b */ /* 0x000fe20000004200 */
[----:B------:R-:W-:Y:S01]  /*ca00*/  F2FP.BF16.PACK_AB R118, R107, R128 ;  /* 0x000000806b76723e */ /* 0x000fe200000010ff */
[-C--:B---3--:R-:W-:Y:S03]  /*ca10*/  HMMA.16816.F32.BF16 R68, R108, R120.reuse, R68 ;  /* 0x000000786c44723c */ /* 0x088fe60000041844 */
[----:B------:R1:W3:Y:S01]  /*ca20*/  MUFU.EX2 R107, R238 ;  /* 0x000000ee006b7308 */ /* 0x0002e20000000800 */
[----:B------:R-:W-:Y:S01]  /*ca30*/  F2FP.BF16.PACK_AB R119, R232, R231 ;  /* 0x000000e7e877723e */ /* 0x000fe200000010ff */
[----:B------:R-:W-:Y:S01]  /*ca40*/  FADD.FTZ R0, R137, R2 ;  /* 0x0000000289007221 */ /* 0x000fe20000010000 */
[----:B------:R-:W-:Y:S01]  /*ca50*/  LDSM.16.MT88.4 R128, [R201+0x1800] ;  /* 0x00180000c980783b */ /* 0x000fe20000004200 */
[----:B------:R-:W-:Y:S01]  /*ca60*/  FADD.FTZ R2, R141, R105 ;  /* 0x000000698d027221 */ /* 0x000fe20000010000 */
[C---:B------:R-:W-:Y:S04]  /*ca70*/  HMMA.16816.F32.BF16 R72, R112.reuse, R120, R72 ;  /* 0x000000787048723c */ /* 0x040fe80000041848 */
[----:B------:R-:W-:Y:S01]  /*ca80*/  MOV R105, R104 ;  /* 0x0000006800697202 */ /* 0x000fe20000000f00 */
[----:B------:R-:W4:Y:S01]  /*ca90*/  MUFU.EX2 R192, R246 ;  /* 0x000000f600c07308 */ /* 0x000f220000000800 */
[----:B------:R-:W-:Y:S02]  /*caa0*/  FADD.FTZ R0, R136, R0 ;  /* 0x0000000088007221 */ /* 0x000fe40000010000 */
[-C--:B------:R-:W-:Y:S04]  /*cab0*/  HMMA.16816.F32.BF16 R76, R112, R122.reuse, R76 ;  /* 0x0000007a704c723c */ /* 0x080fe8000004184c */
[----:B------:R-:W-:Y:S04]  /*cac0*/  FADD.FTZ R3, R140, R3 ;  /* 0x000000038c037221 */ /* 0x000fe80000010000 */
[C---:B------:R-:W-:Y:S01]  /*cad0*/  HMMA.16816.F32.BF16 R80, R108.reuse, R122, R80 ;  /* 0x0000007a6c50723c */ /* 0x040fe20000041850 */
[----:B------:R-:W5:Y:S03]  /*cae0*/  LDSM.16.MT88.4 R120, [R201+0x800] ;  /* 0x00080000c978783b */ /* 0x000f660000004200 */
[----:B-1----:R-:W-:Y:S01]  /*caf0*/  MOV R238, R190 ;  /* 0x000000be00ee7202 */ /* 0x002fe20000000f00 */
[----:B---3--:R-:W-:Y:S01]  /*cb00*/  FADD.FTZ R0, R107, R0 ;  /* 0x000000006b007221 */ /* 0x008fe20000010000 */
[----:B------:R-:W1:Y:S01]  /*cb10*/  MUFU.EX2 R190, R245 ;  /* 0x000000f500be7308 */ /* 0x000e620000000800 */
[----:B------:R-:W-:Y:S01]  /*cb20*/  FADD.FTZ R3, R252, R3 ;  /* 0x00000003fc037221 */ /* 0x000fe20000010000 */
[-C--:B--2---:R-:W-:Y:S04]  /*cb30*/  HMMA.16816.F32.BF16 R84, R108, R124.reuse, R84 ;  /* 0x0000007c6c54723c */ /* 0x084fe80000041854 */
[----:B------:R-:W-:Y:S01]  /*cb40*/  FADD.FTZ R236, R106, R0 ;  /* 0x000000006aec7221 */ /* 0x000fe20000010000 */
[----:B----4-:R-:W-:Y:S01]  /*cb50*/  F2FP.BF16.PACK_AB R178, R192, R193 ;  /* 0x000000c1c0b2723e */ /* 0x010fe200000010ff */
[----:B------:R-:W-:Y:S02]  /*cb60*/  FADD.FTZ R0, R138, R100 ;  /* 0x000000648a007221 */ /* 0x000fe40000010000 */
[C---:B------:R-:W-:Y:S04]  /*cb70*/  HMMA.16816.F32.BF16 R88, R112.reuse, R124, R88 ;  /* 0x0000007c7058723c */ /* 0x040fe80000041858 */
[----:B------:R-:W-:Y:S02]  /*cb80*/  FADD.FTZ R100, R139, R0 ;  /* 0x000000008b647221 */ /* 0x000fe40000010000 */
[----:B------:R-:W-:Y:S02]  /*cb90*/  FADD.FTZ R0, R238, R2 ;  /* 0x00000002ee007221 */ /* 0x000fe40000010000 */
[-C--:B------:R-:W-:Y:S01]  /*cba0*/  HMMA.16816.F32.BF16 R92, R112, R126.reuse, R92 ;  /* 0x0000007e705c723c */ /* 0x080fe2000004185c */
[----:B------:R-:W2:Y:S03]  /*cbb0*/  LDSM.16.MT88.4 R112, [R202+0x800] ;  /* 0x00080000ca70783b */ /* 0x000ea60000004200 */
[----:B------:R-:W-:Y:S01]  /*cbc0*/  FADD.FTZ R2, R251, R100 ;  /* 0x00000064fb027221 */ /* 0x000fe20000010000 */
[----:B-1----:R-:W-:Y:S01]  /*cbd0*/  F2FP.BF16.PACK_AB R177, R191, R190 ;  /* 0x000000bebfb1723e */ /* 0x002fe200000010ff */
[----:B------:R-:W-:Y:S02]  /*cbe0*/  FADD.FTZ R0, R235, R0 ;  /* 0x00000000eb007221 */ /* 0x000fe40000010000 */
[----:B------:R-:W-:Y:S01]  /*cbf0*/  HMMA.16816.F32.BF16 R96, R108, R126, R96 ;  /* 0x0000007e6c60723c */ /* 0x000fe20000041860 */
[----:B------:R-:W1:Y:S03]  /*cc00*/  LDSM.16.MT88.4 R124, [R202+0x1800] ;  /* 0x00180000ca7c783b */ /* 0x000e660000004200 */
[----:B------:R-:W-:Y:S02]  /*cc10*/  FADD.FTZ R3, R234, R3 ;  /* 0x00000003ea037221 */ /* 0x000fe40000010000 */
[----:B------:R-:W-:Y:S01]  /*cc20*/  FADD.FTZ R2, R250, R2 ;  /* 0x00000002fa027221 */ /* 0x000fe20000010000 */
[----:B------:R-:W-:Y:S01]  /*cc30*/  F2FP.BF16.PACK_AB R108, R226, R224 ;  /* 0x000000e0e26c723e */ /* 0x000fe200000010ff */
[----:B------:R-:W-:Y:S01]  /*cc40*/  FADD.FTZ R0, R229, R0 ;  /* 0x00000000e5007221 */ /* 0x000fe20000010000 */
[-C--:B-----5:R-:W-:Y:S05]  /*cc50*/  HMMA.16816.F32.BF16 R4, R116, R120.reuse, R4 ;  /* 0x000000787404723c */ /* 0x0a0fea0000041804 */
[----:B------:R-:W-:Y:S01]  /*cc60*/  F2FP.BF16.PACK_AB R110, R233, R230 ;  /* 0x000000e6e96e723e */ /* 0x000fe200000010ff */
[----:B------:R-:W-:Y:S01]  /*cc70*/  FADD.FTZ R3, R224, R3 ;  /* 0x00000003e0037221 */ /* 0x000fe20000010000 */
[----:B------:R-:W-:Y:S01]  /*cc80*/  F2FP.BF16.PACK_AB R109, R222, R217 ;  /* 0x000000d9de6d723e */ /* 0x000fe200000010ff */
        /* <DEDUP_REMOVED lines=14> */
[-C--:B--2---:R-:W-:Y:S04]  /*cd70*/  HMMA.16816.F32.BF16 R20, R116, R112.reuse, R20 ;  /* 0x000000707414723c */ /* 0x084fe80000041814 */
        /* <DEDUP_REMOVED lines=19> */
[-C--:B------:R-:W-:Y:S07]  /*ceb0*/  HMMA.16816.F32.BF16 R92, R108, R122.reuse, R92 ;  /* 0x0000007a6c5c723c */ /* 0x080fee000004185c */
[----:B------:R-:W-:Y:S01]  /*cec0*/  F2FP.BF16.PACK_AB R108, R136, R137 ;  /* 0x00000089886c723e */ /* 0x000fe200000010ff */
[----:B------:R-:W-:Y:S04]  /*ced0*/  HMMA.16816.F32.BF16 R96, R116, R122, R96 ;  /* 0x0000007a7460723c */ /* 0x000fe80000041860 */
[----:B------:R-:W-:Y:S02]  /*cee0*/  F2FP.BF16.PACK_AB R110, R106, R107 ;  /* 0x0000006b6a6e723e */ /* 0x000fe400000010ff */
[----:B------:R-:W-:Y:S02]  /*cef0*/  F2FP.BF16.PACK_AB R109, R197, R196 ;  /* 0x000000c4c56d723e */ /* 0x000fe400000010ff */
        /* <DEDUP_REMOVED lines=41> */
[----:B--2---:R-:W-:Y:S03]  /*d190*/  ISETP.GT.AND P0, PT, R220, R6, PT ;  /* 0x00000006dc00720c */ /* 0x004fe60003f04270 */
[----:B------:R-:W-:Y:S10]  /*d1a0*/  MOV R220, R0 ;  /* 0x0000000000dc7202 */ /* 0x000ff40000000f00 */
[----:B------:R-:W-:-:S05]  /*d1b0*/  @P0 BRA `(.L_x_3107) ;  /* 0xffffcb7000000947 */ /* 0x000fca000383ffff */
.L_x_3100:
[----:B------:R-:W-:Y:S05]  /*d1c0*/  BRA.DIV ~URZ, `(.L_x_3108) ;  /* 0x000051027f007947 */ /* 0x000fea000b800000 */
[----:B------:R2:W3:Y:S02]  /*d1d0*/  SHFL.BFLY PT, R7, R236, 0x2, 0x1f ;  /* 0x0c401f00ec077f89 */ /* 0x0004e400000e0000 */
.L_x_3146:
        /* <DEDUP_REMOVED lines=15> */
.L_x_3147:
        /* <DEDUP_REMOVED lines=134> */
.L_x_3069:
        /* <DEDUP_REMOVED lines=19> */
.L_x_3111:
[----:B--2---:R-:W-:Y:S05]  /*dc60*/  BSYNC B0 ;  /* 0x0000000000007941 */ /* 0x004fea0003800000 */
.L_x_3110:
        /* <DEDUP_REMOVED lines=15> */
[----:B-1----:R-:W-:Y:S05]  /*dd60*/  CALL.REL.NOINC `($__internal_45_$__cuda_sm70_shflsync_idx_p) ;  /* 0x000048c000007944 */ /* 0x002fea0003c00000 */
.L_x_3114:
        /* <DEDUP_REMOVED lines=54> */
[C---:B-1----:R-:W-:Y:S02]  /*e0d0*/  IMAD R11, R13.reuse, c[0x0][0x4dc], R9 ;  /* 0x000137000d0b7a24 */ /* 0x042fe400078e0209 */
[----:B------:R-:W-:Y:S01]  /*e0e0*/  IMAD R12, R13, c[0x0][0x444], R8 ;  /* 0x000111000d0c7a24 */ /* 0x000fe200078e0208 */
        /* <DEDUP_REMOVED lines=122> */
.L_x_3116:
[----:B------:R-:W-:Y:S05]  /*e890*/  BSYNC B0 ;  /* 0x0000000000007941 */ /* 0x000fea0003800000 */
.L_x_3115:
        /* <DEDUP_REMOVED lines=52> */
.L_x_3118:
[----:B------:R-:W-:Y:S05]  /*ebe0*/  BSYNC B0 ;  /* 0x0000000000007941 */ /* 0x000fea0003800000 */
.L_x_3117:
        /* <DEDUP_REMOVED lines=52> */
.L_x_3120:
[----:B------:R-:W-:Y:S05]  /*ef30*/  BSYNC B0 ;  /* 0x0000000000007941 */ /* 0x000fea0003800000 */
.L_x_3119:
        /* <DEDUP_REMOVED lines=53> */
.L_x_3113:
        /* <DEDUP_REMOVED lines=44> */
.L_x_3121:
[----:B------:R-:W-:Y:S05]  /*f550*/  BSYNC B1 ;  /* 0x0000000000017941 */ /* 0x000fea0003800000 */
.L_x_3112:
        /* <DEDUP_REMOVED lines=10> */
.L_x_3148:
[----:B---3--:R-:W3:Y:S01]  /*f600*/  S2R R2, SR_TID.X ;  /* 0x0000000000027919 */ /* 0x008ee20000002100 */
[----:B------:R-:W-:Y:S03]  /*f610*/  WARPSYNC 0xffffffff ;  /* 0xffffffff00007948 */ /* 0x000fe60003800000 */
[----:B------:R-:W-:Y:S06]  /*f620*/  BAR.SYNC.DEFER_BLOCKING 0x4, 0x80 ;  /* 0x0102000000007b1d */ /* 0x000fec0000010000 */
[----:B--2---:R2:W-:Y:S01]  /*f630*/  STL [R1+0x78], R0 ;  /* 0x0000780001007387 */ /* 0x0045e20000100800 */
[----:B---3--:R-:W-:-:S13]  /*f640*/  LOP3.LUT P0, RZ, R2, 0x7f, RZ, 0xc0, !PT ;  /* 0x0000007f02ff7812 */ /* 0x008fda000780c0ff */
[----:B------:R2:W-:Y:S04]  /*f650*/  @!P0 STS [0xc100], R24 ;  /* 0x00c10018ff008388 */ /* 0x0005e80000000800 */
[----:B------:R-:W-:Y:S06]  /*f660*/  BAR.ARV 0x5, 0x80 ;  /* 0x0142000000007b1d */ /* 0x000fec0000002000 */
.L_x_3122:
[----:B-12---:R-:W2:Y:S02]  /*f670*/  LDL R0, [R1+0x78] ;  /* 0x0000780001007983 */ /* 0x006ea40000100800 */
[----:B--2---:R-:W-:-:S13]  /*f680*/  ISETP.GE.AND P0, PT, R0, c[0x0][0x538], PT ;  /* 0x00014e0000007a0c */ /* 0x004fda0003f06270 */
[----:B---345:R-:W-:Y:S01]  /*f690*/  @P0 CALL.REL.NOINC `(.L_x_3124) ;  /* 0x0000001000000944 */ /* 0x038fe20003c00000 */
[----:B------:R-:W-:Y:S05]  /*f6a0*/  BRA `(.L_x_3125) ;  /* 0xffff144000007947 */ /* 0x000fea000383ffff */
.L_x_3124:
[----:B------:R-:W-:Y:S05]  /*f6b0*/  EXIT ;  /* 0x000000000000794d */ /* 0x000fea0003800000 */
.L_x_3070:
[----:B------:R-:W-:Y:S01]  /*f6c0*/  IMAD.MOV.U32 R0, RZ, RZ, R5 ;  /* 0x000000ffff007224 */ /* 0x000fe200078e0005 */
[----:B------:R-:W-:Y:S01]  /*f6d0*/  MOV R223, RZ ;  /* 0x000000ff00df7202 */ /* 0x000fe20000000f00 */
[----:B------:R-:W-:Y:S01]  /*f6e0*/  IMAD.MOV.U32 R3, RZ, RZ, 0x1c1f ;  /* 0x00001c1fff037424 */ /* 0x000fe200078e00ff */
[----:B------:R-:W-:Y:S02]  /*f6f0*/  MOV R2, 0xf710 ;  /* 0x0000f71000027802 */ /* 0x000fe40000000f00 */
[----:B-----5:R-:W-:Y:S05]  /*f700*/  CALL.REL.NOINC `($__internal_45_$__cuda_sm70_shflsync_idx_p) ;  /* 0x00002f2000007944 */ /* 0x020fea0003c00000 */
[----:B------:R-:W-:Y:S01]  /*f710*/  MOV R4, R0 ;  /* 0x0000000000047202 */ /* 0x000fe20000000f00 */
[----:B------:R-:W-:Y:S05]  /*f720*/  BRA `(.L_x_3126) ;  /* 0xffff218000007947 */ /* 0x000fea000383ffff */
.L_x_3071:
[----:B------:R-:W-:Y:S01]  /*f730*/  IMAD.MOV.U32 R0, RZ, RZ, R11 ;  /* 0x000000ffff007224 */ /* 0x000fe200078e000b */
[----:B------:R-:W-:Y:S01]  /*f740*/  MOV R223, RZ ;  /* 0x000000ff00df7202 */ /* 0x000fe20000000f00 */
[----:B------:R-:W-:Y:S01]  /*f750*/  IMAD.MOV.U32 R3, RZ, RZ, 0x1c1f ;  /* 0x00001c1fff037424 */ /* 0x000fe200078e00ff */
[----:B------:R-:W-:Y:S02]  /*f760*/  MOV R2, 0xf780 ;  /* 0x0000f78000027802 */ /* 0x000fe40000000f00 */
[----:B-12--5:R-:W-:Y:S05]  /*f770*/  CALL.REL.NOINC `($__internal_45_$__cuda_sm70_shflsync_idx_p) ;  /* 0x00002eb000007944 */ /* 0x026fea0003c00000 */
[----:B------:R-:W-:Y:S05]  /*f780*/  BRA `(.L_x_3127) ;  /* 0xffff214000007947 */ /* 0x000fea000383ffff */
.L_x_3074:
[----:B-1--4-:R-:W-:Y:S01]  /*f790*/  IMAD.MOV.U32 R0, RZ, RZ, R5 ;  /* 0x000000ffff007224 */ /* 0x012fe200078e0005 */
[----:B------:R-:W-:Y:S01]  /*f7a0*/  MOV R223, 0x1 ;  /* 0x0000000100df7802 */ /* 0x000fe20000000f00 */
[----:B------:R-:W-:Y:S01]  /*f7b0*/  IMAD.MOV.U32 R3, RZ, RZ, 0x1c1f ;  /* 0x00001c1fff037424 */ /* 0x000fe200078e00ff */
[----:B------:R-:W-:-:S02]  /*f7c0*/  MOV R2, 0xf7e0 ;  /* 0x0000f7e000027802 */ /* 0x000fc40000000f00 */
[----:B--2--5:R-:W-:Y:S05]  /*f7d0*/  CALL.REL.NOINC `($__internal_45_$__cuda_sm70_shflsync_idx_p) ;  /* 0x00002e5000007944 */ /* 0x024fea0003c00000 */
[----:B------:R-:W-:Y:S01]  /*f7e0*/  IMAD.MOV.U32 R4, RZ, RZ, R0 ;  /* 0x000000ffff047224 */ /* 0x000fe200078e0000 */
[----:B------:R-:W-:Y:S01]  /*f7f0*/  MOV R223, 0x1 ;  /* 0x0000000100df7802 */ /* 0x000fe20000000f00 */
[----:B------:R-:W-:Y:S01]  /*f800*/  IMAD.MOV.U32 R0, RZ, RZ, R11 ;  /* 0x000000ffff007224 */ /* 0x000fe200078e000b */
[----:B------:R-:W-:-:S02]  /*f810*/  MOV R3, 0x1c1f ;  /* 0x00001c1f00037802 */ /* 0x000fc40000000f00 */
[----:B------:R-:W-:Y:S02]  /*f820*/  MOV R2, 0xf840 ;  /* 0x0000f84000027802 */ /* 0x000fe40000000f00 */
[----:B------:R-:W-:Y:S05]  /*f830*/  CALL.REL.NOINC `($__internal_45_$__cuda_sm70_shflsync_idx_p) ;  /* 0x00002df000007944 */ /* 0x000fea0003c00000 */
[----:B------:R-:W-:Y:S05]  /*f840*/  BRA `(.L_x_3128) ;  /* 0xffff22c000007947 */ /* 0x000fea000383ffff */
.L_x_3077:
[----:B-1----:R-:W-:Y:S01]  /*f850*/  IMAD.MOV.U32 R0, RZ, RZ, R5 ;  /* 0x000000ffff007224 */ /* 0x002fe200078e0005 */
[----:B------:R-:W-:Y:S01]  /*f860*/  MOV R223, 0x2 ;  /* 0x0000000200df7802 */ /* 0x000fe20000000f00 */
[----:B------:R-:W-:Y:S01]  /*f870*/  IMAD.MOV.U32 R3, RZ, RZ, 0x1c1f ;  /* 0x00001c1fff037424 */ /* 0x000fe200078e00ff */
[----:B------:R-:W-:Y:S02]  /*f880*/  MOV R2, 0xf8a0 ;  /* 0x0000f8a000027802 */ /* 0x000fe40000000f00 */
[----:B--23-5:R-:W-:Y:S05]  /*f890*/  CALL.REL.NOINC `($__internal_45_$__cuda_sm70_shflsync_idx_p) ;  /* 0x00002d9000007944 */ /* 0x02cfea0003c00000 */
[----:B------:R-:W-:Y:S01]  /*f8a0*/  MOV R4, R0 ;  /* 0x0000000000047202 */ /* 0x000fe20000000f00 */
[----:B------:R-:W-:Y:S05]  /*f8b0*/  BRA `(.L_x_3129) ;  /* 0xffff241000007947 */ /* 0x000fea000383ffff */
.L_x_3078:
[----:B-1----:R-:W-:Y:S01]  /*f8c0*/  IMAD.MOV.U32 R0, RZ, RZ, R11 ;  /* 0x000000ffff007224 */ /* 0x002fe200078e000b */
[----:B------:R-:W-:Y:S01]  /*f8d0*/  MOV R223, 0x2 ;  /* 0x0000000200df7802 */ /* 0x000fe20000000f00 */
[----:B------:R-:W-:Y:S01]  /*f8e0*/  IMAD.MOV.U32 R3, RZ, RZ, 0x1c1f ;  /* 0x00001c1fff037424 */ /* 0x000fe200078e00ff */
[----:B------:R-:W-:Y:S02]  /*f8f0*/  MOV R2, 0xf910 ;  /* 0x0000f91000027802 */ /* 0x000fe40000000f00 */
[----:B--2345:R-:W-:Y:S05]  /*f900*/  CALL.REL.NOINC `($__internal_45_$__cuda_sm70_shflsync_idx_p) ;  /* 0x00002d2000007944 */ /* 0x03cfea0003c00000 */
[----:B------:R-:W-:Y:S05]  /*f910*/  BRA `(.L_x_3130) ;  /* 0xffff23d000007947 */ /* 0x000fea000383ffff */
.L_x_3081:
[----:B--2---:R-:W-:Y:S01]  /*f920*/  IMAD.MOV.U32 R0, RZ, RZ, R5 ;  /* 0x000000ffff007224 */ /* 0x004fe200078e0005 */
[----:B------:R-:W-:Y:S01]  /*f930*/  MOV R223, 0x3 ;  /* 0x0000000300df7802 */ /* 0x000fe20000000f00 */
[----:B------:R-:W-:Y:S01]  /*f940*/  IMAD.MOV.U32 R3, RZ, RZ, 0x1c1f ;  /* 0x00001c1fff037424 */ /* 0x000fe200078e00ff */
[----:B------:R-:W-:-:S02]  /*f950*/  MOV R2, 0xf970 ;  /* 0x0000f97000027802 */ /* 0x000fc40000000f00 */
[----:B-1-345:R-:W-:Y:S05]  /*f960*/  CALL.REL.NOINC `($__internal_45_$__cuda_sm70_shflsync_idx_p) ;  /* 0x00002cc000007944 */ /* 0x03afea0003c00000 */
[----:B------:R-:W-:Y:S01]  /*f970*/  IMAD.MOV.U32 R4, RZ, RZ, R0 ;  /* 0x000000ffff047224 */ /* 0x000fe200078e0000 */
[----:B------:R-:W-:Y:S01]  /*f980*/  MOV R223, 0x3 ;  /* 0x0000000300df7802 */ /* 0x000fe20000000f00 */
[----:B------:R-:W-:Y:S01]  /*f990*/  IMAD.MOV.U32 R0, RZ, RZ, R11 ;  /* 0x000000ffff007224 */ /* 0x000fe200078e000b */
[----:B------:R-:W-:-:S02]  /*f9a0*/  MOV R3, 0x1c1f ;  /* 0x00001c1f00037802 */ /* 0x000fc40000000f00 */
[----:B------:R-:W-:Y:S02]  /*f9b0*/  MOV R2, 0xf9d0 ;  /* 0x0000f9d000027802 */ /* 0x000fe40000000f00 */
[----:B------:R-:W-:Y:S05]  /*f9c0*/  CALL.REL.NOINC `($__internal_45_$__cuda_sm70_shflsync_idx_p) ;  /* 0x00002c6000007944 */ /* 0x000fea0003c00000 */
[----:B------:R-:W-:Y:S05]  /*f9d0*/  BRA `(.L_x_3131) ;  /* 0xffff24e000007947 */ /* 0x000fea000383ffff */
.L_x_3084:
[----:B------:R-:W-:Y:S01]  /*f9e0*/  IMAD.MOV.U32 R0, RZ, RZ, R5 ;  /* 0x000000ffff007224 */ /* 0x000fe200078e0005 */
[----:B------:R-:W-:Y:S01]  /*f9f0*/  MOV R223, RZ ;  /* 0x000000ff00df7202 */ /* 0x000fe20000000f00 */
[----:B------:R-:W-:Y:S01]  /*fa00*/  IMAD.MOV.U32 R3, RZ, RZ, 0x1c1f ;  /* 0x00001c1fff037424 */ /* 0x000fe200078e00ff */
[----:B------:R-:W-:Y:S02]  /*fa10*/  MOV R2, 0xfa30 ;  /* 0x0000fa3000027802 */ /* 0x000fe40000000f00 */
[----:B------:R-:W-:Y:S05]  /*fa20*/  CALL.REL.NOINC `($__internal_45_$__cuda_sm70_shflsync_idx_p) ;  /* 0x00002c0000007944 */ /* 0x000fea0003c00000 */
[----:B------:R-:W-:Y:S01]  /*fa30*/  MOV R4, R0 ;  /* 0x0000000000047202 */ /* 0x000fe20000000f00 */
[----:B------:R-:W-:Y:S05]  /*fa40*/  BRA `(.L_x_3132) ;  /* 0xffff39b000007947 */ /* 0x000fea000383ffff */
.L_x_3085:
[----:B------:R-:W-:Y:S01]  /*fa50*/  IMAD.MOV.U32 R0, RZ, RZ, R12 ;  /* 0x000000ffff007224 */ /* 0x000fe200078e000c */
[----:B------:R-:W-:Y:S01]  /*fa60*/  MOV R223, RZ ;  /* 0x000000ff00df7202 */ /* 0x000fe20000000f00 */
[----:B------:R-:W-:Y:S01]  /*fa70*/  IMAD.MOV.U32 R3, RZ, RZ, 0x1c1f ;  /* 0x00001c1fff037424 */ /* 0x000fe200078e00ff */
[----:B------:R-:W-:Y:S02]  /*fa80*/  MOV R2, 0xfaa0 ;  /* 0x0000faa000027802 */ /* 0x000fe40000000f00 */
[----:B-12---:R-:W-:Y:S05]  /*fa90*/  CALL.REL.NOINC `($__internal_45_$__cuda_sm70_shflsync_idx_p) ;  /* 0x00002b9000007944 */ /* 0x006fea0003c00000 */
[----:B------:R-:W-:Y:S01]  /*faa0*/  IADD3 R8, P0, R0, R149, RZ ;  /* 0x0000009500087210 */ /* 0x000fe20007f1e0ff */
[----:B------:R-:W-:Y:S01]  /*fab0*/  IMAD.MOV.U32 R223, RZ, RZ, 0x1 ;  /* 0x00000001ffdf7424 */ /* 0x000fe200078e00ff */
        /* <DEDUP_REMOVED lines=9> */
[----:B------:R-:W-:Y:S01]  /*fb50*/  IMAD.MOV.U32 R0, RZ, RZ, R5 ;  /* 0x000000ffff007224 */ /* 0x000fe200078e0005 */
        /* <DEDUP_REMOVED lines=12> */
[----:B-1----:R-:W-:Y:S05]  /*fc20*/  CALL.REL.NOINC `($__internal_45_$__cuda_sm70_shflsync_idx_p) ;  /* 0x00002a0000007944 */ /* 0x002fea0003c00000 */
[----:B------:R-:W-:Y:S01]  /*fc30*/  IMAD.MOV.U32 R4, RZ, RZ, R0 ;  /* 0x000000ffff047224 */ /* 0x000fe200078e0000 */
[----:B------:R-:W-:Y:S01]  /*fc40*/  MOV R223, 0x1 ;  /* 0x0000000100df7802 */ /* 0x000fe20000000f00 */
[----:B------:R-:W-:Y:S01]  /*fc50*/  IMAD.MOV.U32 R0, RZ, RZ, R12 ;  /* 0x000000ffff007224 */ /* 0x000fe200078e000c */
[----:B------:R-:W-:-:S02]  /*fc60*/  MOV R3, 0x1c1f ;  /* 0x00001c1f00037802 */ /* 0x000fc40000000f00 */
[----:B------:R-:W-:Y:S02]  /*fc70*/  MOV R2, 0xfc90 ;  /* 0x0000fc9000027802 */ /* 0x000fe40000000f00 */
[----:B------:R-:W-:Y:S05]  /*fc80*/  CALL.REL.NOINC `($__internal_45_$__cuda_sm70_shflsync_idx_p) ;  /* 0x000029a000007944 */ /* 0x000fea0003c00000 */
[----:B------:R-:W-:Y:S05]  /*fc90*/  BRA `(.L_x_3133) ;  /* 0xffff38d000007947 */ /* 0x000fea000383ffff */
.L_x_3086:
[----:B------:R-:W-:Y:S01]  /*fca0*/  IMAD.MOV.U32 R0, RZ, RZ, R4 ;  /* 0x000000ffff007224 */ /* 0x000fe200078e0004 */
[----:B------:R-:W-:Y:S01]  /*fcb0*/  MOV R223, RZ ;  /* 0x000000ff00df7202 */ /* 0x000fe20000000f00 */
[----:B------:R-:W-:Y:S01]  /*fcc0*/  IMAD.MOV.U32 R3, RZ, RZ, 0x1c1f ;  /* 0x00001c1fff037424 */ /* 0x000fe200078e00ff */
[----:B------:R-:W-:Y:S02]  /*fcd0*/  MOV R2, 0xfcf0 ;  /* 0x0000fcf000027802 */ /* 0x000fe40000000f00 */
[----:B------:R-:W-:Y:S05]  /*fce0*/  CALL.REL.NOINC `($__internal_45_$__cuda_sm70_shflsync_idx_p) ;  /* 0x0000294000007944 */ /* 0x000fea0003c00000 */
[----:B------:R-:W-:Y:S05]  /*fcf0*/  BRA `(.L_x_3134) ;  /* 0xffff3ad000007947 */ /* 0x000fea000383ffff */
.L_x_3087:
[----:B------:R-:W-:Y:S01]  /*fd00*/  IMAD.MOV.U32 R0, RZ, RZ, R4 ;  /* 0x000000ffff007224 */ /* 0x000fe200078e0004 */
[----:B------:R-:W-:Y:S01]  /*fd10*/  MOV R223, 0x1 ;  /* 0x0000000100df7802 */ /* 0x000fe20000000f00 */
[----:B------:R-:W-:Y:S01]  /*fd20*/  IMAD.MOV.U32 R3, RZ, RZ, 0x1c1f ;  /* 0x00001c1fff037424 */ /* 0x000fe200078e00ff */
[----:B------:R-:W-:Y:S02]  /*fd30*/  MOV R2, 0xfd50 ;  /* 0x0000fd5000027802 */ /* 0x000fe40000000f00 */
[----:B-1----:R-:W-:Y:S05]  /*fd40*/  CALL.REL.NOINC `($__internal_45_$__cuda_sm70_shflsync_idx_p) ;  /* 0x000028e000007944 */ /* 0x002fea0003c00000 */
[----:B------:R-:W-:Y:S01]  /*fd50*/  IMAD.IADD R0, R5, 0x1, R0 ;  /* 0x0000000105007824 */ /* 0x000fe200078e0200 */
[----:B------:R-:W-:Y:S01]  /*fd60*/  MOV R2, 0xffc0 ;  /* 0x0000ffc000027802 */ /* 0x000fe20000000f00 */
[----:B------:R-:W-:Y:S02]  /*fd70*/  IMAD.MOV.U32 R223, RZ, RZ, 0x2 ;  /* 0x00000002ffdf7424 */ /* 0x000fe400078e00ff */
        /* <DEDUP_REMOVED lines=30> */
[----:B------:R-:W-:Y:S01]  /*ff60*/  IMAD.MOV.U32 R0, RZ, RZ, R4 ;  /* 0x000000ffff007224 */ /* 0x000fe200078e0004 */
[----:B------:R-:W-:Y:S02]  /*ff70*/  FSEL R129, R30, -INF , P6 ;  /* 0xff8000001e817808 */ /* 0x000fe40003000000 */
[----:B------:R-:W-:-:S02]  /*ff80*/  FSEL R132, R31, -INF , P5 ;  /* 0xff8000001f847808 */ /* 0x000fc40002800000 */
[----:B------:R-:W-:Y:S02]  /*ff90*/  FSEL R131, R26, -INF , P4 ;  /* 0xff8000001a837808 */ /* 0x000fe40002000000 */
[----:B------:R-:W-:Y:S02]  /*ffa0*/  FSEL R130, R27, -INF , P0 ;  /* 0xff8000001b827808 */ /* 0x000fe40000000000 */
[----:B------:R-:W-:Y:S05]  /*ffb0*/  CALL.REL.NOINC `($__internal_45_$__cuda_sm70_shflsync_idx_p) ;  /* 0x0000267000007944 */ /* 0x000fea0003c00000 */
        /* <DEDUP_REMOVED lines=40> */
[----:B------:R-:W-:Y:S02]  /*10240*/  FMNMX.FTZ R104, R7, R8, !PT ;  /* 0x0000000807687209 */ /* 0x000fe40007810000 */
[----:B------:R-:W-:Y:S02]  /*10250*/  MOV R2, 0x10850 ;  /* 0x0001085000027802 */ /* 0x000fe40000000f00 */
[----:B------:R-:W-:Y:S01]  /*10260*/  IMNMX R6, R6, R0, PT ;  /* 0x0000000006067217 */ /* 0x000fe20003800200 */
[----:B------:R-:W-:Y:S01]  /*10270*/  IMAD.MOV.U32 R0, RZ, RZ, 0x2 ;  /* 0x00000002ff007424 */ /* 0x000fe200078e00ff */
[----:B------:R-:W-:Y:S02]  /*10280*/  FMNMX.FTZ R104, R11, R104, !PT ;  /* 0x000000680b687209 */ /* 0x000fe40007810000 */
        /* <DEDUP_REMOVED lines=83> */
[----:B------:R-:W-:Y:S02]  /*107c0*/  FSEL R109, R67, -INF , P0 ;  /* 0xff800000436d7808 */ /* 0x000fe40000000000 */
[----:B------:R-:W-:Y:S01]  /*107d0*/  FMNMX.FTZ R103, R131, R103, !PT ;  /* 0x0000006783677209 */ /* 0x000fe20007810000 */
[----:B------:R-:W-:Y:S01]  /*107e0*/  IMAD.MOV.U32 R100, RZ, RZ, R104 ;  /* 0x000000ffff647224 */ /* 0x000fe200078e0068 */
[----:B------:R-:W-:-:S02]  /*107f0*/  FMNMX.FTZ R102, R120, R102, !PT ;  /* 0x0000006678667209 */ /* 0x000fc40007810000 */
[----:B------:R-:W-:Y:S02]  /*10800*/  FMNMX.FTZ R6, R110, R6, !PT ;  /* 0x000000066e067209 */ /* 0x000fe40007810000 */
[----:B------:R-:W-:Y:S02]  /*10810*/  FMNMX.FTZ R103, R130, R103, !PT ;  /* 0x0000006782677209 */ /* 0x000fe40007810000 */
[----:B------:R-:W-:Y:S02]  /*10820*/  FMNMX.FTZ R102, R117, R102, !PT ;  /* 0x0000006675667209 */ /* 0x000fe40007810000 */
[----:B------:R-:W-:Y:S02]  /*10830*/  FMNMX.FTZ R6, R109, R6, !PT ;  /* 0x000000066d067209 */ /* 0x000fe40007810000 */
[----:B------:R-:W-:Y:S05]  /*10840*/  CALL.REL.NOINC `($__internal_44_$__cuda_sm70_shflsync_bfly_p) ;  /* 0x00001d8000007944 */ /* 0x000fea0003c00000 */
[----:B------:R-:W-:Y:S01]  /*10850*/  FMNMX.FTZ R104, R104, R0, !PT ;  /* 0x0000000068687209 */ /* 0x000fe20007810000 */
[----:B------:R-:W-:Y:S01]  /*10860*/  IMAD.MOV.U32 R0, RZ, RZ, 0x1 ;  /* 0x00000001ff007424 */ /* 0x000fe200078e00ff */
[----:B------:R-:W-:-:S03]  /*10870*/  MOV R2, 0x108a0 ;  /* 0x000108a000027802 */ /* 0x000fc60000000f00 */
[----:B------:R-:W-:Y:S02]  /*10880*/  IMAD.MOV.U32 R100, RZ, RZ, R104 ;  /* 0x000000ffff647224 */ /* 0x000fe400078e0068 */
[----:B------:R-:W-:Y:S05]  /*10890*/  CALL.REL.NOINC `($__internal_44_$__cuda_sm70_shflsync_bfly_p) ;  /* 0x00001d3000007944 */ /* 0x000fea0003c00000 */
[----:B------:R-:W-:Y:S01]  /*108a0*/  FMNMX.FTZ R104, R104, R0, !PT ;  /* 0x0000000068687209 */ /* 0x000fe20007810000 */
[----:B------:R-:W-:Y:S01]  /*108b0*/  IMAD.MOV.U32 R100, RZ, RZ, R103 ;  /* 0x000000ffff647224 */ /* 0x000fe200078e0067 */
[----:B------:R-:W-:Y:S01]  /*108c0*/  MOV R2, 0x108f0 ;  /* 0x000108f000027802 */ /* 0x000fe20000000f00 */
[----:B------:R-:W-:Y:S02]  /*108d0*/  IMAD.MOV.U32 R0, RZ, RZ, 0x2 ;  /* 0x00000002ff007424 */ /* 0x000fe400078e00ff */
        /* <DEDUP_REMOVED lines=26> */
[----:B------:R-:W-:Y:S01]  /*10a80*/  MOV R101, R0 ;  /* 0x0000000000657202 */ /* 0x000fe20000000f00 */
[----:B------:R-:W-:Y:S05]  /*10a90*/  BRA `(.L_x_3135) ;  /* 0xffff3aa000007947 */ /* 0x000fea000383ffff */
.L_x_3091:
[----:B------:R-:W-:Y:S01]  /*10aa0*/  MOV R223, RZ ;  /* 0x000000ff00df7202 */ /* 0x000fe20000000f00 */
[----:B------:R-:W-:Y:S01]  /*10ab0*/  IMAD.MOV.U32 R0, RZ, RZ, R5 ;  /* 0x000000ffff007224 */ /* 0x000fe200078e0005 */
[----:B------:R-:W-:Y:S01]  /*10ac0*/  MOV R2, 0x10af0 ;  /* 0x00010af000027802 */ /* 0x000fe20000000f00 */
[----:B------:R-:W-:Y:S02]  /*10ad0*/  IMAD.MOV.U32 R3, RZ, RZ, 0x1c1f ;  /* 0x00001c1fff037424 */ /* 0x000fe400078e00ff */
[----:B------:R-:W-:Y:S05]  /*10ae0*/  CALL.REL.NOINC `($__internal_45_$__cuda_sm70_shflsync_idx_p) ;  /* 0x00001b4000007944 */ /* 0x000fea0003c00000 */
[----:B------:R-:W-:Y:S01]  /*10af0*/  MOV R4, R0 ;  /* 0x0000000000047202 */ /* 0x000fe20000000f00 */
[----:B------:R-:W-:-:S05]  /*10b00*/  BRA `(.L_x_3136) ;  /* 0xffff54b000007947 */ /* 0x000fca000383ffff */
.L_x_3092:
[----:B------:R-:W-:Y:S01]  /*10b10*/  MOV R223, RZ ;  /* 0x000000ff00df7202 */ /* 0x000fe20000000f00 */
[----:B------:R-:W-:Y:S01]  /*10b20*/  IMAD.MOV.U32 R0, RZ, RZ, R12 ;  /* 0x000000ffff007224 */ /* 0x000fe200078e000c */
[----:B------:R-:W-:Y:S01]  /*10b30*/  MOV R2, 0x10b60 ;  /* 0x00010b6000027802 */ /* 0x000fe20000000f00 */
[----:B------:R-:W-:Y:S02]  /*10b40*/  IMAD.MOV.U32 R3, RZ, RZ, 0x1c1f ;  /* 0x00001c1fff037424 */ /* 0x000fe400078e00ff */
[----:B-12---:R-:W-:Y:S05]  /*10b50*/  CALL.REL.NOINC `($__internal_45_$__cuda_sm70_shflsync_idx_p) ;  /* 0x00001ad000007944 */ /* 0x006fea0003c00000 */
[C---:B------:R-:W-:Y:S01]  /*10b60*/  ISETP.GE.AND P6, PT, R227.reuse, c[0x0][0x1d4], PT ;  /* 0x00007500e3007a0c */ /* 0x040fe20003fc6270 */
[----:B------:R-:W-:Y:S01]  /*10b70*/  IMAD.MOV.U32 R223, RZ, RZ, 0x1 ;  /* 0x00000001ffdf7424 */ /* 0x000fe200078e00ff */
        /* <DEDUP_REMOVED lines=11> */
[----:B------:R-:W-:Y:S01]  /*10c30*/  SEL R11, RZ, 0x10, P6 ;  /* 0x00000010ff0b7807 */ /* 0x000fe20003000000 */
[----:B------:R-:W-:Y:S01]  /*10c40*/  IMAD.X R7, R4, 0x1, R14, P4 ;  /* 0x0000000104077824 */ /* 0x000fe200020e060e */
[----:B------:R-:W-:Y:S05]  /*10c50*/  SEL R10, RZ, 0x10, P5 ;  /* 0x00000010ff0a7807 */ /* 0x000fea0002800000 */
[----:B------:R2:W-:Y:S01]  /*10c60*/  LDGSTS.E.BYPASS.LTC128B.128 [R218+0x1100], [R6.64], !P5 ;  /* 0x0110000006da7fae */ /* 0x0005e2000e901d46 */
[----:B-1----:R-:W-:Y:S01]  /*10c70*/  IADD3 R2, P4, R0, R22, RZ ;  /* 0x0000001600027210 */ /* 0x002fe20007f9e0ff */
[----:B------:R-:W-:Y:S01]  /*10c80*/  IMAD.MOV.U32 R0, RZ, RZ, R5 ;  /* 0x000000ffff007224 */ /* 0x000fe200078e0005 */
[----:B------:R-:W-:Y:S03]  /*10c90*/  SEL R5, RZ, 0x10, P0 ;  /* 0x00000010ff057807 */ /* 0x000fe60000000000 */
[----:B------:R-:W-:Y:S05]  /*10ca0*/  IMAD.X R3, R4, 0x1, R15, P4 ;  /* 0x0000000104037824 */ /* 0x000fea00020e060f */
[----:B------:R1:W-:Y:S02]  /*10cb0*/  LDGSTS.E.BYPASS.LTC128B.128 [R218+0x2100], [R2.64], !P0 ;  /* 0x0210000002da7fae */ /* 0x0003e4000c101d46 */
[----:B-1----:R-:W-:Y:S01]  /*10cc0*/  MOV R2, 0x10cf0 ;  /* 0x00010cf000027802 */ /* 0x002fe20000000f00 */
[----:B------:R-:W-:Y:S02]  /*10cd0*/  IMAD.MOV.U32 R3, RZ, RZ, 0x1c1f ;  /* 0x00001c1fff037424 */ /* 0x000fe400078e00ff */
[----:B--2---:R-:W-:Y:S05]  /*10ce0*/  CALL.REL.NOINC `($__internal_45_$__cuda_sm70_shflsync_idx_p) ;  /* 0x0000194000007944 */ /* 0x004fea0003c00000 */
[----:B------:R-:W-:Y:S01]  /*10cf0*/  MOV R223, 0x1 ;  /* 0x0000000100df7802 */ /* 0x000fe20000000f00 */
[----:B------:R-:W-:Y:S01]  /*10d00*/  IMAD.MOV.U32 R4, RZ, RZ, R0 ;  /* 0x000000ffff047224 */ /* 0x000fe200078e0000 */
[----:B------:R-:W-:Y:S01]  /*10d10*/  MOV R3, 0x1c1f ;  /* 0x00001c1f00037802 */ /* 0x000fe20000000f00 */
[----:B------:R-:W-:Y:S01]  /*10d20*/  IMAD.MOV.U32 R0, RZ, RZ, R12 ;  /* 0x000000ffff007224 */ /* 0x000fe200078e000c */
[----:B------:R-:W-:Y:S02]  /*10d30*/  MOV R2, 0x10d50 ;  /* 0x00010d5000027802 */ /* 0x000fe40000000f00 */
[----:B------:R-:W-:Y:S05]  /*10d40*/  CALL.REL.NOINC `($__internal_45_$__cuda_sm70_shflsync_idx_p) ;  /* 0x000018e000007944 */ /* 0x000fea0003c00000 */
[----:B------:R-:W-:-:S05]  /*10d50*/  BRA `(.L_x_3137) ;  /* 0xffff53d000007947 */ /* 0x000fca000383ffff */
.L_x_3095:
[----:B------:R-:W-:Y:S01]  /*10d60*/  MOV R223, RZ ;  /* 0x000000ff00df7202 */ /* 0x000fe20000000f00 */
[----:B------:R-:W-:Y:S01]  /*10d70*/  IMAD.MOV.U32 R0, RZ, RZ, R101 ;  /* 0x000000ffff007224 */ /* 0x000fe200078e0065 */
[----:B------:R-:W-:Y:S01]  /*10d80*/  MOV R2, 0x10db0 ;  /* 0x00010db000027802 */ /* 0x000fe20000000f00 */
[----:B------:R-:W-:Y:S02]  /*10d90*/  IMAD.MOV.U32 R3, RZ, RZ, 0x1c1f ;  /* 0x00001c1fff037424 */ /* 0x000fe400078e00ff */
[----:B------:R-:W-:Y:S05]  /*10da0*/  CALL.REL.NOINC `($__internal_45_$__cuda_sm70_shflsync_idx_p) ;  /* 0x0000188000007944 */ /* 0x000fea0003c00000 */
[----:B------:R-:W-:Y:S01]  /*10db0*/  MOV R100, R0 ;  /* 0x0000000000647202 */ /* 0x000fe20000000f00 */
[----:B------:R-:W-:-:S05]  /*10dc0*/  BRA `(.L_x_3138) ;  /* 0xffff5fc000007947 */ /* 0x000fca000383ffff */
.L_x_3096:
        /* <DEDUP_REMOVED lines=17> */
[----:B------:R1:W-:Y:S02]  /*10ee0*/  LDGSTS.E.BYPASS.LTC128B.128 [R218+0x3100], [R2.64], !P6 ;  /* 0x0310000002da7fae */ /* 0x0003e4000f101d46 */
[----:B------:R-:W-:Y:S06]  /*10ef0*/  IMAD.X R103, R100, 0x1, R110, P4 ;  /* 0x0000000164677824 */ /* 0x000fec00020e066e */
[----:B------:R2:W-:Y:S01]  /*10f00*/  LDGSTS.E.BYPASS.LTC128B.128 [R218+0x4100], [R102.64], !P5 ;  /* 0x0410000066da7fae */ /* 0x0005e2000e901d46 */
[----:B-1----:R-:W-:Y:S01]  /*10f10*/  IADD3 R2, P4, R0, R178, RZ ;  /* 0x000000b200027210 */ /* 0x002fe20007f9e0ff */
[----:B------:R-:W-:Y:S01]  /*10f20*/  IMAD.MOV.U32 R0, RZ, RZ, R101 ;  /* 0x000000ffff007224 */ /* 0x000fe200078e0065 */
[----:B------:R-:W-:Y:S03]  /*10f30*/  SEL R101, RZ, 0x10, P0 ;  /* 0x00000010ff657807 */ /* 0x000fe60000000000 */
[----:B------:R-:W-:Y:S01]  /*10f40*/  IMAD.X R3, R100, 0x1, R111, P4 ;  /* 0x0000000164037824 */ /* 0x000fe200020e066f */
[----:B--2---:R-:W-:Y:S04]  /*10f50*/  SEL R102, RZ, 0x10, P6 ;  /* 0x00000010ff667807 */ /* 0x004fe80003000000 */
[----:B------:R1:W-:Y:S01]  /*10f60*/  LDGSTS.E.BYPASS.LTC128B.128 [R218+0x5100], [R2.64], !P0 ;  /* 0x0510000002da7fae */ /* 0x0003e2000c101d46 */
[----:B------:R-:W-:Y:S02]  /*10f70*/  SEL R103, RZ, 0x10, P5 ;  /* 0x00000010ff677807 */ /* 0x000fe40002800000 */
[----:B-1----:R-:W-:Y:S01]  /*10f80*/  MOV R2, 0x10fb0 ;  /* 0x00010fb000027802 */ /* 0x002fe20000000f00 */
[----:B------:R-:W-:Y:S02]  /*10f90*/  IMAD.MOV.U32 R3, RZ, RZ, 0x1c1f ;  /* 0x00001c1fff037424 */ /* 0x000fe400078e00ff */
[----:B------:R-:W-:Y:S05]  /*10fa0*/  CALL.REL.NOINC `($__internal_45_$__cuda_sm70_shflsync_idx_p) ;  /* 0x0000168000007944 */ /* 0x000fea0003c00000 */
[----:B------:R-:W-:Y:S01]  /*10fb0*/  MOV R223, 0x1 ;  /* 0x0000000100df7802 */ /* 0x000fe20000000f00 */
[----:B------:R-:W-:Y:S01]  /*10fc0*/  IMAD.MOV.U32 R100, RZ, RZ, R0 ;  /* 0x000000ffff647224 */ /* 0x000fe200078e0000 */
[----:B------:R-:W-:Y:S01]  /*10fd0*/  MOV R3, 0x1c1f ;  /* 0x00001c1f00037802 */ /* 0x000fe20000000f00 */
[----:B------:R-:W-:Y:S01]  /*10fe0*/  IMAD.MOV.U32 R0, RZ, RZ, R104 ;  /* 0x000000ffff007224 */ /* 0x000fe200078e0068 */
[----:B------:R-:W-:Y:S02]  /*10ff0*/  MOV R2, 0x11010 ;  /* 0x0001101000027802 */ /* 0x000fe40000000f00 */
[----:B------:R-:W-:Y:S05]  /*11000*/  CALL.REL.NOINC `($__internal_45_$__cuda_sm70_shflsync_idx_p) ;  /* 0x0000162000007944 */ /* 0x000fea0003c00000 */
[----:B------:R-:W-:-:S05]  /*11010*/  BRA `(.L_x_3139) ;  /* 0xffff5ee000007947 */ /* 0x000fca000383ffff */
.L_x_3097:
[----:B------:R-:W-:Y:S01]  /*11020*/  MOV R223, RZ ;  /* 0x000000ff00df7202 */ /* 0x000fe20000000f00 */
[----:B------:R-:W-:Y:S01]  /*11030*/  IMAD.MOV.U32 R0, RZ, RZ, R100 ;  /* 0x000000ffff007224 */ /* 0x000fe200078e0064 */
[----:B------:R-:W-:Y:S01]  /*11040*/  MOV R2, 0x11070 ;  /* 0x0001107000027802 */ /* 0x000fe20000000f00 */
[----:B------:R-:W-:Y:S02]  /*11050*/  IMAD.MOV.U32 R3, RZ, RZ, 0x1c1f ;  /* 0x00001c1fff037424 */ /* 0x000fe400078e00ff */
[----:B------:R-:W-:Y:S05]  /*11060*/  CALL.REL.NOINC `($__internal_45_$__cuda_sm70_shflsync_idx_p) ;  /* 0x000015c000007944 */ /* 0x000fea0003c00000 */
[----:B------:R-:W-:-:S05]  /*11070*/  BRA `(.L_x_3140) ;  /* 0xffff60c000007947 */ /* 0x000fca000383ffff */
.L_x_3098:
[----:B------:R-:W-:Y:S01]  /*11080*/  MOV R223, 0x1 ;  /* 0x0000000100df7802 */ /* 0x000fe20000000f00 */
[----:B------:R-:W-:Y:S01]  /*11090*/  IMAD.MOV.U32 R0, RZ, RZ, R100 ;  /* 0x000000ffff007224 */ /* 0x000fe200078e0064 */
[----:B------:R-:W-:Y:S01]  /*110a0*/  MOV R2, 0x110d0 ;  /* 0x000110d000027802 */ /* 0x000fe20000000f00 */
[----:B------:R-:W-:Y:S02]  /*110b0*/  IMAD.MOV.U32 R3, RZ, RZ, 0x1c1f ;  /* 0x00001c1fff037424 */ /* 0x000fe400078e00ff */
[----:B-1----:R-:W-:Y:S05]  /*110c0*/  CALL.REL.NOINC `($__internal_45_$__cuda_sm70_shflsync_idx_p) ;  /* 0x0000156000007944 */ /* 0x002fea0003c00000 */
[----:B------:R-:W-:Y:S01]  /*110d0*/  MOV R2, 0x11330 ;  /* 0x0001133000027802 */ /* 0x000fe20000000f00 */
[----:B------:R-:W-:Y:S02]  /*110e0*/  IMAD.IADD R0, R101, 0x1, R0 ;  /* 0x0000000165007824 */ /* 0x000fe400078e0200 */
[----:B------:R-:W-:Y:S02]  /*110f0*/  IMAD.MOV.U32 R223, RZ, RZ, 0x2 ;  /* 0x00000002ffdf7424 */ /* 0x000fe400078e00ff */
[----:B------:R-:W-:Y:S01]  /*11100*/  IMAD.MOV.U32 R3, RZ, RZ, 0x1c1f ;  /* 0x00001c1fff037424 */ /* 0x000fe200078e00ff */
        /* <DEDUP_REMOVED lines=27> */
[----:B------:R-:W-:Y:S01]  /*112c0*/  ISETP.GT.AND P0, PT, R0, 0x39, PT ;  /* 0x000000390000780c */ /* 0x000fe20003f04270 */
[----:B------:R-:W-:Y:S01]  /*112d0*/  IMAD.MOV.U32 R0, RZ, RZ, R100 ;  /* 0x000000ffff007224 */ /* 0x000fe200078e0064 */
[----:B------:R-:W-:Y:S02]  /*112e0*/  FSEL R54, R54, -INF , P6 ;  /* 0xff80000036367808 */ /* 0x000fe40003000000 */
[----:B------:R-:W-:Y:S02]  /*112f0*/  FSEL R55, R55, -INF , P5 ;  /* 0xff80000037377808 */ /* 0x000fe40002800000 */
[----:B------:R-:W-:Y:S02]  /*11300*/  FSEL R66, R66, -INF , P4 ;  /* 0xff80000042427808 */ /* 0x000fe40002000000 */
[----:B------:R-:W-:Y:S02]  /*11310*/  FSEL R67, R67, -INF , P0 ;  /* 0xff80000043437808 */ /* 0x000fe40000000000 */
[----:B------:R-:W-:Y:S05]  /*11320*/  CALL.REL.NOINC `($__internal_45_$__cuda_sm70_shflsync_idx_p) ;  /* 0x0000130000007944 */ /* 0x000fea0003c00000 */
        /* <DEDUP_REMOVED lines=31> */
[----:B------:R-:W-:Y:S01]  /*11520*/  ISETP.GT.AND P0, PT, R0, 0x39, PT ;  /* 0x000000390000780c */ /* 0x000fe20003f04270 */
[----:B------:R-:W-:Y:S01]  /*11530*/  IMAD.MOV.U32 R0, RZ, RZ, R100 ;  /* 0x000000ffff007224 */ /* 0x000fe200078e0064 */
[----:B------:R-:W-:Y:S02]  /*11540*/  FSEL R56, R56, -INF , P6 ;  /* 0xff80000038387808 */ /* 0x000fe40003000000 */
[----:B------:R-:W-:Y:S02]  /*11550*/  FSEL R57, R57, -INF , P5 ;  /* 0xff80000039397808 */ /* 0x000fe40002800000 */
[----:B------:R-:W-:Y:S02]  /*11560*/  FSEL R60, R60, -INF , P4 ;  /* 0xff8000003c3c7808 */ /* 0x000fe40002000000 */
[----:B------:R-:W-:Y:S02]  /*11570*/  FSEL R61, R61, -INF , P0 ;  /* 0xff8000003d3d7808 */ /* 0x000fe40000000000 */
[----:B------:R-:W-:Y:S05]  /*11580*/  CALL.REL.NOINC `($__internal_45_$__cuda_sm70_shflsync_idx_p) ;  /* 0x000010a000007944 */ /* 0x000fea0003c00000 */
[----:B------:R-:W-:Y:S01]  /*11590*/  FMNMX.FTZ R100, R4, R105, !PT ;  /* 0x0000006904647209 */ /* 0x000fe20007810000 */
[----:B------:R-:W-:Y:S01]  /*115a0*/  IMAD.IADD R0, R101, 0x1, R0 ;  /* 0x0000000165007824 */ /* 0x000fe200078e0200 */
[----:B------:R-:W-:Y:S02]  /*115b0*/  FMNMX.FTZ R7, R6, R106, !PT ;  /* 0x0000006a06077209 */ /* 0x000fe40007810000 */
[----:B------:R-:W-:Y:S02]  /*115c0*/  FMNMX.FTZ R8, R16, R107, !PT ;  /* 0x0000006b10087209 */ /* 0x000fe40007810000 */
[C---:B------:R-:W-:Y:S02]  /*115d0*/  ISETP.GT.AND P6, PT, R0.reuse, RZ, PT ;  /* 0x000000ff0000720c */ /* 0x040fe40003fc4270 */
[----:B------:R-:W-:Y:S02]  /*115e0*/  ISETP.GT.AND P5, PT, R0, 0x1, PT ;  /* 0x000000010000780c */ /* 0x000fe40003fa4270 */
[----:B------:R-:W-:Y:S02]  /*115f0*/  FSEL R10, R10, -INF , P6 ;  /* 0xff8000000a0a7808 */ /* 0x000fe40003000000 */
[----:B------:R-:W-:Y:S02]  /*11600*/  ISETP.GT.AND P4, PT, R0, 0x8, PT ;  /* 0x000000080000780c */ /* 0x000fe40003f84270 */
[----:B------:R-:W-:Y:S02]  /*11610*/  FSEL R11, R11, -INF , P5 ;  /* 0xff8000000b0b7808 */ /* 0x000fe40002800000 */
[----:B------:R-:W-:Y:S02]  /*11620*/  FMNMX.FTZ R101, R10, R108, !PT ;  /* 0x0000006c0a657209 */ /* 0x000fe40007810000 */
[----:B------:R-:W-:Y:S02]  /*11630*/  ISETP.GT.AND P0, PT, R0, 0x9, PT ;  /* 0x000000090000780c */ /* 0x000fe40003f04270 */
[----:B------:R-:W-:Y:S02]  /*11640*/  FSEL R14, R14, -INF , P4 ;  /* 0xff8000000e0e7808 */ /* 0x000fe40002000000 */
[----:B------:R-:W-:Y:S02]  /*11650*/  FMNMX.FTZ R100, R110, R100, !PT ;  /* 0x000000646e647209 */ /* 0x000fe40007810000 */
[----:B------:R-:W-:Y:S02]  /*11660*/  FMNMX.FTZ R7, R17, R7, !PT ;  /* 0x0000000711077209 */ /* 0x000fe40007810000 */
[----:B------:R-:W-:Y:S02]  /*11670*/  FMNMX.FTZ R8, R9, R8, !PT ;  /* 0x0000000809087209 */ /* 0x000fe40007810000 */
[----:B------:R-:W-:Y:S02]  /*11680*/  FMNMX.FTZ R101, R11, R101, !PT ;  /* 0x000000650b657209 */ /* 0x000fe40007810000 */
[----:B------:R-:W-:Y:S02]  /*11690*/  FSEL R15, R15, -INF , P0 ;  /* 0xff8000000f0f7808 */ /* 0x000fe40000000000 */
[----:B------:R-:W-:Y:S02]  /*116a0*/  ISETP.GT.AND P6, PT, R0, 0x10, PT ;  /* 0x000000100000780c */ /* 0x000fe40003fc4270 */
[----:B------:R-:W-:Y:S02]  /*116b0*/  FMNMX.FTZ R100, R5, R100, !PT ;  /* 0x0000006405647209 */ /* 0x000fe40007810000 */
[----:B------:R-:W-:Y:S02]  /*116c0*/  FMNMX.FTZ R7, R18, R7, !PT ;  /* 0x0000000712077209 */ /* 0x000fe40007810000 */
[----:B------:R-:W-:Y:S02]  /*116d0*/  FMNMX.FTZ R8, R12, R8, !PT ;  /* 0x000000080c087209 */ /* 0x000fe40007810000 */
[----:B------:R-:W-:Y:S02]  /*116e0*/  FMNMX.FTZ R101, R14, R101, !PT ;  /* 0x000000650e657209 */ /* 0x000fe40007810000 */
[----:B------:R-:W-:Y:S02]  /*116f0*/  ISETP.GT.AND P5, PT, R0, 0x11, PT ;  /* 0x000000110000780c */ /* 0x000fe40003fa4270 */
[----:B------:R-:W-:Y:S02]  /*11700*/  FSEL R26, R26, -INF , P6 ;  /* 0xff8000001a1a7808 */ /* 0x000fe40003000000 */
        /* <DEDUP_REMOVED lines=58> */
[----:B------:R-:W-:Y:S01]  /*11ab0*/  ISETP.GT.AND P0, PT, R0, 0x39, PT ;  /* 0x000000390000780c */ /* 0x000fe20003f04270 */
[----:B------:R-:W-:Y:S01]  /*11ac0*/  IMAD.MOV.U32 R0, RZ, RZ, 0x2 ;  /* 0x00000002ff007424 */ /* 0x000fe200078e00ff */
        /* <DEDUP_REMOVED lines=15> */
[----:B------:R-:W-:Y:S05]  /*11bc0*/  CALL.REL.NOINC `($__internal_44_$__cuda_sm70_shflsync_bfly_p) ;  /* 0x00000a0000007944 */ /* 0x000fea0003c00000 */
[----:B------:R-:W-:Y:S01]  /*11bd0*/  FMNMX.FTZ R100, R100, R0, !PT ;  /* 0x0000000064647209 */ /* 0x000fe20007810000 */
[----:B------:R-:W-:Y:S01]  /*11be0*/  IMAD.MOV.U32 R0, RZ, RZ, 0x1 ;  /* 0x00000001ff007424 */ /* 0x000fe200078e00ff */
[----:B------:R-:W-:Y:S02]  /*11bf0*/  MOV R2, 0x11c10 ;  /* 0x00011c1000027802 */ /* 0x000fe40000000f00 */
        /* <DEDUP_REMOVED lines=28> */
[----:B------:R-:W-:-:S05]  /*11dc0*/  BRA `(.L_x_3141) ;  /* 0xffff60e000007947 */ /* 0x000fca000383ffff */
.L_x_3101:
[----:B-1--4-:R-:W-:Y:S01]  /*11dd0*/  MOV R223, RZ ;  /* 0x000000ff00df7202 */ /* 0x012fe20000000f00 */
[----:B------:R-:W-:Y:S01]  /*11de0*/  IMAD.MOV.U32 R0, RZ, RZ, R52 ;  /* 0x000000ffff007224 */ /* 0x000fe200078e0034 */
[----:B------:R-:W-:Y:S01]  /*11df0*/  MOV R2, 0x11e20 ;  /* 0x00011e2000027802 */ /* 0x000fe20000000f00 */
[----:B------:R-:W-:Y:S02]  /*11e00*/  IMAD.MOV.U32 R3, RZ, RZ, 0x1c1f ;  /* 0x00001c1fff037424 */ /* 0x000fe400078e00ff */
[----:B------:R-:W-:Y:S05]  /*11e10*/  CALL.REL.NOINC `($__internal_45_$__cuda_sm70_shflsync_idx_p) ;  /* 0x0000081000007944 */ /* 0x000fea0003c00000 */
[----:B------:R-:W-:-:S05]  /*11e20*/  BRA `(.L_x_3142) ;  /* 0xffff81d000007947 */ /* 0x000fca000383ffff */
.L_x_3104:
[----:B------:R-:W-:Y:S01]  /*11e30*/  MOV R223, RZ ;  /* 0x000000ff00df7202 */ /* 0x000fe20000000f00 */
[----:B------:R-:W-:Y:S01]  /*11e40*/  IMAD.MOV.U32 R0, RZ, RZ, R101 ;  /* 0x000000ffff007224 */ /* 0x000fe200078e0065 */
[----:B------:R-:W-:Y:S01]  /*11e50*/  MOV R2, 0x11e80 ;  /* 0x00011e8000027802 */ /* 0x000fe20000000f00 */
[----:B------:R-:W-:Y:S02]  /*11e60*/  IMAD.MOV.U32 R3, RZ, RZ, 0x1c1f ;  /* 0x00001c1fff037424 */ /* 0x000fe400078e00ff */
[----:B------:R-:W-:Y:S05]  /*11e70*/  CALL.REL.NOINC `($__internal_45_$__cuda_sm70_shflsync_idx_p) ;  /* 0x000007b000007944 */ /* 0x000fea0003c00000 */
[----:B------:R-:W-:Y:S01]  /*11e80*/  MOV R100, R0 ;  /* 0x0000000000647202 */ /* 0x000fe20000000f00 */
[----:B------:R-:W-:-:S05]  /*11e90*/  BRA `(.L_x_3143) ;  /* 0xffff8e9000007947 */ /* 0x000fca000383ffff */
.L_x_3105:
[----:B------:R-:W-:Y:S01]  /*11ea0*/  MOV R223, RZ ;  /* 0x000000ff00df7202 */ /* 0x000fe20000000f00 */
[----:B------:R-:W-:Y:S01]  /*11eb0*/  IMAD.MOV.U32 R0, RZ, RZ, R104 ;  /* 0x000000ffff007224 */ /* 0x000fe200078e0068 */
[----:B------:R-:W-:Y:S01]  /*11ec0*/  MOV R2, 0x11ef0 ;  /* 0x00011ef000027802 */ /* 0x000fe20000000f00 */
[----:B------:R-:W-:Y:S02]  /*11ed0*/  IMAD.MOV.U32 R3, RZ, RZ, 0x1c1f ;  /* 0x00001c1fff037424 */ /* 0x000fe400078e00ff */
[----:B-12---:R-:W-:Y:S05]  /*11ee0*/  CALL.REL.NOINC `($__internal_45_$__cuda_sm70_shflsync_idx_p) ;  /* 0x0000074000007944 */ /* 0x006fea0003c00000 */
[C---:B------:R-:W-:Y:S01]  /*11ef0*/  IADD3 R2, -R217.reuse, 0x10, RZ ;  /* 0x00000010d9027810 */ /* 0x040fe20007ffe1ff */
[----:B------:R-:W-:Y:S01]  /*11f00*/  IMAD.MOV.U32 R223, RZ, RZ, 0x1 ;  /* 0x00000001ffdf7424 */ /* 0x000fe200078e00ff */
        /* <DEDUP_REMOVED lines=12> */
[----:B------:R-:W-:Y:S04]  /*11fd0*/  IMAD.MOV.U32 R0, RZ, RZ, R101 ;  /* 0x000000ffff007224 */ /* 0x000fe800078e0065 */
        /* <DEDUP_REMOVED lines=12> */
.L_x_3106:
[----:B------:R-:W-:Y:S02]  /*120a0*/  MOV R0, 0x2 ;  /* 0x0000000200007802 */ /* 0x000fe40000000f00 */
        /* <DEDUP_REMOVED lines=34> */
.L_x_3108:
[----:B------:R-:W-:Y:S01]  /*122d0*/  IMAD.MOV.U32 R100, RZ, RZ, R236 ;  /* 0x000000ffff647224 */ /* 0x000fe200078e00ec */
[----:B------:R-:W-:-:S02]  /*122e0*/  MOV R0, 0x2 ;  /* 0x0000000200007802 */ /* 0x000fc40000000f00 */
[----:B------:R-:W-:Y:S02]  /*122f0*/  MOV R2, 0x12310 ;  /* 0x0001231000027802 */ /* 0x000fe40000000f00 */
[----:B-1----:R-:W-:Y:S05]  /*12300*/  CALL.REL.NOINC `($__internal_44_$__cuda_sm70_shflsync_bfly_p) ;  /* 0x000002c000007944 */ /* 0x002fea0003c00000 */
[----:B------:R-:W-:Y:S01]  /*12310*/  MOV R7, R0 ;  /* 0x0000000000077202 */ /* 0x000fe20000000f00 */
[----:B------:R-:W-:Y:S05]  /*12320*/  BRA `(.L_x_3146) ;  /* 0xffffaeb000007947 */ /* 0x000fea000383ffff */
.L_x_3109:
[----:B------:R-:W-:Y:S01]  /*12330*/  IMAD.MOV.U32 R100, RZ, RZ, R7 ;  /* 0x000000ffff647224 */ /* 0x000fe200078e0007 */
[----:B------:R-:W-:Y:S02]  /*12340*/  MOV R0, 0x1 ;  /* 0x0000000100007802 */ /* 0x000fe40000000f00 */
[----:B------:R-:W-:Y:S02]  /*12350*/  MOV R2, 0x12370 ;  /* 0x0001237000027802 */ /* 0x000fe40000000f00 */
[----:B-12---:R-:W-:Y:S05]  /*12360*/  CALL.REL.NOINC `($__internal_44_$__cuda_sm70_shflsync_bfly_p) ;  /* 0x0000026000007944 */ /* 0x006fea0003c00000 */
[----:B------:R-:W-:Y:S01]  /*12370*/  FADD.FTZ R7, R7, R0 ;  /* 0x0000000007077221 */ /* 0x000fe20000010000 */
[----:B------:R-:W-:Y:S02]  /*12380*/  MOV R100, R222 ;  /* 0x000000de00647202 */ /* 0x000fe40000000f00 */
[----:B------:R-:W-:Y:S02]  /*12390*/  MOV R0, 0x2 ;  /* 0x0000000200007802 */ /* 0x000fe40000000f00 */
[----:B------:R-:W-:Y:S02]  /*123a0*/  MOV R2, 0x123c0 ;  /* 0x000123c000027802 */ /* 0x000fe40000000f00 */
[----:B------:R-:W-:Y:S05]  /*123b0*/  CALL.REL.NOINC `($__internal_44_$__cuda_sm70_shflsync_bfly_p) ;  /* 0x0000021000007944 */ /* 0x000fea0003c00000 */
[----:B------:R-:W-:Y:S01]  /*123c0*/  FADD.FTZ R6, R222, R0 ;  /* 0x00000000de067221 */ /* 0x000fe20000010000 */
[----:B------:R-:W-:-:S02]  /*123d0*/  MOV R0, 0x1 ;  /* 0x0000000100007802 */ /* 0x000fc40000000f00 */
[----:B------:R-:W-:Y:S02]  /*123e0*/  MOV R2, 0x12410 ;  /* 0x0001241000027802 */ /* 0x000fe40000000f00 */
[----:B------:R-:W-:Y:S02]  /*123f0*/  MOV R100, R6 ;  /* 0x0000000600647202 */ /* 0x000fe40000000f00 */
[----:B------:R-:W-:Y:S05]  /*12400*/  CALL.REL.NOINC `($__internal_44_$__cuda_sm70_shflsync_bfly_p) ;  /* 0x000001c000007944 */ /* 0x000fea0003c00000 */
[----:B------:R-:W-:Y:S01]  /*12410*/  FADD.FTZ R6, R6, R0 ;  /* 0x0000000006067221 */ /* 0x000fe20000010000 */
[----:B------:R-:W-:Y:S02]  /*12420*/  MOV R100, R250 ;  /* 0x000000fa00647202 */ /* 0x000fe40000000f00 */
[----:B------:R-:W-:Y:S02]  /*12430*/  MOV R0, 0x2 ;  /* 0x0000000200007802 */ /* 0x000fe40000000f00 */
[----:B------:R-:W-:Y:S02]  /*12440*/  MOV R2, 0x12460 ;  /* 0x0001246000027802 */ /* 0x000fe40000000f00 */
[----:B------:R-:W-:Y:S05]  /*12450*/  CALL.REL.NOINC `($__internal_44_$__cuda_sm70_shflsync_bfly_p) ;  /* 0x0000017000007944 */ /* 0x000fea0003c00000 */
[----:B------:R-:W-:Y:S01]  /*12460*/  FADD.FTZ R5, R250, R0 ;  /* 0x00000000fa057221 */ /* 0x000fe20000010000 */
[----:B------:R-:W-:Y:S02]  /*12470*/  MOV R0, 0x1 ;  /* 0x0000000100007802 */ /* 0x000fe40000000f00 */
[----:B------:R-:W-:-:S02]  /*12480*/  MOV R2, 0x124b0 ;  /* 0x000124b000027802 */ /* 0x000fc40000000f00 */
        /* <DEDUP_REMOVED lines=9> */
[----:B------:R-:W-:Y:S02]  /*12520*/  MOV R2, 0x12550 ;  /* 0x0001255000027802 */ /* 0x000fe40000000f00 */
[----:B------:R-:W-:-:S02]  /*12530*/  MOV R100, R251 ;  /* 0x000000fb00647202 */ /* 0x000fc40000000f00 */
[----:B------:R-:W-:Y:S05]  /*12540*/  CALL.REL.NOINC `($__internal_44_$__cuda_sm70_shflsync_bfly_p) ;  /* 0x0000008000007944 */ /* 0x000fea0003c00000 */
[----:B------:R-:W-:Y:S01]  /*12550*/  MOV R4, R0 ;  /* 0x0000000000047202 */ /* 0x000fe20000000f00 */
[----:B------:R-:W-:Y:S05]  /*12560*/  BRA `(.L_x_3147) ;  /* 0xffffad6000007947 */ /* 0x000fea000383ffff */
.L_x_3123:
[----:B-1----:R-:W-:Y:S01]  /*12570*/  IMAD.MOV.U32 R0, RZ, RZ, R24 ;  /* 0x000000ffff007224 */ /* 0x002fe200078e0018 */
[----:B------:R-:W-:Y:S01]  /*12580*/  MOV R223, RZ ;  /* 0x000000ff00df7202 */ /* 0x000fe20000000f00 */
[----:B------:R-:W-:Y:S01]  /*12590*/  IMAD.MOV.U32 R3, RZ, RZ, 0x1f ;  /* 0x0000001fff037424 */ /* 0x000fe200078e00ff */
[----:B---3--:R-:W-:-:S02]  /*125a0*/  MOV R2, 0x125c0 ;  /* 0x000125c000027802 */ /* 0x008fc40000000f00 */
[----:B----45:R-:W-:Y:S05]  /*125b0*/  CALL.REL.NOINC `($__internal_45_$__cuda_sm70_shflsync_idx_p) ;  /* 0x0000007000007944 */ /* 0x030fea0003c00000 */
[----:B------:R-:W-:Y:S05]  /*125c0*/  BRA `(.L_x_3148) ;  /* 0xffffd03000007947 */ /* 0x000fea000383ffff */
        .weak           $__internal_44_$__cuda_sm70_shflsync_bfly_p
        .type           $__internal_44_$__cuda_sm70_shflsync_bfly_p,@function
        .size           $__internal_44_$__cuda_sm70_shflsync_bfly_p,($__internal_45_$__cuda_sm70_shflsync_idx_p - $__internal_44_$__cuda_sm70_shflsync_bfly_p)
$__internal_44_$__cuda_sm70_shflsync_bfly_p:
[----:B------:R-:W-:Y:S02]  /*125d0*/  MOV R176, 0xffffffff ;  /* 0xffffffff00b07802 */ /* 0x000fe40000000f00 */
[----:B------:R-:W-:-:S02]  /*125e0*/  MOV R3, 0x1f ;  /* 0x0000001f00037802 */ /* 0x000fc40000000f00 */
[----:B------:R-:W-:Y:S04]  /*125f0*/  WARPSYNC R176 ;  /* 0x000000b000007348 */ /* 0x000fe80003800000 */
[----:B------:R1:W2:Y:S02]  /*12600*/  SHFL.BFLY PT, R0, R100, R0, R3 ;  /* 0x0c00000064007389 */ /* 0x0002a400000e0003 */
[----:B-1----:R-:W-:-:S04]  /*12610*/  MOV R3, 0x0 ;  /* 0x0000000000037802 */ /* 0x002fc80000000f00 */
[----:B--2---:R-:W-:Y:S05]  /*12620*/  RET.REL.NODEC R2 `(_ZN7cutlass13device_kernelIN5flash19enable_sm80_to_sm89INS1_16FlashAttnFwdSm80INS1_25CollectiveMainloopFwdSm80ILi4ELi1ELb0EN4cute5tupleIJNS5_1CILi128EEENS7_ILi64EEENS7_ILi96EEEEEELi96ENS_10bfloat16_tEfNS_4arch4Sm80ELb1ELb0ELb0ELb0ELb1ELb0ELb1ELb1EEENS1_21CollectiveEpilogueFwdINS6_IJS8_SA_S9_EEENS6_IJNS7_ILi1EEESI_SI_EEESC_SE_Li128ELb0ELb1ELb1ELb0EEENS1_30DynamicPersistentTileSchedulerILi128ELi128ELb1ELb1ELb0EEEEEEEEEvNT_6ParamsE) ;  /* 0xfffed9d002007950 */ /* 0x004fea0003c3ffff */
        .weak           $__internal_45_$__cuda_sm70_shflsync_idx_p
        .type           $__internal_45_$__cuda_sm70_shflsync_idx_p,@function
        .size           $__internal_45_$__cuda_sm70_shflsync_idx_p,(.L_x_3687 - $__internal_45_$__cuda_sm70_shflsync_idx_p)
$__internal_45_$__cuda_sm70_shflsync_idx_p:
[----:B------:R-:W-:-:S04]  /*12630*/  MOV R225, 0xffffffff ;  /* 0xffffffff00e17802 */ /* 0x000fc80000000f00 */
[----:B------:R-:W-:Y:S04]  /*12640*/  WARPSYNC R225 ;  /* 0x000000e100007348 */ /* 0x000fe80003800000 */
[----:B------:R1:W2:Y:S02]  /*12650*/  SHFL.IDX PT, R0, R0, R223, R3 ;  /* 0x000000df00007389 */ /* 0x0002a400000e0003 */
[----:B-1----:R-:W-:-:S04]  /*12660*/  MOV R3, 0x0 ;  /* 0x0000000000037802 */ /* 0x002fc80000000f00 */
[----:B--2---:R-:W-:Y:S05]  /*12670*/  RET.REL.NODEC R2 `(_ZN7cutlass13device_kernelIN5flash19enable_sm80_to_sm89INS1_16FlashAttnFwdSm80INS1_25CollectiveMainloopFwdSm80ILi4ELi1ELb0EN4cute5tupleIJNS5_1CILi128EEENS7_ILi64EEENS7_ILi96EEEEEELi96ENS_10bfloat16_tEfNS_4arch4Sm80ELb1ELb0ELb0ELb0ELb1ELb0ELb1ELb1EEENS1_21CollectiveEpilogueFwdINS6_IJS8_SA_S9_EEENS6_IJNS7_ILi1EEESI_SI_EEESC_SE_Li128ELb0ELb1ELb1ELb0EEENS1_30DynamicPersistentTileSchedulerILi128ELi128ELb1ELb1ELb0EEEEEEEEEvNT_6ParamsE) ;  /* 0xfffed98002007950 */ /* 0x004fea0003c3ffff */
.L_x_3149:
        /* <DEDUP_REMOVED lines=16> */
.L_x_3687:


//--------------------- .text._ZN7cutlass13device_kernelIN5flash19enable_sm80_to_sm89INS1_16FlashAttnFwdSm80INS1_25CollectiveMainloopFwdSm80ILi4ELi1ELb0EN4cute5tupleIJNS5_1CILi128EEENS7_ILi48EEENS7_ILi96EEEEEELi96ENS_10bfloat16_tEfNS_4arch4Sm80ELb1ELb0ELb0ELb1ELb1ELb0ELb1ELb1EEENS1_21CollectiveEpilogueFwdINS6_IJS8_SA_S9_EEENS6_IJNS7_ILi1EEESI_SI_EEESC_SE_Li128ELb1ELb1ELb1ELb0EEENS1_36VarlenDynamicPersistentTileSchedulerILi128ELi48ELi128ELi128ELb1ELb1ELb0ELb1ELb1ELb1EEEEEEEEEvNT_6ParamsE --------------------------
	.section	.text._ZN7cutlass13device_kernelIN5flash19enable_sm80_to_sm89INS1_16FlashAttnFwdSm80INS1_25CollectiveMainloopFwdSm80ILi4ELi1ELb0EN4cute5tupleIJNS5_1CILi128EEENS7_ILi48EEENS7_ILi96EEEEEELi96ENS_10bfloat16_tEfNS_4arch4Sm80ELb1ELb0ELb0ELb1ELb1ELb0ELb1ELb1EEENS1_21CollectiveEpilogueFwdINS6_IJS8_SA_S9_EEENS6_IJNS7_ILi1EEESI_SI_EEESC_SE_Li128ELb1ELb1ELb1ELb0EEENS1_36VarlenDynamicPersistentTileSchedulerILi128ELi48ELi128ELi128ELb1ELb1ELb0ELb1ELb1ELb1EEEEEEEEEvNT_6ParamsE,"ax",@progbits
	.sectioninfo	@"SHI_REGISTERS=255"
	.align	128
.text._ZN7cutlass13device_kernelIN5flash19enable_sm80_to_sm89INS1_16FlashAttnFwdSm80INS1_25CollectiveMainloopFwdSm80ILi4ELi1ELb0EN4cute5tupleIJNS5_1CILi128EEENS7_ILi48EEENS7_ILi96EEEEEELi96ENS_10bfloat16_tEfNS_4arch4Sm80ELb1ELb0ELb0ELb1ELb1ELb0ELb1ELb1EEENS1_21CollectiveEpilogueFwdINS6_IJS8_SA_S9_EEENS6_IJNS7_ILi1EEESI_SI_EEESC_SE_Li128ELb1ELb1ELb1ELb0EEENS1_36VarlenDynamicPersistentTileSchedulerILi128ELi48ELi128ELi128ELb1ELb1ELb0ELb1ELb1ELb1EEEEEEEEEvNT_6ParamsE:
        .type           _ZN7cutlass13device_kernelIN5flash19enable_sm80_to_sm89INS1_16FlashAttnFwdSm80INS1_25CollectiveMainloopFwdSm80ILi4ELi1ELb0EN4cute5tupleIJNS5_1CILi128EEENS7_ILi48EEENS7_ILi96EEEEEELi96ENS_10bfloat16_tEfNS_4arch4Sm80ELb1ELb0ELb0ELb1ELb1ELb0ELb1ELb1EEENS1_21CollectiveEpilogueFwdINS6_IJS8_SA_S9_EEENS6_IJNS7_ILi1EEESI_SI_EEESC_SE_Li128ELb1ELb1ELb1ELb0EEENS1_36VarlenDynamicPersistentTileSchedulerILi128ELi48ELi128ELi128ELb1ELb1ELb0ELb1ELb1ELb1EEEEEEEEEvNT_6ParamsE,@function
        .size           _ZN7cutlass13device_kernelIN5flash19enable_sm80_to_sm89INS1_16FlashAttnFwdSm80INS1_25CollectiveMainloopFwdSm80ILi4ELi1ELb0EN4cute5tupleIJNS5_1CILi128EEENS7_ILi48EEENS7_ILi96EEEEEELi96ENS_10bfloat16_tEfNS_4arch4Sm80ELb1ELb0ELb0ELb1ELb1ELb0ELb1ELb1EEENS1_21CollectiveEpilogueFwdINS6_IJS8_SA_S9_EEENS6_IJNS7_ILi1EEESI_SI_EEESC_SE_Li128ELb1ELb1ELb1ELb0EEENS1_36VarlenDynamicPersistentTileSchedulerILi128ELi48ELi128ELi128ELb1ELb1ELb0ELb1ELb1ELb1EEEEEEEEEvNT_6ParamsE,(.L_x_3690 - _ZN7cutlass13device_kernelIN5flash19enable_sm80_to_sm89INS1_16FlashAttnFwdSm80INS1_25CollectiveMainloopFwdSm80ILi4ELi1ELb0EN4cute5tupleIJNS5_1CILi128EEENS7_ILi48EEENS7_ILi96EEEEEELi96ENS_10bfloat16_tEfNS_4arch4Sm80ELb1ELb0ELb0ELb1ELb1ELb0ELb1ELb1EEENS1_21CollectiveEpilogueFwdINS6_IJS8_SA_S9_EEENS6_IJNS7_ILi1EEESI_SI_EEESC_SE_Li128ELb1ELb1ELb1ELb0EEENS1_36VarlenDynamicPersistentTileSchedulerILi128ELi48ELi128ELi128ELb1ELb1ELb0ELb1ELb1ELb1EEEEEEEEEvNT_6ParamsE)
        .other          _ZN7cutlass13device_kernelIN5flash19enable_sm80_to_sm89INS1_16FlashAttnFwdSm80INS1_25CollectiveMainloopFwdSm80ILi4ELi1ELb0EN4cute5tupleIJNS5_1CILi128EEENS7_ILi48EEENS7_ILi96EEEEEELi96ENS_10bfloat16_tEfNS_4arch4Sm80ELb1ELb0ELb0ELb1ELb1ELb0ELb1ELb1EEENS1_21CollectiveEpilogueFwdINS6_IJS8_SA_S9_EEENS6_IJNS7_ILi1EEESI_SI_EEESC_SE_Li128ELb1ELb1ELb1ELb0EEENS1_36VarlenDynamicPersistentTileSchedulerILi128ELi48ELi128ELi128ELb1ELb1ELb0ELb1ELb1ELb1EEEEEEEEEvNT_6ParamsE,@"STO_CUDA_ENTRY STV_DEFAULT"
_ZN7cutlass13device_kernelIN5flash19enable_sm80_to_sm89INS1_16FlashAttnFwdSm80INS1_25CollectiveMainloopFwdSm80ILi4ELi1ELb0EN4cute5tupleIJNS5_1CILi128EEENS7_ILi48EEENS7_ILi96EEEEEELi96ENS_10bfloat16_tEfNS_4arch4Sm80ELb1ELb0ELb0ELb1ELb1ELb0ELb1ELb1EEENS1_21CollectiveEpilogueFwdINS6_IJS8_SA_S9_EEENS6_IJNS7_ILi1EEESI_SI_EEESC_SE_Li128ELb1ELb1ELb1ELb0EEENS1_36VarlenDynamicPersistentTileSchedulerILi128ELi48ELi128ELi128ELb1ELb1ELb0ELb1ELb1ELb1EEEEEEEEEvNT_6ParamsE:
        /* <DEDUP_REMOVED lines=13> */
[----:B------:R-:W-:-:S03]  /*00d0*/  CS2R R8, SRZ ;  /* 0x0000000000087805 */ /* 0x000fc6000001ff00 */
        /* <DEDUP_REMOVED lines=10> */
[C---:B------:R-:W-:Y:S01]  /*0180*/  ISETP.GE.U32.AND P4, PT, R12.reuse, 0x2, PT ;  /* 0x000000020c00780c */ /* 0x040fe20003f86070 */
[----:B------:R-:W-:Y:S01]  /*0190*/  IMAD.MOV.U32 R7, RZ, RZ, RZ ;  /* 0x000000ffff077224 */ /* 0x000fe200078e00ff */
        /* <DEDUP_REMOVED lines=26> */
.L_x_3155:
        /* <DEDUP_REMOVED lines=11> */
[----:B------:R-:W3:Y:S04]  /*03f0*/  @!P0 LDG.E R9, [R4.64] ;  /* 0x0000000604098981 */ /* 0x000ee8000c1e1900 */
[----:B------:R-:W3:Y:S02]  /*0400*/  @!P0 LDG.E R8, [R2.64] ;  /* 0x0000000602088981 */ /* 0x000ee4000c1e1900 */
[----:B---3--:R-:W-:Y:S01]  /*0410*/  IMAD R5, R9, R8, RZ ;  /* 0x0000000809057224 */ /* 0x008fe200078e02ff */
[----:B------:R-:W-:Y:S05]  /*0420*/  BRA.DIV ~URZ, `(.L_x_3153) ;  /* 0x00010e527f007947 */ /* 0x000fea000b800000 */
[----:B------:R1:W3:Y:S02]  /*0430*/  SHFL.UP PT, R0, R5, 0x1, RZ ;  /* 0x0420000005007989 */ /* 0x0002e400000e00ff */
.L_x_3292:
        /* <DEDUP_REMOVED lines=16> */
.L_x_3293:
[----:B---3--:R-:W-:-:S05]  /*0540*/  IMAD R0, R0, c[0x0][0x538], RZ ;  /* 0x00014e0000007a24 */ /* 0x008fca00078e02ff */
[----:B------:R-:W-:-:S04]  /*0550*/  IADD3 R6, R0, R6, RZ ;  /* 0x0000000600067210 */ /* 0x000fc80007ffe0ff */
[----:B------:R-:W-:-:S13]  /*0560*/  ISETP.GT.AND P0, PT, R6, UR4, PT ;  /* 0x0000000406007c0c */ /* 0x000fda000bf04270 */
[----:B-12---:R-:W-:Y:S05]  /*0570*/  @!P0 BRA `(.L_x_3155) ;  /* 0xfffffdc000008947 */ /* 0x006fea000383ffff */
.L_x_3151:
[----:B------:R-:W-:-:S05]  /*0580*/  IADD3 R10, -R0, R6, RZ ;  /* 0x00000006000a7210 */ /* 0x000fca0007ffe1ff */
[----:B------:R-:W-:-:S05]  /*0590*/  IMAD R0, R4, c[0x0][0x538], R10 ;  /* 0x00014e0004007a24 */ /* 0x000fca00078e020a */
[----:B------:R-:W-:Y:S01]  /*05a0*/  ISETP.GT.AND P0, PT, R0, UR4, PT ;  /* 0x0000000400007c0c */ /* 0x000fe2000bf04270 */
[----:B------:R-:W-:-:S12]  /*05b0*/  BRA.DIV ~URZ, `(.L_x_3156) ;  /* 0x00010ee27f007947 */ /* 0x000fd8000b800000 */
[----:B------:R-:W-:-:S04]  /*05c0*/  VOTE.ANY R6, PT, !P0 ;  /* 0x0000000000067806 */ /* 0x000fc800040e0100 */
.L_x_3294:
[----:B------:R-:W1:Y:S02]  /*05d0*/  POPC R0, R6 ;  /* 0x0000000600007309 */ /* 0x000e640000000000 */
[----:B-12---:R-:W-:Y:S01]  /*05e0*/  IADD3 R247, R0, R7, RZ ;  /* 0x0000000700f77210 */ /* 0x006fe20007ffe0ff */
[----:B------:R-:W-:Y:S05]  /*05f0*/  BRA.DIV ~URZ, `(.L_x_3157) ;  /* 0x00010ef27f007947 */ /* 0x000fea000b800000 */
[----:B------:R1:W2:Y:S01]  /*0600*/  SHFL.IDX PT, R245, R9, R0, 0x1f ;  /* 0x00001f0009f57589 */ /* 0x0002a200000e0000 */
[----:B------:R-:W-:-:S03]  /*0610*/  MOV R5, RZ ;  /* 0x000000ff00057202 */ /* 0x000fc60000000f00 */
[----:B------:R1:W3:Y:S04]  /*0620*/  SHFL.IDX PT, R9, R8, R0, 0x1f ;  /* 0x00001f0008097589 */ /* 0x0002e800000e0000 */
.L_x_3295:
[----:B------:R-:W-:Y:S01]  /*0630*/  ISETP.NE.AND P0, PT, R6, RZ, PT ;  /* 0x000000ff0600720c */ /* 0x000fe20003f05270 */
[----:B------:R-:W-:-:S12]  /*0640*/  BSSY B0, `(.L_x_3158) ;  /* 0x0000005000007945 */ /* 0x000fd80003800000 */
[----:B------:R-:W-:Y:S05]  /*0650*/  @!P0 BRA `(.L_x_3159) ;  /* 0x0000003000008947 */ /* 0x000fea0003800000 */
[----:B-1----:R-:W-:Y:S01]  /*0660*/  IADD3 R0, R0, -0x1, RZ ;  /* 0xffffffff00007810 */ /* 0x002fe20007ffe0ff */
[----:B------:R-:W-:Y:S05]  /*0670*/  BRA.DIV ~URZ, `(.L_x_3160) ;  /* 0x00010f527f007947 */ /* 0x000fea000b800000 */
[----:B------:R1:W4:Y:S02]  /*0680*/  SHFL.IDX PT, R5, R4, R0, 0x1f ;  /* 0x00001f0004057589 */ /* 0x00032400000e0000 */
.L_x_3159:
[----:B------:R-:W-:Y:S05]  /*0690*/  BSYNC B0 ;  /* 0x0000000000007941 */ /* 0x000fea0003800000 */
.L_x_3158:
[----:B---3--:R-:W-:Y:S01]  /*06a0*/  ISETP.NE.AND P0, PT, R9, 0x1, PT ;  /* 0x000000010900780c */ /* 0x008fe20003f05270 */
[----:B----4-:R-:W-:Y:S01]  /*06b0*/  IMAD R244, R5, c[0x0][0x538], R10 ;  /* 0x00014e0005f47a24 */ /* 0x010fe200078e020a */
[----:B------:R-:W-:Y:S04]  /*06c0*/  BSSY B0, `(.L_x_3161) ;  /* 0x0000085000007945 */ /* 0x000fe80003800000 */
[----:B------:R-:W-:-:S07]  /*06d0*/  IADD3 R11, -R244, UR4, RZ ;  /* 0x00000004f40b7c10 */ /* 0x000fce000fffe1ff */
[----:B------:R-:W-:Y:S05]  /*06e0*/  @!P0 BRA `(.L_x_3162) ;  /* 0x000003e000008947 */ /* 0x000fea0003800000 */
[-C--:B-12---:R-:W-:Y:S02]  /*06f0*/  IABS R0, R245.reuse ;  /* 0x000000f500007213 */ /* 0x086fe40000000000 */
        /* <DEDUP_REMOVED lines=59> */
[----:B------:R-:W-:Y:S01]  /*0ab0*/  IMAD R246, R3, 0x10000, R2 ;  /* 0x0001000003f67824 */ /* 0x000fe200078e0202 */
[----:B------:R-:W-:Y:S05]  /*0ac0*/  BRA `(.L_x_3163) ;  /* 0x0000044000007947 */ /* 0x000fea0003800000 */
.L_x_3162:
[----:B------:R-:W-:-:S04]  /*0ad0*/  IMAD.MOV.U32 R2, RZ, RZ, 0x4 ;  /* 0x00000004ff027424 */ /* 0x000fc800078e00ff */
[----:B------:R-:W-:-:S05]  /*0ae0*/  IMAD.WIDE R2, R247, R2, c[0x0][0x590] ;  /* 0x00016400f7027625 */ /* 0x000fca00078e0202 */
[----:B------:R-:W3:Y:S02]  /*0af0*/  LDG.E R7, [R2.64] ;  /* 0x0000000602077981 */ /* 0x000ee4000c1e1900 */
[----:B-123--:R-:W-:-:S05]  /*0b00*/  IMAD R9, R7, R245, RZ ;  /* 0x000000f507097224 */ /* 0x00efca00078e02ff */
        /* <DEDUP_REMOVED lines=63> */
[----:B------:R-:W-:Y:S02]  /*0f00*/  IMAD R246, R0, R2, R3 ;  /* 0x0000000200f67224 */ /* 0x000fe400078e0203 */
.L_x_3163:
[----:B------:R-:W-:Y:S05]  /*0f10*/  BSYNC B0 ;  /* 0x0000000000007941 */ /* 0x000fea0003800000 */
.L_x_3161:
[----:B------:R-:W-:-:S04]  /*0f20*/  LOP3.LUT R0, RZ, R0, RZ, 0x33, !PT ;  /* 0x00000000ff007212 */ /* 0x000fc800078e33ff */
[----:B------:R-:W-:Y:S01]  /*0f30*/  IADD3 R245, R0, R245, RZ ;  /* 0x000000f500f57210 */ /* 0x000fe20007ffe0ff */
[----:B------:R-:W-:Y:S05]  /*0f40*/  BRA `(.L_x_3164) ;  /* 0x0000004000007947 */ /* 0x000fea0003800000 */
.L_x_3152:
[----:B--2---:R-:W-:Y:S01]  /*0f50*/  IMAD.MOV.U32 R245, RZ, RZ, RZ ;  /* 0x000000fffff57224 */ /* 0x004fe200078e00ff */
[----:B------:R-:W-:Y:S01]  /*0f60*/  MOV R246, RZ ;  /* 0x000000ff00f67202 */ /* 0x000fe20000000f00 */
[----:B------:R-:W-:Y:S01]  /*0f70*/  IMAD.U32 R244, RZ, RZ, UR4 ;  /* 0x00000004fff47e24 */ /* 0x000fe2000f8e00ff */
[----:B------:R-:W-:Y:S02]  /*0f80*/  MOV R247, c[0x0][0x53c] ;  /* 0x00014f0000f77a02 */ /* 0x000fe40000000f00 */
.L_x_3164:
[----:B------:R-:W-:Y:S01]  /*0f90*/  ISETP.NE.AND P0, PT, R12, RZ, PT ;  /* 0x000000ff0c00720c */ /* 0x000fe20003f05270 */
[----:B------:R-:W-:-:S12]  /*0fa0*/  WARPSYNC 0xffffffff ;  /* 0xffffffff00007948 */ /* 0x000fd80003800000 */
[----:B------:R1:W-:Y:S04]  /*0fb0*/  @!P0 STS.128 [0xc080], R244 ;  /* 0x00c080f4ff008388 */ /* 0x0003e80000000c00 */
[----:B------:R-:W-:Y:S06]  /*0fc0*/  BAR.ARV 0x5, 0x80 ;  /* 0x0142000000007b1d */ /* 0x000fec0000002000 */
.L_x_3150:
        /* <DEDUP_REMOVED lines=100> */
[----:B------:R-:W-:Y:S01]  /*1610*/  IMAD.IADD R248, R17, 0x1, R248 ;  /* 0x0000000111f87824 */ /* 0x000fe200078e02f8 */
        /* <DEDUP_REMOVED lines=9> */
[----:B------:R-:W-:-:S02]  /*16b0*/  IADD3 R251, R250, 0x70, RZ ;  /* 0x00000070fafb7810 */ /* 0x000fc40007ffe0ff */
        /* <DEDUP_REMOVED lines=10> */
[----:B------:R-:W-:Y:S01]  /*1760*/  SHF.R.S32.HI R4, RZ, 0x1f, R226 ;  /* 0x0000001fff047819 */ /* 0x000fe200000114e2 */
[----:B------:R-:W-:Y:S01]  /*1770*/  IMAD.IADD R3, R3, 0x1, R7 ;  /* 0x0000000103037824 */ /* 0x000fe200078e0207 */
[----:B------:R-:W-:-:S02]  /*1780*/  SHF.R.S32.HI R7, RZ, 0x1f, R202 ;  /* 0x0000001fff077819 */ /* 0x000fc400000114ca */
[C---:B------:R-:W-:Y:S02]  /*1790*/  IADD3 R9, R243.reuse, 0x40, RZ ;  /* 0x00000040f3097810 */ /* 0x040fe40007ffe0ff */
[C---:B------:R-:W-:Y:S02]  /*17a0*/  IADD3 R7, R243.reuse, 0x50, RZ ;  /* 0x00000050f3077810 */ /* 0x040fe40007ffe0ff */
[----:B------:R-:W-:Y:S02]  /*17b0*/  SHF.R.S32.HI R0, RZ, 0x1f, R9 ;  /* 0x0000001fff007819 */ /* 0x000fe40000011409 */
[----:B------:R-:W-:Y:S01]  /*17c0*/  SHF.R.S32.HI R0, RZ, 0x1f, R7 ;  /* 0x0000001fff007819 */ /* 0x000fe20000011407 */
[----:B------:R-:W-:Y:S01]  /*17d0*/  IMAD.IADD R0, R250, 0x1, R5 ;  /* 0x00000001fa007824 */ /* 0x000fe200078e0205 */
[----:B------:R-:W-:Y:S02]  /*17e0*/  IADD3 R15, R243, 0x10, RZ ;  /* 0x00000010f30f7810 */ /* 0x000fe40007ffe0ff */
[----:B------:R-:W-:-:S02]  /*17f0*/  SHF.R.S32.HI R4, RZ, 0x1f, R243 ;  /* 0x0000001fff047819 */ /* 0x000fc400000114f3 */
[----:B------:R1:W-:Y:S01]  /*1800*/  STL [R1+0x4], R0 ;  /* 0x0000040001007387 */ /* 0x0003e20000100800 */
[C---:B------:R-:W-:Y:S02]  /*1810*/  IADD3 R12, R243.reuse, 0x28, RZ ;  /* 0x00000028f30c7810 */ /* 0x040fe40007ffe0ff */
[----:B------:R-:W-:Y:S02]  /*1820*/  IADD3 R10, R243, 0x38, RZ ;  /* 0x00000038f30a7810 */ /* 0x000fe40007ffe0ff */
[----:B------:R-:W-:Y:S02]  /*1830*/  SEL R4, R6, 0xffffffe0, !P3 ;  /* 0xffffffe006047807 */ /* 0x000fe40005800000 */
[----:B------:R-:W-:Y:S02]  /*1840*/  IADD3 R189, R184, 0x20, RZ ;  /* 0x00000020b8bd7810 */ /* 0x000fe40007ffe0ff */
[----:B------:R-:W-:Y:S02]  /*1850*/  LEA R187, R2, 0x6080, 0x1 ;  /* 0x0000608002bb7811 */ /* 0x000fe400078e08ff */
[----:B------:R-:W-:-:S02]  /*1860*/  LEA R185, R3, 0x1880, 0x1 ;  /* 0x0000188003b97811 */ /* 0x000fc400078e08ff */
[----:B------:R-:W-:Y:S01]  /*1870*/  IADD3 R16, R243, 0x8, RZ ;  /* 0x00000008f3107810 */ /* 0x000fe20007ffe0ff */
[----:B------:R-:W-:Y:S01]  /*1880*/  IMAD.IADD R188, R187, 0x1, R4 ;  /* 0x00000001bbbc7824 */ /* 0x000fe200078e0204 */
[C---:B------:R-:W-:Y:S01]  /*1890*/  IADD3 R14, R243.reuse, 0x18, RZ ;  /* 0x00000018f30e7810 */ /* 0x040fe20007ffe0ff */
[----:B------:R-:W-:Y:S01]  /*18a0*/  IMAD.IADD R186, R4, 0x1, R185 ;  /* 0x0000000104ba7824 */ /* 0x000fe200078e02b9 */
[C---:B------:R-:W-:Y:S02]  /*18b0*/  IADD3 R13, R243.reuse, 0x20, RZ ;  /* 0x00000020f30d7810 */ /* 0x040fe40007ffe0ff */
[C---:B------:R-:W-:Y:S02]  /*18c0*/  IADD3 R11, R243.reuse, 0x30, RZ ;  /* 0x00000030f30b7810 */ /* 0x040fe40007ffe0ff */
[C---:B------:R-:W-:Y:S02]  /*18d0*/  IADD3 R8, R243.reuse, 0x48, RZ ;  /* 0x00000048f3087810 */ /* 0x040fe40007ffe0ff */
[----:B------:R-:W-:Y:S01]  /*18e0*/  IADD3 R252, R243, 0x58, RZ ;  /* 0x00000058f3fc7810 */ /* 0x000fe20007ffe0ff */
[----:B-1----:R-:W-:Y:S01]  /*18f0*/  IMAD.IADD R0, R5, 0x1, R251 ;  /* 0x0000000105007824 */ /* 0x002fe200078e02fb */
[----:B------:R-:W-:-:S02]  /*1900*/  @P2 IADD3 R189, R184, -0x20, RZ ;  /* 0xffffffe0b8bd2810 */ /* 0x000fc40007ffe0ff */
[----:B------:R-:W-:Y:S02]  /*1910*/  SHF.R.S32.HI R6, RZ, 0x1f, R15 ;  /* 0x0000001fff067819 */ /* 0x000fe4000001140f */
[----:B------:R1:W-:Y:S01]  /*1920*/  STL [R1], R0 ;  /* 0x0000000001007387 */ /* 0x0003e20000100800 */
        /* <DEDUP_REMOVED lines=8> */
[C---:B------:R-:W-:Y:S02]  /*19b0*/  IADD3 R197, R189.reuse, 0x400, RZ ;  /* 0x00000400bdc57810 */ /* 0x040fe40007ffe0ff */
[C---:B------:R-:W-:Y:S02]  /*19c0*/  IADD3 R196, R189.reuse, 0x800, RZ ;  /* 0x00000800bdc47810 */ /* 0x040fe40007ffe0ff */
[----:B------:R-:W-:-:S02]  /*19d0*/  IADD3 R195, R189, 0xc00, RZ ;  /* 0x00000c00bdc37810 */ /* 0x000fc40007ffe0ff */
[C---:B------:R-:W-:Y:S02]  /*19e0*/  IADD3 R194, R189.reuse, 0x1000, RZ ;  /* 0x00001000bdc27810 */ /* 0x040fe40007ffe0ff */
[C---:B------:R-:W-:Y:S02]  /*19f0*/  IADD3 R193, R189.reuse, 0x1400, RZ ;  /* 0x00001400bdc17810 */ /* 0x040fe40007ffe0ff */
[C---:B------:R-:W-:Y:S02]  /*1a00*/  IADD3 R192, R189.reuse, 0x1800, RZ ;  /* 0x00001800bdc07810 */ /* 0x040fe40007ffe0ff */
[C---:B------:R-:W-:Y:S02]  /*1a10*/  IADD3 R191, R189.reuse, 0x1c00, RZ ;  /* 0x00001c00bdbf7810 */ /* 0x040fe40007ffe0ff */
[----:B-1----:R-:W-:Y:S02]  /*1a20*/  IADD3 R190, R189, 0x2000, RZ ;  /* 0x00002000bdbe7810 */ /* 0x002fe40007ffe0ff */
.L_x_3291:
        /* <DEDUP_REMOVED lines=33> */
.L_x_3165:
[----:B------:R-:W-:-:S04]  /*1c40*/  ISETP.NE.U32.AND P1, PT, RZ, c[0x0][0x368], PT ;  /* 0x0000da00ff007a0c */ /* 0x000fc80003f25070 */
[----:B------:R-:W-:-:S13]  /*1c50*/  ISETP.NE.AND.EX P1, PT, RZ, c[0x0][0x36c], PT, P1 ;  /* 0x0000db00ff007a0c */ /* 0x000fda0003f25310 */
[----:B------:R-:W-:Y:S05]  /*1c60*/  @!P1 BRA `(.L_x_3166) ;  /* 0x0000004000009947 */ /* 0x000fea0003800000 */
[----:B-1----:R-:W-:-:S04]  /*1c70*/  IADD3 R2, P1, R14, c[0x0][0x368], RZ ;  /* 0x0000da000e027a10 */ /* 0x002fc80007f3e0ff */
[----:B------:R-:W-:-:S05]  /*1c80*/  IADD3.X R3, R13, c[0x0][0x36c], RZ, P1, !PT ;  /* 0x0000db000d037a10 */ /* 0x000fca0000ffe4ff */
[----:B------:R1:W5:Y:S01]  /*1c90*/  LDG.E R0, [R2.64] ;  /* 0x0000000602007981 */ /* 0x000362000c1e1900 */
[----:B------:R-:W-:Y:S05]  /*1ca0*/  BRA `(.L_x_3167) ;  /* 0x0000008000007947 */ /* 0x000fea0003800000 */
.L_x_3166:
        /* <DEDUP_REMOVED lines=8> */
.L_x_3167:
[----:B-1----:R-:W-:Y:S01]  /*1d30*/  IMAD.MOV.U32 R2, RZ, RZ, c[0x0][0x2c4] ;  /* 0x0000b100ff027624 */ /* 0x002fe200078e00ff */
[----:B------:R-:W-:Y:S01]  /*1d40*/  BSSY B0, `(.L_x_3168) ;  /* 0x000003b000007945 */ /* 0x000fe20003800000 */
[----:B------:R-:W-:Y:S02]  /*1d50*/  IMAD.SHL.U32 R242, R245, 0x80, RZ ;  /* 0x00000080f5f27824 */ /* 0x000fe400078e00ff */
[----:B-----5:R-:W-:Y:S01]  /*1d60*/  IMAD.IADD R241, R0, 0x1, -R230 ;  /* 0x0000000100f17824 */ /* 0x020fe200078e0ae6 */
[----:B------:R-:W-:-:S02]  /*1d70*/  ISETP.NE.AND P3, PT, R2, 0x1, PT ;  /* 0x000000010200780c */ /* 0x000fc40003f65270 */
[----:B------:R-:W-:-:S05]  /*1d80*/  IADD3 R2, R242, 0x7f, RZ ;  /* 0x0000007ff2027810 */ /* 0x000fca0007ffe0ff */
[----:B------:R-:W-:-:S06]  /*1d90*/  IMAD.MOV.U32 R0, RZ, RZ, R2 ;  /* 0x000000ffff007224 */ /* 0x000fcc00078e0002 */
[----:B------:R-:W-:Y:S01]  /*1da0*/  @P3 IMAD.HI.U32 R3, R2, c[0x0][0x2c8], RZ ;  /* 0x0000b20002033a27 */ /* 0x000fe200078e00ff */
[----:B------:R-:W-:-:S04]  /*1db0*/  IADD3 R2, R241, 0x30, -R240 ;  /* 0x00000030f1027810 */ /* 0x000fc80007ffe8f0 */
        /* <DEDUP_REMOVED lines=9> */
[----:B------:R-:W-:Y:S02]  /*1e50*/  LOP3.LUT R2, R246, 0xff000000, RZ, 0xc0, !PT ;  /* 0xff000000f6027812 */ /* 0x000fe400078ec0ff */
        /* <DEDUP_REMOVED lines=41> */
.L_x_3169:
[----:B------:R-:W-:Y:S05]  /*20f0*/  BSYNC B0 ;  /* 0x0000000000007941 */ /* 0x000fea0003800000 */
.L_x_3168:
        /* <DEDUP_REMOVED lines=101> */
.L_x_3296:
[----:B------:R-:W-:Y:S05]  /*2750*/  BRA.DIV ~URZ, `(.L_x_3172) ;  /* 0x0000ef527f007947 */ /* 0x000fea000b800000 */
[----:B------:R3:W4:Y:S02]  /*2760*/  SHFL.IDX PT, R0, R12, RZ, 0x1c1f ;  /* 0x001c1fff0c007589 */ /* 0x00072400000e0000 */
.L_x_3297:
        /* <DEDUP_REMOVED lines=22> */
.L_x_3174:
[----:B------:R-:W-:Y:S05]  /*28d0*/  BSYNC B0 ;  /* 0x0000000000007941 */ /* 0x000fea0003800000 */
.L_x_3173:
[----:B------:R-:W-:Y:S05]  /*28e0*/  BRA.DIV ~URZ, `(.L_x_3175) ;  /* 0x0000ee327f007947 */ /* 0x000fea000b800000 */
[----:B--2---:R2:W1:Y:S04]  /*28f0*/  SHFL.IDX PT, R4, R5, 0x1, 0x1c1f ;  /* 0x003c1f0005047f89 */ /* 0x00446800000e0000 */
[----:B----4-:R2:W4:Y:S02]  /*2900*/  SHFL.IDX PT, R0, R12, 0x1, 0x1c1f ;  /* 0x003c1f000c007f89 */ /* 0x01052400000e0000 */
.L_x_3298:
        /* <DEDUP_REMOVED lines=21> */
.L_x_3177:
[----:B------:R-:W-:Y:S05]  /*2a60*/  BSYNC B0 ;  /* 0x0000000000007941 */ /* 0x000fea0003800000 */
.L_x_3176:
[----:B------:R-:W-:Y:S05]  /*2a70*/  BRA.DIV ~URZ, `(.L_x_3178) ;  /* 0x0000ed727f007947 */ /* 0x000fea000b800000 */
[----:B-1----:R1:W2:Y:S02]  /*2a80*/  SHFL.IDX PT, R4, R5, 0x2, 0x1c1f ;  /* 0x005c1f0005047f89 */ /* 0x0022a400000e0000 */
.L_x_3299:
[----:B------:R-:W-:Y:S05]  /*2a90*/  BRA.DIV ~URZ, `(.L_x_3179) ;  /* 0x0000edc27f007947 */ /* 0x000fea000b800000 */
[----:B----4-:R4:W1:Y:S02]  /*2aa0*/  SHFL.IDX PT, R0, R12, 0x2, 0x1c1f ;  /* 0x005c1f000c007f89 */ /* 0x01086400000e0000 */
.L_x_3300:
        /* <DEDUP_REMOVED lines=21> */
.L_x_3181:
[----:B------:R-:W-:Y:S05]  /*2c00*/  BSYNC B0 ;  /* 0x0000000000007941 */ /* 0x000fea0003800000 */
.L_x_3180:
[----:B------:R-:W-:Y:S05]  /*2c10*/  BRA.DIV ~URZ, `(.L_x_3182) ;  /* 0x0000ecb27f007947 */ /* 0x000fea000b800000 */
[----:B--2---:R2:W3:Y:S04]  /*2c20*/  SHFL.IDX PT, R4, R5, 0x3, 0x1c1f ;  /* 0x007c1f0005047f89 */ /* 0x0044e800000e0000 */
[----:B-1----:R2:W1:Y:S02]  /*2c30*/  SHFL.IDX PT, R0, R12, 0x3, 0x1c1f ;  /* 0x007c1f000c007f89 */ /* 0x00246400000e0000 */
.L_x_3301:
[----:B--2---:R-:W2:Y:S01]  /*2c40*/  LDL R16, [R1+0x14] ;  /* 0x0000140001107983 */ /* 0x004ea20000100800 */
[----:B------:R-:W-:Y:S01]  /*2c50*/  IADD3 R2, R10, 0x60, RZ ;  /* 0x000000600a027810 */ /* 0x000fe20007ffe0ff */
[----:B-----5:R-:W-:Y:S01]  /*2c60*/  IMAD.WIDE.U32 R234, R14, c[0x0][0x2b0], RZ ;  /* 0x0000ac000eea7a25 */ /* 0x020fe200078e00ff */
[----:B------:R-:W-:-:S02]  /*2c70*/  SHF.R.S32.HI R15, RZ, 0x1f, R202 ;  /* 0x0000001fff0f7819 */ /* 0x000fc400000114ca */
[----:B------:R-:W-:Y:S02]  /*2c80*/  ISETP.GE.AND P2, PT, R2, R11, PT ;  /* 0x0000000b0200720c */ /* 0x000fe40003f46270 */
[----:B------:R-:W-:Y:S02]  /*2c90*/  SHF.R.S32.HI R23, RZ, 0x1f, R225 ;  /* 0x0000001fff177819 */ /* 0x000fe400000114e1 */
[----:B------:R-:W-:-:S09]  /*2ca0*/  SHF.R.S32.HI R27, RZ, 0x1f, R226 ;  /* 0x0000001fff1b7819 */ /* 0x000fd200000114e2 */
[CC--:B-1----:R-:W-:Y:S02]  /*2cb0*/  @!P2 LEA R8, P0, R202.reuse, R0.reuse, 0x1 ;  /* 0x00000000ca08a211 */ /* 0x0c2fe400078008ff */
[C---:B------:R-:W-:Y:S02]  /*2cc0*/  @!P2 LEA R6, P1, R225.reuse, R0, 0x1 ;  /* 0x00000000e106a211 */ /* 0x040fe400078208ff */
        /* <DEDUP_REMOVED lines=52> */
[----:B------:R-:W-:Y:S02]  /*3010*/  IMAD R239, R13, c[0x0][0x214], R237 ;  /* 0x000085000def7a24 */ /* 0x000fe400078e02ed */
[----:B------:R-:W-:Y:S02]  /*3020*/  IMAD.SHL.U32 R26, R226, 0x2, RZ ;  /* 0x00000002e21a7824 */ /* 0x000fe400078e00ff */
[----:B------:R-:W-:Y:S01]  /*3030*/  IMAD.SHL.U32 R22, R225, 0x2, RZ ;  /* 0x00000002e1167824 */ /* 0x000fe200078e00ff */
[----:B--2---:R-:W-:Y:S01]  /*3040*/  SHF.R.S32.HI R9, RZ, 0x1f, R199 ;  /* 0x0000001fff097819 */ /* 0x004fe200000114c7 */
[----:B------:R-:W-:-:S04]  /*3050*/  IMAD.WIDE.U32 R2, R199, c[0x0][0x1f0], R2 ;  /* 0x00007c00c7027a25 */ /* 0x000fc800078e0002 */
[----:B------:R-:W-:-:S04]  /*3060*/  IMAD R0, R9, c[0x0][0x1f0], RZ ;  /* 0x00007c0009007a24 */ /* 0x000fc800078e02ff */
[----:B------:R-:W-:Y:S01]  /*3070*/  IMAD R4, R199, c[0x0][0x1f4], R0 ;  /* 0x00007d00c7047a24 */ /* 0x000fe200078e0200 */
[----:B------:R-:W-:-:S04]  /*3080*/  IADD3 R0, P0, R2, R232, RZ ;  /* 0x000000e802007210 */ /* 0x000fc80007f1e0ff */
[----:B------:R-:W-:Y:S02]  /*3090*/  IADD3.X R2, R231, R3, R4, P0, !PT ;  /* 0x00000003e7027210 */ /* 0x000fe400007fe404 */
[C---:B------:R-:W-:Y:S02]  /*30a0*/  LEA R6, P0, R0.reuse, c[0x0][0x1c8], 0x1 ;  /* 0x0000720000067a11 */ /* 0x040fe400078008ff */
        /* <DEDUP_REMOVED lines=22> */
[----:B------:R-:W-:Y:S01]  /*3210*/  @P6 LEA R4, P4, R226, R0, 0x1 ;  /* 0x00000000e2046211 */ /* 0x000fe200078808ff */
[----:B------:R1:W3:Y:S01]  /*3220*/  SHFL.IDX PT, R9, R12, 0x1, 0x1c1f ;  /* 0x003c1f000c097f89 */ /* 0x0002e200000e0000 */
[----:B------:R-:W-:Y:S01]  /*3230*/  IADD3 R0, P0, R2, R236, RZ ;  /* 0x000000ec02007210 */ /* 0x000fe20007f1e0ff */
[----:B-1----:R-:W-:Y:S01]  /*3240*/  IMAD R12, R199, c[0x0][0x21c], R5 ;  /* 0x00008700c70c7a24 */ /* 0x002fe200078e0205 */
[----:B------:R-:W-:Y:S01]  /*3250*/  @P6 LEA.HI.X R5, R226, R8, R27, 0x1, P4 ;  /* 0x00000008e2056211 */ /* 0x000fe200020f0c1b */
        /* <DEDUP_REMOVED lines=19> */
[----:B------:R-:W-:Y:S02]  /*3390*/  @P1 LEA.HI.X R3, R226, R9, R27, 0x1, P6 ;  /* 0x00000009e2031211 */ /* 0x000fe400030f0c1b */
[----:B------:R-:W-:Y:S02]  /*33a0*/  ISETP.GE.AND P6, PT, R202, c[0x0][0x1d4], PT ;  /* 0x00007500ca007a0c */ /* 0x000fe40003fc6270 */
[----:B------:R-:W-:Y:S01]  /*33b0*/  ISETP.GE.AND P4, PT, R226, c[0x0][0x1d4], PT ;  /* 0x00007500e2007a0c */ /* 0x000fe20003f86270 */
[----:B------:R2:W-:Y:S01]  /*33c0*/  @P1 LDGSTS.E.BYPASS.LTC128B.128 [R0+0x5c80], [R2.64], !P0 ;  /* 0x05c8000002001fae */ /* 0x0005e2000c101d46 */
[----:B-1----:R-:W-:-:S03]  /*33d0*/  IADD3 R22, P1, R21, R22, RZ ;  /* 0x0000001615167210 */ /* 0x002fc60007f3e0ff */
[----:B------:R-:W0:Y:S02]  /*33e0*/  LDGDEPBAR ;  /* 0x00000000000079af */ /* 0x000e240000000000 */
[----:B----4-:R-:W-:Y:S01]  /*33f0*/  IMAD.X R23, R20, 0x1, R212, P1 ;  /* 0x0000000114177824 */ /* 0x010fe200008e06d4 */
[----:B--2---:R-:W-:Y:S01]  /*3400*/  IADD3 R2, P0, R21, R8, RZ ;  /* 0x0000000815027210 */ /* 0x004fe20007f1e0ff */
[----:B------:R-:W-:-:S04]  /*3410*/  DEPBAR.LE SB0, 0x1 ;  /* 0x000080400000791a */ /* 0x000fc80000000000 */
[----:B------:R-:W-:-:S04]  /*3420*/  DEPBAR.LE SB0, 0x0 ;  /* 0x000080000000791a */ /* 0x000fc80000000000 */
[----:B------:R-:W-:Y:S01]  /*3430*/  BAR.SYNC.DEFER_BLOCKING 0x0 ;  /* 0x0000000000007b1d */ /* 0x000fe20000010000 */
[----:B---3--:R-:W-:Y:S02]  /*3440*/  IMAD.IADD R0, R117, 0x1, -R229 ;  /* 0x0000000175007824 */ /* 0x008fe400078e0ae5 */
[----:B------:R-:W-:-:S03]  /*3450*/  IMAD.X R3, R20, 0x1, R214, P0 ;  /* 0x0000000114037824 */ /* 0x000fc600000e06d6 */
[C---:B------:R-:W-:Y:S02]  /*3460*/  ISETP.LT.OR P0, PT, R0.reuse, 0x1, P6 ;  /* 0x000000010000780c */ /* 0x040fe40003701670 */
        /* <DEDUP_REMOVED lines=26> */
[----:B-1----:R2:W1:Y:S02]  /*3610*/  SHFL.IDX PT, R2, R25, 0x1, 0x1c1f ;  /* 0x003c1f0019027f89 */ /* 0x00246400000e0000 */
.L_x_3302:
[----:B------:R-:W-:Y:S01]  /*3620*/  IMAD.SHL.U32 R21, R202, 0x2, RZ ;  /* 0x00000002ca157824 */ /* 0x000fe200078e00ff */
[C---:B------:R-:W-:Y:S01]  /*3630*/  ISETP.LT.OR P6, PT, R0.reuse, 0x21, P6 ;  /* 0x000000210000780c */ /* 0x040fe200037c1670 */
[----:B------:R-:W-:Y:S01]  /*3640*/  IMAD.SHL.U32 R3, R225, 0x2, RZ ;  /* 0x00000002e1037824 */ /* 0x000fe200078e00ff */
[----:B------:R-:W-:Y:S02]  /*3650*/  ISETP.LT.OR P5, PT, R0, 0x21, P5 ;  /* 0x000000210000780c */ /* 0x000fe40002fa1670 */
[----:B-12---:R-:W-:Y:S02]  /*3660*/  IADD3 R24, P0, R2, R21, RZ ;  /* 0x0000001502187210 */ /* 0x006fe40007f1e0ff */
        /* <DEDUP_REMOVED lines=13> */
.L_x_3184:
[----:B--234-:R-:W-:Y:S05]  /*3740*/  BSYNC B0 ;  /* 0x0000000000007941 */ /* 0x01cfea0003800000 */
.L_x_3183:
[----:B------:R-:W0:Y:S01]  /*3750*/  LDGDEPBAR ;  /* 0x00000000000079af */ /* 0x000e220000000000 */
[----:B------:R-:W-:Y:S01]  /*3760*/  WARPSYNC 0xffffffff ;  /* 0xffffffff00007948 */ /* 0x000fe20003800000 */
[C---:B------:R-:W-:Y:S01]  /*3770*/  HMMA.16816.F32.BF16 R48, R8.reuse, R36, RZ ;  /* 0x000000240830723c */ /* 0x040fe200000418ff */
[----:B------:R-:W-:Y:S01]  /*3780*/  ISETP.GT.AND P0, PT, R119, R227, PT ;  /* 0x000000e37700720c */ /* 0x000fe20003f04270 */
[----:B------:R-:W-:Y:S06]  /*3790*/  BSSY B1, `(.L_x_3186) ;  /* 0x00000ac000017945 */ /* 0x000fec0003800000 */
[C---:B-1----:R-:W-:Y:S08]  /*37a0*/  HMMA.16816.F32.BF16 R40, R8.reuse, R32, RZ ;  /* 0x000000200828723c */ /* 0x042ff000000418ff */
        /* <DEDUP_REMOVED lines=94> */
[----:B------:R-:W-:Y:S01]  /*3d90*/  IADD3 R2, R224, R118, R230 ;  /* 0x00000076e0027210 */ /* 0x000fe20007ffe0e6 */
[----:B------:R-:W-:-:S03]  /*3da0*/  IMAD.MOV.U32 R199, RZ, RZ, RZ ;  /* 0x000000ffffc77224 */ /* 0x000fc600078e00ff */
[----:B------:R-:W-:-:S05]  /*3db0*/  IADD3 R2, R2, -0x30, RZ ;  /* 0xffffffd002027810 */ /* 0x000fca0007ffe0ff */
        /* <DEDUP_REMOVED lines=27> */
.L_x_3303:
[----:B------:R-:W-:Y:S05]  /*3f70*/  BRA.DIV ~URZ, `(.L_x_3189) ;  /* 0x0000db627f007947 */ /* 0x000fea000b800000 */
[----:B------:R3:W4:Y:S02]  /*3f80*/  SHFL.IDX PT, R0, R10, RZ, 0x1c1f ;  /* 0x001c1fff0a007589 */ /* 0x00072400000e0000 */
.L_x_3304:
        /* <DEDUP_REMOVED lines=9> */
[----:B--2---:R-:W-:Y:S01]  /*4020*/  IMAD.X R9, R4, 0x1, R214, P0 ;  /* 0x0000000104097824 */ /* 0x004fe200000e06d6 */
        /* <DEDUP_REMOVED lines=10> */
.L_x_3191:
[----:B------:R-:W-:Y:S05]  /*40d0*/  BSYNC B0 ;  /* 0x0000000000007941 */ /* 0x000fea0003800000 */
.L_x_3190:
[----:B------:R-:W-:Y:S01]  /*40e0*/  ISETP.GE.AND P0, PT, R11, 0x21, PT ;  /* 0x000000210b00780c */ /* 0x000fe20003f06270 */
[----:B------:R-:W-:Y:S06]  /*40f0*/  BRA.DIV ~URZ, `(.L_x_3192) ;  /* 0x0000da527f007947 */ /* 0x000fec000b800000 */
[----:B--2---:R2:W1:Y:S04]  /*4100*/  SHFL.IDX PT, R4, R5, 0x1, 0x1c1f ;  /* 0x003c1f0005047f89 */ /* 0x00446800000e0000 */
[----:B----4-:R2:W4:Y:S02]  /*4110*/  SHFL.IDX PT, R0, R10, 0x1, 0x1c1f ;  /* 0x003c1f000a007f89 */ /* 0x01052400000e0000 */
.L_x_3305:
[----:B------:R-:W-:Y:S05]  /*4120*/  @!P0 BRA `(.L_x_3187) ;  /* 0x0000012000008947 */ /* 0x000fea0003800000 */
[C---:B------:R-:W-:Y:S01]  /*4130*/  IMAD.SHL.U32 R3, R202.reuse, 0x2, RZ ;  /* 0x00000002ca037824 */ /* 0x040fe200078e00ff */
[----:B------:R-:W-:Y:S01]  /*4140*/  ISETP.GE.AND P5, PT, R202, c[0x0][0x1d4], PT ;  /* 0x00007500ca007a0c */ /* 0x000fe20003fa6270 */
[C---:B------:R-:W-:Y:S01]  /*4150*/  IMAD.SHL.U32 R2, R225.reuse, 0x2, RZ ;  /* 0x00000002e1027824 */ /* 0x040fe200078e00ff */
[----:B------:R-:W-:-:S02]  /*4160*/  ISETP.GE.AND P4, PT, R225, c[0x0][0x1d4], PT ;  /* 0x00007500e1007a0c */ /* 0x000fc40003f86270 */
[C---:B----4-:R-:W-:Y:S02]  /*4170*/  IADD3 R8, P0, R0.reuse, R3, RZ ;  /* 0x0000000300087210 */ /* 0x050fe40007f1e0ff */
[----:B------:R-:W-:Y:S01]  /*4180*/  IADD3 R6, P6, R0, R2, RZ ;  /* 0x0000000200067210 */ /* 0x000fe20007fde0ff */
[----:B------:R-:W-:Y:S02]  /*4190*/  IMAD.SHL.U32 R2, R226, 0x2, RZ ;  /* 0x00000002e2027824 */ /* 0x000fe400078e00ff */
[----:B-1----:R-:W-:Y:S01]  /*41a0*/  IMAD.X R9, R4, 0x1, R214, P0 ;  /* 0x0000000104097824 */ /* 0x002fe200000e06d6 */
        /* <DEDUP_REMOVED lines=10> */
.L_x_3187:
[----:B------:R-:W-:Y:S05]  /*4250*/  BSYNC B1 ;  /* 0x0000000000017941 */ /* 0x000fea0003800000 */
.L_x_3186:
[----:B----4-:R-:W-:Y:S01]  /*4260*/  IMAD.IADD R0, R248, 0x1, R242 ;  /* 0x00000001f8007824 */ /* 0x010fe200078e02f2 */
[C---:B-1----:R-:W-:Y:S01]  /*4270*/  IADD3 R2, -R243.reuse, 0x1, R117 ;  /* 0x00000001f3027810 */ /* 0x042fe20007ffe175 */
[----:B------:R-:W0:Y:S01]  /*4280*/  LDGDEPBAR ;  /* 0x00000000000079af */ /* 0x000e220000000000 */
[----:B--2---:R-:W-:Y:S01]  /*4290*/  IADD3 R5, -R243, R117, RZ ;  /* 0x00000075f3057210 */ /* 0x004fe20007ffe1ff */
[----:B------:R-:W-:-:S04]  /*42a0*/  @P3 IMAD.HI.U32 R3, R0, c[0x0][0x2c8], RZ ;  /* 0x0000b20000033a27 */ /* 0x000fc800078e00ff */
[----:B------:R-:W-:Y:S01]  /*42b0*/  IMAD.IADD R4, R2, 0x1, -R240 ;  /* 0x0000000102047824 */ /* 0x000fe200078e0af0 */
[----:B------:R-:W-:Y:S01]  /*42c0*/  @P3 SHF.R.U32.HI R0, RZ, c[0x0][0x2cc], R3 ;  /* 0x0000b300ff003a19 */ /* 0x000fe20000011603 */
[----:B------:R-:W-:Y:S05]  /*42d0*/  BRA.DIV ~URZ, `(.L_x_3193) ;  /* 0x0000d9427f007947 */ /* 0x000fea000b800000 */
[----:B------:R1:W2:Y:S02]  /*42e0*/  SHFL.IDX PT, R2, R0, RZ, 0x1c1f ;  /* 0x001c1fff00027589 */ /* 0x0002a400000e0000 */
.L_x_3306:
[----:B--2---:R-:W-:-:S05]  /*42f0*/  IMAD.IADD R2, R4, 0x1, R2 ;  /* 0x0000000104027824 */ /* 0x004fca00078e0202 */
[----:B------:R-:W-:-:S04]  /*4300*/  IMNMX R2, R5, R2, PT ;  /* 0x0000000205027217 */ /* 0x000fc80003800200 */
[C---:B------:R-:W-:Y:S02]  /*4310*/  ISETP.GT.AND P6, PT, R2.reuse, RZ, PT ;  /* 0x000000ff0200720c */ /* 0x040fe40003fc4270 */
[C---:B------:R-:W-:Y:S02]  /*4320*/  ISETP.GT.AND P5, PT, R2.reuse, 0x1, PT ;  /* 0x000000010200780c */ /* 0x040fe40003fa4270 */
[C---:B------:R-:W-:Y:S02]  /*4330*/  ISETP.GT.AND P4, PT, R2.reuse, 0x8, PT ;  /* 0x000000080200780c */ /* 0x040fe40003f84270 */
[----:B------:R-:W-:Y:S02]  /*4340*/  ISETP.GT.AND P0, PT, R2, 0x9, PT ;  /* 0x000000090200780c */ /* 0x000fe40003f04270 */
[----:B---3--:R-:W-:Y:S02]  /*4350*/  FSEL R10, R48, -INF , P6 ;  /* 0xff800000300a7808 */ /* 0x008fe40003000000 */
        /* <DEDUP_REMOVED lines=22> */
[----:B-1----:R-:W1:Y:S01]  /*44c0*/  SHFL.IDX PT, R0, R0, 0x3, 0x1c1f ;  /* 0x007c1f0000007f89 */ /* 0x002e6200000e0000 */
[----:B--2---:R-:W-:-:S02]  /*44d0*/  IMAD.IADD R3, R4, 0x1, R3 ;  /* 0x0000000104037824 */ /* 0x004fc400078e0203 */
[----:B---3--:R-:W-:-:S03]  /*44e0*/  IMAD.IADD R2, R4, 0x1, R2 ;  /* 0x0000000104027824 */ /* 0x008fc600078e0202 */
[----:B------:R-:W-:Y:S01]  /*44f0*/  IMNMX R3, R5, R3, PT ;  /* 0x0000000305037217 */ /* 0x000fe20003800200 */
[----:B-1----:R-:W-:-:S03]  /*4500*/  IMAD.IADD R0, R4, 0x1, R0 ;  /* 0x0000000104007824 */ /* 0x002fc600078e0200 */
[C---:B------:R-:W-:Y:S02]  /*4510*/  ISETP.GT.AND P0, PT, R3.reuse, 0x9, PT ;  /* 0x000000090300780c */ /* 0x040fe40003f04270 */
[----:B------:R-:W-:Y:S02]  /*4520*/  ISETP.GT.AND P5, PT, R3, 0x1, PT ;  /* 0x000000010300780c */ /* 0x000fe40003fa4270 */
[----:B------:R-:W-:Y:S02]  /*4530*/  FSEL R19, R47, -INF , P0 ;  /* 0xff8000002f137808 */ /* 0x000fe40000000000 */
[----:B------:R-:W-:Y:S02]  /*4540*/  ISETP.GT.AND P0, PT, R3, 0x19, PT ;  /* 0x000000190300780c */ /* 0x000fe40003f04270 */
[----:B------:R-:W-:Y:S02]  /*4550*/  IMNMX R2, R5, R2, PT ;  /* 0x0000000205027217 */ /* 0x000fe40003800200 */
[----:B------:R-:W-:-:S02]  /*4560*/  FSEL R29, R43, -INF , P0 ;  /* 0xff8000002b1d7808 */ /* 0x000fc40000000000 */
[----:B------:R-:W-:Y:S02]  /*4570*/  ISETP.GT.AND P0, PT, R3, 0x21, PT ;  /* 0x000000210300780c */ /* 0x000fe40003f04270 */
[----:B------:R-:W-:Y:S02]  /*4580*/  FSEL R13, R51, -INF , P5 ;  /* 0xff800000330d7808 */ /* 0x000fe40002800000 */
[----:B------:R-:W-:Y:S02]  /*4590*/  ISETP.GT.AND P5, PT, R3, 0x11, PT ;  /* 0x000000110300780c */ /* 0x000fe40003fa4270 */
[----:B------:R-:W-:Y:S02]  /*45a0*/  FSEL R114, R35, -INF , P0 ;  /* 0xff80000023727808 */ /* 0x000fe40000000000 */
[----:B------:R-:W-:Y:S02]  /*45b0*/  ISETP.GT.AND P4, PT, R3, 0x8, PT ;  /* 0x000000080300780c */ /* 0x000fe40003f84270 */
[----:B------:R-:W-:-:S02]  /*45c0*/  ISETP.GT.AND P0, PT, R2, RZ, PT ;  /* 0x000000ff0200720c */ /* 0x000fc40003f04270 */
[----:B------:R-:W-:Y:S02]  /*45d0*/  IMNMX R0, R5, R0, PT ;  /* 0x0000000005007217 */ /* 0x000fe40003800200 */
[----:B------:R-:W-:Y:S02]  /*45e0*/  FSEL R24, R39, -INF , P5 ;  /* 0xff80000027187808 */ /* 0x000fe40002800000 */
[C---:B------:R-:W-:Y:S02]  /*45f0*/  ISETP.GT.AND P6, PT, R3.reuse, RZ, PT ;  /* 0x000000ff0300720c */ /* 0x040fe40003fc4270 */
[----:B------:R-:W-:Y:S02]  /*4600*/  FSEL R17, R46, -INF , P4 ;  /* 0xff8000002e117808 */ /* 0x000fe40002000000 */
[----:B------:R-:W-:Y:S02]  /*4610*/  ISETP.GT.AND P5, PT, R3, 0x28, PT ;  /* 0x000000280300780c */ /* 0x000fe40003fa4270 */
[----:B------:R-:W-:-:S02]  /*4620*/  FSEL R25, R72, -INF , P0 ;  /* 0xff80000048197808 */ /* 0x000fc40000000000 */
[C---:B------:R-:W-:Y:S02]  /*4630*/  ISETP.GT.AND P4, PT, R3.reuse, 0x18, PT ;  /* 0x000000180300780c */ /* 0x040fe40003f84270 */
[----:B------:R-:W-:Y:S02]  /*4640*/  ISETP.GT.AND P0, PT, R0, 0x1, PT ;  /* 0x000000010000780c */ /* 0x000fe40003f04270 */
[----:B------:R-:W-:Y:S02]  /*4650*/  FSEL R12, R50, -INF , P6 ;  /* 0xff800000320c7808 */ /* 0x000fe40003000000 */
[----:B------:R-:W-:Y:S02]  /*4660*/  FSEL R113, R30, -INF , P5 ;  /* 0xff8000001e717808 */ /* 0x000fe40002800000 */
[----:B------:R-:W-:Y:S02]  /*4670*/  ISETP.GT.AND P6, PT, R3, 0x10, PT ;  /* 0x000000100300780c */ /* 0x000fe40003fc4270 */
[----:B------:R-:W-:-:S02]  /*4680*/  FSEL R28, R42, -INF , P4 ;  /* 0xff8000002a1c7808 */ /* 0x000fc40002000000 */
[----:B------:R-:W-:Y:S02]  /*4690*/  FSEL R30, R75, -INF , P0 ;  /* 0xff8000004b1e7808 */ /* 0x000fe40000000000 */
[C---:B------:R-:W-:Y:S02]  /*46a0*/  ISETP.GT.AND P4, PT, R3.reuse, 0x29, PT ;  /* 0x000000290300780c */ /* 0x040fe40003f84270 */
[----:B------:R-:W-:Y:S02]  /*46b0*/  ISETP.GT.AND P0, PT, R2, 0x9, PT ;  /* 0x000000090200780c */ /* 0x000fe40003f04270 */
[----:B------:R-:W-:Y:S02]  /*46c0*/  FSEL R21, R38, -INF , P6 ;  /* 0xff80000026157808 */ /* 0x000fe40003000000 */
[----:B------:R-:W-:Y:S02]  /*46d0*/  ISETP.GT.AND P6, PT, R3, 0x20, PT ;  /* 0x000000200300780c */ /* 0x000fe40003fc4270 */
[----:B------:R-:W-:-:S02]  /*46e0*/  FSEL R112, R31, -INF , P4 ;  /* 0xff8000001f707808 */ /* 0x000fc40002000000 */
[----:B------:R-:W-:Y:S02]  /*46f0*/  FSEL R32, R69, -INF , P0 ;  /* 0xff80000045207808 */ /* 0x000fe40000000000 */
[----:B------:R-:W-:Y:S02]  /*4700*/  ISETP.GT.AND P5, PT, R2, 0x1, PT ;  /* 0x000000010200780c */ /* 0x000fe40003fa4270 */
[C---:B------:R-:W-:Y:S02]  /*4710*/  ISETP.GT.AND P4, PT, R0.reuse, RZ, PT ;  /* 0x000000ff0000720c */ /* 0x040fe40003f84270 */
[----:B------:R-:W-:Y:S02]  /*4720*/  ISETP.GT.AND P0, PT, R0, 0x8, PT ;  /* 0x000000080000780c */ /* 0x000fe40003f04270 */
[----:B------:R-:W-:Y:S02]  /*4730*/  FSEL R115, R34, -INF , P6 ;  /* 0xff80000022737808 */ /* 0x000fe40003000000 */
        /* <DEDUP_REMOVED lines=73> */
[----:B------:R-:W-:Y:S02]  /*4bd0*/  FSEL R126, R54, -INF , P4 ;  /* 0xff800000367e7808 */ /* 0x000fe40002000000 */
[----:B------:R-:W-:Y:S02]  /*4be0*/  FMNMX.FTZ R0, R122, R0, !PT ;  /* 0x000000007a007209 */ /* 0x000fe40007810000 */
[----:B------:R-:W-:Y:S02]  /*4bf0*/  FMNMX.FTZ R3, R130, R2, !PT ;  /* 0x0000000282037209 */ /* 0x000fe40007810000 */
[----:B------:R-:W-:Y:S02]  /*4c00*/  FMNMX.FTZ R5, R127, R5, !PT ;  /* 0x000000057f057209 */ /* 0x000fe40007810000 */
[----:B------:R-:W-:Y:S02]  /*4c10*/  FMNMX.FTZ R2, R112, R4, !PT ;  /* 0x0000000470027209 */ /* 0x000fe40007810000 */
[----:B------:R-:W-:-:S02]  /*4c20*/  FMNMX.FTZ R0, R118, R0, !PT ;  /* 0x0000000076007209 */ /* 0x000fc40007810000 */
        /* <DEDUP_REMOVED lines=19> */
.L_x_3307:
        /* <DEDUP_REMOVED lines=24> */
[----:B------:R4:W-:Y:S01]  /*4ee0*/  MUFU.EX2 R215, R0 ;  /* 0x0000000000d77308 */ /* 0x0009e20000000800 */
[----:B------:R-:W-:Y:S02]  /*4ef0*/  FSEL R2, R2, RZ, P0 ;  /* 0x000000ff02027208 */ /* 0x000fe40000000000 */
[----:B------:R-:W-:-:S03]  /*4f00*/  FSETP.NEU.FTZ.AND P0, PT, R117, -INF , PT ;  /* 0xff8000007500780b */ /* 0x000fc60003f1d000 */
[----:B-1----:R-:W-:-:S04]  /*4f10*/  FFMA.FTZ R4, R36, c[0x0][0x2d0], -R2 ;  /* 0x0000b40024047a23 */ /* 0x002fc80000010802 */
[----:B------:R1:W-:Y:S01]  /*4f20*/  MUFU.EX2 R164, R4 ;  /* 0x0000000400a47308 */ /* 0x0003e20000000800 */
[----:B----4-:R-:W-:-:S07]  /*4f30*/  FFMA.FTZ R0, R14, c[0x0][0x2d0], -R20 ;  /* 0x0000b4000e007a23 */ /* 0x010fce0000010814 */
[----:B------:R4:W-:Y:S01]  /*4f40*/  MUFU.EX2 R221, R0 ;  /* 0x0000000000dd7308 */ /* 0x0009e20000000800 */
[----:B-1----:R-:W-:Y:S02]  /*4f50*/  FFMA.FTZ R4, R37, c[0x0][0x2d0], -R2 ;  /* 0x0000b40025047a23 */ /* 0x002fe40000010802 */
[----:B------:R-:W1:Y:S05]  /*4f60*/  LDSM.16.MT88.4 R36, [R185] ;  /* 0x00000000b924783b */ /* 0x000e6a0000004200 */
[----:B------:R-:W2:Y:S01]  /*4f70*/  MUFU.EX2 R64, R4 ;  /* 0x0000000400407308 */ /* 0x000ea20000000800 */
[----:B----4-:R-:W-:-:S07]  /*4f80*/  FFMA.FTZ R0, R15, c[0x0][0x2d0], -R20 ;  /* 0x0000b4000f007a23 */ /* 0x010fce0000010814 */
[----:B------:R4:W1:Y:S01]  /*4f90*/  MUFU.EX2 R222, R0 ;  /* 0x0000000000de7308 */ /* 0x0008620000000800 */
[----:B--2---:R-:W-:Y:S01]  /*4fa0*/  F2FP.BF16.PACK_AB R6, R64, R164 ;  /* 0x000000a44006723e */ /* 0x004fe200000010ff */
[----:B----4-:R-:W-:Y:S01]  /*4fb0*/  FFMA.FTZ R0, R16, c[0x0][0x2d0], -R20 ;  /* 0x0000b40010007a23 */ /* 0x010fe20000010814 */
[----:B------:R-:W-:-:S05]  /*4fc0*/  F2FP.BF16.PACK_AB R16, R215, R220 ;  /* 0x000000dcd710723e */ /* 0x000fca00000010ff */
[----:B------:R2:W-:Y:S02]  /*4fd0*/  MUFU.EX2 R228, R0 ;  /* 0x0000000000e47308 */ /* 0x0005e40000000800 */
[----:B--2---:R-:W-:Y:S01]  /*4fe0*/  FFMA.FTZ R0, R18, c[0x0][0x2d0], -R20 ;  /* 0x0000b40012007a23 */ /* 0x004fe20000010814 */
[----:B-1----:R-:W-:-:S05]  /*4ff0*/  F2FP.BF16.PACK_AB R18, R222, R221 ;  /* 0x000000ddde12723e */ /* 0x002fca00000010ff */
        /* <DEDUP_REMOVED lines=28> */
[----:B------:R1:W-:Y:S11]  /*51c0*/  MUFU.EX2 R137, R0 ;  /* 0x0000000000897308 */ /* 0x0003f60000000800 */
        /* <DEDUP_REMOVED lines=13> */
[----:B-1----:R-:W-:-:S05]  /*52a0*/  FMUL.FTZ R0, R117, c[0x0][0x2d0] ;  /* 0x0000b40075007a20 */ /* 0x002fca0000410000 */
[----:B------:R-:W-:-:S05]  /*52b0*/  FSEL R0, R0, RZ, P0 ;  /* 0x000000ff00007208 */ /* 0x000fca0000000000 */
[----:B------:R-:W-:-:S04]  /*52c0*/  FFMA.FTZ R4, R23, c[0x0][0x2d0], -R0 ;  /* 0x0000b40017047a23 */ /* 0x000fc80000010800 */
[----:B------:R1:W-:Y:S02]  /*52d0*/  MUFU.EX2 R133, R4 ;  /* 0x0000000400857308 */ /* 0x0003e40000000800 */
[--C-:B-1----:R-:W-:Y:S02]  /*52e0*/  FFMA.FTZ R4, R30, c[0x0][0x2d0], -R0.reuse ;  /* 0x0000b4001e047a23 */ /* 0x102fe40000010800 */
[----:B------:R-:W1:Y:S04]  /*52f0*/  LDSM.16.MT88.4 R28, [R185+0x400] ;  /* 0x00040000b91c783b */ /* 0x000e680000004200 */
[----:B------:R2:W3:Y:S02]  /*5300*/  MUFU.EX2 R116, R4 ;  /* 0x0000000400747308 */ /* 0x0004e40000000800 */
[--C-:B--2---:R-:W-:Y:S01]  /*5310*/  FFMA.FTZ R4, R34, c[0x0][0x2d0], -R0.reuse ;  /* 0x0000b40022047a23 */ /* 0x104fe20000010800 */
[----:B---3--:R-:W-:Y:S01]  /*5320*/  F2FP.BF16.PACK_AB R13, R116, R133 ;  /* 0x00000085740d723e */ /* 0x008fe200000010ff */
[----:B------:R-:W-:Y:S04]  /*5330*/  HMMA.16816.F32.BF16 R32, R16, R36, RZ ;  /* 0x000000241020723c */ /* 0x000fe800000418ff */
[----:B------:R2:W-:Y:S02]  /*5340*/  MUFU.EX2 R134, R4 ;  /* 0x0000000400867308 */ /* 0x0005e40000000800 */
[----:B--2---:R-:W-:-:S06]  /*5350*/  FFMA.FTZ R4, R40, c[0x0][0x2d0], -R0 ;  /* 0x0000b40028047a23 */ /* 0x004fcc0000010800 */
[----:B------:R2:W3:Y:S11]  /*5360*/  MUFU.EX2 R245, R4 ;  /* 0x0000000400f57308 */ /* 0x0004f60000000800 */
[----:B------:R-:W-:Y:S01]  /*5370*/  @!UPT UIADD3 URZ, URZ, URZ, URZ ;  /* 0x0000003f3f3ff290 */ /* 0x000fe2000fffe03f */
[----:B-1----:R-:W-:Y:S01]  /*5380*/  HMMA.16816.F32.BF16 R144, R8, R28, R32 ;  /* 0x0000001c0890723c */ /* 0x002fe20000041820 */
[----:B------:R-:W-:Y:S01]  /*5390*/  LDSM.16.MT88.4 R32, [R186+0x400] ;  /* 0x00040000ba20783b */ /* 0x000fe20000004200 */
[----:B--2---:R-:W-:Y:S01]  /*53a0*/  FFMA.FTZ R4, R41, c[0x0][0x2d0], -R0 ;  /* 0x0000b40029047a23 */ /* 0x004fe20000010800 */
[----:B---3--:R-:W-:-:S03]  /*53b0*/  F2FP.BF16.PACK_AB R15, R245, R134 ;  /* 0x00000086f50f723e */ /* 0x008fc600000010ff */
[----:B------:R1:W-:Y:S04]  /*53c0*/  MUFU.EX2 R157, R4 ;  /* 0x00000004009d7308 */ /* 0x0003e80000000800 */
[C---:B------:R-:W-:Y:S08]  /*53d0*/  HMMA.16816.F32.BF16 R24, R12.reuse, R36, RZ ;  /* 0x000000240c18723c */ /* 0x040ff000000418ff */
[----:B------:R-:W-:Y:S01]  /*53e0*/  HMMA.16816.F32.BF16 R88, R12, R68, RZ ;  /* 0x000000440c58723c */ /* 0x000fe200000418ff */
[----:B-1----:R-:W-:-:S06]  /*53f0*/  FFMA.FTZ R4, R42, c[0x0][0x2d0], -R0 ;  /* 0x0000b4002a047a23 */ /* 0x002fcc0000010800 */
[----:B------:R-:W-:Y:S01]  /*5400*/  MOV R69, R166 ;  /* 0x000000a600457202 */ /* 0x000fe20000000f00 */
[----:B------:R1:W2:Y:S01]  /*5410*/  MUFU.EX2 R165, R4 ;  /* 0x0000000400a57308 */ /* 0x0002a20000000800 */
[C---:B------:R-:W-:Y:S07]  /*5420*/  HMMA.16816.F32.BF16 R92, R12.reuse, R48, RZ ;  /* 0x000000300c5c723c */ /* 0x040fee00000418ff */
[----:B------:R-:W-:Y:S01]  /*5430*/  MOV R48, R64 ;  /* 0x0000004000307202 */ /* 0x000fe20000000f00 */
[----:B------:R-:W-:Y:S01]  /*5440*/  HMMA.16816.F32.BF16 R80, R12, R52, RZ ;  /* 0x000000340c50723c */ /* 0x000fe200000418ff */
[--C-:B-1----:R-:W-:Y:S01]  /*5450*/  FFMA.FTZ R4, R43, c[0x0][0x2d0], -R0.reuse ;  /* 0x0000b4002b047a23 */ /* 0x102fe20000010800 */
[----:B--2---:R-:W-:Y:S01]  /*5460*/  F2FP.BF16.PACK_AB R5, R165, R157 ;  /* 0x0000009da505723e */ /* 0x004fe200000010ff */
[----:B------:R-:W1:Y:S02]  /*5470*/  LDSM.16.MT88.4 R40, [R186] ;  /* 0x00000000ba28783b */ /* 0x000e640000004200 */
[----:B------:R2:W3:Y:S02]  /*5480*/  MUFU.EX2 R65, R4 ;  /* 0x0000000400417308 */ /* 0x0004e40000000800 */
[----:B--2---:R-:W-:Y:S01]  /*5490*/  FFMA.FTZ R4, R44, c[0x0][0x2d0], -R0 ;  /* 0x0000b4002c047a23 */ /* 0x004fe20000010800 */
[----:B---3--:R-:W-:Y:S01]  /*54a0*/  MOV R49, R65 ;  /* 0x0000004100317202 */ /* 0x008fe20000000f00 */
[----:B------:R-:W2:Y:S04]  /*54b0*/  LDSM.16.MT88.4 R44, [R186+0x1000] ;  /* 0x00100000ba2c783b */ /* 0x000ea80000004200 */
[----:B------:R3:W4:Y:S02]  /*54c0*/  MUFU.EX2 R66, R4 ;  /* 0x0000000400427308 */ /* 0x0007240000000800 */
[----:B---3--:R-:W-:Y:S01]  /*54d0*/  F2FP.BF16.PACK_AB R4, R156, R151 ;  /* 0x000000979c04723e */ /* 0x008fe200000010ff */
[----:B-1----:R-:W-:Y:S01]  /*54e0*/  HMMA.16816.F32.BF16 R108, R16, R40, RZ ;  /* 0x00000028106c723c */ /* 0x002fe200000418ff */
[----:B----4-:R-:W-:-:S07]  /*54f0*/  F2FP.BF16.PACK_AB R7, R66, R65 ;  /* 0x000000414207723e */ /* 0x010fce00000010ff */
[----:B------:R-:W-:Y:S07]  /*5500*/  HMMA.16816.F32.BF16 R96, R12, R40, RZ ;  /* 0x000000280c60723c */ /* 0x000fee00000418ff */
[----:B------:R-:W-:Y:S01]  /*5510*/  FFMA.FTZ R40, R124, c[0x0][0x2d0], -R20 ;  /* 0x0000b4007c287a23 */ /* 0x000fe20000010814 */
[----:B------:R-:W-:Y:S01]  /*5520*/  HMMA.16816.F32.BF16 R140, R4, R28, R24 ;  /* 0x0000001c048c723c */ /* 0x000fe20000041818 */
[----:B------:R-:W1:Y:S01]  /*5530*/  LDSM.16.MT88.4 R24, [R185+0x1000] ;  /* 0x00100000b918783b */ /* 0x000e620000004200 */
[----:B------:R-:W-:-:S02]  /*5540*/  MOV R41, R66 ;  /* 0x0000004200297202 */ /* 0x000fc40000000f00 */
[----:B------:R-:W-:Y:S01]  /*5550*/  MOV R124, R165 ;  /* 0x000000a5007c7202 */ /* 0x000fe20000000f00 */
[----:B------:R-:W-:Y:S02]  /*5560*/  MUFU.EX2 R40, R40 ;  /* 0x0000002800287308 */ /* 0x000fe40000000800 */
[--C-:B------:R-:W-:Y:S01]  /*5570*/  FFMA.FTZ R29, R118, c[0x0][0x2d0], -R20.reuse ;  /* 0x0000b400761d7a23 */ /* 0x100fe20000010814 */
[-C--:B------:R-:W-:Y:S01]  /*5580*/  HMMA.16816.F32.BF16 R152, R8, R32.reuse, R108 ;  /* 0x000000200898723c */ /* 0x080fe2000004186c */
[----:B------:R-:W-:Y:S01]  /*5590*/  MOV R118, R158 ;  /* 0x0000009e00767202 */ /* 0x000fe20000000f00 */
[----:B------:R-:W-:Y:S01]  /*55a0*/  FFMA.FTZ R28, R115, c[0x0][0x2d0], -R3 ;  /* 0x0000b400731c7a23 */ /* 0x000fe20000010803 */
[----:B------:R-:W3:Y:S05]  /*55b0*/  LDSM.16.MT88.4 R108, [R185+0x1400] ;  /* 0x00140000b96c783b */ /* 0x000eea0000004200 */
[C---:B------:R-:W-:Y:S07]  /*55c0*/  HMMA.16816.F32.BF16 R160, R4.reuse, R32, R96 ;  /* 0x0000002004a0723c */ /* 0x040fee0000041860 */
[--C-:B------:R-:W-:Y:S01]  /*55d0*/  FFMA.FTZ R33, R123, c[0x0][0x2d0], -R20.reuse ;  /* 0x0000b4007b217a23 */ /* 0x100fe20000010814 */
[----:B--2---:R-:W-:Y:S01]  /*55e0*/  HMMA.16816.F32.BF16 R216, R4, R44, R88 ;  /* 0x0000002c04d8723c */ /* 0x004fe20000041858 */
[----:B------:R-:W-:Y:S01]  /*55f0*/  FFMA.FTZ R32, R122, c[0x0][0x2d0], -R20 ;  /* 0x0000b4007a207a23 */ /* 0x000fe20000010814 */
[----:B------:R-:W-:-:S02]  /*5600*/  MOV R123, R164 ;  /* 0x000000a4007b7202 */ /* 0x000fc40000000f00 */
[----:B------:R-:W-:Y:S01]  /*5610*/  MOV R122, R159 ;  /* 0x0000009f007a7202 */ /* 0x000fe20000000f00 */
[----:B------:R-:W2:Y:S03]  /*5620*/  MUFU.EX2 R33, R33 ;  /* 0x0000002100217308 */ /* 0x000ea60000000800 */
[C---:B------:R-:W-:Y:S08]  /*5630*/  HMMA.16816.F32.BF16 R20, R12.reuse, R50, RZ ;  /* 0x000000320c14723c */ /* 0x040ff000000418ff */
[----:B------:R-:W-:Y:S01]  /*5640*/  HMMA.16816.F32.BF16 R64, R12, R72, RZ ;  /* 0x000000480c40723c */ /* 0x000fe200000418ff */
[----:B--2---:R-:W-:-:S07]  /*5650*/  F2FP.BF16.PACK_AB R96, R33, R40 ;  /* 0x000000282160723e */ /* 0x004fce00000010ff */
[----:B------:R-:W-:Y:S07]  /*5660*/  HMMA.16816.F32.BF16 R180, R8, R44, R100 ;  /* 0x0000002c08b4723c */ /* 0x000fee0000041864 */
[----:B------:R-:W-:Y:S01]  /*5670*/  MOV R45, R172 ;  /* 0x000000ac002d7202 */ /* 0x000fe20000000f00 */
[----:B-1----:R-:W-:Y:S01]  /*5680*/  HMMA.16816.F32.BF16 R88, R4, R26, R20 ;  /* 0x0000001a0458723c */ /* 0x002fe20000041814 */
[----:B------:R-:W-:-:S07]  /*5690*/  MOV R44, R167 ;  /* 0x000000a7002c7202 */ /* 0x000fce0000000f00 */
[----:B------:R-:W-:Y:S08]  /*56a0*/  HMMA.16816.F32.BF16 R20, R12, R70, RZ ;  /* 0x000000460c14723c */ /* 0x000ff000000418ff */
[-C--:B------:R-:W-:Y:S08]  /*56b0*/  HMMA.16816.F32.BF16 R172, R8, R56.reuse, R76 ;  /* 0x0000003808ac723c */ /* 0x080ff0000004184c */
[C---:B------:R-:W-:Y:S08]  /*56c0*/  HMMA.16816.F32.BF16 R204, R4.reuse, R56, R64 ;  /* 0x0000003804cc723c */ /* 0x040ff00000041840 */
[----:B------:R-:W-:Y:S08]  /*56d0*/  HMMA.16816.F32.BF16 R164, R4, R46, R20 ;  /* 0x0000002e04a4723c */ /* 0x000ff00000041814 */
[C---:B------:R-:W-:Y:S08]  /*56e0*/  HMMA.16816.F32.BF16 R76, R12.reuse, R38, RZ ;  /* 0x000000260c4c723c */ /* 0x040ff000000418ff */
[C---:B------:R-:W-:Y:S08]  /*56f0*/  HMMA.16816.F32.BF16 R64, R12.reuse, R42, RZ ;  /* 0x0000002a0c40723c */ /* 0x040ff000000418ff */
[C---:B------:R-:W-:Y:S08]  /*5700*/  HMMA.16816.F32.BF16 R20, R12.reuse, R54, RZ ;  /* 0x000000360c14723c */ /* 0x040ff000000418ff */
[----:B------:R-:W-:Y:S08]  /*5710*/  HMMA.16816.F32.BF16 R12, R12, R74, RZ ;  /* 0x0000004a0c0c723c */ /* 0x000ff000000418ff */
[-C--:B------:R-:W-:Y:S08]  /*5720*/  HMMA.16816.F32.BF16 R168, R8, R24.reuse, R104 ;  /* 0x0000001808a8723c */ /* 0x080ff00000041868 */
[C---:B------:R-:W-:Y:S07]  /*5730*/  HMMA.16816.F32.BF16 R104, R4.reuse, R24, R92 ;  /* 0x000000180468723c */ /* 0x040fee000004185c */
[--C-:B------:R-:W-:Y:S01]  /*5740*/  FFMA.FTZ R25, R114, c[0x0][0x2d0], -R3.reuse ;  /* 0x0000b40072197a23 */ /* 0x100fe20000010803 */
[----:B------:R-:W-:Y:S01]  /*5750*/  HMMA.16816.F32.BF16 R208, R4, R60, R80 ;  /* 0x0000003c04d0723c */ /* 0x000fe20000041850 */
[----:B------:R-:W-:-:S02]  /*5760*/  FFMA.FTZ R24, R113, c[0x0][0x2d0], -R3 ;  /* 0x0000b40071187a23 */ /* 0x000fc40000010803 */
[----:B------:R-:W-:-:S05]  /*5770*/  FFMA.FTZ R3, R112, c[0x0][0x2d0], -R3 ;  /* 0x0000b40070037a23 */ /* 0x000fca0000010803 */
[C---:B------:R-:W-:Y:S08]  /*5780*/  HMMA.16816.F32.BF16 R76, R4.reuse, R30, R76 ;  /* 0x0000001e044c723c */ /* 0x040ff0000004184c */
[C---:B------:R-:W-:Y:S08]  /*5790*/  HMMA.16816.F32.BF16 R84, R4.reuse, R34, R64 ;  /* 0x000000220454723c */ /* 0x040ff00000041840 */
[C---:B------:R-:W-:Y:S08]  /*57a0*/  HMMA.16816.F32.BF16 R20, R4.reuse, R62, R20 ;  /* 0x0000003e0414723c */ /* 0x040ff00000041814 */
[----:B------:R-:W-:Y:S08]  /*57b0*/  HMMA.16816.F32.BF16 R12, R4, R58, R12 ;  /* 0x0000003a040c723c */ /* 0x000ff0000004180c */
[C---:B------:R-:W-:Y:S07]  /*57c0*/  HMMA.16816.F32.BF16 R4, R16.reuse, R42, RZ ;  /* 0x0000002a1004723c */ /* 0x040fee00000418ff */
[----:B------:R-:W-:Y:S01]  /*57d0*/  MOV R43, R157 ;  /* 0x0000009d002b7202 */ /* 0x000fe20000000f00 */
[----:B------:R-:W-:Y:S01]  /*57e0*/  HMMA.16816.F32.BF16 R36, R16, R38, RZ ;  /* 0x000000261024723c */ /* 0x000fe200000418ff */
[----:B------:R-:W-:Y:S11]  /*57f0*/  MOV R42, R156 ;  /* 0x0000009c002a7202 */ /* 0x000ff60000000f00 */
[----:B------:R-:W-:Y:S04]  /*5800*/  @!UPT UIADD3 URZ, URZ, URZ, URZ ;  /* 0x0000003f3f3ff290 */ /* 0x000fe8000fffe03f */
[----:B------:R-:W-:Y:S01]  /*5810*/  HMMA.16816.F32.BF16 R156, R8, R34, R4 ;  /* 0x00000022089c723c */ /* 0x000fe20000041804 */
[----:B------:R-:W-:Y:S07]  /*5820*/  MUFU.EX2 R35, R29 ;  /* 0x0000001d00237308 */ /* 0x000fee0000000800 */
[----:B------:R-:W-:Y:S01]  /*5830*/  HMMA.16816.F32.BF16 R4, R16, R50, RZ ;  /* 0x000000321004723c */ /* 0x000fe200000418ff */
[----:B------:R-:W-:Y:S06]  /*5840*/  MUFU.EX2 R29, R28 ;  /* 0x0000001c001d7308 */ /* 0x000fec0000000800 */
[----:B------:R-:W-:Y:S01]  /*5850*/  MOV R50, R203 ;  /* 0x000000cb00327202 */ /* 0x000fe20000000f00 */
[----:B------:R-:W-:Y:S01]  /*5860*/  HMMA.16816.F32.BF16 R36, R8, R30, R36 ;  /* 0x0000001e0824723c */ /* 0x000fe20000041824 */
[----:B------:R1:W-:Y:S01]  /*5870*/  MUFU.EX2 R203, R3 ;  /* 0x0000000300cb7308 */ /* 0x0003e20000000800 */
[----:B------:R-:W-:-:S07]  /*5880*/  MOV R51, R69 ;  /* 0x0000004500337202 */ /* 0x000fce0000000f00 */
[----:B------:R-:W2:Y:S07]  /*5890*/  MUFU.EX2 R31, R25 ;  /* 0x00000019001f7308 */ /* 0x000eae0000000800 */
[----:B------:R-:W-:Y:S01]  /*58a0*/  HMMA.16816.F32.BF16 R112, R8, R26, R4 ;  /* 0x0000001a0870723c */ /* 0x000fe20000041804 */
[--C-:B-1----:R-:W-:Y:S01]  /*58b0*/  FFMA.FTZ R3, R132, c[0x0][0x2d0], -R2.reuse ;  /* 0x0000b40084037a23 */ /* 0x102fe20000010802 */
[----:B------:R-:W1:Y:S06]  /*58c0*/  MUFU.EX2 R34, R32 ;  /* 0x0000002000227308 */ /* 0x000e6c0000000800 */
[----:B------:R-:W-:Y:S01]  /*58d0*/  HMMA.16816.F32.BF16 R4, R16, R70, RZ ;  /* 0x000000461004723c */ /* 0x000fe200000418ff */
[----:B--2---:R-:W-:Y:S01]  /*58e0*/  F2FP.BF16.PACK_AB R97, R31, R29 ;  /* 0x0000001d1f61723e */ /* 0x004fe200000010ff */
[----:B------:R2:W-:Y:S08]  /*58f0*/  MUFU.EX2 R27, R3 ;  /* 0x00000003001b7308 */ /* 0x0005f00000000800 */
[----:B------:R-:W4:Y:S01]  /*5900*/  MUFU.EX2 R32, R24 ;  /* 0x0000001800207308 */ /* 0x000f220000000800 */
[----:B-1----:R-:W-:Y:S01]  /*5910*/  F2FP.BF16.PACK_AB R98, R35, R34 ;  /* 0x000000222362723e */ /* 0x002fe200000010ff */
[----:B--2---:R-:W-:-:S06]  /*5920*/  FFMA.FTZ R3, R131, c[0x0][0x2d0], -R2 ;  /* 0x0000b40083037a23 */ /* 0x004fcc0000010802 */
[----:B------:R1:W2:Y:S06]  /*5930*/  MUFU.EX2 R28, R3 ;  /* 0x00000003001c7308 */ /* 0x0002ac0000000800 */
[----:B------:R-:W-:Y:S01]  /*5940*/  HMMA.16816.F32.BF16 R64, R8, R46, R4 ;  /* 0x0000002e0840723c */ /* 0x000fe20000041804 */
[----:B----4-:R-:W-:-:S07]  /*5950*/  F2FP.BF16.PACK_AB R99, R203, R32 ;  /* 0x00000020cb63723e */ /* 0x010fce00000010ff */
[----:B------:R-:W-:Y:S01]  /*5960*/  HMMA.16816.F32.BF16 R4, R16, R54, RZ ;  /* 0x000000361004723c */ /* 0x000fe200000418ff */
[----:B-1----:R-:W-:Y:S01]  /*5970*/  FFMA.FTZ R3, R130, c[0x0][0x2d0], -R2 ;  /* 0x0000b40082037a23 */ /* 0x002fe20000010802 */
[----:B--2---:R-:W-:-:S06]  /*5980*/  F2FP.BF16.PACK_AB R92, R28, R27 ;  /* 0x0000001b1c5c723e */ /* 0x004fcc00000010ff */
[----:B------:R-:W-:Y:S01]  /*5990*/  HMMA.16816.F32.BF16 R16, R16, R74, RZ ;  /* 0x0000004a1010723c */ /* 0x000fe200000418ff */
[----:B------:R-:W-:Y:S01]  /*59a0*/  FFMA.FTZ R2, R129, c[0x0][0x2d0], -R2 ;  /* 0x0000b40081027a23 */ /* 0x000fe20000010802 */
[----:B------:R1:W-:Y:S06]  /*59b0*/  MUFU.EX2 R30, R3 ;  /* 0x00000003001e7308 */ /* 0x0003ec0000000800 */
[----:B---3--:R-:W-:Y:S08]  /*59c0*/  HMMA.16816.F32.BF16 R100, R96, R108, R168 ;  /* 0x0000006c6064723c */ /* 0x008ff000000418a8 */
[----:B------:R-:W-:Y:S01]  /*59d0*/  HMMA.16816.F32.BF16 R80, R8, R62, R4 ;  /* 0x0000003e0850723c */ /* 0x000fe20000041804 */
[----:B------:R-:W2:Y:S01]  /*59e0*/  LDSM.16.MT88.4 R60, [R186+0x1400] ;  /* 0x00140000ba3c783b */ /* 0x000ea20000004200 */
[----:B-1----:R-:W-:-:S03]  /*59f0*/  FFMA.FTZ R3, R128, c[0x0][0x2d0], -R0 ;  /* 0x0000b40080037a23 */ /* 0x002fc60000010800 */
[----:B------:R-:W1:Y:S01]  /*5a00*/  LDSM.16.MT88.4 R128, [R186+0x800] ;  /* 0x00080000ba80783b */ /* 0x000e620000004200 */
[----:B------:R3:W-:Y:S01]  /*5a10*/  MUFU.EX2 R25, R3 ;  /* 0x0000000300197308 */ /* 0x0007e20000000800 */
[----:B------:R-:W-:Y:S01]  /*5a20*/  FADD.FTZ R6, R149, R138 ;  /* 0x0000008a95067221 */ /* 0x000fe20000010000 */
[----:B------:R-:W-:Y:S01]  /*5a30*/  HMMA.16816.F32.BF16 R16, R8, R58, R16 ;  /* 0x0000003a0810723c */ /* 0x000fe20000041810 */
[----:B------:R-:W-:Y:S02]  /*5a40*/  FADD.FTZ R7, R137, R135 ;  /* 0x0000008789077221 */ /* 0x000fe40000010000 */
[----:B------:R-:W-:Y:S02]  /*5a50*/  FADD.FTZ R5, R220, R215 ;  /* 0x000000d7dc057221 */ /* 0x000fe40000010000 */
[----:B------:R-:W-:Y:S01]  /*5a60*/  FFMA.FTZ R4, R126, c[0x0][0x2d0], -R0 ;  /* 0x0000b4007e047a23 */ /* 0x000fe20000010800 */
[----:B------:R-:W4:Y:S01]  /*5a70*/  MUFU.EX2 R215, R2 ;  /* 0x0000000200d77308 */ /* 0x000f220000000800 */
[----:B------:R-:W-:Y:S01]  /*5a80*/  FADD.FTZ R5, R221, R5 ;  /* 0x00000005dd057221 */ /* 0x000fe20000010000 */
[----:B------:R-:W-:Y:S03]  /*5a90*/  HMMA.16816.F32.BF16 R112, R96, R110, R112 ;  /* 0x0000006e6070723c */ /* 0x000fe60000041870 */
[----:B------:R-:W-:-:S02]  /*5aa0*/  FADD.FTZ R5, R222, R5 ;  /* 0x00000005de057221 */ /* 0x000fc40000010000 */
[----:B---3--:R-:W-:Y:S01]  /*5ab0*/  FADD.FTZ R3, R139, R6 ;  /* 0x000000068b037221 */ /* 0x008fe20000010000 */
[----:B------:R-:W-:Y:S01]  /*5ac0*/  MUFU.EX2 R11, R4 ;  /* 0x00000004000b7308 */ /* 0x000fe20000000800 */
[----:B------:R-:W-:Y:S02]  /*5ad0*/  FADD.FTZ R6, R136, R7 ;  /* 0x0000000788067221 */ /* 0x000fe40000010000 */
[----:B------:R-:W3:Y:S01]  /*5ae0*/  LDSM.16.MT88.4 R136, [R185+0x800] ;  /* 0x00080000b988783b */ /* 0x000ee20000004200 */
[----:B------:R-:W-:Y:S02]  /*5af0*/  FADD.FTZ R7, R133, R116 ;  /* 0x0000007485077221 */ /* 0x000fe40000010000 */
[----:B------:R-:W-:Y:S01]  /*5b00*/  FADD.FTZ R3, R150, R3 ;  /* 0x0000000396037221 */ /* 0x000fe20000010000 */
[----:B----4-:R-:W-:Y:S01]  /*5b10*/  F2FP.BF16.PACK_AB R94, R215, R30 ;  /* 0x0000001ed75e723e */ /* 0x010fe200000010ff */
[--C-:B------:R-:W-:Y:S02]  /*5b20*/  FFMA.FTZ R2, R127, c[0x0][0x2d0], -R0.reuse ;  /* 0x0000b4007f027a23 */ /* 0x100fe40000010800 */
[----:B------:R-:W-:-:S02]  /*5b30*/  FFMA.FTZ R0, R125, c[0x0][0x2d0], -R0 ;  /* 0x0000b4007d007a23 */ /* 0x000fc40000010800 */
[----:B------:R-:W4:Y:S01]  /*5b40*/  MUFU.EX2 R24, R2 ;  /* 0x0000000200187308 */ /* 0x000f220000000800 */
[----:B------:R-:W-:Y:S02]  /*5b50*/  FADD.FTZ R10, R134, R7 ;  /* 0x00000007860a7221 */ /* 0x000fe40000010000 */
[----:B------:R-:W-:Y:S02]  /*5b60*/  FADD.FTZ R9, R228, R5 ;  /* 0x00000005e4097221 */ /* 0x000fe40000010000 */
[----:B------:R-:W-:Y:S01]  /*5b70*/  FADD.FTZ R3, R223, R3 ;  /* 0x00000003df037221 */ /* 0x000fe20000010000 */
[----:B--2---:R-:W-:Y:S02]  /*5b80*/  HMMA.16816.F32.BF16 R52, R96, R60, R180 ;  /* 0x0000003c6034723c */ /* 0x004fe400000418b4 */
[----:B------:R-:W2:Y:S01]  /*5b90*/  MUFU.EX2 R26, R0 ;  /* 0x00000000001a7308 */ /* 0x000ea20000000800 */
[----:B------:R-:W-:-:S05]  /*5ba0*/  FADD.FTZ R3, R51, R3 ;  /* 0x0000000333037221 */ /* 0x000fca0000010000 */
[C---:B-1----:R-:W-:Y:S01]  /*5bb0*/  HMMA.16816.F32.BF16 R152, R96.reuse, R128, R152 ;  /* 0x000000806098723c */ /* 0x042fe20000041898 */
[----:B----4-:R-:W-:Y:S01]  /*5bc0*/  F2FP.BF16.PACK_AB R93, R24, R25 ;  /* 0x00000019185d723e */ /* 0x010fe200000010ff */
[----:B------:R-:W-:Y:S02]  /*5bd0*/  FADD.FTZ R2, R148, R6 ;  /* 0x0000000694027221 */ /* 0x000fe40000010000 */
[----:B------:R-:W-:Y:S02]  /*5be0*/  LDSM.16.MT88.4 R4, [R186+0x2000] ;  /* 0x00200000ba04783b */ /* 0x000fe40000004200 */
[----:B------:R-:W-:Y:S02]  /*5bf0*/  FADD.FTZ R8, R151, R2 ;  /* 0x0000000297087221 */ /* 0x000fe40000010000 */
[----:B------:R-:W-:Y:S01]  /*5c00*/  HMMA.16816.F32.BF16 R156, R96, R130, R156 ;  /* 0x00000082609c723c */ /* 0x000fe2000004189c */
[----:B------:R-:W-:Y:S01]  /*5c10*/  @P3 IMAD.HI.U32 R2, R242, c[0x0][0x2c8], RZ ;  /* 0x0000b200f2023a27 */ /* 0x000fe200078e00ff */
[----:B--2---:R-:W-:-:S02]  /*5c20*/  F2FP.BF16.PACK_AB R95, R26, R11 ;  /* 0x0000000b1a5f723e */ /* 0x004fc400000010ff */
[----:B------:R-:W-:Y:S02]  /*5c30*/  MOV R0, R242 ;  /* 0x000000f200007202 */ /* 0x000fe40000000f00 */
[----:B------:R-:W-:Y:S02]  /*5c40*/  @P3 SHF.R.U32.HI R0, RZ, c[0x0][0x2cc], R2 ;  /* 0x0000b300ff003a19 */ /* 0x000fe40000011602 */
[----:B------:R-:W-:Y:S02]  /*5c50*/  HMMA.16816.F32.BF16 R64, R96, R62, R64 ;  /* 0x0000003e6040723c */ /* 0x000fe40000041840 */
[----:B------:R-:W-:-:S05]  /*5c60*/  IADD3 R0, R0, R241, -R240 ;  /* 0x000000f100007210 */ /* 0x000fca0007ffe8f0 */
[----:B------:R-:W-:Y:S01]  /*5c70*/  IMAD.HI R0, R0, 0x2aaaaaab, RZ ;  /* 0x2aaaaaab00007827 */ /* 0x000fe200078e02ff */
[----:B---3--:R-:W-:Y:S04]  /*5c80*/  HMMA.16816.F32.BF16 R144, R96, R136, R144 ;  /* 0x000000886090723c */ /* 0x008fe80000041890 */
[----:B------:R-:W-:-:S04]  /*5c90*/  SHF.R.U32.HI R2, RZ, 0x1f, R0 ;  /* 0x0000001fff027819 */ /* 0x000fc80000011600 */
[----:B------:R-:W-:Y:S08]  /*5ca0*/  HMMA.16816.F32.BF16 R140, R92, R136, R140 ;  /* 0x000000885c8c723c */ /* 0x000ff0000004188c */
[-C--:B------:R-:W-:Y:S08]  /*5cb0*/  HMMA.16816.F32.BF16 R148, R96, R138.reuse, R36 ;  /* 0x0000008a6094723c */ /* 0x080ff00000041824 */
[C---:B------:R-:W-:Y:S01]  /*5cc0*/  HMMA.16816.F32.BF16 R136, R92.reuse, R138, R76 ;  /* 0x0000008a5c88723c */ /* 0x040fe2000004184c */
[----:B------:R-:W1:Y:S07]  /*5cd0*/  LDSM.16.MT88.4 R76, [R185+0x2000] ;  /* 0x00200000b94c783b */ /* 0x000e6e0000004200 */
[C---:B------:R-:W-:Y:S08]  /*5ce0*/  HMMA.16816.F32.BF16 R132, R92.reuse, R128, R160 ;  /* 0x000000805c84723c */ /* 0x040ff000000418a0 */
        /* <DEDUP_REMOVED lines=17> */
[----:B------:R-:W-:Y:S01]  /*5e00*/  FADD.FTZ R0, R50, R9 ;  /* 0x0000000932007221 */ /* 0x000fe20000010000 */
[----:B------:R-:W-:Y:S01]  /*5e10*/  IMNMX R228, R227, R7, !PT ;  /* 0x00000007e3e47217 */ /* 0x000fe20007800200 */
[----:B------:R-:W-:-:S02]  /*5e20*/  FADD.FTZ R5, R43, R2 ;  /* 0x000000022b057221 */ /* 0x000fc40000010000 */
[----:B------:R-:W-:Y:S01]  /*5e30*/  FADD.FTZ R2, R118, R0 ;  /* 0x0000000076027221 */ /* 0x000fe20000010000 */
[----:B------:R-:W-:Y:S01]  /*5e40*/  ISETP.GE.AND P0, PT, R200, R228, PT ;  /* 0x000000e4c800720c */ /* 0x000fe20003f06270 */
        /* <DEDUP_REMOVED lines=24> */
[----:B------:R-:W-:Y:S01]  /*5fd0*/  IMAD.MOV.U32 R122, RZ, RZ, R120 ;  /* 0x000000ffff7a7224 */ /* 0x000fe200078e0078 */
[----:B------:R-:W-:Y:S01]  /*5fe0*/  MOV R124, R117 ;  /* 0x00000075007c7202 */ /* 0x000fe20000000f00 */
[----:B------:R-:W-:Y:S01]  /*5ff0*/  IMAD.MOV.U32 R118, RZ, RZ, R121 ;  /* 0x000000ffff767224 */ /* 0x000fe200078e0079 */
[----:B------:R-:W-:-:S02]  /*6000*/  MOV R123, R119 ;  /* 0x00000077007b7202 */ /* 0x000fc40000000f00 */
.L_x_3208:
        /* <DEDUP_REMOVED lines=31> */
.L_x_3308:
[----:B------:R-:W-:-:S05]  /*6200*/  BRA.DIV ~URZ, `(.L_x_3199) ;  /* 0x0000c6127f007947 */ /* 0x000fca000b800000 */
[----:B------:R4:W3:Y:S02]  /*6210*/  SHFL.IDX PT, R0, R10, RZ, 0x1c1f ;  /* 0x001c1fff0a007589 */ /* 0x0008e400000e0000 */
.L_x_3309:
[----:B------:R-:W5:Y:S01]  /*6220*/  S2R R11, SR_TID.X ;  /* 0x00000000000b7919 */ /* 0x000f620000002100 */
[C---:B------:R-:W-:Y:S01]  /*6230*/  ISETP.GE.AND P6, PT, R202.reuse, c[0x0][0x1d4], PT ;  /* 0x00007500ca007a0c */ /* 0x040fe20003fc6270 */
[----:B------:R-:W-:Y:S01]  /*6240*/  IMAD.SHL.U32 R3, R202, 0x2, RZ ;  /* 0x00000002ca037824 */ /* 0x000fe200078e00ff */
[C---:B------:R-:W-:Y:S01]  /*6250*/  ISETP.GE.AND P5, PT, R225.reuse, c[0x0][0x1d4], PT ;  /* 0x00007500e1007a0c */ /* 0x040fe20003fa6270 */
[----:B------:R-:W-:Y:S03]  /*6260*/  IMAD.SHL.U32 R2, R225, 0x2, RZ ;  /* 0x00000002e1027824 */ /* 0x000fe600078e00ff */
[C---:B---3--:R-:W-:Y:S02]  /*6270*/  IADD3 R8, P4, R0.reuse, R3, RZ ;  /* 0x0000000300087210 */ /* 0x048fe40007f9e0ff */
[----:B------:R-:W-:Y:S01]  /*6280*/  IADD3 R6, P0, R0, R2, RZ ;  /* 0x0000000200067210 */ /* 0x000fe20007f1e0ff */
[----:B------:R-:W-:Y:S02]  /*6290*/  IMAD.SHL.U32 R2, R226, 0x2, RZ ;  /* 0x00000002e2027824 */ /* 0x000fe400078e00ff */
[----:B------:R-:W-:Y:S01]  /*62a0*/  IMAD.X R9, R4, 0x1, R214, P4 ;  /* 0x0000000104097824 */ /* 0x000fe200020e06d6 */
        /* <DEDUP_REMOVED lines=15> */
.L_x_3310:
        /* <DEDUP_REMOVED lines=15> */
.L_x_3197:
[----:B------:R-:W-:Y:S05]  /*6490*/  BSYNC B0 ;  /* 0x0000000000007941 */ /* 0x000fea0003800000 */
.L_x_3196:
        /* <DEDUP_REMOVED lines=100> */
[----:B------:R-:W-:Y:S01]  /*6ae0*/  IMAD R2, R200, 0x30, R230 ;  /* 0x00000030c8027824 */ /* 0x000fe200078e02e6 */
[----:B------:R-:W-:Y:S01]  /*6af0*/  IADD3 R119, -R229, 0x30, RZ ;  /* 0x00000030e5777810 */ /* 0x000fe20007ffe1ff */
[----:B------:R-:W-:Y:S03]  /*6b00*/  IMAD.MOV.U32 R199, RZ, RZ, RZ ;  /* 0x000000ffffc77224 */ /* 0x000fe600078e00ff */
[----:B------:R-:W-:Y:S02]  /*6b10*/  IADD3 R2, R2, -0x30, R224 ;  /* 0xffffffd002027810 */ /* 0x000fe40007ffe0e0 */
[----:B------:R-:W-:Y:S03]  /*6b20*/  ISETP.GE.AND P5, PT, R119, 0x1, PT ;  /* 0x000000017700780c */ /* 0x000fe60003fa6270 */
[----:B------:R-:W-:Y:S04]  /*6b30*/  @P2 IMAD.HI.U32 R3, R2, c[0x0][0x2bc], RZ ;  /* 0x0000af0002032a27 */ /* 0x000fe800078e00ff */
[----:B------:R-:W-:Y:S01]  /*6b40*/  IMAD.MOV.U32 R0, RZ, RZ, R2 ;  /* 0x000000ffff007224 */ /* 0x000fe200078e0002 */
        /* <DEDUP_REMOVED lines=23> */
.L_x_3311:
[----:B------:R-:W-:-:S05]  /*6cc0*/  BRA.DIV ~URZ, `(.L_x_3204) ;  /* 0x0000bd027f007947 */ /* 0x000fca000b800000 */
[----:B------:R3:W4:Y:S02]  /*6cd0*/  SHFL.IDX PT, R0, R126, RZ, 0x1c1f ;  /* 0x001c1fff7e007589 */ /* 0x00072400000e0000 */
.L_x_3312:
[C---:B------:R-:W-:Y:S01]  /*6ce0*/  @P5 ISETP.GE.AND P0, PT, R202.reuse, c[0x0][0x1d4], PT ;  /* 0x00007500ca005a0c */ /* 0x040fe20003f06270 */
[----:B------:R-:W-:Y:S02]  /*6cf0*/  IMAD.SHL.U32 R2, R202, 0x2, RZ ;  /* 0x00000002ca027824 */ /* 0x000fe400078e00ff */
[----:B------:R-:W-:Y:S02]  /*6d00*/  IMAD.SHL.U32 R120, R225, 0x2, RZ ;  /* 0x00000002e1787824 */ /* 0x000fe400078e00ff */
[----:B------:R-:W-:Y:S01]  /*6d10*/  IMAD.SHL.U32 R116, R226, 0x2, RZ ;  /* 0x00000002e2747824 */ /* 0x000fe200078e00ff */
[C---:B----4-:R-:W-:Y:S02]  /*6d20*/  @P5 IADD3 R2, P4, R0.reuse, R2, RZ ;  /* 0x0000000200025210 */ /* 0x050fe40007f9e0ff */
[----:B------:R-:W-:Y:S03]  /*6d30*/  @P5 IADD3 R120, P6, R0, R120, RZ ;  /* 0x0000007800785210 */ /* 0x000fe60007fde0ff */
[----:B--2---:R-:W-:Y:S01]  /*6d40*/  @P5 IMAD.X R3, R117, 0x1, R214, P4 ;  /* 0x0000000175035824 */ /* 0x004fe200020e06d6 */
[----:B------:R-:W-:Y:S01]  /*6d50*/  @P5 ISETP.GE.AND P4, PT, R225, c[0x0][0x1d4], PT ;  /* 0x00007500e1005a0c */ /* 0x000fe20003f86270 */
[C---:B------:R-:W-:Y:S03]  /*6d60*/  @P5 IMAD.X R121, R117.reuse, 0x1, R212, P6 ;  /* 0x0000000175795824 */ /* 0x040fe600030e06d4 */
        /* <DEDUP_REMOVED lines=13> */
.L_x_3313:
[C---:B----4-:R-:W-:Y:S01]  /*6e40*/  IMAD.SHL.U32 R2, R202.reuse, 0x2, RZ ;  /* 0x00000002ca027824 */ /* 0x050fe200078e00ff */
[----:B------:R-:W-:Y:S01]  /*6e50*/  @P5 ISETP.GE.AND P0, PT, R202, c[0x0][0x1d4], PT ;  /* 0x00007500ca005a0c */ /* 0x000fe20003f06270 */
[----:B------:R-:W-:Y:S02]  /*6e60*/  IMAD.SHL.U32 R119, R225, 0x2, RZ ;  /* 0x00000002e1777824 */ /* 0x000fe400078e00ff */
[----:B------:R-:W-:Y:S01]  /*6e70*/  IMAD.SHL.U32 R116, R226, 0x2, RZ ;  /* 0x00000002e2747824 */ /* 0x000fe200078e00ff */
[C---:B---3--:R-:W-:Y:S02]  /*6e80*/  @P5 IADD3 R2, P4, R0.reuse, R2, RZ ;  /* 0x0000000200025210 */ /* 0x048fe40007f9e0ff */
[----:B------:R-:W-:Y:S03]  /*6e90*/  @P5 IADD3 R120, P6, R0, R119, RZ ;  /* 0x0000007700785210 */ /* 0x000fe60007fde0ff */
[----:B-1----:R-:W-:Y:S01]  /*6ea0*/  @P5 IMAD.X R3, R117, 0x1, R214, P4 ;  /* 0x0000000175035824 */ /* 0x002fe200020e06d6 */
        /* <DEDUP_REMOVED lines=11> */
.L_x_3202:
[----:B------:R-:W-:Y:S05]  /*6f60*/  BSYNC B0 ;  /* 0x0000000000007941 */ /* 0x000fea0003800000 */
.L_x_3201:
[----:B------:R-:W-:Y:S01]  /*6f70*/  IADD3 R116, R248, R242, RZ ;  /* 0x000000f2f8747210 */ /* 0x000fe20007ffe0ff */
[----:B------:R-:W0:Y:S04]  /*6f80*/  LDGDEPBAR ;  /* 0x00000000000079af */ /* 0x000e280000000000 */
[----:B------:R-:W-:Y:S05]  /*6f90*/  @P3 IMAD.HI.U32 R0, R116, c[0x0][0x2c8], RZ ;  /* 0x0000b20074003a27 */ /* 0x000fea00078e00ff */
[----:B------:R-:W-:Y:S01]  /*6fa0*/  @P3 SHF.R.U32.HI R116, RZ, c[0x0][0x2cc], R0 ;  /* 0x0000b300ff743a19 */ /* 0x000fe20000011600 */
[----:B------:R-:W-:Y:S05]  /*6fb0*/  IMAD R0, R200, -0x30, RZ ;  /* 0xffffffd0c8007824 */ /* 0x000fea00078e02ff */
[----:B------:R-:W-:Y:S04]  /*6fc0*/  IADD3 R0, -R243, 0x1, R0 ;  /* 0x00000001f3007810 */ /* 0x000fe80007ffe100 */
[----:B------:R-:W-:Y:S01]  /*6fd0*/  IADD3 R117, -R240, R0, R241 ;  /* 0x00000000f0757210 */ /* 0x000fe20007ffe1f1 */
[----:B------:R-:W-:-:S05]  /*6fe0*/  BRA.DIV ~URZ, `(.L_x_3206) ;  /* 0x0000bb227f007947 */ /* 0x000fca000b800000 */
[----:B------:R1:W4:Y:S02]  /*6ff0*/  SHFL.IDX PT, R0, R116, RZ, 0x1c1f ;  /* 0x001c1fff74007589 */ /* 0x00032400000e0000 */
.L_x_3314:
[----:B----4-:R-:W-:Y:S05]  /*7000*/  IMAD.IADD R0, R117, 0x1, R0 ;  /* 0x0000000175007824 */ /* 0x010fea00078e0200 */
        /* <DEDUP_REMOVED lines=22> */
[----:B--2---:R-:W-:Y:S02]  /*7170*/  FSEL R125, R48, -INF , P4 ;  /* 0xff800000307d7808 */ /* 0x004fe40002000000 */
[----:B------:R-:W-:Y:S01]  /*7180*/  FSEL R49, R49, -INF , P0 ;  /* 0xff80000031317808 */ /* 0x000fe20000000000 */
[----:B------:R-:W-:-:S05]  /*7190*/  BRA.DIV ~URZ, `(.L_x_3207) ;  /* 0x0000b9d27f007947 */ /* 0x000fca000b800000 */
[----:B---3--:R-:W-:Y:S08]  /*71a0*/  SHFL.IDX PT, R3, R116, 0x1, 0x1c1f ;  /* 0x003c1f0074037f89 */ /* 0x008ff000000e0000 */
        /* <DEDUP_REMOVED lines=84> */
[----:B------:R-:W-:Y:S02]  /*76f0*/  FSEL R7, R43, -INF , P5 ;  /* 0xff8000002b077808 */ /* 0x000fe40002800000 */
[----:B------:R-:W-:Y:S02]  /*7700*/  FMNMX.FTZ R0, R125, R0, !PT ;  /* 0x000000007d007209 */ /* 0x000fe40007810000 */
[----:B------:R-:W-:Y:S02]  /*7710*/  FSEL R6, R46, -INF , P4 ;  /* 0xff8000002e067808 */ /* 0x000fe40002000000 */
[----:B------:R-:W-:Y:S02]  /*7720*/  FMNMX.FTZ R0, R49, R0, !PT ;  /* 0x0000000031007209 */ /* 0x000fe40007810000 */
[----:B------:R-:W-:Y:S03]  /*7730*/  FSEL R5, R47, -INF , P0 ;  /* 0xff8000002f057808 */ /* 0x000fe60000000000 */
        /* <DEDUP_REMOVED lines=51> */
.L_x_3315:
        /* <DEDUP_REMOVED lines=71> */
[C---:B--2---:R-:W-:Y:S01]  /*7ee0*/  F2FP.BF16.PACK_AB R161, R2.reuse, R20 ;  /* 0x0000001402a1723e */ /* 0x044fe200000010ff */
[----:B------:R-:W-:Y:S01]  /*7ef0*/  FADD.FTZ R48, R2, R0 ;  /* 0x0000000002307221 */ /* 0x000fe20000010000 */
[C---:B------:R-:W-:Y:S01]  /*7f00*/  FSEL R0, R119.reuse, RZ, P0 ;  /* 0x000000ff77007208 */ /* 0x040fe20000000000 */
[----:B------:R-:W-:Y:S02]  /*7f10*/  FMUL.FTZ R2, R119, c[0x0][0x2d0] ;  /* 0x0000b40077027a20 */ /* 0x000fe40000410000 */
[----:B------:R-:W-:Y:S01]  /*7f20*/  FMUL.FTZ R87, R3, R87 ;  /* 0x0000005703577220 */ /* 0x000fe20000410000 */
[----:B------:R-:W1:Y:S01]  /*7f30*/  MUFU.EX2 R20, R14 ;  /* 0x0000000e00147308 */ /* 0x000e620000000800 */
[----:B------:R-:W-:Y:S01]  /*7f40*/  FADD.FTZ R0, -R0, R123 ;  /* 0x0000007b00007221 */ /* 0x000fe20000010100 */
[----:B------:R-:W-:Y:S01]  /*7f50*/  FSEL R2, R2, RZ, P0 ;  /* 0x000000ff02027208 */ /* 0x000fe20000000000 */
[----:B------:R-:W-:Y:S01]  /*7f60*/  FMUL.FTZ R96, R116, R96 ;  /* 0x0000006074607220 */ /* 0x000fe20000410000 */
[----:B------:R-:W-:Y:S01]  /*7f70*/  FSETP.NEU.FTZ.AND P0, PT, R117, -INF , PT ;  /* 0xff8000007500780b */ /* 0x000fe20003f1d000 */
[----:B------:R-:W-:Y:S02]  /*7f80*/  FMUL.FTZ R0, R0, c[0x0][0x2d0] ;  /* 0x0000b40000007a20 */ /* 0x000fe40000410000 */
        /* <DEDUP_REMOVED lines=14> */
[----:B------:R-:W-:Y:S01]  /*8070*/  FFMA.FTZ R182, R12, c[0x0][0x2d0], -R2 ;  /* 0x0000b4000cb67a23 */ /* 0x000fe20000010802 */
[----:B------:R-:W1:Y:S01]  /*8080*/  MUFU.EX2 R0, R0 ;  /* 0x0000000000007308 */ /* 0x000e620000000800 */
[----:B------:R-:W-:Y:S01]  /*8090*/  FSEL R2, R117, RZ, P0 ;  /* 0x000000ff75027208 */ /* 0x000fe20000000000 */
[C---:B------:R-:W-:Y:S02]  /*80a0*/  FMUL.FTZ R50, R3.reuse, R114 ;  /* 0x0000007203327220 */ /* 0x040fe40000410000 */
[C---:B------:R-:W-:Y:S02]  /*80b0*/  FMUL.FTZ R51, R3.reuse, R115 ;  /* 0x0000007303337220 */ /* 0x040fe40000410000 */
[----:B------:R-:W-:Y:S02]  /*80c0*/  FADD.FTZ R2, -R2, R124 ;  /* 0x0000007c02027221 */ /* 0x000fe40000010100 */
[----:B------:R-:W-:Y:S02]  /*80d0*/  FMUL.FTZ R97, R116, R97 ;  /* 0x0000006174617220 */ /* 0x000fe40000410000 */
[----:B------:R-:W3:Y:S01]  /*80e0*/  MUFU.EX2 R23, R9 ;  /* 0x0000000900177308 */ /* 0x000ee20000000800 */
[----:B------:R-:W-:Y:S02]  /*80f0*/  FMUL.FTZ R2, R2, c[0x0][0x2d0] ;  /* 0x0000b40002027a20 */ /* 0x000fe40000410000 */
[----:B------:R-:W-:Y:S02]  /*8100*/  FMUL.FTZ R98, R3, R98 ;  /* 0x0000006203627220 */ /* 0x000fe40000410000 */
[----:B--2---:R-:W-:Y:S02]  /*8110*/  FMUL.FTZ R4, R117, c[0x0][0x2d0] ;  /* 0x0000b40075047a20 */ /* 0x004fe40000410000 */
[----:B------:R-:W-:Y:S03]  /*8120*/  FMUL.FTZ R99, R3, R99 ;  /* 0x0000006303637220 */ /* 0x000fe60000410000 */
[----:B------:R-:W-:Y:S01]  /*8130*/  FSEL R4, R4, RZ, P0 ;  /* 0x000000ff04047208 */ /* 0x000fe20000000000 */
[----:B------:R-:W-:Y:S01]  /*8140*/  MUFU.EX2 R2, R2 ;  /* 0x0000000200027308 */ /* 0x000fe20000000800 */
[----:B------:R-:W-:Y:S01]  /*8150*/  ISETP.GT.AND P0, PT, R200, R228, PT ;  /* 0x000000e4c800720c */ /* 0x000fe20003f04270 */
[----:B-1----:R-:W-:Y:S01]  /*8160*/  FMUL.FTZ R40, R0, R104 ;  /* 0x0000006800287220 */ /* 0x002fe20000410000 */
[----:B------:R-:W-:Y:S01]  /*8170*/  IADD3 R200, R200, -0x1, RZ ;  /* 0xffffffffc8c87810 */ /* 0x000fe20007ffe0ff */
[--C-:B------:R-:W-:Y:S02]  /*8180*/  FFMA.FTZ R17, R38, c[0x0][0x2d0], -R4.reuse ;  /* 0x0000b40026117a23 */ /* 0x100fe40000010804 */
[--C-:B------:R-:W-:Y:S02]  /*8190*/  FFMA.FTZ R124, R21, c[0x0][0x2d0], -R4.reuse ;  /* 0x0000b400157c7a23 */ /* 0x100fe40000010804 */
[--C-:B------:R-:W-:Y:S02]  /*81a0*/  FFMA.FTZ R126, R19, c[0x0][0x2d0], -R4.reuse ;  /* 0x0000b400137e7a23 */ /* 0x100fe40000010804 */
[----:B------:R-:W-:Y:S01]  /*81b0*/  MUFU.EX2 R220, R127 ;  /* 0x0000007f00dc7308 */ /* 0x000fe20000000800 */
[--C-:B------:R-:W-:Y:S02]  /*81c0*/  FFMA.FTZ R14, R33, c[0x0][0x2d0], -R4.reuse ;  /* 0x0000b400210e7a23 */ /* 0x100fe40000010804 */
[--C-:B------:R-:W-:Y:S01]  /*81d0*/  FFMA.FTZ R32, R163, c[0x0][0x2d0], -R4.reuse ;  /* 0x0000b400a3207a23 */ /* 0x100fe20000010804 */
[----:B---3--:R-:W-:Y:S01]  /*81e0*/  F2FP.BF16.PACK_AB R104, R23, R37 ;  /* 0x000000251768723e */ /* 0x008fe200000010ff */
[--C-:B------:R-:W-:Y:S02]  /*81f0*/  FFMA.FTZ R16, R35, c[0x0][0x2d0], -R4.reuse ;  /* 0x0000b40023107a23 */ /* 0x100fe40000010804 */
[--C-:B------:R-:W-:Y:S02]  /*8200*/  FFMA.FTZ R167, R18, c[0x0][0x2d0], -R4.reuse ;  /* 0x0000b40012a77a23 */ /* 0x100fe40000010804 */
[--C-:B------:R-:W-:Y:S01]  /*8210*/  FFMA.FTZ R168, R15, c[0x0][0x2d0], -R4.reuse ;  /* 0x0000b4000fa87a23 */ /* 0x100fe20000010804 */
[----:B------:R-:W-:Y:S01]  /*8220*/  MUFU.EX2 R33, R10 ;  /* 0x0000000a00217308 */ /* 0x000fe20000000800 */
[--C-:B------:R-:W-:Y:S02]  /*8230*/  FFMA.FTZ R178, R8, c[0x0][0x2d0], -R4.reuse ;  /* 0x0000b40008b27a23 */ /* 0x100fe40000010804 */
[--C-:B------:R-:W-:Y:S02]  /*8240*/  FFMA.FTZ R181, R7, c[0x0][0x2d0], -R4.reuse ;  /* 0x0000b40007b57a23 */ /* 0x100fe40000010804 */
[----:B------:R-:W-:Y:S02]  /*8250*/  FADD.FTZ R7, R22, R11 ;  /* 0x0000000b16077221 */ /* 0x000fe40000010000 */
[--C-:B------:R-:W-:Y:S02]  /*8260*/  FFMA.FTZ R183, R6, c[0x0][0x2d0], -R4.reuse ;  /* 0x0000b40006b77a23 */ /* 0x100fe40000010804 */
[----:B------:R-:W-:Y:S01]  /*8270*/  FFMA.FTZ R203, R5, c[0x0][0x2d0], -R4 ;  /* 0x0000b40005cb7a23 */ /* 0x000fe20000010804 */
[----:B------:R-:W-:Y:S01]  /*8280*/  MUFU.EX2 R223, R125 ;  /* 0x0000007d00df7308 */ /* 0x000fe20000000800 */
[----:B------:R-:W-:Y:S02]  /*8290*/  FFMA.FTZ R4, R0, R215, R37 ;  /* 0x000000d700047223 */ /* 0x000fe40000010025 */
[----:B------:R-:W-:Y:S02]  /*82a0*/  FADD.FTZ R165, R20, R7 ;  /* 0x0000000714a57221 */ /* 0x000fe40000010000 */
[----:B------:R-:W-:Y:S02]  /*82b0*/  FADD.FTZ R123, R23, R4 ;  /* 0x00000004177b7221 */ /* 0x000fe40000010000 */
[----:B------:R-:W1:Y:S01]  /*82c0*/  LDSM.16.MT88.4 R20, [R185] ;  /* 0x00000000b914783b */ /* 0x000e620000004200 */
[C---:B------:R-:W-:Y:S02]  /*82d0*/  FMUL.FTZ R25, R0.reuse, R133 ;  /* 0x0000008500197220 */ /* 0x040fe40000410000 */
[----:B------:R-:W2:Y:S01]  /*82e0*/  MUFU.EX2 R133, R49 ;  /* 0x0000003100857308 */ /* 0x000ea20000000800 */
[C---:B------:R-:W-:Y:S02]  /*82f0*/  FMUL.FTZ R24, R0.reuse, R132 ;  /* 0x0000008400187220 */ /* 0x040fe40000410000 */
        /* <DEDUP_REMOVED lines=13> */
[----:B--2---:R-:W-:Y:S01]  /*83d0*/  F2FP.BF16.PACK_AB R163, R133, R33 ;  /* 0x0000002185a3723e */ /* 0x004fe200000010ff */
[C---:B------:R-:W-:Y:S02]  /*83e0*/  FMUL.FTZ R60, R0.reuse, R60 ;  /* 0x0000003c003c7220 */ /* 0x040fe40000410000 */
[C---:B------:R-:W-:Y:S02]  /*83f0*/  FMUL.FTZ R61, R0.reuse, R61 ;  /* 0x0000003d003d7220 */ /* 0x040fe40000410000 */
[C---:B------:R-:W-:Y:S01]  /*8400*/  FMUL.FTZ R72, R0.reuse, R72 ;  /* 0x0000004800487220 */ /* 0x040fe20000410000 */
[----:B------:R2:W-:Y:S01]  /*8410*/  MUFU.EX2 R129, R17 ;  /* 0x0000001100817308 */ /* 0x0005e20000000800 */
        /* <DEDUP_REMOVED lines=8> */
[----:B------:R-:W-:Y:S02]  /*84a0*/  FMUL.FTZ R93, R0, R93 ;  /* 0x0000005d005d7220 */ /* 0x000fe40000410000 */
[C---:B------:R-:W-:Y:S02]  /*84b0*/  FMUL.FTZ R26, R2.reuse, R134 ;  /* 0x00000086021a7220 */ /* 0x040fe40000410000 */
[----:B------:R-:W-:Y:S02]  /*84c0*/  FMUL.FTZ R27, R2, R135 ;  /* 0x00000087021b7220 */ /* 0x000fe40000410000 */
[C---:B------:R-:W-:Y:S01]  /*84d0*/  FMUL.FTZ R4, R116.reuse, R144 ;  /* 0x0000009074047220 */ /* 0x040fe20000410000 */
[----:B------:R-:W4:Y:S01]  /*84e0*/  MUFU.EX2 R0, R14 ;  /* 0x0000000e00007308 */ /* 0x000f220000000800 */
[C---:B------:R-:W-:Y:S02]  /*84f0*/  FMUL.FTZ R5, R116.reuse, R145 ;  /* 0x0000009174057220 */ /* 0x040fe40000410000 */
[C---:B------:R-:W-:Y:S02]  /*8500*/  FMUL.FTZ R6, R3.reuse, R146 ;  /* 0x0000009203067220 */ /* 0x040fe40000410000 */
[C---:B------:R-:W-:Y:S02]  /*8510*/  FMUL.FTZ R7, R3.reuse, R147 ;  /* 0x0000009303077220 */ /* 0x040fe40000410000 */
[----:B--2---:R-:W-:Y:S02]  /*8520*/  FMUL.FTZ R17, R116, R149 ;  /* 0x0000009574117220 */ /* 0x004fe40000410000 */
[C---:B------:R-:W-:Y:S01]  /*8530*/  FMUL.FTZ R18, R3.reuse, R150 ;  /* 0x0000009603127220 */ /* 0x040fe20000410000 */
[----:B------:R-:W2:Y:S01]  /*8540*/  MUFU.EX2 R134, R34 ;  /* 0x0000002200867308 */ /* 0x000ea20000000800 */
[C---:B------:R-:W-:Y:S01]  /*8550*/  FMUL.FTZ R19, R3.reuse, R151 ;  /* 0x0000009703137220 */ /* 0x040fe20000410000 */
[-C--:B-1----:R-:W-:Y:S05]  /*8560*/  HMMA.16816.F32.BF16 R4, R160, R20.reuse, R4 ;  /* 0x00000014a004723c */ /* 0x082fea0000041804 */
[C---:B------:R-:W-:Y:S02]  /*8570*/  FMUL.FTZ R10, R2.reuse, R142 ;  /* 0x0000008e020a7220 */ /* 0x040fe40000410000 */
[C---:B------:R-:W-:Y:S01]  /*8580*/  FMUL.FTZ R11, R2.reuse, R143 ;  /* 0x0000008f020b7220 */ /* 0x040fe20000410000 */
[----:B------:R-:W1:Y:S01]  /*8590*/  MUFU.EX2 R135, R16 ;  /* 0x0000001000877308 */ /* 0x000e620000000800 */
[----:B------:R-:W-:Y:S03]  /*85a0*/  FMUL.FTZ R42, R2, R106 ;  /* 0x0000006a022a7220 */ /* 0x000fe60000410000 */
[----:B----4-:R-:W-:Y:S01]  /*85b0*/  F2FP.BF16.PACK_AB R105, R128, R0 ;  /* 0x000000008069723e */ /* 0x010fe200000010ff */
[C---:B------:R-:W-:Y:S02]  /*85c0*/  FMUL.FTZ R43, R2.reuse, R107 ;  /* 0x0000006b022b7220 */ /* 0x040fe40000410000 */
[C---:B------:R-:W-:Y:S02]  /*85d0*/  FMUL.FTZ R14, R2.reuse, R138 ;  /* 0x0000008a020e7220 */ /* 0x040fe40000410000 */
[C---:B------:R-:W-:Y:S01]  /*85e0*/  FMUL.FTZ R15, R2.reuse, R139 ;  /* 0x0000008b020f7220 */ /* 0x040fe20000410000 */
[----:B------:R-:W-:Y:S01]  /*85f0*/  MUFU.EX2 R219, R164 ;  /* 0x000000a400db7308 */ /* 0x000fe20000000800 */
[C---:B------:R-:W-:Y:S02]  /*8600*/  FMUL.FTZ R46, R2.reuse, R110 ;  /* 0x0000006e022e7220 */ /* 0x040fe40000410000 */
[----:B------:R-:W-:Y:S01]  /*8610*/  FMUL.FTZ R47, R2, R111 ;  /* 0x0000006f022f7220 */ /* 0x000fe20000410000 */
[----:B--2---:R-:W-:Y:S01]  /*8620*/  F2FP.BF16.PACK_AB R106, R134, R132 ;  /* 0x00000084866a723e */ /* 0x004fe200000010ff */
[----:B------:R-:W2:Y:S01]  /*8630*/  LDSM.16.MT88.4 R108, [R185+0xc00] ;  /* 0x000c0000b96c783b */ /* 0x000ea20000004200 */
[C---:B------:R-:W-:Y:S02]  /*8640*/  FMUL.FTZ R30, R2.reuse, R130 ;  /* 0x00000082021e7220 */ /* 0x040fe40000410000 */
[----:B------:R-:W-:Y:S02]  /*8650*/  FMUL.FTZ R31, R2, R131 ;  /* 0x00000083021f7220 */ /* 0x000fe40000410000 */
[C---:B------:R-:W-:Y:S01]  /*8660*/  FMUL.FTZ R32, R116.reuse, R156 ;  /* 0x0000009c74207220 */ /* 0x040fe20000410000 */
[----:B------:R-:W-:Y:S01]  /*8670*/  MUFU.EX2 R131, R172 ;  /* 0x000000ac00837308 */ /* 0x000fe20000000800 */
[----:B------:R-:W-:Y:S01]  /*8680*/  FMUL.FTZ R34, R3, R158 ;  /* 0x0000009e03227220 */ /* 0x000fe20000410000 */
[----:B-1----:R-:W-:Y:S01]  /*8690*/  F2FP.BF16.PACK_AB R107, R135, R129 ;  /* 0x00000081876b723e */ /* 0x002fe200000010ff */
[C---:B------:R-:W-:Y:S02]  /*86a0*/  FMUL.FTZ R16, R116.reuse, R148 ;  /* 0x0000009474107220 */ /* 0x040fe40000410000 */
[----:B------:R-:W-:Y:S01]  /*86b0*/  LDSM.16.MT88.4 R148, [R185+0x800] ;  /* 0x00080000b994783b */ /* 0x000fe20000004200 */
[----:B------:R-:W-:Y:S02]  /*86c0*/  FMUL.FTZ R35, R3, R159 ;  /* 0x0000009f03237220 */ /* 0x000fe40000410000 */
[C---:B------:R-:W-:Y:S01]  /*86d0*/  FMUL.FTZ R49, R116.reuse, R113 ;  /* 0x0000007174317220 */ /* 0x040fe20000410000 */
[C---:B------:R-:W-:Y:S01]  /*86e0*/  HMMA.16816.F32.BF16 R8, R104.reuse, R20, R8 ;  /* 0x000000146808723c */ /* 0x040fe20000041808 */
[----:B------:R-:W-:Y:S03]  /*86f0*/  MUFU.EX2 R130, R166 ;  /* 0x000000a600827308 */ /* 0x000fe60000000800 */
[----:B------:R-:W-:Y:S02]  /*8700*/  FADD.FTZ R122, R33, R48 ;  /* 0x00000030217a7221 */ /* 0x000fe40000010000 */
[C---:B------:R-:W-:Y:S02]  /*8710*/  FMUL.FTZ R33, R116.reuse, R157 ;  /* 0x0000009d74217220 */ /* 0x040fe40000410000 */
[-C--:B------:R-:W-:Y:S01]  /*8720*/  HMMA.16816.F32.BF16 R12, R104, R22.reuse, R12 ;  /* 0x00000016680c723c */ /* 0x080fe2000004180c */
[----:B------:R-:W-:Y:S02]  /*8730*/  LDSM.16.MT88.4 R156, [R186+0x800] ;  /* 0x00080000ba9c783b */ /* 0x000fe40000004200 */
[----:B------:R-:W-:Y:S01]  /*8740*/  MUFU.EX2 R215, R167 ;  /* 0x000000a700d77308 */ /* 0x000fe20000000800 */
[----:B------:R-:W-:Y:S02]  /*8750*/  FMUL.FTZ R48, R116, R112 ;  /* 0x0000007074307220 */ /* 0x000fe40000410000 */
        /* <DEDUP_REMOVED lines=10> */
[C---:B------:R-:W-:Y:S02]  /*8800*/  FMUL.FTZ R62, R2.reuse, R62 ;  /* 0x0000003e023e7220 */ /* 0x040fe40000410000 */
[C---:B------:R-:W-:Y:S01]  /*8810*/  FMUL.FTZ R63, R2.reuse, R63 ;  /* 0x0000003f023f7220 */ /* 0x040fe20000410000 */
[-C--:B---3--:R-:W-:Y:S03]  /*8820*/  HMMA.16816.F32.BF16 R20, R160, R36.reuse, R20 ;  /* 0x00000024a014723c */ /* 0x088fe60000041814 */
[C---:B------:R-:W-:Y:S02]  /*8830*/  FMUL.FTZ R74, R2.reuse, R74 ;  /* 0x0000004a024a7220 */ /* 0x040fe40000410000 */
[C---:B------:R-:W-:Y:S01]  /*8840*/  FMUL.FTZ R75, R2.reuse, R75 ;  /* 0x0000004b024b7220 */ /* 0x040fe20000410000 */
[----:B------:R-:W-:Y:S01]  /*8850*/  MUFU.EX2 R169, R180 ;  /* 0x000000b400a97308 */ /* 0x000fe20000000800 */
[C---:B------:R-:W-:Y:S01]  /*8860*/  FMUL.FTZ R78, R2.reuse, R78 ;  /* 0x0000004e024e7220 */ /* 0x040fe20000410000 */
[C---:B------:R-:W-:Y:S04]  /*8870*/  HMMA.16816.F32.BF16 R24, R104.reuse, R36, R24 ;  /* 0x000000246818723c */ /* 0x040fe80000041818 */
[C---:B------:R-:W-:Y:S02]  /*8880*/  FMUL.FTZ R79, R2.reuse, R79 ;  /* 0x0000004f024f7220 */ /* 0x040fe40000410000 */
[----:B------:R-:W-:Y:S02]  /*8890*/  FMUL.FTZ R90, R2, R90 ;  /* 0x0000005a025a7220 */ /* 0x000fe40000410000 */
        /* <DEDUP_REMOVED lines=11> */
[----:B------:R-:W1:Y:S01]  /*8950*/  LDSM.16.MT88.4 R100, [R186+0xc00] ;  /* 0x000c0000ba64783b */ /* 0x000e620000004200 */
[C---:B------:R-:W-:Y:S02]  /*8960*/  FMUL.FTZ R95, R2.reuse, R95 ;  /* 0x0000005f025f7220 */ /* 0x040fe40000410000 */
[----:B------:R-:W-:Y:S02]  /*8970*/  FFMA.FTZ R118, R2, R216, R0 ;  /* 0x000000d802767223 */ /* 0x000fe40000010000 */
[-C--:B--2---:R-:W-:Y:S03]  /*8980*/  HMMA.16816.F32.BF16 R36, R160, R108.reuse, R36 ;  /* 0x0000006ca024723c */ /* 0x084fe60000041824 */
[----:B------:R-:W-:Y:S01]  /*8990*/  FADD.FTZ R3, R132, R123 ;  /* 0x0000007b84037221 */ /* 0x000fe20000010000 */
[----:B------:R2:W-:Y:S01]  /*89a0*/  MUFU.EX2 R216, R126 ;  /* 0x0000007e00d87308 */ /* 0x0005e20000000800 */
[----:B------:R-:W-:Y:S03]  /*89b0*/  FADD.FTZ R116, R133, R122 ;  /* 0x0000007a85747221 */ /* 0x000fe60000010000 */
[C---:B------:R-:W-:Y:S06]  /*89c0*/  HMMA.16816.F32.BF16 R40, R104.reuse, R108, R40 ;  /* 0x0000006c6828723c */ /* 0x040fec0000041828 */
[----:B------:R-:W3:Y:S02]  /*89d0*/  MUFU.EX2 R108, R176 ;  /* 0x000000b0006c7308 */ /* 0x000ee40000000800 */
[-C--:B------:R-:W-:Y:S08]  /*89e0*/  HMMA.16816.F32.BF16 R44, R104, R110.reuse, R44 ;  /* 0x0000006e682c723c */ /* 0x080ff0000004182c */
[C---:B------:R-:W-:Y:S01]  /*89f0*/  HMMA.16816.F32.BF16 R48, R160.reuse, R110, R48 ;  /* 0x0000006ea030723c */ /* 0x040fe20000041830 */
[----:B------:R-:W4:Y:S01]  /*8a00*/  MUFU.EX2 R2, R175 ;  /* 0x000000af00027308 */ /* 0x000f220000000800 */
[----:B--2---:R-:W-:Y:S06]  /*8a10*/  LDSM.16.MT88.4 R124, [R185+0x1000] ;  /* 0x00100000b97c783b */ /* 0x004fec0000004200 */
[-C--:B-1----:R-:W-:Y:S03]  /*8a20*/  HMMA.16816.F32.BF16 R52, R160, R100.reuse, R52 ;  /* 0x00000064a034723c */ /* 0x082fe60000041834 */
[----:B------:R-:W1:Y:S01]  /*8a30*/  MUFU.EX2 R110, R174 ;  /* 0x000000ae006e7308 */ /* 0x000e620000000800 */
[----:B---3--:R-:W-:Y:S04]  /*8a40*/  FADD.FTZ R0, R108, R165 ;  /* 0x000000a56c007221 */ /* 0x008fe80000010000 */
[C---:B------:R-:W-:Y:S05]  /*8a50*/  HMMA.16816.F32.BF16 R56, R104.reuse, R100, R56 ;  /* 0x000000646838723c */ /* 0x040fea0000041838 */
[----:B------:R-:W-:Y:S01]  /*8a60*/  MUFU.EX2 R109, R173 ;  /* 0x000000ad006d7308 */ /* 0x000fe20000000800 */
[----:B----4-:R-:W-:Y:S02]  /*8a70*/  FADD.FTZ R0, R2, R0 ;  /* 0x0000000002007221 */ /* 0x010fe40000010000 */
[-C--:B------:R-:W-:Y:S07]  /*8a80*/  HMMA.16816.F32.BF16 R60, R104, R102.reuse, R60 ;  /* 0x00000066683c723c */ /* 0x080fee000004183c */
[----:B------:R-:W2:Y:S01]  /*8a90*/  MUFU.EX2 R176, R168 ;  /* 0x000000a800b07308 */ /* 0x000ea20000000800 */
[C---:B------:R-:W-:Y:S01]  /*8aa0*/  HMMA.16816.F32.BF16 R64, R160.reuse, R102, R64 ;  /* 0x00000066a040723c */ /* 0x040fe20000041840 */
[----:B------:R-:W3:Y:S03]  /*8ab0*/  LDSM.16.MT88.4 R100, [R185+0x1800] ;  /* 0x00180000b964783b */ /* 0x000ee60000004200 */
[----:B-1----:R-:W-:Y:S05]  /*8ac0*/  FADD.FTZ R0, R110, R0 ;  /* 0x000000006e007221 */ /* 0x002fea0000010000 */
[----:B------:R-:W1:Y:S10]  /*8ad0*/  MUFU.EX2 R123, R211 ;  /* 0x000000d3007b7308 */ /* 0x000e740000000800 */
[----:B------:R-:W4:Y:S01]  /*8ae0*/  MUFU.EX2 R122, R210 ;  /* 0x000000d2007a7308 */ /* 0x000f220000000800 */
[----:B--2---:R-:W-:Y:S09]  /*8af0*/  F2FP.BF16.PACK_AB R111, R176, R215 ;  /* 0x000000d7b06f723e */ /* 0x004ff200000010ff */
[----:B------:R-:W-:Y:S10]  /*8b00*/  MUFU.EX2 R174, R205 ;  /* 0x000000cd00ae7308 */ /* 0x000ff40000000800 */
[----:B------:R-:W2:Y:S01]  /*8b10*/  MUFU.EX2 R175, R204 ;  /* 0x000000cc00af7308 */ /* 0x000ea20000000800 */
[-C--:B---3--:R-:W-:Y:S09]  /*8b20*/  HMMA.16816.F32.BF16 R68, R160, R100.reuse, R68 ;  /* 0x00000064a044723c */ /* 0x088ff20000041844 */
[----:B------:R-:W-:Y:S01]  /*8b30*/  MUFU.EX2 R173, R177 ;  /* 0x000000b100ad7308 */ /* 0x000fe20000000800 */
[C---:B------:R-:W-:Y:S08]  /*8b40*/  HMMA.16816.F32.BF16 R72, R104.reuse, R100, R72 ;  /* 0x000000646848723c */ /* 0x040ff00000041848 */
[-C--:B------:R-:W-:Y:S01]  /*8b50*/  HMMA.16816.F32.BF16 R76, R104, R102.reuse, R76 ;  /* 0x00000066684c723c */ /* 0x080fe2000004184c */
[----:B------:R-:W-:Y:S07]  /*8b60*/  MUFU.EX2 R168, R182 ;  /* 0x000000b600a87308 */ /* 0x000fee0000000800 */
[C---:B------:R-:W-:Y:S01]  /*8b70*/  HMMA.16816.F32.BF16 R80, R160.reuse, R102, R80 ;  /* 0x00000066a050723c */ /* 0x040fe20000041850 */
[----:B------:R-:W3:Y:S02]  /*8b80*/  LDSM.16.MT88.4 R100, [R186+0x1800] ;  /* 0x00180000ba64783b */ /* 0x000ee40000004200 */
[----:B------:R-:W-:Y:S10]  /*8b90*/  MUFU.EX2 R165, R183 ;  /* 0x000000b700a57308 */ /* 0x000ff40000000800 */
[----:B------:R-:W-:Y:S01]  /*8ba0*/  MUFU.EX2 R164, R203 ;  /* 0x000000cb00a47308 */ /* 0x000fe20000000800 */
[-C--:B---3--:R-:W-:Y:S08]  /*8bb0*/  HMMA.16816.F32.BF16 R84, R160, R100.reuse, R84 ;  /* 0x00000064a054723c */ /* 0x088ff00000041854 */
[C---:B------:R-:W-:Y:S07]  /*8bc0*/  HMMA.16816.F32.BF16 R88, R104.reuse, R100, R88 ;  /* 0x000000646858723c */ /* 0x040fee0000041858 */
[----:B------:R-:W-:Y:S01]  /*8bd0*/  F2FP.BF16.PACK_AB R100, R2, R108 ;  /* 0x0000006c0264723e */ /* 0x000fe200000010ff */
[-C--:B------:R-:W-:Y:S01]  /*8be0*/  HMMA.16816.F32.BF16 R92, R104, R102.reuse, R92 ;  /* 0x00000066685c723c */ /* 0x080fe2000004185c */
[----:B------:R-:W3:Y:S03]  /*8bf0*/  LDSM.16.MT88.4 R104, [R185+0x400] ;  /* 0x00040000b968783b */ /* 0x000ee60000004200 */
[----:B------:R-:W-:Y:S01]  /*8c00*/  F2FP.BF16.PACK_AB R101, R218, R131 ;  /* 0x00000083da65723e */ /* 0x000fe200000010ff */
[----:B------:R-:W-:Y:S01]  /*8c10*/  FADD.FTZ R2, R109, R0 ;  /* 0x000000006d027221 */ /* 0x000fe20000010000 */
[----:B------:R-:W-:Y:S01]  /*8c20*/  F2FP.BF16.PACK_AB R108, R219, R130 ;  /* 0x00000082db6c723e */ /* 0x000fe200000010ff */
[----:B------:R-:W-:Y:S01]  /*8c30*/  FADD.FTZ R0, R128, R118 ;  /* 0x0000007680007221 */ /* 0x000fe20000010000 */
[----:B------:R-:W-:Y:S01]  /*8c40*/  HMMA.16816.F32.BF16 R96, R160, R102, R96 ;  /* 0x00000066a060723c */ /* 0x000fe20000041860 */
[----:B------:R-:W-:Y:S03]  /*8c50*/  MUFU.EX2 R128, R208 ;  /* 0x000000d000807308 */ /* 0x000fe60000000800 */
[----:B------:R-:W-:Y:S02]  /*8c60*/  FADD.FTZ R118, R129, R0 ;  /* 0x0000000081767221 */ /* 0x000fe40000010000 */
[----:B-1----:R-:W-:Y:S01]  /*8c70*/  FADD.FTZ R0, R123, R2 ;  /* 0x000000027b007221 */ /* 0x002fe20000010000 */
[----:B------:R-:W-:Y:S01]  /*8c80*/  F2FP.BF16.PACK_AB R102, R109, R110 ;  /* 0x0000006e6d66723e */ /* 0x000fe200000010ff */
[----:B------:R-:W-:Y:S01]  /*8c90*/  FADD.FTZ R2, R135, R118 ;  /* 0x0000007687027221 */ /* 0x000fe20000010000 */
[----:B------:R-:W-:Y:S02]  /*8ca0*/  F2FP.BF16.PACK_AB R103, R222, R221 ;  /* 0x000000ddde67723e */ /* 0x000fe400000010ff */
[----:B------:R-:W1:Y:S01]  /*8cb0*/  MUFU.EX2 R129, R209 ;  /* 0x000000d100817308 */ /* 0x000e620000000800 */
[----:B------:R-:W-:Y:S01]  /*8cc0*/  F2FP.BF16.PACK_AB R110, R223, R220 ;  /* 0x000000dcdf6e723e */ /* 0x000fe200000010ff */
[----:B----4-:R-:W-:Y:S01]  /*8cd0*/  FADD.FTZ R0, R122, R0 ;  /* 0x000000007a007221 */ /* 0x010fe20000010000 */
[----:B------:R-:W-:Y:S01]  /*8ce0*/  F2FP.BF16.PACK_AB R109, R216, R217 ;  /* 0x000000d9d86d723e */ /* 0x000fe200000010ff */
[----:B------:R-:W-:Y:S01]  /*8cf0*/  FADD.FTZ R2, R217, R2 ;  /* 0x00000002d9027221 */ /* 0x000fe20000010000 */
[----:B------:R-:W-:Y:S02]  /*8d00*/  F2FP.BF16.PACK_AB R160, R122, R123 ;  /* 0x0000007b7aa0723e */ /* 0x000fe400000010ff */
[----:B------:R-:W-:Y:S01]  /*8d10*/  F2FP.BF16.PACK_AB R161, R171, R170 ;  /* 0x000000aaaba1723e */ /* 0x000fe200000010ff */
[----:B------:R-:W-:Y:S01]  /*8d20*/  FADD.FTZ R2, R216, R2 ;  /* 0x00000002d8027221 */ /* 0x000fe20000010000 */
[----:B--2---:R-:W-:Y:S02]  /*8d30*/  F2FP.BF16.PACK_AB R163, R175, R174 ;  /* 0x000000aeafa3723e */ /* 0x004fe400000010ff */
[----:B------:R-:W-:Y:S01]  /*8d40*/  MOV R122, R120 ;  /* 0x00000078007a7202 */ /* 0x000fe20000000f00 */
[----:B------:R-:W-:Y:S01]  /*8d50*/  FADD.FTZ R2, R215, R2 ;  /* 0x00000002d7027221 */ /* 0x000fe20000010000 */
[----:B------:R-:W-:Y:S02]  /*8d60*/  MOV R118, R121 ;  /* 0x0000007900767202 */ /* 0x000fe40000000f00 */
[----:B------:R-:W-:Y:S01]  /*8d70*/  MOV R123, R119 ;  /* 0x00000077007b7202 */ /* 0x000fe20000000f00 */
[----:B------:R-:W-:Y:S01]  /*8d80*/  FADD.FTZ R2, R176, R2 ;  /* 0x00000002b0027221 */ /* 0x000fe20000010000 */
[-C--:B---3--:R-:W-:Y:S05]  /*8d90*/  HMMA.16816.F32.BF16 R4, R100, R104.reuse, R4 ;  /* 0x000000686404723c */ /* 0x088fea0000041804 */
[C---:B-1----:R-:W-:Y:S01]  /*8da0*/  F2FP.BF16.PACK_AB R162, R128.reuse, R129 ;  /* 0x0000008180a2723e */ /* 0x042fe200000010ff */
        /* <DEDUP_REMOVED lines=33> */
[C---:B------:R-:W-:Y:S01]  /*8fc0*/  HMMA.16816.F32.BF16 R80, R100.reuse, R114, R80 ;  /* 0x000000726450723c */ /* 0x040fe20000041850 */
[----:B------:R-:W1:Y:S07]  /*8fd0*/  LDSM.16.MT88.4 R112, [R185+0x1400] ;  /* 0x00140000b970783b */ /* 0x000e6e0000004200 */
[-C--:B---3--:R-:W-:Y:S08]  /*8fe0*/  HMMA.16816.F32.BF16 R84, R100, R124.reuse, R84 ;  /* 0x0000007c6454723c */ /* 0x088ff00000041854 */
[C---:B------:R-:W-:Y:S07]  /*8ff0*/  HMMA.16816.F32.BF16 R88, R108.reuse, R124, R88 ;  /* 0x0000007c6c58723c */ /* 0x040fee0000041858 */
[----:B------:R-:W-:Y:S01]  /*9000*/  F2FP.BF16.PACK_AB R124, R172, R169 ;  /* 0x000000a9ac7c723e */ /* 0x000fe200000010ff */
[-C--:B------:R-:W-:Y:S04]  /*9010*/  HMMA.16816.F32.BF16 R92, R108, R126.reuse, R92 ;  /* 0x0000007e6c5c723c */ /* 0x080fe8000004185c */
[----:B------:R-:W-:Y:S04]  /*9020*/  F2FP.BF16.PACK_AB R125, R166, R167 ;  /* 0x000000a7a67d723e */ /* 0x000fe800000010ff */
[----:B------:R-:W-:Y:S07]  /*9030*/  HMMA.16816.F32.BF16 R96, R100, R126, R96 ;  /* 0x0000007e6460723c */ /* 0x000fee0000041860 */
[----:B------:R-:W-:Y:S01]  /*9040*/  F2FP.BF16.PACK_AB R126, R168, R173 ;  /* 0x000000ada87e723e */ /* 0x000fe200000010ff */
[-C--:B------:R-:W-:Y:S01]  /*9050*/  HMMA.16816.F32.BF16 R144, R160, R148.reuse, R4 ;  /* 0x00000094a090723c */ /* 0x080fe20000041804 */
[----:B------:R-:W2:Y:S04]  /*9060*/  LDSM.16.MT88.4 R4, [R186+0x1400] ;  /* 0x00140000ba04783b */ /* 0x000ea80000004200 */
[----:B------:R-:W-:Y:S07]  /*9070*/  F2FP.BF16.PACK_AB R127, R164, R165 ;  /* 0x000000a5a47f723e */ /* 0x000fee00000010ff */
        /* <DEDUP_REMOVED lines=34> */
[-C--:B------:R-:W-:Y:S07]  /*92a0*/  HMMA.16816.F32.BF16 R92, R124, R14.reuse, R92 ;  /* 0x0000000e7c5c723c */ /* 0x080fee000004185c */
[----:B------:R-:W-:Y:S01]  /*92b0*/  MOV R124, R117 ;  /* 0x00000075007c7202 */ /* 0x000fe20000000f00 */
[----:B------:R-:W-:Y:S01]  /*92c0*/  HMMA.16816.F32.BF16 R96, R160, R14, R96 ;  /* 0x0000000ea060723c */ /* 0x000fe20000041860 */
[----:B------:R-:W-:-:S07]  /*92d0*/  @P0 BRA `(.L_x_3208) ;  /* 0xffffcd3000000947 */ /* 0x000fce000383ffff */
.L_x_3195:
[----:B------:R-:W-:-:S13]  /*92e0*/  ISETP.GE.AND P0, PT, R200, R227, PT ;  /* 0x000000e3c800720c */ /* 0x000fda0003f06270 */
[----:B------:R-:W-:Y:S05]  /*92f0*/  @!P0 BRA `(.L_x_3209) ;  /* 0x00002ab000008947 */ /* 0x000fea0003800000 */
.L_x_3221:
[----:B------:R-:W-:Y:S04]  /*9300*/  DEPBAR.LE SB0, 0x0 ;  /* 0x000080000000791a */ /* 0x000fe80000000000 */
[----:B------:R-:W-:Y:S01]  /*9310*/  WARPSYNC 0xffffffff ;  /* 0xffffffff00007948 */ /* 0x000fe20003800000 */
[----:B------:R-:W-:Y:S01]  /*9320*/  BAR.SYNC.DEFER_BLOCKING 0x0 ;  /* 0x0000000000007b1d */ /* 0x000fe20000010000 */
[----:B------:R-:W-:Y:S01]  /*9330*/  SHF.R.S32.HI R0, RZ, 0x1f, R201 ;  /* 0x0000001fff007819 */ /* 0x000fe200000114c9 */
[C---:B------:R-:W-:Y:S01]  /*9340*/  IMAD.WIDE.U32 R2, R201.reuse, c[0x0][0x208], RZ ;  /* 0x00008200c9027a25 */ /* 0x040fe200078e00ff */
[----:B------:R-:W-:Y:S02]  /*9350*/  MOV R124, R120 ;  /* 0x00000078007c7202 */ /* 0x000fe40000000f00 */
[----:B------:R-:W-:Y:S01]  /*9360*/  MOV R123, R119 ;  /* 0x00000077007b7202 */ /* 0x000fe20000000f00 */
[----:B------:R-:W-:Y:S02]  /*9370*/  IMAD R0, R0, c[0x0][0x208], RZ ;  /* 0x0000820000007a24 */ /* 0x000fe400078e02ff */
[----:B------:R-:W-:Y:S02]  /*9380*/  IMAD.MOV.U32 R122, RZ, RZ, R121 ;  /* 0x000000ffff7a7224 */ /* 0x000fe400078e0079 */
[----:B------:R-:W-:Y:S04]  /*9390*/  IMAD R0, R201, c[0x0][0x20c], R0 ;  /* 0x00008300c9007a24 */ /* 0x000fe800078e0200 */
[----:B------:R-:W-:Y:S01]  /*93a0*/  IMAD.IADD R3, R3, 0x1, R0 ;  /* 0x0000000103037824 */ /* 0x000fe200078e0200 */
[----:B------:R-:W-:Y:S03]  /*93b0*/  SHF.R.S32.HI R0, RZ, 0x1f, R199 ;  /* 0x0000001fff007819 */ /* 0x000fe600000114c7 */
[C---:B------:R-:W-:Y:S04]  /*93c0*/  IMAD.WIDE.U32 R2, R199.reuse, c[0x0][0x218], R2 ;  /* 0x00008600c7027a25 */ /* 0x040fe800078e0002 */
        /* <DEDUP_REMOVED lines=18> */
.L_x_3316:
[----:B------:R-:W5:Y:S01]  /*94f0*/  SHFL.IDX PT, R2, R8, RZ, 0x1c1f ;  /* 0x001c1fff08027589 */ /* 0x000f6200000e0000 */
[C---:B------:R-:W-:Y:S01]  /*9500*/  IMAD.SHL.U32 R3, R202.reuse, 0x2, RZ ;  /* 0x00000002ca037824 */ /* 0x040fe200078e00ff */
[----:B------:R-:W-:Y:S01]  /*9510*/  ISETP.GE.AND P5, PT, R202, c[0x0][0x1d4], PT ;  /* 0x00007500ca007a0c */ /* 0x000fe20003fa6270 */
[C---:B------:R-:W-:Y:S01]  /*9520*/  IMAD.SHL.U32 R4, R225.reuse, 0x2, RZ ;  /* 0x00000002e1047824 */ /* 0x040fe200078e00ff */
[----:B------:R-:W4:Y:S01]  /*9530*/  S2R R9, SR_TID.X ;  /* 0x0000000000097919 */ /* 0x000f220000002100 */
[----:B------:R-:W-:Y:S01]  /*9540*/  ISETP.GE.AND P4, PT, R225, c[0x0][0x1d4], PT ;  /* 0x00007500e1007a0c */ /* 0x000fe20003f86270 */
[----:B------:R-:W-:Y:S01]  /*9550*/  BSSY B0, `(.L_x_3211) ;  /* 0x0000022000007945 */ /* 0x000fe20003800000 */
[----:B------:R-:W-:Y:S02]  /*9560*/  ISETP.GE.AND P3, PT, R226, c[0x0][0x1d4], PT ;  /* 0x00007500e2007a0c */ /* 0x000fe40003f66270 */
[----:B-----5:R-:W-:Y:S01]  /*9570*/  IADD3 R6, P0, R2, R3, RZ ;  /* 0x0000000302067210 */ /* 0x020fe20007f1e0ff */
        /* <DEDUP_REMOVED lines=16> */
.L_x_3317:
        /* <DEDUP_REMOVED lines=15> */
.L_x_3212:
[----:B------:R-:W-:Y:S05]  /*9770*/  BSYNC B0 ;  /* 0x0000000000007941 */ /* 0x000fea0003800000 */
.L_x_3211:
        /* <DEDUP_REMOVED lines=103> */
[----:B------:R-:W-:Y:S05]  /*9df0*/  IADD3 R2, R2, -0x30, R224 ;  /* 0xffffffd002027810 */ /* 0x000fea0007ffe0e0 */
        /* <DEDUP_REMOVED lines=26> */
.L_x_3318:
[----:B------:R-:W-:-:S05]  /*9fa0*/  BRA.DIV ~URZ, `(.L_x_3217) ;  /* 0x000097f27f007947 */ /* 0x000fca000b800000 */
[----:B------:R3:W4:Y:S02]  /*9fb0*/  SHFL.IDX PT, R0, R161, RZ, 0x1c1f ;  /* 0x001c1fffa1007589 */ /* 0x00072400000e0000 */
.L_x_3319:
        /* <DEDUP_REMOVED lines=19> */
.L_x_3320:
        /* <DEDUP_REMOVED lines=15> */
.L_x_3215:
[----:B------:R-:W-:Y:S05]  /*a1e0*/  BSYNC B0 ;  /* 0x0000000000007941 */ /* 0x000fea0003800000 */
.L_x_3214:
        /* <DEDUP_REMOVED lines=51> */
.L_x_3321:
        /* <DEDUP_REMOVED lines=15> */
.L_x_3322:
[----:B---3--:R-:W-:Y:S01]  /*a610*/  FMNMX.FTZ R118, R0, R116, !PT ;  /* 0x0000007400767209 */ /* 0x008fe20007810000 */
[C---:B------:R-:W-:Y:S01]  /*a620*/  FADD.FTZ R0, -R121.reuse, R122 ;  /* 0x0000007a79007221 */ /* 0x040fe20000010100 */
[----:B------:R-:W-:Y:S01]  /*a630*/  WARPSYNC 0xffffffff ;  /* 0xffffffff00007948 */ /* 0x000fe20003800000 */
[----:B------:R-:W-:Y:S01]  /*a640*/  FMUL.FTZ R2, R121, c[0x0][0x2d0] ;  /* 0x0000b40079027a20 */ /* 0x000fe20000410000 */
[----:B------:R-:W-:Y:S01]  /*a650*/  ISETP.GT.AND P0, PT, R200, R227, PT ;  /* 0x000000e3c800720c */ /* 0x000fe20003f04270 */
[----:B------:R-:W-:Y:S02]  /*a660*/  FMUL.FTZ R0, R0, c[0x0][0x2d0] ;  /* 0x0000b40000007a20 */ /* 0x000fe40000410000 */
[--C-:B------:R-:W-:Y:S02]  /*a670*/  FFMA.FTZ R125, R16, c[0x0][0x2d0], -R2.reuse ;  /* 0x0000b400107d7a23 */ /* 0x100fe40000010802 */
[----:B-1----:R1:W-:Y:S01]  /*a680*/  MUFU.EX2 R116, R0 ;  /* 0x0000000000747308 */ /* 0x0023e20000000800 */
        /* <DEDUP_REMOVED lines=8> */
[--C-:B------:R-:W-:Y:S02]  /*a710*/  FFMA.FTZ R179, R49, c[0x0][0x2d0], -R2.reuse ;  /* 0x0000b40031b37a23 */ /* 0x100fe40000010802 */
[--C-:B------:R-:W-:Y:S02]  /*a720*/  FFMA.FTZ R5, R5, c[0x0][0x2d0], -R2.reuse ;  /* 0x0000b40005057a23 */ /* 0x100fe40000010802 */
[--C-:B------:R-:W-:Y:S01]  /*a730*/  FFMA.FTZ R182, R36, c[0x0][0x2d0], -R2.reuse ;  /* 0x0000b40024b67a23 */ /* 0x100fe20000010802 */
[----:B------:R-:W-:Y:S01]  /*a740*/  MUFU.EX2 R205, R122 ;  /* 0x0000007a00cd7308 */ /* 0x000fe20000000800 */
[----:B------:R-:W-:Y:S02]  /*a750*/  FFMA.FTZ R181, R37, c[0x0][0x2d0], -R2 ;  /* 0x0000b40025b57a23 */ /* 0x000fe40000010802 */
[----:B-1----:R-:W-:Y:S04]  /*a760*/  FMUL.FTZ R0, R120, c[0x0][0x2d0] ;  /* 0x0000b40078007a20 */ /* 0x002fe80000410000 */
        /* <DEDUP_REMOVED lines=14> */
[----:B------:R1:W5:Y:S01]  /*a850*/  MUFU.EX2 R18, R5 ;  /* 0x0000000500127308 */ /* 0x0003620000000800 */
[C---:B------:R-:W-:Y:S02]  /*a860*/  FADD.FTZ R0, -R119.reuse, R123 ;  /* 0x0000007b77007221 */ /* 0x040fe40000010100 */
[----:B---3--:R-:W-:Y:S02]  /*a870*/  FMUL.FTZ R3, R119, c[0x0][0x2d0] ;  /* 0x0000b40077037a20 */ /* 0x008fe40000410000 */
[----:B------:R-:W-:Y:S02]  /*a880*/  FMUL.FTZ R0, R0, c[0x0][0x2d0] ;  /* 0x0000b40000007a20 */ /* 0x000fe40000410000 */
        /* <DEDUP_REMOVED lines=10> */
[--C-:B--2---:R-:W-:Y:S02]  /*a930*/  FFMA.FTZ R161, R25, c[0x0][0x2d0], -R3.reuse ;  /* 0x0000b40019a17a23 */ /* 0x104fe40000010803 */
[--C-:B-1----:R-:W-:Y:S02]  /*a940*/  FFMA.FTZ R5, R9, c[0x0][0x2d0], -R3.reuse ;  /* 0x0000b40009057a23 */ /* 0x102fe40000010803 */
[--C-:B------:R-:W-:Y:S02]  /*a950*/  FFMA.FTZ R160, R28, c[0x0][0x2d0], -R3.reuse ;  /* 0x0000b4001ca07a23 */ /* 0x100fe40000010803 */
[----:B------:R-:W-:Y:S01]  /*a960*/  FFMA.FTZ R29, R29, c[0x0][0x2d0], -R3 ;  /* 0x0000b4001d1d7a23 */ /* 0x000fe20000010803 */
[----:B------:R-:W-:Y:S01]  /*a970*/  MUFU.EX2 R25, R4 ;  /* 0x0000000400197308 */ /* 0x000fe20000000800 */
[----:B------:R-:W-:Y:S02]  /*a980*/  FMUL.FTZ R123, R118, c[0x0][0x2d0] ;  /* 0x0000b400767b7a20 */ /* 0x000fe40000410000 */
[----:B---3--:R-:W-:Y:S02]  /*a990*/  FADD.FTZ R0, -R120, R124 ;  /* 0x0000007c78007221 */ /* 0x008fe40000010100 */
[--C-:B------:R-:W-:Y:S02]  /*a9a0*/  FFMA.FTZ R122, R46, c[0x0][0x2d0], -R123.reuse ;  /* 0x0000b4002e7a7a23 */ /* 0x100fe4000001087b */
[----:B------:R-:W-:Y:S03]  /*a9b0*/  FMUL.FTZ R0, R0, c[0x0][0x2d0] ;  /* 0x0000b40000007a20 */ /* 0x000fe60000410000 */
[----:B------:R1:W-:Y:S10]  /*a9c0*/  MUFU.EX2 R207, R6 ;  /* 0x0000000600cf7308 */ /* 0x0003f40000000800 */
[----:B------:R2:W-:Y:S10]  /*a9d0*/  MUFU.EX2 R3, R0 ;  /* 0x0000000000037308 */ /* 0x0005f40000000800 */
[----:B------:R-:W-:Y:S01]  /*a9e0*/  MUFU.EX2 R21, R16 ;  /* 0x0000001000157308 */ /* 0x000fe20000000800 */
[----:B-1----:R-:W-:Y:S09]  /*a9f0*/  FFMA.FTZ R6, R11, c[0x0][0x2d0], -R123 ;  /* 0x0000b4000b067a23 */ /* 0x002ff2000001087b */
[----:B------:R-:W-:Y:S01]  /*aa00*/  MUFU.EX2 R23, R5 ;  /* 0x0000000500177308 */ /* 0x000fe20000000800 */
[----:B--2---:R-:W-:Y:S02]  /*aa10*/  FADD.FTZ R0, -R118, R117 ;  /* 0x0000007576007221 */ /* 0x004fe40000010100 */
[--C-:B------:R-:W-:Y:S02]  /*aa20*/  FFMA.FTZ R117, R43, c[0x0][0x2d0], -R123.reuse ;  /* 0x0000b4002b757a23 */ /* 0x100fe4000001087b */
[----:B------:R-:W-:Y:S05]  /*aa30*/  FMUL.FTZ R0, R0, c[0x0][0x2d0] ;  /* 0x0000b40000007a20 */ /* 0x000fea0000410000 */
[----:B------:R-:W-:Y:S10]  /*aa40*/  MUFU.EX2 R28, R125 ;  /* 0x0000007d001c7308 */ /* 0x000ff40000000800 */
[----:B------:R-:W1:Y:S10]  /*aa50*/  MUFU.EX2 R0, R0 ;  /* 0x0000000000007308 */ /* 0x000e740000000800 */
        /* <DEDUP_REMOVED lines=8> */
[----:B----4-:R-:W-:Y:S01]  /*aae0*/  FFMA.FTZ R4, R116, R206, R20 ;  /* 0x000000ce74047223 */ /* 0x010fe20000010014 */
[----:B-----5:R-:W-:Y:S01]  /*aaf0*/  F2FP.BF16.PACK_AB R124, R18, R20 ;  /* 0x00000014127c723e */ /* 0x020fe200000010ff */
[----:B-1----:R-:W-:Y:S01]  /*ab00*/  FMUL.FTZ R34, R0, R134 ;  /* 0x0000008600227220 */ /* 0x002fe20000410000 */
[----:B------:R-:W-:Y:S01]  /*ab10*/  F2FP.BF16.PACK_AB R125, R21, R22 ;  /* 0x00000016157d723e */ /* 0x000fe200000010ff */
[----:B------:R-:W-:Y:S01]  /*ab20*/  FADD.FTZ R24, R18, R4 ;  /* 0x0000000412187221 */ /* 0x000fe20000010000 */
[----:B------:R-:W-:Y:S01]  /*ab30*/  F2FP.BF16.PACK_AB R126, R205, R28 ;  /* 0x0000001ccd7e723e */ /* 0x000fe200000010ff */
[----:B------:R-:W-:Y:S01]  /*ab40*/  FFMA.FTZ R4, R10, c[0x0][0x2d0], -R123 ;  /* 0x0000b4000a047a23 */ /* 0x000fe2000001087b */
[----:B------:R-:W-:Y:S01]  /*ab50*/  F2FP.BF16.PACK_AB R127, R207, R204 ;  /* 0x000000cccf7f723e */ /* 0x000fe200000010ff */
[C---:B------:R-:W-:Y:S02]  /*ab60*/  FMUL.FTZ R35, R0.reuse, R135 ;  /* 0x0000008700237220 */ /* 0x040fe40000410000 */
        /* <DEDUP_REMOVED lines=27> */
[----:B-1----:R-:W-:Y:S02]  /*ad20*/  FFMA.FTZ R4, R0, R216, R7 ;  /* 0x000000d800047223 */ /* 0x002fe40000010007 */
[----:B------:R-:W-:Y:S02]  /*ad30*/  FFMA.FTZ R0, R14, c[0x0][0x2d0], -R123 ;  /* 0x0000b4000e007a23 */ /* 0x000fe4000001087b */
[C---:B------:R-:W-:Y:S01]  /*ad40*/  FMUL.FTZ R32, R2.reuse, R132 ;  /* 0x0000008402207220 */ /* 0x040fe20000410000 */
[----:B------:R-:W-:Y:S01]  /*ad50*/  MUFU.EX2 R216, R167 ;  /* 0x000000a700d87308 */ /* 0x000fe20000000800 */
[C---:B------:R-:W-:Y:S02]  /*ad60*/  FMUL.FTZ R33, R2.reuse, R133 ;  /* 0x0000008502217220 */ /* 0x040fe40000410000 */
[C---:B------:R-:W-:Y:S01]  /*ad70*/  FFMA.FTZ R5, R2.reuse, R215, R25 ;  /* 0x000000d702057223 */ /* 0x040fe20000010019 */
[----:B------:R-:W-:Y:S01]  /*ad80*/  LDSM.16.MT88.4 R132, [R186] ;  /* 0x00000000ba84783b */ /* 0x000fe20000004200 */
[C---:B------:R-:W-:Y:S02]  /*ad90*/  FMUL.FTZ R8, R2.reuse, R140 ;  /* 0x0000008c02087220 */ /* 0x040fe40000410000 */
[C---:B------:R-:W-:Y:S02]  /*ada0*/  FMUL.FTZ R9, R2.reuse, R141 ;  /* 0x0000008d02097220 */ /* 0x040fe40000410000 */
[C---:B------:R-:W-:Y:S01]  /*adb0*/  FMUL.FTZ R16, R2.reuse, R136 ;  /* 0x0000008802107220 */ /* 0x040fe20000410000 */
[----:B------:R-:W-:Y:S01]  /*adc0*/  MUFU.EX2 R44, R0 ;  /* 0x00000000002c7308 */ /* 0x000fe20000000800 */
[C---:B------:R-:W-:Y:S02]  /*add0*/  FMUL.FTZ R17, R2.reuse, R137 ;  /* 0x0000008902117220 */ /* 0x040fe40000410000 */
[C---:B------:R-:W-:Y:S01]  /*ade0*/  FMUL.FTZ R36, R2.reuse, R128 ;  /* 0x0000008002247220 */ /* 0x040fe20000410000 */
[----:B------:R-:W-:Y:S01]  /*adf0*/  F2FP.BF16.PACK_AB R128, R23, R25 ;  /* 0x000000191780723e */ /* 0x000fe200000010ff */
[C---:B------:R-:W-:Y:S02]  /*ae00*/  FMUL.FTZ R37, R2.reuse, R129 ;  /* 0x0000008102257220 */ /* 0x040fe40000410000 */
        /* <DEDUP_REMOVED lines=19> */
[----:B------:R-:W-:Y:S02]  /*af40*/  FMUL.FTZ R93, R2, R93 ;  /* 0x0000005d025d7220 */ /* 0x000fe40000410000 */
[----:B------:R-:W-:Y:S01]  /*af50*/  FFMA.FTZ R2, R3, R203, R22 ;  /* 0x000000cb03027223 */ /* 0x000fe20000010016 */
[----:B------:R-:W-:Y:S01]  /*af60*/  MUFU.EX2 R215, R163 ;  /* 0x000000a300d77308 */ /* 0x000fe20000000800 */
[----:B------:R-:W-:Y:S02]  /*af70*/  FADD.FTZ R40, R23, R5 ;  /* 0x0000000517287221 */ /* 0x000fe40000010000 */
[----:B------:R-:W-:Y:S02]  /*af80*/  FADD.FTZ R41, R21, R2 ;  /* 0x0000000215297221 */ /* 0x000fe40000010000 */
[----:B------:R-:W1:Y:S01]  /*af90*/  LDSM.16.MT88.4 R20, [R185] ;  /* 0x00000000b914783b */ /* 0x000e620000004200 */
[--C-:B------:R-:W-:Y:S02]  /*afa0*/  FFMA.FTZ R0, R15, c[0x0][0x2d0], -R123.reuse ;  /* 0x0000b4000f007a23 */ /* 0x100fe4000001087b */
[C---:B------:R-:W-:Y:S02]  /*afb0*/  FMUL.FTZ R5, R116.reuse, R145 ;  /* 0x0000009174057220 */ /* 0x040fe40000410000 */
[----:B------:R-:W2:Y:S01]  /*afc0*/  MUFU.EX2 R2, R6 ;  /* 0x0000000600027308 */ /* 0x000ea20000000800 */
[C---:B------:R-:W-:Y:S02]  /*afd0*/  FMUL.FTZ R12, R116.reuse, R148 ;  /* 0x00000094740c7220 */ /* 0x040fe40000410000 */
[C---:B------:R-:W-:Y:S02]  /*afe0*/  FMUL.FTZ R13, R116.reuse, R149 ;  /* 0x00000095740d7220 */ /* 0x040fe40000410000 */
[C---:B------:R-:W-:Y:S02]  /*aff0*/  FMUL.FTZ R14, R3.reuse, R150 ;  /* 0x00000096030e7220 */ /* 0x040fe40000410000 */
[C---:B------:R-:W-:Y:S02]  /*b000*/  FMUL.FTZ R15, R3.reuse, R151 ;  /* 0x00000097030f7220 */ /* 0x040fe40000410000 */
[C---:B------:R-:W-:Y:S01]  /*b010*/  FMUL.FTZ R48, R116.reuse, R156 ;  /* 0x0000009c74307220 */ /* 0x040fe20000410000 */
[----:B------:R-:W3:Y:S01]  /*b020*/  MUFU.EX2 R45, R0 ;  /* 0x00000000002d7308 */ /* 0x000ee20000000800 */
[C---:B------:R-:W-:Y:S01]  /*b030*/  FMUL.FTZ R49, R116.reuse, R157 ;  /* 0x0000009d74317220 */ /* 0x040fe20000410000 */
[----:B------:R-:W-:Y:S01]  /*b040*/  LDSM.16.MT88.4 R148, [R185+0x800] ;  /* 0x00080000b994783b */ /* 0x000fe20000004200 */
[C---:B------:R-:W-:Y:S02]  /*b050*/  FMUL.FTZ R50, R3.reuse, R158 ;  /* 0x0000009e03327220 */ /* 0x040fe40000410000 */
[C---:B------:R-:W-:Y:S02]  /*b060*/  FMUL.FTZ R51, R3.reuse, R159 ;  /* 0x0000009f03337220 */ /* 0x040fe40000410000 */
[C---:B------:R-:W-:Y:S02]  /*b070*/  FMUL.FTZ R100, R116.reuse, R100 ;  /* 0x0000006474647220 */ /* 0x040fe40000410000 */
[----:B------:R-:W-:Y:S01]  /*b080*/  FMUL.FTZ R101, R116, R101 ;  /* 0x0000006574657220 */ /* 0x000fe20000410000 */
[----:B------:R-:W-:Y:S01]  /*b090*/  LDSM.16.MT88.4 R156, [R186+0x800] ;  /* 0x00080000ba9c783b */ /* 0x000fe20000004200 */
[C---:B------:R-:W-:Y:S01]  /*b0a0*/  FMUL.FTZ R102, R3.reuse, R102 ;  /* 0x0000006603667220 */ /* 0x040fe20000410000 */
[----:B------:R-:W-:Y:S01]  /*b0b0*/  MUFU.EX2 R145, R165 ;  /* 0x000000a500917308 */ /* 0x000fe20000000800 */
[C---:B------:R-:W-:Y:S01]  /*b0c0*/  FMUL.FTZ R103, R3.reuse, R103 ;  /* 0x0000006703677220 */ /* 0x040fe20000410000 */
[C---:B--2---:R-:W-:Y:S01]  /*b0d0*/  F2FP.BF16.PACK_AB R129, R2.reuse, R7 ;  /* 0x000000070281723e */ /* 0x044fe200000010ff */
[----:B------:R-:W-:Y:S02]  /*b0e0*/  FADD.FTZ R25, R2, R4 ;  /* 0x0000000402197221 */ /* 0x000fe40000010000 */
[----:B------:R-:W-:Y:S02]  /*b0f0*/  FMUL.FTZ R4, R116, R144 ;  /* 0x0000009074047220 */ /* 0x000fe40000410000 */
[C---:B------:R-:W-:Y:S02]  /*b100*/  FMUL.FTZ R6, R3.reuse, R146 ;  /* 0x0000009203067220 */ /* 0x040fe40000410000 */
[----:B------:R-:W-:Y:S01]  /*b110*/  FMUL.FTZ R7, R3, R147 ;  /* 0x0000009303077220 */ /* 0x000fe20000410000 */
[----:B------:R-:W2:Y:S01]  /*b120*/  MUFU.EX2 R144, R161 ;  /* 0x000000a100907308 */ /* 0x000ea20000000800 */
[----:B------:R-:W-:Y:S01]  /*b130*/  FADD.FTZ R2, R136, R40 ;  /* 0x0000002888027221 */ /* 0x000fe20000010000 */
[----:B---3--:R-:W-:Y:S01]  /*b140*/  F2FP.BF16.PACK_AB R131, R45, R44 ;  /* 0x0000002c2d83723e */ /* 0x008fe200000010ff */
[C---:B------:R-:W-:Y:S02]  /*b150*/  FMUL.FTZ R112, R116.reuse, R112 ;  /* 0x0000007074707220 */ /* 0x040fe40000410000 */
[C---:B------:R-:W-:Y:S01]  /*b160*/  FMUL.FTZ R113, R116.reuse, R113 ;  /* 0x0000007174717220 */ /* 0x040fe20000410000 */
[-C--:B-1----:R-:W-:Y:S04]  /*b170*/  HMMA.16816.F32.BF16 R4, R124, R20.reuse, R4 ;  /* 0x000000147c04723c */ /* 0x082fe80000041804 */
[----:B------:R-:W-:Y:S01]  /*b180*/  MUFU.EX2 R163, R182 ;  /* 0x000000b600a37308 */ /* 0x000fe20000000800 */
[C---:B------:R-:W-:Y:S02]  /*b190*/  FMUL.FTZ R114, R3.reuse, R114 ;  /* 0x0000007203727220 */ /* 0x040fe40000410000 */
[C---:B------:R-:W-:Y:S01]  /*b1a0*/  FMUL.FTZ R115, R3.reuse, R115 ;  /* 0x0000007303737220 */ /* 0x040fe20000410000 */
[C---:B------:R-:W-:Y:S04]  /*b1b0*/  HMMA.16816.F32.BF16 R8, R128.reuse, R20, R8 ;  /* 0x000000148008723c */ /* 0x040fe80000041808 */
[C---:B------:R-:W-:Y:S02]  /*b1c0*/  FMUL.FTZ R52, R116.reuse, R52 ;  /* 0x0000003474347220 */ /* 0x040fe40000410000 */
[C---:B------:R-:W-:Y:S01]  /*b1d0*/  FMUL.FTZ R53, R116.reuse, R53 ;  /* 0x0000003574357220 */ /* 0x040fe20000410000 */
[----:B------:R-:W-:Y:S01]  /*b1e0*/  MUFU.EX2 R162, R178 ;  /* 0x000000b200a27308 */ /* 0x000fe20000000800 */
[-C--:B------:R-:W-:Y:S04]  /*b1f0*/  HMMA.16816.F32.BF16 R16, R128, R22.reuse, R16 ;  /* 0x000000168010723c */ /* 0x080fe80000041810 */
[C---:B------:R-:W-:Y:S02]  /*b200*/  FMUL.FTZ R20, R116.reuse, R152 ;  /* 0x0000009874147220 */ /* 0x040fe40000410000 */
[C---:B------:R-:W-:Y:S02]  /*b210*/  FMUL.FTZ R21, R116.reuse, R153 ;  /* 0x0000009974157220 */ /* 0x040fe40000410000 */
[C---:B------:R-:W-:Y:S01]  /*b220*/  HMMA.16816.F32.BF16 R12, R124.reuse, R22, R12 ;  /* 0x000000167c0c723c */ /* 0x040fe2000004180c */
[----:B------:R-:W-:Y:S03]  /*b230*/  MUFU.EX2 R166, R177 ;  /* 0x000000b100a67308 */ /* 0x000fe60000000800 */
[C---:B------:R-:W-:Y:S02]  /*b240*/  FMUL.FTZ R54, R3.reuse, R54 ;  /* 0x0000003603367220 */ /* 0x040fe40000410000 */
[C---:B------:R-:W-:Y:S02]  /*b250*/  FMUL.FTZ R55, R3.reuse, R55 ;  /* 0x0000003703377220 */ /* 0x040fe40000410000 */
[C---:B------:R-:W-:Y:S03]  /*b260*/  FMUL.FTZ R22, R3.reuse, R154 ;  /* 0x0000009a03167220 */ /* 0x040fe60000410000 */
[----:B------:R-:W-:Y:S01]  /*b270*/  MUFU.EX2 R167, R176 ;  /* 0x000000b000a77308 */ /* 0x000fe20000000800 */
[C---:B------:R-:W-:Y:S02]  /*b280*/  FMUL.FTZ R23, R3.reuse, R155 ;  /* 0x0000009b03177220 */ /* 0x040fe40000410000 */
[C---:B------:R-:W-:Y:S02]  /*b290*/  FMUL.FTZ R64, R116.reuse, R64 ;  /* 0x0000004074407220 */ /* 0x040fe40000410000 */
[C---:B------:R-:W-:Y:S02]  /*b2a0*/  FMUL.FTZ R65, R116.reuse, R65 ;  /* 0x0000004174417220 */ /* 0x040fe40000410000 */
        /* <DEDUP_REMOVED lines=9> */
[C---:B------:R-:W-:Y:S02]  /*b340*/  FMUL.FTZ R71, R3.reuse, R71 ;  /* 0x0000004703477220 */ /* 0x040fe40000410000 */
[-C--:B------:R-:W-:Y:S04]  /*b350*/  HMMA.16816.F32.BF16 R36, R128, R134.reuse, R36 ;  /* 0x000000868024723c */ /* 0x080fe80000041824 */
[--C-:B------:R-:W-:Y:S01]  /*b360*/  FFMA.FTZ R0, R26, c[0x0][0x2d0], -R123.reuse ;  /* 0x0000b4001a007a23 */ /* 0x100fe2000001087b */
[----:B------:R-:W-:Y:S01]  /*b370*/  F2FP.BF16.PACK_AB R26, R216, R210 ;  /* 0x000000d2d81a723e */ /* 0x000fe200000010ff */
[C---:B------:R-:W-:Y:S02]  /*b380*/  FMUL.FTZ R80, R116.reuse, R80 ;  /* 0x0000005074507220 */ /* 0x040fe40000410000 */
[C---:B------:R-:W-:Y:S01]  /*b390*/  HMMA.16816.F32.BF16 R48, R124.reuse, R134, R48 ;  /* 0x000000867c30723c */ /* 0x040fe20000041830 */
[----:B------:R-:W1:Y:S01]  /*b3a0*/  LDSM.16.MT88.4 R132, [R185+0xc00] ;  /* 0x000c0000b984783b */ /* 0x000e620000004200 */
[----:B------:R3:W-:Y:S02]  /*b3b0*/  MUFU.EX2 R138, R0 ;  /* 0x00000000008a7308 */ /* 0x0007e40000000800 */
        /* <DEDUP_REMOVED lines=9> */
[--C-:B------:R-:W-:Y:S02]  /*b450*/  FFMA.FTZ R116, R42, c[0x0][0x2d0], -R123.reuse ;  /* 0x0000b4002a747a23 */ /* 0x100fe4000001087b */
[----:B---3--:R-:W-:Y:S01]  /*b460*/  FFMA.FTZ R0, R27, c[0x0][0x2d0], -R123 ;  /* 0x0000b4001b007a23 */ /* 0x008fe2000001087b */
[----:B------:R-:W-:Y:S01]  /*b470*/  F2FP.BF16.PACK_AB R27, R215, R209 ;  /* 0x000000d1d71b723e */ /* 0x000fe200000010ff */
[C---:B------:R-:W-:Y:S02]  /*b480*/  FMUL.FTZ R98, R3.reuse, R98 ;  /* 0x0000006203627220 */ /* 0x040fe40000410000 */
[----:B------:R-:W3:Y:S01]  /*b490*/  MUFU.EX2 R139, R0 ;  /* 0x00000000008b7308 */ /* 0x000ee20000000800 */
[----:B------:R-:W-:Y:S02]  /*b4a0*/  FMUL.FTZ R99, R3, R99 ;  /* 0x0000006303637220 */ /* 0x000fe40000410000 */
[----:B------:R-:W-:Y:S02]  /*b4b0*/  FADD.FTZ R3, R204, R41 ;  /* 0x00000029cc037221 */ /* 0x000fe40000010000 */
[----:B------:R-:W-:Y:S01]  /*b4c0*/  LDSM.16.MT88.4 R40, [R186+0x1000] ;  /* 0x00100000ba28783b */ /* 0x000fe20000004200 */
[----:B------:R-:W-:Y:S01]  /*b4d0*/  FADD.FTZ R24, R28, R24 ;  /* 0x000000181c187221 */ /* 0x000fe20000010000 */
[----:B--2---:R-:W-:Y:S01]  /*b4e0*/  F2FP.BF16.PACK_AB R28, R144, R140 ;  /* 0x0000008c901c723e */ /* 0x004fe200000010ff */
[----:B------:R-:W-:Y:S02]  /*b4f0*/  FADD.FTZ R136, R207, R3 ;  /* 0x00000003cf887221 */ /* 0x000fe40000010000 */
[----:B------:R-:W-:Y:S01]  /*b500*/  FADD.FTZ R137, R205, R24 ;  /* 0x00000018cd897221 */ /* 0x000fe20000010000 */
[-C--:B-1----:R-:W-:Y:S01]  /*b510*/  HMMA.16816.F32.BF16 R100, R124, R132.reuse, R100 ;  /* 0x000000847c64723c */ /* 0x082fe20000041864 */
[----:B------:R-:W-:Y:S02]  /*b520*/  MUFU.EX2 R116, R116 ;  /* 0x0000007400747308 */ /* 0x000fe40000000800 */
[----:B------:R-:W-:Y:S01]  /*b530*/  F2FP.BF16.PACK_AB R24, R143, R142 ;  /* 0x0000008e8f18723e */ /* 0x000fe200000010ff */
[----:B------:R-:W-:Y:S04]  /*b540*/  FADD.FTZ R3, R183, R2 ;  /* 0x00000002b7037221 */ /* 0x000fe80000010000 */
[C---:B------:R-:W-:Y:S04]  /*b550*/  HMMA.16816.F32.BF16 R104, R128.reuse, R132, R104 ;  /* 0x000000848068723c */ /* 0x040fe80000041868 */
[----:B------:R-:W-:Y:S01]  /*b560*/  FADD.FTZ R3, R140, R3 ;  /* 0x000000038c037221 */ /* 0x000fe20000010000 */
[----:B---3--:R-:W-:Y:S01]  /*b570*/  F2FP.BF16.PACK_AB R29, R139, R138 ;  /* 0x0000008a8b1d723e */ /* 0x008fe200000010ff */
[--C-:B------:R-:W-:Y:S01]  /*b580*/  FFMA.FTZ R0, R30, c[0x0][0x2d0], -R123.reuse ;  /* 0x0000b4001e007a23 */ /* 0x100fe2000001087b */
[----:B------:R-:W-:Y:S01]  /*b590*/  F2FP.BF16.PACK_AB R30, R211, R208 ;  /* 0x000000d0d31e723e */ /* 0x000fe200000010ff */
[-C--:B------:R-:W-:Y:S02]  /*b5a0*/  HMMA.16816.F32.BF16 R108, R128, R134.reuse, R108 ;  /* 0x00000086806c723c */ /* 0x080fe4000004186c */
[----:B------:R1:W-:Y:S06]  /*b5b0*/  MUFU.EX2 R206, R0 ;  /* 0x0000000000ce7308 */ /* 0x0003ec0000000800 */
[C---:B------:R-:W-:Y:S01]  /*b5c0*/  HMMA.16816.F32.BF16 R112, R124.reuse, R134, R112 ;  /* 0x000000867c70723c */ /* 0x040fe20000041870 */
[----:B------:R-:W2:Y:S03]  /*b5d0*/  LDSM.16.MT88.4 R132, [R186+0xc00] ;  /* 0x000c0000ba84783b */ /* 0x000ea60000004200 */
[--C-:B-1----:R-:W-:Y:S02]  /*b5e0*/  FFMA.FTZ R0, R31, c[0x0][0x2d0], -R123.reuse ;  /* 0x0000b4001f007a23 */ /* 0x102fe4000001087b */
[----:B------:R-:W-:Y:S02]  /*b5f0*/  FFMA.FTZ R123, R47, c[0x0][0x2d0], -R123 ;  /* 0x0000b4002f7b7a23 */ /* 0x000fe4000001087b */
[----:B------:R1:W3:Y:S01]  /*b600*/  MUFU.EX2 R203, R0 ;  /* 0x0000000000cb7308 */ /* 0x0002e20000000800 */
[-C--:B--2---:R-:W-:Y:S03]  /*b610*/  HMMA.16816.F32.BF16 R52, R124, R132.reuse, R52 ;  /* 0x000000847c34723c */ /* 0x084fe60000041834 */
[----:B-1----:R-:W-:Y:S01]  /*b620*/  FADD.FTZ R0, R44, R25 ;  /* 0x000000192c007221 */ /* 0x002fe20000010000 */
[----:B------:R-:W-:Y:S04]  /*b630*/  F2FP.BF16.PACK_AB R25, R145, R141 ;  /* 0x0000008d9119723e */ /* 0x000fe800000010ff */
[C---:B------:R-:W-:Y:S04]  /*b640*/  HMMA.16816.F32.BF16 R56, R128.reuse, R132, R56 ;  /* 0x000000848038723c */ /* 0x040fe80000041838 */
[----:B------:R-:W-:Y:S01]  /*b650*/  FADD.FTZ R2, R45, R0 ;  /* 0x000000002d027221 */ /* 0x000fe20000010000 */
[----:B---3--:R-:W-:Y:S01]  /*b660*/  F2FP.BF16.PACK_AB R31, R203, R206 ;  /* 0x000000cecb1f723e */ /* 0x008fe200000010ff */
[----:B------:R-:W-:Y:S01]  /*b670*/  LDSM.16.MT88.4 R44, [R185+0x1c00] ;  /* 0x001c0000b92c783b */ /* 0x000fe20000004200 */
[----:B------:R-:W-:Y:S01]  /*b680*/  FADD.FTZ R0, R142, R137 ;  /* 0x000000898e007221 */ /* 0x000fe20000010000 */
        /* <DEDUP_REMOVED lines=10> */
[C---:B------:R-:W-:Y:S08]  /*b730*/  HMMA.16816.F32.BF16 R88, R128.reuse, R132, R88 ;  /* 0x000000848058723c */ /* 0x040ff00000041858 */
[-C--:B------:R-:W-:Y:S01]  /*b740*/  HMMA.16816.F32.BF16 R92, R128, R134.reuse, R92 ;  /* 0x00000086805c723c */ /* 0x080fe2000004185c */
[----:B------:R-:W1:Y:S07]  /*b750*/  LDSM.16.MT88.4 R128, [R185+0x400] ;  /* 0x00040000b980783b */ /* 0x000e6e0000004200 */
[----:B------:R-:W-:Y:S01]  /*b760*/  HMMA.16816.F32.BF16 R96, R124, R134, R96 ;  /* 0x000000867c60723c */ /* 0x000fe20000041860 */
[----:B------:R-:W2:Y:S08]  /*b770*/  LDSM.16.MT88.4 R124, [R186+0x400] ;  /* 0x00040000ba7c783b */ /* 0x000eb00000004200 */
[----:B------:R-:W3:Y:S01]  /*b780*/  LDSM.16.MT88.4 R132, [R185+0x1000] ;  /* 0x00100000b984783b */ /* 0x000ee20000004200 */
        /* <DEDUP_REMOVED lines=21> */
[----:B------:R-:W-:Y:S02]  /*b8e0*/  FADD.FTZ R0, R144, R3 ;  /* 0x0000000390007221 */ /* 0x000fe40000010000 */
[----:B------:R-:W-:Y:S02]  /*b8f0*/  FADD.FTZ R3, R210, R42 ;  /* 0x0000002ad2037221 */ /* 0x000fe40000010000 */
[C---:B------:R-:W-:Y:S01]  /*b900*/  HMMA.16816.F32.BF16 R72, R28.reuse, R44, R72 ;  /* 0x0000002c1c48723c */ /* 0x040fe20000041848 */
[----:B------:R2:W3:Y:S03]  /*b910*/  MUFU.EX2 R45, R117 ;  /* 0x00000075002d7308 */ /* 0x0004e60000000800 */
[----:B------:R-:W-:Y:S02]  /*b920*/  FADD.FTZ R0, R208, R0 ;  /* 0x00000000d0007221 */ /* 0x000fe40000010000 */
[----:B------:R-:W-:Y:S02]  /*b930*/  FADD.FTZ R3, R216, R3 ;  /* 0x00000003d8037221 */ /* 0x000fe40000010000 */
[-C--:B------:R-:W-:Y:S03]  /*b940*/  HMMA.16816.F32.BF16 R76, R28, R46.reuse, R76 ;  /* 0x0000002e1c4c723c */ /* 0x080fe6000004184c */
[----:B------:R-:W4:Y:S01]  /*b950*/  MUFU.EX2 R44, R122 ;  /* 0x0000007a002c7308 */ /* 0x000f220000000800 */
[----:B------:R-:W-:Y:S04]  /*b960*/  FADD.FTZ R0, R211, R0 ;  /* 0x00000000d3007221 */ /* 0x000fe80000010000 */
[C---:B------:R-:W-:Y:S08]  /*b970*/  HMMA.16816.F32.BF16 R80, R24.reuse, R46, R80 ;  /* 0x0000002e1850723c */ /* 0x040ff00000041850 */
[-C--:B-1----:R-:W-:Y:S04]  /*b980*/  HMMA.16816.F32.BF16 R84, R24, R124.reuse, R84 ;  /* 0x0000007c1854723c */ /* 0x082fe80000041854 */
[----:B--2---:R-:W-:Y:S04]  /*b990*/  MOV R117, R118 ;  /* 0x0000007600757202 */ /* 0x004fe80000000f00 */
[C---:B------:R-:W-:Y:S08]  /*b9a0*/  HMMA.16816.F32.BF16 R88, R28.reuse, R124, R88 ;  /* 0x0000007c1c58723c */ /* 0x040ff00000041858 */
[-C--:B------:R-:W-:Y:S07]  /*b9b0*/  HMMA.16816.F32.BF16 R92, R28, R126.reuse, R92 ;  /* 0x0000007e1c5c723c */ /* 0x080fee000004185c */
[----:B------:R-:W-:Y:S01]  /*b9c0*/  FADD.FTZ R28, R141, R136 ;  /* 0x000000888d1c7221 */ /* 0x000fe20000010000 */
[----:B------:R-:W-:Y:S04]  /*b9d0*/  HMMA.16816.F32.BF16 R96, R24, R126, R96 ;  /* 0x0000007e1860723c */ /* 0x000fe80000041860 */
[----:B------:R-:W-:Y:S01]  /*b9e0*/  FADD.FTZ R41, R145, R28 ;  /* 0x0000001c91297221 */ /* 0x000fe20000010000 */
[----:B------:R-:W-:Y:S02]  /*b9f0*/  F2FP.BF16.PACK_AB R28, R164, R161 ;  /* 0x000000a1a41c723e */ /* 0x000fe400000010ff */
[----:B------:R-:W-:Y:S01]  /*ba00*/  F2FP.BF16.PACK_AB R24, R168, R163 ;  /* 0x000000a3a818723e */ /* 0x000fe200000010ff */
[----:B------:R-:W-:Y:S01]  /*ba10*/  FADD.FTZ R2, R209, R41 ;  /* 0x00000029d1027221 */ /* 0x000fe20000010000 */
[----:B------:R-:W-:Y:S03]  /*ba20*/  F2FP.BF16.PACK_AB R25, R166, R162 ;  /* 0x000000a2a619723e */ /* 0x000fe600000010ff */
[----:B------:R-:W-:Y:S01]  /*ba30*/  F2FP.BF16.PACK_AB R26, R179, R169 ;  /* 0x000000a9b31a723e */ /* 0x000fe200000010ff */
[----:B------:R-:W-:Y:S01]  /*ba40*/  FADD.FTZ R2, R215, R2 ;  /* 0x00000002d7027221 */ /* 0x000fe20000010000 */
[----:B------:R-:W-:Y:S02]  /*ba50*/  F2FP.BF16.PACK_AB R27, R170, R167 ;  /* 0x000000a7aa1b723e */ /* 0x000fe400000010ff */
[----:B------:R-:W-:Y:S02]  /*ba60*/  F2FP.BF16.PACK_AB R30, R160, R165 ;  /* 0x000000a5a01e723e */ /* 0x000fe400000010ff */
[----:B---3--:R-:W-:Y:S02]  /*ba70*/  F2FP.BF16.PACK_AB R29, R45, R116 ;  /* 0x000000742d1d723e */ /* 0x008fe400000010ff */
[----:B----4-:R-:W-:Y:S01]  /*ba80*/  F2FP.BF16.PACK_AB R31, R43, R44 ;  /* 0x0000002c2b1f723e */ /* 0x010fe200000010ff */
[-C--:B------:R-:W-:Y:S01]  /*ba90*/  HMMA.16816.F32.BF16 R144, R24, R148.reuse, R4 ;  /* 0x000000941890723c */ /* 0x080fe20000041804 */
[----:B------:R-:W1:Y:S07]  /*baa0*/  LDSM.16.MT88.4 R4, [R185+0x1400] ;  /* 0x00140000b904783b */ /* 0x000e6e0000004200 */
        /* <DEDUP_REMOVED lines=48> */
.L_x_3209:
[----:B------:R-:W-:Y:S05]  /*bdb0*/  BRA.DIV ~URZ, `(.L_x_3222) ;  /* 0x00007d527f007947 */ /* 0x000fea000b800000 */
[----:B------:R1:W2:Y:S02]  /*bdc0*/  SHFL.BFLY PT, R0, R206, 0x2, 0x1f ;  /* 0x0c401f00ce007f89 */ /* 0x0002a400000e0000 */
.L_x_3323:
        /* <DEDUP_REMOVED lines=15> */
.L_x_3324:
        /* <DEDUP_REMOVED lines=134> */
.L_x_3170:
        /* <DEDUP_REMOVED lines=17> */
.L_x_3225:
[----:B------:R-:W-:Y:S05]  /*c830*/  BSYNC B0 ;  /* 0x0000000000007941 */ /* 0x000fea0003800000 */
.L_x_3224:
[----:B------:R-:W-:Y:S01]  /*c840*/  PRMT R0, R0, 0x9910, RZ ;  /* 0x0000991000007816 */ /* 0x000fe200000000ff */
[----:B------:R-:W-:Y:S01]  /*c850*/  BSSY B1, `(.L_x_3226) ;  /* 0x00003a1000017945 */ /* 0x000fe20003800000 */
[----:B------:R-:W-:Y:S02]  /*c860*/  IMAD.MOV.U32 R74, RZ, RZ, R244 ;  /* 0x000000ffff4a7224 */ /* 0x000fe400078e00f4 */
[----:B------:R-:W-:-:S13]  /*c870*/  ISETP.NE.AND P0, PT, R0, RZ, PT ;  /* 0x000000ff0000720c */ /* 0x000fda0003f05270 */
[----:B------:R-:W-:Y:S05]  /*c880*/  @!P0 BRA `(.L_x_3227) ;  /* 0x00002d0000008947 */ /* 0x000fea0003800000 */
[----:B------:R-:W2:Y:S04]  /*c890*/  LDL R10, [R1+0x4] ;  /* 0x00000400010a7983 */ /* 0x000ea80000100800 */
[----:B------:R-:W3:Y:S04]  /*c8a0*/  LDL.LU R9, [R1+0x8] ;  /* 0x0000080001097983 */ /* 0x000ee80000300800 */
[----:B------:R-:W4:Y:S04]  /*c8b0*/  LDL R8, [R1] ;  /* 0x0000000001087983 */ /* 0x000f280000100800 */
        /* <DEDUP_REMOVED lines=120> */
.L_x_3228:
        /* <DEDUP_REMOVED lines=9> */
[----:B------:R1:W1:Y:S08]  /*d0d0*/  LDC.64 R6, c[0x0][R2+0x170] ;  /* 0x00005c0002067b82 */ /* 0x0002700000000a00 */
[----:B------:R1:W2:Y:S08]  /*d0e0*/  LDC.64 R14, c[0x0][R2+0x168] ;  /* 0x00005a00020e7b82 */ /* 0x0002b00000000a00 */
[----:B------:R1:W2:Y:S08]  /*d0f0*/  LDC.64 R16, c[0x0][R2+0x178] ;  /* 0x00005e0002107b82 */ /* 0x0002b00000000a00 */
[----:B------:R1:W2:Y:S02]  /*d100*/  LDC.64 R20, c[0x0][R2+0x160] ;  /* 0x0000580002147b82 */ /* 0x0002a40000000a00 */
[----:B-1----:R-:W-:-:S05]  /*d110*/  IMAD.MOV.U32 R2, RZ, RZ, c[0x0][0x4e8] ;  /* 0x00013a00ff027624 */ /* 0x002fca00078e00ff */
[----:B------:R-:W-:Y:S02]  /*d120*/  ISETP.NE.AND P2, PT, R2, 0x1, PT ;  /* 0x000000010200780c */ /* 0x000fe40003f45270 */
[----:B------:R-:W-:-:S05]  /*d130*/  SEL R2, R249, RZ, !P0 ;  /* 0x000000fff9027207 */ /* 0x000fca0004000000 */
[----:B------:R-:W-:Y:S01]  /*d140*/  IMAD R4, R7, R2, RZ ;  /* 0x0000000207047224 */ /* 0x000fe200078e02ff */
[----:B------:R-:W1:Y:S02]  /*d150*/  S2R R76, SR_TID.X ;  /* 0x00000000004c7919 */ /* 0x000e640000002100 */
[----:B-1----:R-:W-:-:S04]  /*d160*/  SHF.R.S32.HI R25, RZ, 0x1f, R76 ;  /* 0x0000001fff197819 */ /* 0x002fc8000001144c */
[----:B------:R-:W-:-:S04]  /*d170*/  LEA.HI R25, R25, R76, RZ, 0x5 ;  /* 0x0000004c19197211 */ /* 0x000fc800078f28ff */
[----:B------:R-:W-:-:S05]  /*d180*/  LOP3.LUT R25, R25, 0xffffffe0, RZ, 0xc0, !PT ;  /* 0xffffffe019197812 */ /* 0x000fca00078ec0ff */
[----:B------:R-:W-:Y:S01]  /*d190*/  IMAD.IADD R25, R76, 0x1, -R25 ;  /* 0x000000014c197824 */ /* 0x000fe200078e0a19 */
        /* <DEDUP_REMOVED lines=9> */
[----:B---3--:R-:W-:Y:S02]  /*d230*/  SEL R5, R18, RZ, P3 ;  /* 0x000000ff12057207 */ /* 0x008fe40001800000 */
        /* <DEDUP_REMOVED lines=96> */
.L_x_3325:
[----:B------:R-:W-:Y:S05]  /*d840*/  BRA.DIV ~URZ, `(.L_x_3231) ;  /* 0x000065c27f007947 */ /* 0x000fea000b800000 */
[----:B------:R3:W4:Y:S02]  /*d850*/  SHFL.IDX PT, R0, R12, RZ, 0x1c1f ;  /* 0x001c1fff0c007589 */ /* 0x00072400000e0000 */
.L_x_3326:
        /* <DEDUP_REMOVED lines=19> */
.L_x_3233:
[----:B------:R-:W-:Y:S05]  /*d990*/  BSYNC B0 ;  /* 0x0000000000007941 */ /* 0x000fea0003800000 */
.L_x_3232:
[----:B------:R-:W-:Y:S05]  /*d9a0*/  BRA.DIV ~URZ, `(.L_x_3234) ;  /* 0x000064d27f007947 */ /* 0x000fea000b800000 */
[----:B--2---:R2:W1:Y:S04]  /*d9b0*/  SHFL.IDX PT, R5, R10, 0x1, 0x1c1f ;  /* 0x003c1f000a057f89 */ /* 0x00446800000e0000 */
[----:B----4-:R2:W4:Y:S02]  /*d9c0*/  SHFL.IDX PT, R0, R12, 0x1, 0x1c1f ;  /* 0x003c1f000c007f89 */ /* 0x01052400000e0000 */
.L_x_3327:
        /* <DEDUP_REMOVED lines=19> */
.L_x_3236:
[----:B------:R-:W-:Y:S05]  /*db00*/  BSYNC B0 ;  /* 0x0000000000007941 */ /* 0x000fea0003800000 */
.L_x_3235:
[----:B------:R-:W-:Y:S05]  /*db10*/  BRA.DIV ~URZ, `(.L_x_3237) ;  /* 0x000064327f007947 */ /* 0x000fea000b800000 */
[----:B-1----:R1:W2:Y:S02]  /*db20*/  SHFL.IDX PT, R5, R10, 0x2, 0x1c1f ;  /* 0x005c1f000a057f89 */ /* 0x0022a400000e0000 */
.L_x_3328:
[----:B------:R-:W-:Y:S05]  /*db30*/  BRA.DIV ~URZ, `(.L_x_3238) ;  /* 0x000064827f007947 */ /* 0x000fea000b800000 */
[----:B----4-:R4:W1:Y:S02]  /*db40*/  SHFL.IDX PT, R0, R12, 0x2, 0x1c1f ;  /* 0x005c1f000c007f89 */ /* 0x01086400000e0000 */
.L_x_3329:
        /* <DEDUP_REMOVED lines=19> */
.L_x_3240:
[----:B------:R-:W-:Y:S05]  /*dc80*/  BSYNC B0 ;  /* 0x0000000000007941 */ /* 0x000fea0003800000 */
.L_x_3239:
[----:B------:R-:W-:Y:S05]  /*dc90*/  BRA.DIV ~URZ, `(.L_x_3241) ;  /* 0x000063927f007947 */ /* 0x000fea000b800000 */
[----:B-1----:R1:W3:Y:S04]  /*dca0*/  SHFL.IDX PT, R6, R10, 0x3, 0x1c1f ;  /* 0x007c1f000a067f89 */ /* 0x0022e800000e0000 */
[----:B------:R1:W4:Y:S02]  /*dcb0*/  SHFL.IDX PT, R0, R12, 0x3, 0x1c1f ;  /* 0x007c1f000c007f89 */ /* 0x00032400000e0000 */
.L_x_3330:
[----:B------:R-:W-:-:S04]  /*dcc0*/  IADD3 R2, R11, 0x60, RZ ;  /* 0x000000600b027810 */ /* 0x000fc80007ffe0ff */
[----:B------:R-:W-:-:S13]  /*dcd0*/  ISETP.GE.AND P0, PT, R2, R4, PT ;  /* 0x000000040200720c */ /* 0x000fda0003f06270 */
[----:B------:R-:W-:Y:S05]  /*dce0*/  @P0 BRA `(.L_x_3242) ;  /* 0x0000257000000947 */ /* 0x000fea0003800000 */
[----:B------:R-:W-:Y:S02]  /*dcf0*/  ISETP.GE.AND P1, PT, R202, c[0x0][0x3c8], PT ;  /* 0x0000f200ca007a0c */ /* 0x000fe40003f26270 */
[----:B------:R-:W-:Y:S02]  /*dd00*/  ISETP.GE.AND P0, PT, R225, c[0x0][0x3c8], PT ;  /* 0x0000f200e1007a0c */ /* 0x000fe40003f06270 */
[----:B------:R-:W-:Y:S02]  /*dd10*/  SHF.R.S32.HI R8, RZ, 0x1f, R202 ;  /* 0x0000001fff087819 */ /* 0x000fe400000114ca */
[----:B------:R-:W-:-:S07]  /*dd20*/  SHF.R.S32.HI R7, RZ, 0x1f, R225 ;  /* 0x0000001fff077819 */ /* 0x000fce00000114e1 */
[CC--:B----4-:R-:W-:Y:S02]  /*dd30*/  @!P1 LEA R4, P3, R202.reuse, R0.reuse, 0x1 ;  /* 0x00000000ca049211 */ /* 0x0d0fe400078608ff */
[C---:B------:R-:W-:Y:S02]  /*dd40*/  @!P0 LEA R2, P2, R225.reuse, R0, 0x1 ;  /* 0x00000000e1028211 */ /* 0x040fe400078408ff */
        /* <DEDUP_REMOVED lines=11> */
.L_x_3229:
        /* <DEDUP_REMOVED lines=33> */
.L_x_3331:
[----:B------:R-:W-:Y:S05]  /*e010*/  BRA.DIV ~URZ, `(.L_x_3244) ;  /* 0x000061527f007947 */ /* 0x000fea000b800000 */
[----:B------:R3:W4:Y:S02]  /*e020*/  SHFL.IDX PT, R0, R12, RZ, 0x1c1f ;  /* 0x001c1fff0c007589 */ /* 0x00072400000e0000 */
.L_x_3332:
        /* <DEDUP_REMOVED lines=61> */
[----:B------:R-:W-:-:S02]  /*e400*/  SHF.R.S32.HI R13, RZ, 0x1f, R13 ;  /* 0x0000001fff0d7819 */ /* 0x000fc4000001140d */
        /* <DEDUP_REMOVED lines=12> */
[C---:B----4-:R-:W-:Y:S02]  /*e4d0*/  @!P3 LEA R6, P1, R11.reuse, R0, 0x2 ;  /* 0x000000000b06b211 */ /* 0x050fe400078210ff */
[----:B------:R-:W-:Y:S01]  /*e4e0*/  SHF.R.S32.HI R10, RZ, 0x1f, R252 ;  /* 0x0000001fff0a7819 */ /* 0x000fe200000114fc */
[----:B------:R4:W-:Y:S01]  /*e4f0*/  @!P6 ST.E.64 [R8.64], R168 ;  /* 0x000000a80800e985 */ /* 0x0009e2000c101b06 */
[----:B------:R-:W-:-:S05]  /*e500*/  @!P3 LEA.HI.X R7, R11, R4, R13, 0x2, P1 ;  /* 0x000000040b07b211 */ /* 0x000fca00008f140d */
[----:B------:R4:W-:Y:S01]  /*e510*/  @!P3 ST.E.64 [R6.64], R166 ;  /* 0x000000a60600b985 */ /* 0x0009e2000c101b06 */
[----:B--2---:R-:W-:-:S04]  /*e520*/  @!P2 LEA R2, P1, R252, R0, 0x2 ;  /* 0x00000000fc02a211 */ /* 0x004fc800078210ff */
[----:B------:R-:W-:-:S05]  /*e530*/  @!P2 LEA.HI.X R3, R252, R4, R10, 0x2, P1 ;  /* 0x00000004fc03a211 */ /* 0x000fca00008f140a */
[----:B------:R4:W-:Y:S04]  /*e540*/  @!P2 ST.E.64 [R2.64], R84 ;  /* 0x000000540200a985 */ /* 0x0009e8000c101b06 */
.L_x_3246:
[----:B------:R-:W-:Y:S05]  /*e550*/  BSYNC B0 ;  /* 0x0000000000007941 */ /* 0x000fea0003800000 */
.L_x_3245:
[----:B------:R-:W-:Y:S05]  /*e560*/  BRA.DIV ~URZ, `(.L_x_3247) ;  /* 0x00005c727f007947 */ /* 0x000fea000b800000 */
[----:B--2---:R2:W1:Y:S04]  /*e570*/  SHFL.IDX PT, R4, R5, 0x1, 0x1c1f ;  /* 0x003c1f0005047f89 */ /* 0x00446800000e0000 */
[----:B----4-:R2:W4:Y:S02]  /*e580*/  SHFL.IDX PT, R0, R12, 0x1, 0x1c1f ;  /* 0x003c1f000c007f89 */ /* 0x01052400000e0000 */
.L_x_3333:
        /* <DEDUP_REMOVED lines=27> */
[----:B------:R-:W-:-:S04]  /*e740*/  IADD3 R16, R243, 0x30, RZ ;  /* 0x00000030f3107810 */ /* 0x000fc80007ffe0ff */
[----:B------:R-:W-:Y:S02]  /*e750*/  SHF.R.S32.HI R16, RZ, 0x1f, R16 ;  /* 0x0000001fff107819 */ /* 0x000fe40000011410 */
[----:B-1----:R-:W-:-:S04]  /*e760*/  @!P1 LEA R2, P3, R13, R0, 0x2 ;  /* 0x000000000d029211 */ /* 0x002fc800078610ff */
[----:B------:R-:W-:Y:S02]  /*e770*/  @!P1 LEA.HI.X R3, R13, R4, R14, 0x2, P3 ;  /* 0x000000040d039211 */ /* 0x000fe400018f140e */
[C---:B------:R-:W-:Y:S02]  /*e780*/  IADD3 R14, R243.reuse, 0x30, RZ ;  /* 0x00000030f30e7810 */ /* 0x040fe40007ffe0ff */
[----:B------:R-:W-:Y:S01]  /*e790*/  IADD3 R13, R243, 0x28, RZ ;  /* 0x00000028f30d7810 */ /* 0x000fe20007ffe0ff */
[----:B------:R1:W-:Y:S01]  /*e7a0*/  @!P1 ST.E.64 [R2.64], R150 ;  /* 0x0000009602009985 */ /* 0x0003e2000c101b06 */
[C---:B----4-:R-:W-:Y:S02]  /*e7b0*/  @!P0 LEA R6, P3, R9.reuse, R0, 0x2 ;  /* 0x0000000009068211 */ /* 0x050fe400078610ff */
[----:B------:R-:W-:Y:S02]  /*e7c0*/  ISETP.GE.AND P1, PT, R14, c[0x0][0x3c8], PT ;  /* 0x0000f2000e007a0c */ /* 0x000fe40003f26270 */
[----:B------:R-:W-:-:S02]  /*e7d0*/  @!P0 LEA.HI.X R7, R9, R4, R10, 0x2, P3 ;  /* 0x0000000409078211 */ /* 0x000fc400018f140a */
[C---:B------:R-:W-:Y:S02]  /*e7e0*/  IADD3 R9, R243.reuse, 0x20, RZ ;  /* 0x00000020f3097810 */ /* 0x040fe40007ffe0ff */
[----:B------:R-:W-:Y:S01]  /*e7f0*/  IADD3 R10, R243, 0x38, RZ ;  /* 0x00000038f30a7810 */ /* 0x000fe20007ffe0ff */
[----:B------:R4:W-:Y:S01]  /*e800*/  @!P0 ST.E.64 [R6.64], R96 ;  /* 0x0000006006008985 */ /* 0x0009e2000c101b06 */
[----:B------:R-:W-:Y:S02]  /*e810*/  SHF.R.S32.HI R9, RZ, 0x1f, R9 ;  /* 0x0000001fff097819 */ /* 0x000fe40000011409 */
[----:B------:R-:W-:Y:S02]  /*e820*/  ISETP.GE.AND P0, PT, R10, c[0x0][0x3c8], PT ;  /* 0x0000f2000a007a0c */ /* 0x000fe40003f06270 */
[----:B------:R-:W-:Y:S02]  /*e830*/  SHF.R.S32.HI R13, RZ, 0x1f, R13 ;  /* 0x0000001fff0d7819 */ /* 0x000fe4000001140d */
[----:B-1----:R-:W-:-:S04]  /*e840*/  @!P2 LEA R2, P3, R8, R0, 0x2 ;  /* 0x000000000802a211 */ /* 0x002fc800078610ff */
[----:B------:R-:W-:Y:S02]  /*e850*/  @!P2 LEA.HI.X R3, R8, R4, R9, 0x2, P3 ;  /* 0x000000040803a211 */ /* 0x000fe400018f1409 */
[----:B------:R-:W-:-:S03]  /*e860*/  @!P6 LEA R8, P3, R11, R0, 0x2 ;  /* 0x000000000b08e211 */ /* 0x000fc600078610ff */
[----:B------:R1:W-:Y:S01]  /*e870*/  @!P2 ST.E.64 [R2.64], R102 ;  /* 0x000000660200a985 */ /* 0x0003e2000c101b06 */
[----:B------:R-:W-:Y:S02]  /*e880*/  @!P6 LEA.HI.X R9, R11, R4, R13, 0x2, P3 ;  /* 0x000000040b09e211 */ /* 0x000fe400018f140d */
[----:B------:R-:W-:Y:S02]  /*e890*/  ISETP.GE.AND P3, PT, R15, c[0x0][0x3c8], PT ;  /* 0x0000f2000f007a0c */ /* 0x000fe40003f66270 */
[----:B----4-:R-:W-:Y:S01]  /*e8a0*/  @!P1 LEA R6, P2, R14, R0, 0x2 ;  /* 0x000000000e069211 */ /* 0x010fe200078410ff */
[----:B------:R4:W-:Y:S01]  /*e8b0*/  @!P6 ST.E.64 [R8.64], R114 ;  /* 0x000000720800e985 */ /* 0x0009e2000c101b06 */
[C---:B------:R-:W-:Y:S02]  /*e8c0*/  IADD3 R11, R243.reuse, 0x38, RZ ;  /* 0x00000038f30b7810 */ /* 0x040fe40007ffe0ff */
[----:B------:R-:W-:Y:S02]  /*e8d0*/  IADD3 R13, R243, 0x48, RZ ;  /* 0x00000048f30d7810 */ /* 0x000fe40007ffe0ff */
[----:B------:R-:W-:-:S02]  /*e8e0*/  SHF.R.S32.HI R11, RZ, 0x1f, R11 ;  /* 0x0000001fff0b7819 */ /* 0x000fc4000001140b */
[----:B------:R-:W-:Y:S02]  /*e8f0*/  @!P1 LEA.HI.X R7, R14, R4, R16, 0x2, P2 ;  /* 0x000000040e079211 */ /* 0x000fe400010f1410 */
[----:B------:R-:W-:Y:S02]  /*e900*/  ISETP.GE.AND P2, PT, R13, c[0x0][0x3c8], PT ;  /* 0x0000f2000d007a0c */ /* 0x000fe40003f46270 */
[C---:B------:R-:W-:Y:S01]  /*e910*/  IADD3 R16, R243.reuse, 0x40, RZ ;  /* 0x00000040f3107810 */ /* 0x040fe20007ffe0ff */
[----:B------:R5:W-:Y:S01]  /*e920*/  @!P1 ST.E.64 [R6.64], R112 ;  /* 0x0000007006009985 */ /* 0x000be2000c101b06 */
[----:B------:R-:W-:Y:S02]  /*e930*/  IADD3 R14, R243, 0x50, RZ ;  /* 0x00000050f30e7810 */ /* 0x000fe40007ffe0ff */
[----:B------:R-:W-:Y:S02]  /*e940*/  SHF.R.S32.HI R16, RZ, 0x1f, R16 ;  /* 0x0000001fff107819 */ /* 0x000fe40000011410 */
[----:B------:R-:W-:-:S02]  /*e950*/  ISETP.GE.AND P1, PT, R14, c[0x0][0x3c8], PT ;  /* 0x0000f2000e007a0c */ /* 0x000fc40003f26270 */
[----:B-1----:R-:W-:-:S04]  /*e960*/  @!P0 LEA R2, P6, R10, R0, 0x2 ;  /* 0x000000000a028211 */ /* 0x002fc800078c10ff */
[----:B------:R-:W-:Y:S02]  /*e970*/  @!P0 LEA.HI.X R3, R10, R4, R11, 0x2, P6 ;  /* 0x000000040a038211 */ /* 0x000fe400030f140b */
[----:B------:R-:W-:-:S03]  /*e980*/  @!P3 LEA R10, P6, R15, R0, 0x2 ;  /* 0x000000000f0ab211 */ /* 0x000fc600078c10ff */
[----:B------:R1:W-:Y:S01]  /*e990*/  @!P0 ST.E.64 [R2.64], R122 ;  /* 0x0000007a02008985 */ /* 0x0003e2000c101b06 */
[----:B------:R-:W-:Y:S02]  /*e9a0*/  @!P3 LEA.HI.X R11, R15, R4, R16, 0x2, P6 ;  /* 0x000000040f0bb211 */ /* 0x000fe400030f1410 */
[----:B------:R-:W-:Y:S02]  /*e9b0*/  IADD3 R16, R243, 0x48, RZ ;  /* 0x00000048f3107810 */ /* 0x000fe40007ffe0ff */
[----:B------:R-:W-:Y:S01]  /*e9c0*/  ISETP.GE.AND P0, PT, R252, c[0x0][0x3c8], PT ;  /* 0x0000f200fc007a0c */ /* 0x000fe20003f06270 */
[----:B------:R2:W-:Y:S01]  /*e9d0*/  @!P3 ST.E.64 [R10.64], R158 ;  /* 0x0000009e0a00b985 */ /* 0x0005e2000c101b06 */
[----:B------:R-:W-:Y:S02]  /*e9e0*/  SHF.R.S32.HI R16, RZ, 0x1f, R16 ;  /* 0x0000001fff107819 */ /* 0x000fe40000011410 */
[----:B----4-:R-:W-:Y:S02]  /*e9f0*/  @!P2 LEA R8, P6, R13, R0, 0x2 ;  /* 0x000000000d08a211 */ /* 0x010fe400078c10ff */
[----:B------:R-:W-:-:S02]  /*ea00*/  IADD3 R15, R243, 0x50, RZ ;  /* 0x00000050f30f7810 */ /* 0x000fc40007ffe0ff */
[----:B------:R-:W-:Y:S02]  /*ea10*/  @!P2 LEA.HI.X R9, R13, R4, R16, 0x2, P6 ;  /* 0x000000040d09a211 */ /* 0x000fe400030f1410 */
[----:B------:R-:W-:Y:S02]  /*ea20*/  SHF.R.S32.HI R15, RZ, 0x1f, R15 ;  /* 0x0000001fff0f7819 */ /* 0x000fe4000001140f */
[C---:B-----5:R-:W-:Y:S01]  /*ea30*/  @!P1 LEA R6, P6, R14.reuse, R0, 0x2 ;  /* 0x000000000e069211 */ /* 0x060fe200078c10ff */
[----:B------:R2:W-:Y:S01]  /*ea40*/  @!P2 ST.E.64 [R8.64], R154 ;  /* 0x0000009a0800a985 */ /* 0x0005e2000c101b06 */
[----:B------:R-:W-:Y:S02]  /*ea50*/  SHF.R.S32.HI R13, RZ, 0x1f, R252 ;  /* 0x0000001fff0d7819 */ /* 0x000fe400000114fc */
[----:B------:R-:W-:-:S05]  /*ea60*/  @!P1 LEA.HI.X R7, R14, R4, R15, 0x2, P6 ;  /* 0x000000040e079211 */ /* 0x000fca00030f140f */
[----:B------:R2:W-:Y:S01]  /*ea70*/  @!P1 ST.E.64 [R6.64], R82 ;  /* 0x0000005206009985 */ /* 0x0005e2000c101b06 */
[----:B-1----:R-:W-:-:S04]  /*ea80*/  @!P0 LEA R2, P6, R252, R0, 0x2 ;  /* 0x00000000fc028211 */ /* 0x002fc800078c10ff */
[----:B------:R-:W-:-:S05]  /*ea90*/  @!P0 LEA.HI.X R3, R252, R4, R13, 0x2, P6 ;  /* 0x00000004fc038211 */ /* 0x000fca00030f140d */
[----:B------:R2:W-:Y:S04]  /*eaa0*/  @!P0 ST.E.64 [R2.64], R80 ;  /* 0x0000005002008985 */ /* 0x0005e8000c101b06 */
.L_x_3249:
[----:B------:R-:W-:Y:S05]  /*eab0*/  BSYNC B0 ;  /* 0x0000000000007941 */ /* 0x000fea0003800000 */
.L_x_3248:
[----:B------:R-:W-:Y:S05]  /*eac0*/  BRA.DIV ~URZ, `(.L_x_3250) ;  /* 0x000057e27f007947 */ /* 0x000fea000b800000 */
[----:B-1----:R1:W2:Y:S02]  /*ead0*/  SHFL.IDX PT, R4, R5, 0x2, 0x1c1f ;  /* 0x005c1f0005047f89 */ /* 0x0022a400000e0000 */
.L_x_3334:
[----:B------:R-:W-:Y:S05]  /*eae0*/  BRA.DIV ~URZ, `(.L_x_3251) ;  /* 0x000058327f007947 */ /* 0x000fea000b800000 */
[----:B----4-:R4:W1:Y:S02]  /*eaf0*/  SHFL.IDX PT, R0, R12, 0x2, 0x1c1f ;  /* 0x005c1f000c007f89 */ /* 0x01086400000e0000 */
.L_x_3335:
[----:B------:R-:W-:Y:S01]  /*eb00*/  BSSY B0, `(.L_x_3252) ;  /* 0x0000052000007945 */ /* 0x000fe20003800000 */
[----:B------:R-:W-:Y:S05]  /*eb10*/  @P4 BRA `(.L_x_3253) ;  /* 0x0000050000004947 */ /* 0x000fea0003800000 */
[C---:B--2---:R-:W-:Y:S02]  /*eb20*/  IADD3 R6, R243.reuse, 0x8, RZ ;  /* 0x00000008f3067810 */ /* 0x044fe40007ffe0ff */
[C---:B------:R-:W-:Y:S02]  /*eb30*/  ISETP.GE.AND P0, PT, R243.reuse, c[0x0][0x3c8], PT ;  /* 0x0000f200f3007a0c */ /* 0x040fe40003f06270 */
        /* <DEDUP_REMOVED lines=10> */
[CC--:B------:R-:W-:Y:S02]  /*ebe0*/  @!P0 LEA.HI.X R3, R243.reuse, R4.reuse, R11, 0x2, P6 ;  /* 0x00000004f3038211 */ /* 0x0c0fe400030f140b */
        /* <DEDUP_REMOVED lines=20> */
[----:B------:R-:W-:Y:S02]  /*ed30*/  SHF.R.S32.HI R17, RZ, 0x1f, R17 ;  /* 0x0000001fff117819 */ /* 0x000fe40000011411 */
        /* <DEDUP_REMOVED lines=24> */
[----:B------:R-:W-:Y:S02]  /*eec0*/  SHF.R.S32.HI R11, RZ, 0x1f, R11 ;  /* 0x0000001fff0b7819 */ /* 0x000fe4000001140b */
[----:B------:R-:W-:Y:S02]  /*eed0*/  IADD3 R15, R243, 0x40, RZ ;  /* 0x00000040f30f7810 */ /* 0x000fe40007ffe0ff */
[----:B------:R-:W-:Y:S02]  /*eee0*/  ISETP.GE.AND P0, PT, R252, c[0x0][0x3c8], PT ;  /* 0x0000f200fc007a0c */ /* 0x000fe40003f06270 */
[----:B------:R-:W-:-:S02]  /*eef0*/  SHF.R.S32.HI R15, RZ, 0x1f, R15 ;  /* 0x0000001fff0f7819 */ /* 0x000fc4000001140f */
[----:B-1----:R-:W-:-:S04]  /*ef00*/  @!P4 LEA R2, P6, R10, R0, 0x2 ;  /* 0x000000000a02c211 */ /* 0x002fc800078c10ff */
[----:B------:R-:W-:Y:S02]  /*ef10*/  @!P4 LEA.HI.X R3, R10, R4, R11, 0x2, P6 ;  /* 0x000000040a03c211 */ /* 0x000fe400030f140b */
[----:B------:R-:W-:-:S03]  /*ef20*/  @!P3 LEA R10, P6, R13, R0, 0x2 ;  /* 0x000000000d0ab211 */ /* 0x000fc600078c10ff */
[----:B------:R1:W-:Y:S01]  /*ef30*/  @!P4 ST.E.64 [R2.64], R52 ;  /* 0x000000340200c985 */ /* 0x0003e2000c101b06 */
[----:B------:R-:W-:Y:S02]  /*ef40*/  @!P3 LEA.HI.X R11, R13, R4, R15, 0x2, P6 ;  /* 0x000000040d0bb211 */ /* 0x000fe400030f140f */
[-C--:B------:R-:W-:Y:S02]  /*ef50*/  @!P2 LEA R8, P4, R16, R0.reuse, 0x2 ;  /* 0x000000001008a211 */ /* 0x080fe400078810ff */
[----:B------:R-:W-:Y:S01]  /*ef60*/  IADD3 R15, R243, 0x50, RZ ;  /* 0x00000050f30f7810 */ /* 0x000fe20007ffe0ff */
[----:B------:R3:W-:Y:S01]  /*ef70*/  @!P3 ST.E.64 [R10.64], R72 ;  /* 0x000000480a00b985 */ /* 0x0007e2000c101b06 */
[----:B--2---:R-:W-:Y:S02]  /*ef80*/  @!P1 LEA R6, P6, R14, R0, 0x2 ;  /* 0x000000000e069211 */ /* 0x004fe400078c10ff */
[----:B------:R-:W-:Y:S02]  /*ef90*/  SHF.R.S32.HI R15, RZ, 0x1f, R15 ;  /* 0x0000001fff0f7819 */ /* 0x000fe4000001140f */
[----:B------:R-:W-:-:S02]  /*efa0*/  @!P2 LEA.HI.X R9, R16, R4, R17, 0x2, P4 ;  /* 0x000000041009a211 */ /* 0x000fc400020f1411 */
[----:B------:R-:W-:Y:S02]  /*efb0*/  SHF.R.S32.HI R13, RZ, 0x1f, R252 ;  /* 0x0000001fff0d7819 */ /* 0x000fe400000114fc */
[----:B------:R-:W-:Y:S01]  /*efc0*/  @!P1 LEA.HI.X R7, R14, R4, R15, 0x2, P6 ;  /* 0x000000040e079211 */ /* 0x000fe200030f140f */
[----:B------:R3:W-:Y:S04]  /*efd0*/  @!P2 ST.E.64 [R8.64], R68 ;  /* 0x000000440800a985 */ /* 0x0007e8000c101b06 */
[----:B------:R3:W-:Y:S01]  /*efe0*/  @!P1 ST.E.64 [R6.64], R56 ;  /* 0x0000003806009985 */ /* 0x0007e2000c101b06 */
[----:B-1----:R-:W-:-:S04]  /*eff0*/  @!P0 LEA R2, P4, R252, R0, 0x2 ;  /* 0x00000000fc028211 */ /* 0x002fc800078810ff */
[----:B------:R-:W-:-:S05]  /*f000*/  @!P0 LEA.HI.X R3, R252, R4, R13, 0x2, P4 ;  /* 0x00000004fc038211 */ /* 0x000fca00020f140d */
[----:B------:R3:W-:Y:S04]  /*f010*/  @!P0 ST.E.64 [R2.64], R28 ;  /* 0x0000001c02008985 */ /* 0x0007e8000c101b06 */
.L_x_3253:
[----:B------:R-:W-:Y:S05]  /*f020*/  BSYNC B0 ;  /* 0x0000000000007941 */ /* 0x000fea0003800000 */
.L_x_3252:
[----:B------:R-:W-:Y:S05]  /*f030*/  BRA.DIV ~URZ, `(.L_x_3254) ;  /* 0x000053527f007947 */ /* 0x000fea000b800000 */
[----:B--2---:R2:W3:Y:S04]  /*f040*/  SHFL.IDX PT, R4, R5, 0x3, 0x1c1f ;  /* 0x007c1f0005047f89 */ /* 0x0044e800000e0000 */
[----:B-1----:R2:W1:Y:S02]  /*f050*/  SHFL.IDX PT, R0, R12, 0x3, 0x1c1f ;  /* 0x007c1f000c007f89 */ /* 0x00246400000e0000 */
.L_x_3336:
[----:B------:R-:W-:Y:S05]  /*f060*/  @P5 BRA `(.L_x_3242) ;  /* 0x000011f000005947 */ /* 0x000fea0003800000 */
[C---:B---3--:R-:W-:Y:S02]  /*f070*/  IADD3 R8, R243.reuse, 0x8, RZ ;  /* 0x00000008f3087810 */ /* 0x048fe40007ffe0ff */
[C---:B------:R-:W-:Y:S02]  /*f080*/  ISETP.GE.AND P4, PT, R243.reuse, c[0x0][0x3c8], PT ;  /* 0x0000f200f3007a0c */ /* 0x040fe40003f86270 */
        /* <DEDUP_REMOVED lines=14> */
[C---:B------:R-:W-:Y:S01]  /*f170*/  IADD3 R16, R243.reuse, 0x10, RZ ;  /* 0x00000010f3107810 */ /* 0x040fe20007ffe0ff */
        /* <DEDUP_REMOVED lines=20> */
[----:B--2---:R-:W-:Y:S02]  /*f2c0*/  @!P0 LEA R2, P3, R5, R0, 0x2 ;  /* 0x0000000005028211 */ /* 0x004fe400078610ff */
        /* <DEDUP_REMOVED lines=12> */
[C---:B--2---:R-:W-:Y:S02]  /*f390*/  @!P5 LEA R2, P6, R10.reuse, R0, 0x2 ;  /* 0x000000000a02d211 */ /* 0x044fe400078c10ff */
[----:B------:R-:W-:Y:S01]  /*f3a0*/  IADD3 R14, R243, 0x38, RZ ;  /* 0x00000038f30e7810 */ /* 0x000fe20007ffe0ff */
[----:B------:R1:W-:Y:S01]  /*f3b0*/  @!P4 ST.E.64 [R6.64], R46 ;  /* 0x0000002e0600c985 */ /* 0x0003e2000c101b06 */
[----:B------:R-:W-:Y:S02]  /*f3c0*/  ISETP.GE.AND P0, PT, R5, c[0x0][0x3c8], PT ;  /* 0x0000f20005007a0c */ /* 0x000fe40003f06270 */
[----:B------:R-:W-:Y:S02]  /*f3d0*/  @!P5 LEA.HI.X R3, R10, R4, R11, 0x2, P6 ;  /* 0x000000040a03d211 */ /* 0x000fe400030f140b */
[----:B------:R-:W-:-:S02]  /*f3e0*/  @!P3 LEA R10, P4, R12, R0, 0x2 ;  /* 0x000000000c0ab211 */ /* 0x000fc400078810ff */
[----:B------:R-:W-:Y:S01]  /*f3f0*/  SHF.R.S32.HI R14, RZ, 0x1f, R14 ;  /* 0x0000001fff0e7819 */ /* 0x000fe2000001140e */
[----:B------:R2:W-:Y:S01]  /*f400*/  @!P5 ST.E.64 [R2.64], R50 ;  /* 0x000000320200d985 */ /* 0x0005e2000c101b06 */
[C---:B------:R-:W-:Y:S02]  /*f410*/  IADD3 R16, R243.reuse, 0x40, RZ ;  /* 0x00000040f3107810 */ /* 0x040fe40007ffe0ff */
        /* <DEDUP_REMOVED lines=14> */
[----:B------:R-:W-:-:S05]  /*f500*/  @!P0 LEA.HI.X R3, R5, R4, R12, 0x2, P4 ;  /* 0x0000000405038211 */ /* 0x000fca00020f140c */
        /* <DEDUP_REMOVED lines=8> */
.L_x_3227:
        /* <DEDUP_REMOVED lines=22> */
.L_x_3255:
        /* <DEDUP_REMOVED lines=57> */
.L_x_3257:
[----:B------:R-:W-:Y:S05]  /*fa80*/  BSYNC B0 ;  /* 0x0000000000007941 */ /* 0x000fea0003800000 */
.L_x_3256:
        /* <DEDUP_REMOVED lines=34> */
.L_x_3337:
[----:B------:R-:W-:Y:S05]  /*fcb0*/  BRA.DIV ~URZ, `(.L_x_3259) ;  /* 0x000048127f007947 */ /* 0x000fea000b800000 */
[----:B------:R3:W4:Y:S02]  /*fcc0*/  SHFL.IDX PT, R0, R12, RZ, 0x1c1f ;  /* 0x001c1fff0c007589 */ /* 0x00072400000e0000 */
.L_x_3338:
        /* <DEDUP_REMOVED lines=20> */
.L_x_3261:
[----:B------:R-:W-:Y:S05]  /*fe10*/  BSYNC B0 ;  /* 0x0000000000007941 */ /* 0x000fea0003800000 */
.L_x_3260:
[----:B------:R-:W-:Y:S05]  /*fe20*/  BRA.DIV ~URZ, `(.L_x_3262) ;  /* 0x000047127f007947 */ /* 0x000fea000b800000 */
[----:B--2---:R2:W1:Y:S04]  /*fe30*/  SHFL.IDX PT, R4, R5, 0x1, 0x1c1f ;  /* 0x003c1f0005047f89 */ /* 0x00446800000e0000 */
[----:B----4-:R2:W4:Y:S02]  /*fe40*/  SHFL.IDX PT, R0, R12, 0x1, 0x1c1f ;  /* 0x003c1f000c007f89 */ /* 0x01052400000e0000 */
.L_x_3339:
        /* <DEDUP_REMOVED lines=19> */
.L_x_3264:
[----:B------:R-:W-:Y:S05]  /*ff80*/  BSYNC B0 ;  /* 0x0000000000007941 */ /* 0x000fea0003800000 */
.L_x_3263:
[----:B------:R-:W-:Y:S05]  /*ff90*/  BRA.DIV ~URZ, `(.L_x_3265) ;  /* 0x000046727f007947 */ /* 0x000fea000b800000 */
[----:B-1----:R1:W2:Y:S02]  /*ffa0*/  SHFL.IDX PT, R4, R5, 0x2, 0x1c1f ;  /* 0x005c1f0005047f89 */ /* 0x0022a400000e0000 */
.L_x_3340:
[----:B------:R-:W-:Y:S05]  /*ffb0*/  BRA.DIV ~URZ, `(.L_x_3266) ;  /* 0x000046c27f007947 */ /* 0x000fea000b800000 */
[----:B----4-:R4:W1:Y:S02]  /*ffc0*/  SHFL.IDX PT, R0, R12, 0x2, 0x1c1f ;  /* 0x005c1f000c007f89 */ /* 0x01086400000e0000 */
.L_x_3341:
        /* <DEDUP_REMOVED lines=19> */
.L_x_3268:
[----:B------:R-:W-:Y:S05]  /*10100*/  BSYNC B0 ;  /* 0x0000000000007941 */ /* 0x000fea0003800000 */
.L_x_3267:
[----:B------:R-:W-:Y:S05]  /*10110*/  BRA.DIV ~URZ, `(.L_x_3269) ;  /* 0x000045d27f007947 */ /* 0x000fea000b800000 */
[----:B--2---:R2:W3:Y:S04]  /*10120*/  SHFL.IDX PT, R4, R5, 0x3, 0x1c1f ;  /* 0x007c1f0005047f89 */ /* 0x0044e800000e0000 */
[----:B-1----:R2:W1:Y:S02]  /*10130*/  SHFL.IDX PT, R0, R12, 0x3, 0x1c1f ;  /* 0x007c1f000c007f89 */ /* 0x00246400000e0000 */
.L_x_3342:
        /* <DEDUP_REMOVED lines=18> */
.L_x_3242:
[----:B------:R-:W-:Y:S05]  /*10260*/  BSYNC B1 ;  /* 0x0000000000017941 */ /* 0x000fea0003800000 */
.L_x_3226:
        /* <DEDUP_REMOVED lines=9> */
[----:B--2-4-:R-:W-:-:S04]  /*10300*/  LOP3.LUT R12, R0, 0x1f, RZ, 0xc0, !PT ;  /* 0x0000001f000c7812 */ /* 0x014fc800078ec0ff */
[----:B------:R-:W-:Y:S01]  /*10310*/  ISETP.NE.AND P5, PT, R12, 0x1f, PT ;  /* 0x0000001f0c00780c */ /* 0x000fe20003fa5270 */
[----:B------:R-:W-:Y:S10]  /*10320*/  BRA.DIV ~URZ, `(.L_x_3271) ;  /* 0x000044927f007947 */ /* 0x000ff4000b800000 */
[----:B------:R2:W3:Y:S02]  /*10330*/  SHFL.IDX PT, R9, R74, RZ, 0x1f ;  /* 0x00001fff4a097589 */ /* 0x0004e400000e0000 */
.L_x_3343:
[----:B------:R-:W-:Y:S05]  /*10340*/  BRA.DIV ~URZ, `(.L_x_3272) ;  /* 0x000044e27f007947 */ /* 0x000fea000b800000 */
[----:B------:R4:W2:Y:S02]  /*10350*/  SHFL.IDX PT, R8, R74, 0x1, 0x1f ;  /* 0x00201f004a087f89 */ /* 0x0008a400000e0000 */
.L_x_3344:
[----:B-1----:R-:W-:Y:S02]  /*10360*/  IMAD.IADD R0, R247, 0x1, R12 ;  /* 0x00000001f7007824 */ /* 0x002fe400078e020c */
[----:B------:R-:W-:-:S03]  /*10370*/  IMAD.MOV.U32 R6, RZ, RZ, RZ ;  /* 0x000000ffff067224 */ /* 0x000fc600078e00ff */
        /* <DEDUP_REMOVED lines=15> */
[----:B------:R1:W4:Y:S02]  /*10470*/  SHFL.UP PT, R4, R0, 0x1, RZ ;  /* 0x0420000000047989 */ /* 0x00032400000e00ff */
.L_x_3345:
[----:B----4-:R-:W-:-:S04]  /*10480*/  SEL R4, R4, RZ, P0 ;  /* 0x000000ff04047207 */ /* 0x010fc80000000000 */
        /* <DEDUP_REMOVED lines=14> */
[----:B------:R1:W4:Y:S02]  /*10570*/  SHFL.IDX PT, R0, R4, 0x1f, 0x1f ;  /* 0x03e01f0004007f89 */ /* 0x00032400000e0000 */
.L_x_3346:
[----:B----4-:R-:W-:Y:S01]  /*10580*/  IMAD R0, R0, c[0x0][0x538], RZ ;  /* 0x00014e0000007a24 */ /* 0x010fe200078e02ff */
[----:B------:R-:W-:Y:S04]  /*10590*/  BSSY B1, `(.L_x_3275) ;  /* 0x00000c5000017945 */ /* 0x000fe80003800000 */
[----:B--2---:R-:W-:-:S04]  /*105a0*/  IADD3 R8, R0, R8, RZ ;  /* 0x0000000800087210 */ /* 0x004fc80007ffe0ff */
[----:B---3--:R-:W-:-:S13]  /*105b0*/  ISETP.GT.AND P6, PT, R8, R9, PT ;  /* 0x000000090800720c */ /* 0x008fda0003fc4270 */
[----:B------:R-:W-:Y:S05]  /*105c0*/  @P6 BRA `(.L_x_3276) ;  /* 0x0000024000006947 */ /* 0x000fea0003800000 */
.L_x_3280:
        /* <DEDUP_REMOVED lines=16> */
.L_x_3347:
        /* <DEDUP_REMOVED lines=16> */
.L_x_3348:
[----:B--2---:R-:W-:-:S05]  /*107d0*/  IMAD R0, R0, c[0x0][0x538], RZ ;  /* 0x00014e0000007a24 */ /* 0x004fca00078e02ff */
[----:B------:R-:W-:-:S04]  /*107e0*/  IADD3 R8, R0, R8, RZ ;  /* 0x0000000800087210 */ /* 0x000fc80007ffe0ff */
[----:B------:R-:W-:-:S13]  /*107f0*/  ISETP.GT.AND P6, PT, R8, R9, PT ;  /* 0x000000090800720c */ /* 0x000fda0003fc4270 */
[----:B-1----:R-:W-:Y:S05]  /*10800*/  @!P6 BRA `(.L_x_3280) ;  /* 0xfffffdc00000e947 */ /* 0x002fea000383ffff */
.L_x_3276:
[----:B------:R-:W-:-:S05]  /*10810*/  IADD3 R5, -R0, R8, RZ ;  /* 0x0000000800057210 */ /* 0x000fca0007ffe1ff */
[----:B------:R-:W-:-:S05]  /*10820*/  IMAD R0, R4, c[0x0][0x538], R5 ;  /* 0x00014e0004007a24 */ /* 0x000fca00078e0205 */
[----:B------:R-:W-:Y:S01]  /*10830*/  ISETP.GT.AND P0, PT, R0, R9, PT ;  /* 0x000000090000720c */ /* 0x000fe20003f04270 */
[----:B------:R-:W-:-:S12]  /*10840*/  BRA.DIV ~URZ, `(.L_x_3281) ;  /* 0x000044427f007947 */ /* 0x000fd8000b800000 */
[----:B------:R-:W-:-:S04]  /*10850*/  VOTE.ANY R10, PT, !P0 ;  /* 0x00000000000a7806 */ /* 0x000fc800040e0100 */
.L_x_3349:
[----:B------:R-:W2:Y:S02]  /*10860*/  POPC R0, R10 ;  /* 0x0000000a00007309 */ /* 0x000ea40000000000 */
[----:B--2---:R-:W-:Y:S01]  /*10870*/  IADD3 R247, R0, R247, RZ ;  /* 0x000000f700f77210 */ /* 0x004fe20007ffe0ff */
[----:B------:R-:W-:Y:S05]  /*10880*/  BRA.DIV ~URZ, `(.L_x_3282) ;  /* 0x000044527f007947 */ /* 0x000fea000b800000 */
[----:B------:R2:W3:Y:S04]  /*10890*/  SHFL.IDX PT, R8, R6, R0, 0x1f ;  /* 0x00001f0006087589 */ /* 0x0004e800000e0000 */
[----:B------:R2:W4:Y:S02]  /*108a0*/  SHFL.IDX PT, R7, R7, R0, 0x1f ;  /* 0x00001f0007077589 */ /* 0x00052400000e0000 */
.L_x_3350:
[----:B------:R-:W-:Y:S01]  /*108b0*/  ISETP.NE.AND P0, PT, R10, RZ, PT ;  /* 0x000000ff0a00720c */ /* 0x000fe20003f05270 */
[----:B------:R-:W-:-:S12]  /*108c0*/  BSSY B0, `(.L_x_3283) ;  /* 0x0000005000007945 */ /* 0x000fd80003800000 */
[----:B------:R-:W-:Y:S05]  /*108d0*/  @!P0 BRA `(.L_x_3284) ;  /* 0x0000003000008947 */ /* 0x000fea0003800000 */
[----:B--2---:R-:W-:Y:S01]  /*108e0*/  IADD3 R0, R0, -0x1, RZ ;  /* 0xffffffff00007810 */ /* 0x004fe20007ffe0ff */
[----:B------:R-:W-:Y:S05]  /*108f0*/  BRA.DIV ~URZ, `(.L_x_3285) ;  /* 0x000044b27f007947 */ /* 0x000fea000b800000 */
[----:B------:R2:W1:Y:S02]  /*10900*/  SHFL.IDX PT, R11, R4, R0, 0x1f ;  /* 0x00001f00040b7589 */ /* 0x00046400000e0000 */
.L_x_3284:
[----:B------:R-:W-:Y:S05]  /*10910*/  BSYNC B0 ;  /* 0x0000000000007941 */ /* 0x000fea0003800000 */
.L_x_3283:
[----:B----4-:R-:W-:Y:S01]  /*10920*/  ISETP.NE.AND P0, PT, R7, 0x1, PT ;  /* 0x000000010700780c */ /* 0x010fe20003f05270 */
[----:B-1----:R-:W-:Y:S01]  /*10930*/  IMAD R244, R11, c[0x0][0x538], R5 ;  /* 0x00014e000bf47a24 */ /* 0x002fe200078e0205 */
[----:B------:R-:W-:Y:S04]  /*10940*/  BSSY B0, `(.L_x_3286) ;  /* 0x0000082000007945 */ /* 0x000fe80003800000 */
[----:B------:R-:W-:-:S07]  /*10950*/  IADD3 R9, -R244, R9, RZ ;  /* 0x00000009f4097210 */ /* 0x000fce0007ffe1ff */
[----:B------:R-:W-:Y:S05]  /*10960*/  @!P0 BRA `(.L_x_3287) ;  /* 0x000003d000008947 */ /* 0x000fea0003800000 */
[-C--:B---3--:R-:W-:Y:S02]  /*10970*/  IABS R2, R8.reuse ;  /* 0x0000000800027213 */ /* 0x088fe40000000000 */
[----:B------:R-:W-:Y:S02]  /*10980*/  IABS R10, R8 ;  /* 0x00000008000a7213 */ /* 0x000fe40000000000 */
[----:B--2---:R-:W1:Y:S08]  /*10990*/  I2F.RP R0, R2 ;  /* 0x0000000200007306 */ /* 0x004e700000209400 */
        /* <DEDUP_REMOVED lines=56> */
[----:B------:R-:W-:Y:S01]  /*10d20*/  IMAD R246, R3, 0x10000, R0 ;  /* 0x0001000003f67824 */ /* 0x000fe200078e0200 */
[----:B------:R-:W-:Y:S05]  /*10d30*/  BRA `(.L_x_3288) ;  /* 0x0000042000007947 */ /* 0x000fea0003800000 */
.L_x_3287:
[----:B------:R-:W-:-:S04]  /*10d40*/  IMAD.MOV.U32 R2, RZ, RZ, 0x4 ;  /* 0x00000004ff027424 */ /* 0x000fc800078e00ff */
[----:B------:R-:W-:-:S05]  /*10d50*/  IMAD.WIDE R2, R247, R2, c[0x0][0x590] ;  /* 0x00016400f7027625 */ /* 0x000fca00078e0202 */
[----:B--2---:R-:W2:Y:S02]  /*10d60*/  LDG.E R4, [R2.64] ;  /* 0x0000000602047981 */ /* 0x004ea4000c1e1900 */
[----:B--23--:R-:W-:-:S05]  /*10d70*/  IMAD R10, R4, R8, RZ ;  /* 0x00000008040a7224 */ /* 0x00cfca00078e02ff */
        /* <DEDUP_REMOVED lines=61> */
[----:B------:R-:W-:Y:S02]  /*11150*/  IMAD R246, R2, R3, R6 ;  /* 0x0000000302f67224 */ /* 0x000fe400078e0206 */
.L_x_3288:
[----:B------:R-:W-:Y:S05]  /*11160*/  BSYNC B0 ;  /* 0x0000000000007941 */ /* 0x000fea0003800000 */
.L_x_3286:
[----:B------:R-:W-:-:S04]  /*11170*/  LOP3.LUT R2, RZ, R2, RZ, 0x33, !PT ;  /* 0x00000002ff027212 */ /* 0x000fc800078e33ff */
[----:B------:R-:W-:Y:S01]  /*11180*/  IADD3 R245, R2, R8, RZ ;  /* 0x0000000802f57210 */ /* 0x000fe20007ffe0ff */
[----:B------:R-:W-:Y:S05]  /*11190*/  BRA `(.L_x_3289) ;  /* 0x0000004000007947 */ /* 0x000fea0003800000 */
.L_x_3277:
[----:B------:R-:W-:Y:S01]  /*111a0*/  IMAD.MOV.U32 R244, RZ, RZ, R9 ;  /* 0x000000fffff47224 */ /* 0x000fe200078e0009 */
[----:B------:R-:W-:Y:S01]  /*111b0*/  MOV R246, RZ ;  /* 0x000000ff00f67202 */ /* 0x000fe20000000f00 */
[----:B------:R-:W-:Y:S01]  /*111c0*/  IMAD.MOV.U32 R245, RZ, RZ, RZ ;  /* 0x000000fffff57224 */ /* 0x000fe200078e00ff */
[----:B------:R-:W-:Y:S02]  /*111d0*/  MOV R247, c[0x0][0x53c] ;  /* 0x00014f0000f77a02 */ /* 0x000fe40000000f00 */
.L_x_3289:
[----:B------:R-:W-:Y:S05]  /*111e0*/  BSYNC B1 ;  /* 0x0000000000017941 */ /* 0x000fea0003800000 */
.L_x_3275:
[----:B------:R-:W-:Y:S01]  /*111f0*/  WARPSYNC 0xffffffff ;  /* 0xffffffff00007948 */ /* 0x000fe20003800000 */
[----:B------:R-:W-:Y:S01]  /*11200*/  BAR.SYNC.DEFER_BLOCKING 0x4, 0x80 ;  /* 0x0102000000007b1d */ /* 0x000fe20000010000 */
[----:B------:R-:W-:-:S13]  /*11210*/  ISETP.NE.AND P0, PT, R12, RZ, PT ;  /* 0x000000ff0c00720c */ /* 0x000fda0003f05270 */
[----:B------:R2:W-:Y:S04]  /*11220*/  @!P0 STS.128 [0xc080], R244 ;  /* 0x00c080f4ff008388 */ /* 0x0005e80000000c00 */
[----:B------:R-:W-:Y:S06]  /*11230*/  BAR.ARV 0x5, 0x80 ;  /* 0x0142000000007b1d */ /* 0x000fec0000002000 */
.L_x_3270:
[----:B-1----:R-:W-:-:S13]  /*11240*/  ISETP.GE.AND P0, PT, R247, c[0x0][0x53c], PT ;  /* 0x00014f00f7007a0c */ /* 0x002fda0003f06270 */
[----:B--23--:R-:W-:Y:S01]  /*11250*/  @P0 CALL.REL.NOINC `(.L_x_3290) ;  /* 0x0000001000000944 */ /* 0x00cfe20003c00000 */
[----:B------:R-:W-:Y:S05]  /*11260*/  BRA `(.L_x_3291) ;  /* 0xffff07c000007947 */ /* 0x000fea000383ffff */
.L_x_3290:
[----:B------:R-:W-:Y:S05]  /*11270*/  EXIT ;  /* 0x000000000000794d */ /* 0x000fea0003800000 */
.L_x_3153:
[----:B------:R-:W-:Y:S01]  /*11280*/  IMAD.MOV.U32 R0, RZ, RZ, R5 ;  /* 0x000000ffff007224 */ /* 0x000fe200078e0005 */
[----:B------:R-:W-:Y:S02]  /*11290*/  MOV R2, 0x1 ;  /* 0x0000000100027802 */ /* 0x000fe40000000f00 */
[----:B------:R-:W-:Y:S02]  /*112a0*/  MOV R3, 0x112c0 ;  /* 0x000112c000037802 */ /* 0x000fe40000000f00 */
[----:B--2---:R-:W-:Y:S05]  /*112b0*/  CALL.REL.NOINC `($__internal_48_$__cuda_sm70_shflsync_up_p) ;  /* 0x00003c2000007944 */ /* 0x004fea0003c00000 */
[----:B------:R-:W-:Y:S01]  /*112c0*/  MOV R0, R4 ;  /* 0x0000000400007202 */ /* 0x000fe20000000f00 */
[----:B------:R-:W-:Y:S05]  /*112d0*/  BRA `(.L_x_3292) ;  /* 0xfffef16000007947 */ /* 0x000fea000383ffff */
.L_x_3154:
[----:B------:R-:W-:Y:S01]  /*112e0*/  IMAD.MOV.U32 R0, RZ, RZ, R5 ;  /* 0x000000ffff007224 */ /* 0x000fe200078e0005 */
[----:B------:R-:W-:Y:S02]  /*112f0*/  MOV R2, 0x2 ;  /* 0x0000000200027802 */ /* 0x000fe40000000f00 */
[----:B------:R-:W-:Y:S02]  /*11300*/  MOV R3, 0x11320 ;  /* 0x0001132000037802 */ /* 0x000fe40000000f00 */
[----:B--2---:R-:W-:Y:S05]  /*11310*/  CALL.REL.NOINC `($__internal_48_$__cuda_sm70_shflsync_up_p) ;  /* 0x00003bc000007944 */ /* 0x004fea0003c00000 */
[----:B------:R-:W-:Y:S01]  /*11320*/  SEL R0, R4, RZ, P4 ;  /* 0x000000ff04007207 */ /* 0x000fe20002000000 */
[----:B------:R-:W-:Y:S01]  /*11330*/  IMAD.MOV.U32 R2, RZ, RZ, 0x4 ;  /* 0x00000004ff027424 */ /* 0x000fe200078e00ff */
[----:B------:R-:W-:-:S03]  /*11340*/  MOV R3, 0x11370 ;  /* 0x0001137000037802 */ /* 0x000fc60000000f00 */
[----:B------:R-:W-:Y:S02]  /*11350*/  IMAD.IADD R0, R5, 0x1, R0 ;  /* 0x0000000105007824 */ /* 0x000fe400078e0200 */
[----:B------:R-:W-:Y:S05]  /*11360*/  CALL.REL.NOINC `($__internal_48_$__cuda_sm70_shflsync_up_p) ;  /* 0x00003b7000007944 */ /* 0x000fea0003c00000 */
        /* <DEDUP_REMOVED lines=12> */
[----:B------:R-:W-:Y:S02]  /*11430*/  MOV R204, 0x1f ;  /* 0x0000001f00cc7802 */ /* 0x000fe40000000f00 */
[----:B------:R-:W-:Y:S01]  /*11440*/  MOV R3, 0x11480 ;  /* 0x0001148000037802 */ /* 0x000fe20000000f00 */
[----:B------:R-:W-:-:S04]  /*11450*/  IMAD.IADD R4, R0, 0x1, R4 ;  /* 0x0000000100047824 */ /* 0x000fc800078e0204 */
[----:B------:R-:W-:Y:S02]  /*11460*/  IMAD.MOV.U32 R116, RZ, RZ, R4 ;  /* 0x000000ffff747224 */ /* 0x000fe400078e0004 */
[----:B------:R-:W-:Y:S05]  /*11470*/  CALL.REL.NOINC `($__internal_47_$__cuda_sm70_shflsync_idx_p) ;  /* 0x00003a0000007944 */ /* 0x000fea0003c00000 */
[----:B------:R-:W-:Y:S01]  /*11480*/  MOV R0, R204 ;  /* 0x000000cc00007202 */ /* 0x000fe20000000f00 */
[----:B------:R-:W-:Y:S05]  /*11490*/  BRA `(.L_x_3293) ;  /* 0xfffef0a000007947 */ /* 0x000fea000383ffff */
.L_x_3156:
[----:B------:R-:W-:Y:S02]  /*114a0*/  SEL R0, RZ, 0x1, P0 ;  /* 0x00000001ff007807 */ /* 0x000fe40000000000 */
[----:B------:R-:W-:Y:S02]  /*114b0*/  MOV R2, 0x114d0 ;  /* 0x000114d000027802 */ /* 0x000fe40000000f00 */
[----:B--2---:R-:W-:Y:S05]  /*114c0*/  CALL.REL.NOINC `($__internal_49_$__cuda_sm70_votesync_ballot) ;  /* 0x00003a8000007944 */ /* 0x004fea0003c00000 */
[----:B------:R-:W-:Y:S01]  /*114d0*/  MOV R6, R0 ;  /* 0x0000000000067202 */ /* 0x000fe20000000f00 */
[----:B------:R-:W-:Y:S05]  /*114e0*/  BRA `(.L_x_3294) ;  /* 0xfffef0e000007947 */ /* 0x000fea000383ffff */
.L_x_3157:
[----:B------:R-:W-:Y:S01]  /*114f0*/  IMAD.MOV.U32 R116, RZ, RZ, R9 ;  /* 0x000000ffff747224 */ /* 0x000fe200078e0009 */
[----:B------:R-:W-:Y:S01]  /*11500*/  MOV R2, R0 ;  /* 0x0000000000027202 */ /* 0x000fe20000000f00 */
[----:B------:R-:W-:Y:S01]  /*11510*/  IMAD.MOV.U32 R204, RZ, RZ, 0x1f ;  /* 0x0000001fffcc7424 */ /* 0x000fe200078e00ff */
[----:B------:R-:W-:Y:S02]  /*11520*/  MOV R3, 0x11540 ;  /* 0x0001154000037802 */ /* 0x000fe40000000f00 */
[----:B------:R-:W-:Y:S05]  /*11530*/  CALL.REL.NOINC `($__internal_47_$__cuda_sm70_shflsync_idx_p) ;  /* 0x0000394000007944 */ /* 0x000fea0003c00000 */
[----:B------:R-:W-:Y:S01]  /*11540*/  IMAD.MOV.U32 R245, RZ, RZ, R204 ;  /* 0x000000fffff57224 */ /* 0x000fe200078e00cc */
[----:B------:R-:W-:Y:S01]  /*11550*/  MOV R116, R8 ;  /* 0x0000000800747202 */ /* 0x000fe20000000f00 */
[----:B------:R-:W-:Y:S01]  /*11560*/  IMAD.MOV.U32 R5, RZ, RZ, RZ ;  /* 0x000000ffff057224 */ /* 0x000fe200078e00ff */
[----:B------:R-:W-:Y:S01]  /*11570*/  MOV R2, R0 ;  /* 0x0000000000027202 */ /* 0x000fe20000000f00 */
[----:B------:R-:W-:Y:S01]  /*11580*/  IMAD.MOV.U32 R204, RZ, RZ, 0x1f ;  /* 0x0000001fffcc7424 */ /* 0x000fe200078e00ff */
[----:B------:R-:W-:-:S02]  /*11590*/  MOV R3, 0x115b0 ;  /* 0x000115b000037802 */ /* 0x000fc40000000f00 */
[----:B------:R-:W-:Y:S05]  /*115a0*/  CALL.REL.NOINC `($__internal_47_$__cuda_sm70_shflsync_idx_p) ;  /* 0x000038d000007944 */ /* 0x000fea0003c00000 */
[----:B------:R-:W-:Y:S01]  /*115b0*/  MOV R9, R204 ;  /* 0x000000cc00097202 */ /* 0x000fe20000000f00 */
[----:B------:R-:W-:Y:S05]  /*115c0*/  BRA `(.L_x_3295) ;  /* 0xfffef06000007947 */ /* 0x000fea000383ffff */
.L_x_3160:
[----:B------:R-:W-:Y:S01]  /*115d0*/  IMAD.MOV.U32 R116, RZ, RZ, R4 ;  /* 0x000000ffff747224 */ /* 0x000fe200078e0004 */
[----:B------:R-:W-:Y:S01]  /*115e0*/  MOV R2, R0 ;  /* 0x0000000000027202 */ /* 0x000fe20000000f00 */
[----:B------:R-:W-:Y:S01]  /*115f0*/  IMAD.MOV.U32 R204, RZ, RZ, 0x1f ;  /* 0x0000001fffcc7424 */ /* 0x000fe200078e00ff */
[----:B------:R-:W-:-:S02]  /*11600*/  MOV R3, 0x11620 ;  /* 0x0001162000037802 */ /* 0x000fc40000000f00 */
[----:B--23--:R-:W-:Y:S05]  /*11610*/  CALL.REL.NOINC `($__internal_47_$__cuda_sm70_shflsync_idx_p) ;  /* 0x0000386000007944 */ /* 0x00cfea0003c00000 */
[----:B------:R-:W-:Y:S01]  /*11620*/  MOV R5, R204 ;  /* 0x000000cc00057202 */ /* 0x000fe20000000f00 */
[----:B------:R-:W-:Y:S05]  /*11630*/  BRA `(.L_x_3159) ;  /* 0xfffef05000007947 */ /* 0x000fea000383ffff */
.L_x_3171:
[----:B------:R-:W-:Y:S01]  /*11640*/  IMAD.MOV.U32 R116, RZ, RZ, R5 ;  /* 0x000000ffff747224 */ /* 0x000fe200078e0005 */
[----:B------:R-:W-:Y:S01]  /*11650*/  MOV R2, RZ ;  /* 0x000000ff00027202 */ /* 0x000fe20000000f00 */
[----:B------:R-:W-:Y:S01]  /*11660*/  IMAD.MOV.U32 R204, RZ, RZ, 0x1c1f ;  /* 0x00001c1fffcc7424 */ /* 0x000fe200078e00ff */
[----:B------:R-:W-:-:S02]  /*11670*/  MOV R3, 0x11690 ;  /* 0x0001169000037802 */ /* 0x000fc40000000f00 */
[----:B-----5:R-:W-:Y:S05]  /*11680*/  CALL.REL.NOINC `($__internal_47_$__cuda_sm70_shflsync_idx_p) ;  /* 0x000037f000007944 */ /* 0x020fea0003c00000 */
[----:B------:R-:W-:Y:S01]  /*11690*/  MOV R4, R204 ;  /* 0x000000cc00047202 */ /* 0x000fe20000000f00 */
[----:B------:R-:W-:Y:S05]  /*116a0*/  BRA `(.L_x_3296) ;  /* 0xffff10a000007947 */ /* 0x000fea000383ffff */
.L_x_3172:
[----:B------:R-:W-:Y:S01]  /*116b0*/  IMAD.MOV.U32 R116, RZ, RZ, R12 ;  /* 0x000000ffff747224 */ /* 0x000fe200078e000c */
[----:B------:R-:W-:Y:S01]  /*116c0*/  MOV R2, RZ ;  /* 0x000000ff00027202 */ /* 0x000fe20000000f00 */
[----:B------:R-:W-:Y:S01]  /*116d0*/  IMAD.MOV.U32 R204, RZ, RZ, 0x1c1f ;  /* 0x00001c1fffcc7424 */ /* 0x000fe200078e00ff */
[----:B------:R-:W-:-:S02]  /*116e0*/  MOV R3, 0x11700 ;  /* 0x0001170000037802 */ /* 0x000fc40000000f00 */
[----:B-12--5:R-:W-:Y:S05]  /*116f0*/  CALL.REL.NOINC `($__internal_47_$__cuda_sm70_shflsync_idx_p) ;  /* 0x0000378000007944 */ /* 0x026fea0003c00000 */
[----:B------:R-:W-:Y:S01]  /*11700*/  MOV R0, R204 ;  /* 0x000000cc00007202 */ /* 0x000fe20000000f00 */
[----:B------:R-:W-:Y:S05]  /*11710*/  BRA `(.L_x_3297) ;  /* 0xffff105000007947 */ /* 0x000fea000383ffff */
.L_x_3175:
[----:B------:R-:W-:Y:S01]  /*11720*/  IMAD.MOV.U32 R116, RZ, RZ, R5 ;  /* 0x000000ffff747224 */ /* 0x000fe200078e0005 */
[----:B--2---:R-:W-:Y:S01]  /*11730*/  MOV R2, 0x1 ;  /* 0x0000000100027802 */ /* 0x004fe20000000f00 */
[----:B------:R-:W-:Y:S01]  /*11740*/  IMAD.MOV.U32 R204, RZ, RZ, 0x1c1f ;  /* 0x00001c1fffcc7424 */ /* 0x000fe200078e00ff */
[----:B------:R-:W-:-:S02]  /*11750*/  MOV R3, 0x11770 ;  /* 0x0001177000037802 */ /* 0x000fc40000000f00 */
[----:B-1-345:R-:W-:Y:S05]  /*11760*/  CALL.REL.NOINC `($__internal_47_$__cuda_sm70_shflsync_idx_p) ;  /* 0x0000371000007944 */ /* 0x03afea0003c00000 */
[----:B------:R-:W-:Y:S01]  /*11770*/  IMAD.MOV.U32 R4, RZ, RZ, R204 ;  /* 0x000000ffff047224 */ /* 0x000fe200078e00cc */
[----:B------:R-:W-:Y:S01]  /*11780*/  MOV R2, 0x1 ;  /* 0x0000000100027802 */ /* 0x000fe20000000f00 */
[----:B------:R-:W-:Y:S01]  /*11790*/  IMAD.MOV.U32 R116, RZ, RZ, R12 ;  /* 0x000000ffff747224 */ /* 0x000fe200078e000c */
[----:B------:R-:W-:-:S02]  /*117a0*/  MOV R204, 0x1c1f ;  /* 0x00001c1f00cc7802 */ /* 0x000fc40000000f00 */
[----:B------:R-:W-:Y:S02]  /*117b0*/  MOV R3, 0x117d0 ;  /* 0x000117d000037802 */ /* 0x000fe40000000f00 */
[----:B------:R-:W-:Y:S05]  /*117c0*/  CALL.REL.NOINC `($__internal_47_$__cuda_sm70_shflsync_idx_p) ;  /* 0x000036b000007944 */ /* 0x000fea0003c00000 */
[----:B------:R-:W-:Y:S01]  /*117d0*/  MOV R0, R204 ;  /* 0x000000cc00007202 */ /* 0x000fe20000000f00 */
[----:B------:R-:W-:Y:S05]  /*117e0*/  BRA `(.L_x_3298) ;  /* 0xffff112000007947 */ /* 0x000fea000383ffff */
.L_x_3178:
[----:B------:R-:W-:Y:S01]  /*117f0*/  IMAD.MOV.U32 R116, RZ, RZ, R5 ;  /* 0x000000ffff747224 */ /* 0x000fe200078e0005 */
[----:B-1----:R-:W-:Y:S01]  /*11800*/  MOV R2, 0x2 ;  /* 0x0000000200027802 */ /* 0x002fe20000000f00 */
[----:B------:R-:W-:Y:S01]  /*11810*/  IMAD.MOV.U32 R204, RZ, RZ, 0x1c1f ;  /* 0x00001c1fffcc7424 */ /* 0x000fe200078e00ff */
[----:B------:R-:W-:Y:S02]  /*11820*/  MOV R3, 0x11840 ;  /* 0x0001184000037802 */ /* 0x000fe40000000f00 */
[----:B--2345:R-:W-:Y:S05]  /*11830*/  CALL.REL.NOINC `($__internal_47_$__cuda_sm70_shflsync_idx_p) ;  /* 0x0000364000007944 */ /* 0x03cfea0003c00000 */
[----:B------:R-:W-:Y:S01]  /*11840*/  MOV R4, R204 ;  /* 0x000000cc00047202 */ /* 0x000fe20000000f00 */
[----:B------:R-:W-:Y:S05]  /*11850*/  BRA `(.L_x_3299) ;  /* 0xffff123000007947 */ /* 0x000fea000383ffff */
.L_x_3179:
[----:B------:R-:W-:Y:S01]  /*11860*/  IMAD.MOV.U32 R116, RZ, RZ, R12 ;  /* 0x000000ffff747224 */ /* 0x000fe200078e000c */
[----:B------:R-:W-:Y:S01]  /*11870*/  MOV R2, 0x2 ;  /* 0x0000000200027802 */ /* 0x000fe20000000f00 */
[----:B------:R-:W-:Y:S01]  /*11880*/  IMAD.MOV.U32 R204, RZ, RZ, 0x1c1f ;  /* 0x00001c1fffcc7424 */ /* 0x000fe200078e00ff */
[----:B------:R-:W-:Y:S02]  /*11890*/  MOV R3, 0x118b0 ;  /* 0x000118b000037802 */ /* 0x000fe40000000f00 */
[----:B-12345:R-:W-:Y:S05]  /*118a0*/  CALL.REL.NOINC `($__internal_47_$__cuda_sm70_shflsync_idx_p) ;  /* 0x000035d000007944 */ /* 0x03efea0003c00000 */
[----:B------:R-:W-:Y:S01]  /*118b0*/  MOV R0, R204 ;  /* 0x000000cc00007202 */ /* 0x000fe20000000f00 */
[----:B------:R-:W-:Y:S05]  /*118c0*/  BRA `(.L_x_3300) ;  /* 0xffff11e000007947 */ /* 0x000fea000383ffff */
.L_x_3182:
[----:B------:R-:W-:Y:S01]  /*118d0*/  IMAD.MOV.U32 R116, RZ, RZ, R5 ;  /* 0x000000ffff747224 */ /* 0x000fe200078e0005 */
[----:B-1----:R-:W-:Y:S01]  /*118e0*/  MOV R2, 0x3 ;  /* 0x0000000300027802 */ /* 0x002fe20000000f00 */
[----:B------:R-:W-:Y:S01]  /*118f0*/  IMAD.MOV.U32 R204, RZ, RZ, 0x1c1f ;  /* 0x00001c1fffcc7424 */ /* 0x000fe200078e00ff */
[----:B------:R-:W-:-:S02]  /*11900*/  MOV R3, 0x11920 ;  /* 0x0001192000037802 */ /* 0x000fc40000000f00 */
[----:B--2345:R-:W-:Y:S05]  /*11910*/  CALL.REL.NOINC `($__internal_47_$__cuda_sm70_shflsync_idx_p) ;  /* 0x0000356000007944 */ /* 0x03cfea0003c00000 */
        /* <DEDUP_REMOVED lines=8> */
.L_x_3185:
[----:B------:R-:W-:Y:S01]  /*119a0*/  IMAD.MOV.U32 R116, RZ, RZ, R24 ;  /* 0x000000ffff747224 */ /* 0x000fe200078e0018 */
[----:B-1----:R-:W-:Y:S01]  /*119b0*/  MOV R2, 0x1 ;  /* 0x0000000100027802 */ /* 0x002fe20000000f00 */
[----:B------:R-:W-:Y:S01]  /*119c0*/  IMAD.MOV.U32 R204, RZ, RZ, 0x1c1f ;  /* 0x00001c1fffcc7424 */ /* 0x000fe200078e00ff */
[----:B------:R-:W-:Y:S02]  /*119d0*/  MOV R3, 0x119f0 ;  /* 0x000119f000037802 */ /* 0x000fe40000000f00 */
[----:B------:R-:W-:Y:S05]  /*119e0*/  CALL.REL.NOINC `($__internal_47_$__cuda_sm70_shflsync_idx_p) ;  /* 0x0000349000007944 */ /* 0x000fea0003c00000 */
[----:B------:R-:W-:Y:S01]  /*119f0*/  IMAD.MOV.U32 R20, RZ, RZ, R204 ;  /* 0x000000ffff147224 */ /* 0x000fe200078e00cc */
[----:B------:R-:W-:Y:S01]  /*11a00*/  MOV R2, 0x1 ;  /* 0x0000000100027802 */ /* 0x000fe20000000f00 */
[----:B------:R-:W-:Y:S01]  /*11a10*/  IMAD.MOV.U32 R116, RZ, RZ, R25 ;  /* 0x000000ffff747224 */ /* 0x000fe200078e0019 */
[----:B------:R-:W-:Y:S02]  /*11a20*/  MOV R204, 0x1c1f ;  /* 0x00001c1f00cc7802 */ /* 0x000fe40000000f00 */
[----:B------:R-:W-:Y:S02]  /*11a30*/  MOV R3, 0x11a50 ;  /* 0x00011a5000037802 */ /* 0x000fe40000000f00 */
[----:B------:R-:W-:Y:S05]  /*11a40*/  CALL.REL.NOINC `($__internal_47_$__cuda_sm70_shflsync_idx_p) ;  /* 0x0000343000007944 */ /* 0x000fea0003c00000 */
[----:B------:R-:W-:Y:S01]  /*11a50*/  MOV R2, R204 ;  /* 0x000000cc00027202 */ /* 0x000fe20000000f00 */
[----:B------:R-:W-:Y:S05]  /*11a60*/  BRA `(.L_x_3302) ;  /* 0xffff1bb000007947 */ /* 0x000fea000383ffff */
.L_x_3188:
[----:B------:R-:W-:Y:S01]  /*11a70*/  IMAD.MOV.U32 R116, RZ, RZ, R5 ;  /* 0x000000ffff747224 */ /* 0x000fe200078e0005 */
[----:B------:R-:W-:Y:S01]  /*11a80*/  MOV R2, RZ ;  /* 0x000000ff00027202 */ /* 0x000fe20000000f00 */
[----:B------:R-:W-:Y:S01]  /*11a90*/  IMAD.MOV.U32 R204, RZ, RZ, 0x1c1f ;  /* 0x00001c1fffcc7424 */ /* 0x000fe200078e00ff */
[----:B------:R-:W-:-:S02]  /*11aa0*/  MOV R3, 0x11ac0 ;  /* 0x00011ac000037802 */ /* 0x000fc40000000f00 */
[----:B------:R-:W-:Y:S05]  /*11ab0*/  CALL.REL.NOINC `($__internal_47_$__cuda_sm70_shflsync_idx_p) ;  /* 0x000033c000007944 */ /* 0x000fea0003c00000 */
[----:B------:R-:W-:Y:S01]  /*11ac0*/  MOV R4, R204 ;  /* 0x000000cc00047202 */ /* 0x000fe20000000f00 */
[----:B------:R-:W-:Y:S05]  /*11ad0*/  BRA `(.L_x_3303) ;  /* 0xffff249000007947 */ /* 0x000fea000383ffff */
.L_x_3189:
[----:B------:R-:W-:Y:S01]  /*11ae0*/  IMAD.MOV.U32 R116, RZ, RZ, R10 ;  /* 0x000000ffff747224 */ /* 0x000fe200078e000a */
[----:B------:R-:W-:Y:S01]  /*11af0*/  MOV R2, RZ ;  /* 0x000000ff00027202 */ /* 0x000fe20000000f00 */
[----:B------:R-:W-:Y:S01]  /*11b00*/  IMAD.MOV.U32 R204, RZ, RZ, 0x1c1f ;  /* 0x00001c1fffcc7424 */ /* 0x000fe200078e00ff */
[----:B------:R-:W-:-:S02]  /*11b10*/  MOV R3, 0x11b30 ;  /* 0x00011b3000037802 */ /* 0x000fc40000000f00 */
[----:B-12---:R-:W-:Y:S05]  /*11b20*/  CALL.REL.NOINC `($__internal_47_$__cuda_sm70_shflsync_idx_p) ;  /* 0x0000335000007944 */ /* 0x006fea0003c00000 */
[----:B------:R-:W-:Y:S01]  /*11b30*/  MOV R0, R204 ;  /* 0x000000cc00007202 */ /* 0x000fe20000000f00 */
[----:B------:R-:W-:Y:S05]  /*11b40*/  BRA `(.L_x_3304) ;  /* 0xffff244000007947 */ /* 0x000fea000383ffff */
.L_x_3192:
[----:B------:R-:W-:Y:S01]  /*11b50*/  IMAD.MOV.U32 R116, RZ, RZ, R5 ;  /* 0x000000ffff747224 */ /* 0x000fe200078e0005 */
[----:B--2---:R-:W-:Y:S01]  /*11b60*/  MOV R2, 0x1 ;  /* 0x0000000100027802 */ /* 0x004fe20000000f00 */
[----:B------:R-:W-:Y:S01]  /*11b70*/  IMAD.MOV.U32 R204, RZ, RZ, 0x1c1f ;  /* 0x00001c1fffcc7424 */ /* 0x000fe200078e00ff */
[----:B------:R-:W-:-:S03]  /*11b80*/  MOV R3, 0x11ba0 ;  /* 0x00011ba000037802 */ /* 0x000fc60000000f00 */
[----:B-1-34-:R-:W-:Y:S05]  /*11b90*/  CALL.REL.NOINC `($__internal_47_$__cuda_sm70_shflsync_idx_p) ;  /* 0x000032e000007944 */ /* 0x01afea0003c00000 */
        /* <DEDUP_REMOVED lines=8> */
.L_x_3193:
[----:B------:R-:W-:Y:S01]  /*11c20*/  IMAD.MOV.U32 R116, RZ, RZ, R0 ;  /* 0x000000ffff747224 */ /* 0x000fe200078e0000 */
[----:B------:R-:W-:Y:S01]  /*11c30*/  MOV R2, RZ ;  /* 0x000000ff00027202 */ /* 0x000fe20000000f00 */
[----:B------:R-:W-:Y:S01]  /*11c40*/  IMAD.MOV.U32 R204, RZ, RZ, 0x1c1f ;  /* 0x00001c1fffcc7424 */ /* 0x000fe200078e00ff */
[----:B------:R-:W-:Y:S02]  /*11c50*/  MOV R3, 0x11c70 ;  /* 0x00011c7000037802 */ /* 0x000fe40000000f00 */
[----:B---3--:R-:W-:Y:S05]  /*11c60*/  CALL.REL.NOINC `($__internal_47_$__cuda_sm70_shflsync_idx_p) ;  /* 0x0000321000007944 */ /* 0x008fea0003c00000 */
[----:B------:R-:W-:Y:S01]  /*11c70*/  MOV R2, R204 ;  /* 0x000000cc00027202 */ /* 0x000fe20000000f00 */
[----:B------:R-:W-:Y:S05]  /*11c80*/  BRA `(.L_x_3306) ;  /* 0xffff266000007947 */ /* 0x000fea000383ffff */
.L_x_3194:
[----:B------:R-:W-:Y:S01]  /*11c90*/  IMAD.MOV.U32 R116, RZ, RZ, R0 ;  /* 0x000000ffff747224 */ /* 0x000fe200078e0000 */
[----:B------:R-:W-:Y:S01]  /*11ca0*/  MOV R2, 0x1 ;  /* 0x0000000100027802 */ /* 0x000fe20000000f00 */
[----:B------:R-:W-:Y:S01]  /*11cb0*/  IMAD.MOV.U32 R204, RZ, RZ, 0x1c1f ;  /* 0x00001c1fffcc7424 */ /* 0x000fe200078e00ff */
[----:B------:R-:W-:Y:S02]  /*11cc0*/  MOV R3, 0x11ce0 ;  /* 0x00011ce000037802 */ /* 0x000fe40000000f00 */
[----:B-1----:R-:W-:Y:S05]  /*11cd0*/  CALL.REL.NOINC `($__internal_47_$__cuda_sm70_shflsync_idx_p) ;  /* 0x000031a000007944 */ /* 0x002fea0003c00000 */
        /* <DEDUP_REMOVED lines=30> */
[----:B------:R-:W-:Y:S05]  /*11ec0*/  CALL.REL.NOINC `($__internal_47_$__cuda_sm70_shflsync_idx_p) ;  /* 0x00002fb000007944 */ /* 0x000fea0003c00000 */
        /* <DEDUP_REMOVED lines=32> */
[----:B------:R-:W-:Y:S01]  /*120d0*/  FMNMX.FTZ R121, R10, R11, !PT ;  /* 0x0000000b0a797209 */ /* 0x000fe20007810000 */
[----:B------:R-:W-:Y:S01]  /*120e0*/  IMAD.MOV.U32 R0, RZ, RZ, 0x2 ;  /* 0x00000002ff007424 */ /* 0x000fe200078e00ff */
[----:B------:R-:W-:-:S02]  /*120f0*/  FMNMX.FTZ R120, R12, R13, !PT ;  /* 0x0000000d0c787209 */ /* 0x000fc40007810000 */
[----:B------:R-:W-:Y:S02]  /*12100*/  IMNMX R5, R5, R4, PT ;  /* 0x0000000405057217 */ /* 0x000fe40003800200 */
[----:B------:R-:W-:Y:S02]  /*12110*/  FMNMX.FTZ R121, R14, R121, !PT ;  /* 0x000000790e797209 */ /* 0x000fe40007810000 */
[C---:B------:R-:W-:Y:S02]  /*12120*/  ISETP.GT.AND P6, PT, R5.reuse, RZ, PT ;  /* 0x000000ff0500720c */ /* 0x040fe40003fc4270 */
[C---:B------:R-:W-:Y:S02]  /*12130*/  ISETP.GT.AND P5, PT, R5.reuse, 0x1, PT ;  /* 0x000000010500780c */ /* 0x040fe40003fa4270 */
[----:B------:R-:W-:Y:S02]  /*12140*/  ISETP.GT.AND P4, PT, R5, 0x8, PT ;  /* 0x000000080500780c */ /* 0x000fe40003f84270 */
[----:B------:R-:W-:-:S02]  /*12150*/  FSEL R23, R74, -INF , P6 ;  /* 0xff8000004a177808 */ /* 0x000fc40003000000 */
[----:B------:R-:W-:Y:S02]  /*12160*/  FSEL R30, R75, -INF , P5 ;  /* 0xff8000004b1e7808 */ /* 0x000fe40002800000 */
[----:B------:R-:W-:Y:S02]  /*12170*/  ISETP.GT.AND P0, PT, R5, 0x9, PT ;  /* 0x000000090500780c */ /* 0x000fe40003f04270 */
[----:B------:R-:W-:Y:S02]  /*12180*/  FSEL R34, R70, -INF , P4 ;  /* 0xff80000046227808 */ /* 0x000fe40002000000 */
[----:B------:R-:W-:Y:S02]  /*12190*/  FMNMX.FTZ R119, R25, R27, !PT ;  /* 0x0000001b19777209 */ /* 0x000fe40007810000 */
[----:B------:R-:W-:Y:S02]  /*121a0*/  FMNMX.FTZ R3, R23, R30, !PT ;  /* 0x0000001e17037209 */ /* 0x000fe40007810000 */
[----:B------:R-:W-:-:S02]  /*121b0*/  FMNMX.FTZ R121, R15, R121, !PT ;  /* 0x000000790f797209 */ /* 0x000fc40007810000 */
[----:B------:R-:W-:Y:S02]  /*121c0*/  FSEL R40, R71, -INF , P0 ;  /* 0xff80000047287808 */ /* 0x000fe40000000000 */
[----:B------:R-:W-:Y:S02]  /*121d0*/  ISETP.GT.AND P6, PT, R5, 0x10, PT ;  /* 0x000000100500780c */ /* 0x000fe40003fc4270 */
        /* <DEDUP_REMOVED lines=47> */
[----:B------:R-:W-:Y:S01]  /*124d0*/  FMNMX.FTZ R120, R113, R120, !PT ;  /* 0x0000007871787209 */ /* 0x000fe20007810000 */
[----:B------:R-:W-:Y:S01]  /*124e0*/  IMAD.MOV.U32 R116, RZ, RZ, R121 ;  /* 0x000000ffff747224 */ /* 0x000fe200078e0079 */
[----:B------:R-:W-:Y:S02]  /*124f0*/  FMNMX.FTZ R119, R130, R119, !PT ;  /* 0x0000007782777209 */ /* 0x000fe40007810000 */
[----:B------:R-:W-:Y:S02]  /*12500*/  FMNMX.FTZ R8, R126, R8, !PT ;  /* 0x000000087e087209 */ /* 0x000fe40007810000 */
[----:B------:R-:W-:Y:S02]  /*12510*/  FMNMX.FTZ R120, R112, R120, !PT ;  /* 0x0000007870787209 */ /* 0x000fe40007810000 */
[----:B------:R-:W-:-:S02]  /*12520*/  FMNMX.FTZ R119, R129, R119, !PT ;  /* 0x0000007781777209 */ /* 0x000fc40007810000 */
[----:B------:R-:W-:Y:S02]  /*12530*/  FMNMX.FTZ R8, R125, R8, !PT ;  /* 0x000000087d087209 */ /* 0x000fe40007810000 */
[----:B------:R-:W-:Y:S02]  /*12540*/  MOV R2, 0x12560 ;  /* 0x0001256000027802 */ /* 0x000fe40000000f00 */
[----:B------:R-:W-:Y:S05]  /*12550*/  CALL.REL.NOINC `($__internal_46_$__cuda_sm70_shflsync_bfly_p) ;  /* 0x000028c000007944 */ /* 0x000fea0003c00000 */
[----:B------:R-:W-:Y:S01]  /*12560*/  FMNMX.FTZ R121, R121, R0, !PT ;  /* 0x0000000079797209 */ /* 0x000fe20007810000 */
[----:B------:R-:W-:Y:S01]  /*12570*/  IMAD.MOV.U32 R0, RZ, RZ, 0x1 ;  /* 0x00000001ff007424 */ /* 0x000fe200078e00ff */
[----:B------:R-:W-:-:S03]  /*12580*/  MOV R2, 0x125b0 ;  /* 0x000125b000027802 */ /* 0x000fc60000000f00 */
[----:B------:R-:W-:Y:S02]  /*12590*/  IMAD.MOV.U32 R116, RZ, RZ, R121 ;  /* 0x000000ffff747224 */ /* 0x000fe400078e0079 */
[----:B------:R-:W-:Y:S05]  /*125a0*/  CALL.REL.NOINC `($__internal_46_$__cuda_sm70_shflsync_bfly_p) ;  /* 0x0000287000007944 */ /* 0x000fea0003c00000 */
[----:B------:R-:W-:Y:S01]  /*125b0*/  FMNMX.FTZ R121, R121, R0, !PT ;  /* 0x0000000079797209 */ /* 0x000fe20007810000 */
[----:B------:R-:W-:Y:S01]  /*125c0*/  IMAD.MOV.U32 R116, RZ, RZ, R120 ;  /* 0x000000ffff747224 */ /* 0x000fe200078e0078 */
[----:B------:R-:W-:Y:S01]  /*125d0*/  MOV R2, 0x12600 ;  /* 0x0001260000027802 */ /* 0x000fe20000000f00 */
[----:B------:R-:W-:Y:S02]  /*125e0*/  IMAD.MOV.U32 R0, RZ, RZ, 0x2 ;  /* 0x00000002ff007424 */ /* 0x000fe400078e00ff */
        /* <DEDUP_REMOVED lines=26> */
[----:B------:R-:W-:Y:S01]  /*12790*/  MOV R9, R0 ;  /* 0x0000000000097202 */ /* 0x000fe20000000f00 */
[----:B------:R-:W-:Y:S05]  /*127a0*/  BRA `(.L_x_3307) ;  /* 0xffff25b000007947 */ /* 0x000fea000383ffff */
.L_x_3198:
[----:B------:R-:W-:Y:S01]  /*127b0*/  MOV R2, RZ ;  /* 0x000000ff00027202 */ /* 0x000fe20000000f00 */
[----:B------:R-:W-:Y:S01]  /*127c0*/  IMAD.MOV.U32 R116, RZ, RZ, R5 ;  /* 0x000000ffff747224 */ /* 0x000fe200078e0005 */
[----:B------:R-:W-:Y:S01]  /*127d0*/  MOV R3, 0x12800 ;  /* 0x0001280000037802 */ /* 0x000fe20000000f00 */
[----:B------:R-:W-:Y:S02]  /*127e0*/  IMAD.MOV.U32 R204, RZ, RZ, 0x1c1f ;  /* 0x00001c1fffcc7424 */ /* 0x000fe400078e00ff */
[----:B-1234-:R-:W-:Y:S05]  /*127f0*/  CALL.REL.NOINC `($__internal_47_$__cuda_sm70_shflsync_idx_p) ;  /* 0x0000268000007944 */ /* 0x01efea0003c00000 */
[----:B------:R-:W-:Y:S01]  /*12800*/  MOV R4, R204 ;  /* 0x000000cc00047202 */ /* 0x000fe20000000f00 */
[----:B------:R-:W-:-:S05]  /*12810*/  BRA `(.L_x_3308) ;  /* 0xffff39e000007947 */ /* 0x000fca000383ffff */
.L_x_3199:
[----:B------:R-:W-:Y:S01]  /*12820*/  MOV R2, RZ ;  /* 0x000000ff00027202 */ /* 0x000fe20000000f00 */
[----:B------:R-:W-:Y:S01]  /*12830*/  IMAD.MOV.U32 R116, RZ, RZ, R10 ;  /* 0x000000ffff747224 */ /* 0x000fe200078e000a */
[----:B------:R-:W-:Y:S01]  /*12840*/  MOV R3, 0x12870 ;  /* 0x0001287000037802 */ /* 0x000fe20000000f00 */
[----:B------:R-:W-:Y:S02]  /*12850*/  IMAD.MOV.U32 R204, RZ, RZ, 0x1c1f ;  /* 0x00001c1fffcc7424 */ /* 0x000fe400078e00ff */
[----:B-1234-:R-:W-:Y:S05]  /*12860*/  CALL.REL.NOINC `($__internal_47_$__cuda_sm70_shflsync_idx_p) ;  /* 0x0000261000007944 */ /* 0x01efea0003c00000 */
[----:B------:R-:W-:Y:S01]  /*12870*/  MOV R0, R204 ;  /* 0x000000cc00007202 */ /* 0x000fe20000000f00 */
[----:B------:R-:W-:-:S05]  /*12880*/  BRA `(.L_x_3309) ;  /* 0xffff399000007947 */ /* 0x000fca000383ffff */
.L_x_3200:
[----:B---3--:R-:W-:Y:S01]  /*12890*/  MOV R2, 0x1 ;  /* 0x0000000100027802 */ /* 0x008fe20000000f00 */
[----:B------:R-:W-:Y:S01]  /*128a0*/  IMAD.MOV.U32 R116, RZ, RZ, R5 ;  /* 0x000000ffff747224 */ /* 0x000fe200078e0005 */
[----:B------:R-:W-:Y:S01]  /*128b0*/  MOV R3, 0x128e0 ;  /* 0x000128e000037802 */ /* 0x000fe20000000f00 */
[----:B------:R-:W-:Y:S02]  /*128c0*/  IMAD.MOV.U32 R204, RZ, RZ, 0x1c1f ;  /* 0x00001c1fffcc7424 */ /* 0x000fe400078e00ff */
[----:B-12-4-:R-:W-:Y:S05]  /*128d0*/  CALL.REL.NOINC `($__internal_47_$__cuda_sm70_shflsync_idx_p) ;  /* 0x000025a000007944 */ /* 0x016fea0003c00000 */
[----:B------:R-:W-:Y:S01]  /*128e0*/  MOV R2, 0x1 ;  /* 0x0000000100027802 */ /* 0x000fe20000000f00 */
[----:B------:R-:W-:Y:S01]  /*128f0*/  IMAD.MOV.U32 R4, RZ, RZ, R204 ;  /* 0x000000ffff047224 */ /* 0x000fe200078e00cc */
[----:B------:R-:W-:Y:S01]  /*12900*/  MOV R204, 0x1c1f ;  /* 0x00001c1f00cc7802 */ /* 0x000fe20000000f00 */
[----:B------:R-:W-:Y:S01]  /*12910*/  IMAD.MOV.U32 R116, RZ, RZ, R10 ;  /* 0x000000ffff747224 */ /* 0x000fe200078e000a */
[----:B------:R-:W-:Y:S02]  /*12920*/  MOV R3, 0x12940 ;  /* 0x0001294000037802 */ /* 0x000fe40000000f00 */
[----:B------:R-:W-:Y:S05]  /*12930*/  CALL.REL.NOINC `($__internal_47_$__cuda_sm70_shflsync_idx_p) ;  /* 0x0000254000007944 */ /* 0x000fea0003c00000 */
[----:B------:R-:W-:Y:S01]  /*12940*/  MOV R0, R204 ;  /* 0x000000cc00007202 */ /* 0x000fe20000000f00 */
[----:B------:R-:W-:-:S05]  /*12950*/  BRA `(.L_x_3310) ;  /* 0xffff3a4000007947 */ /* 0x000fca000383ffff */
.L_x_3203:
[----:B------:R-:W-:Y:S01]  /*12960*/  MOV R2, RZ ;  /* 0x000000ff00027202 */ /* 0x000fe20000000f00 */
[----:B------:R-:W-:Y:S01]  /*12970*/  IMAD.MOV.U32 R116, RZ, RZ, R125 ;  /* 0x000000ffff747224 */ /* 0x000fe200078e007d */
[----:B------:R-:W-:Y:S01]  /*12980*/  MOV R3, 0x129b0 ;  /* 0x000129b000037802 */ /* 0x000fe20000000f00 */
[----:B------:R-:W-:Y:S02]  /*12990*/  IMAD.MOV.U32 R204, RZ, RZ, 0x1c1f ;  /* 0x00001c1fffcc7424 */ /* 0x000fe400078e00ff */
[----:B------:R-:W-:Y:S05]  /*129a0*/  CALL.REL.NOINC `($__internal_47_$__cuda_sm70_shflsync_idx_p) ;  /* 0x000024d000007944 */ /* 0x000fea0003c00000 */
[----:B------:R-:W-:Y:S01]  /*129b0*/  MOV R117, R204 ;  /* 0x000000cc00757202 */ /* 0x000fe20000000f00 */
[----:B------:R-:W-:-:S05]  /*129c0*/  BRA `(.L_x_3311) ;  /* 0xffff42f000007947 */ /* 0x000fca000383ffff */
.L_x_3204:
[----:B------:R-:W-:Y:S01]  /*129d0*/  MOV R2, RZ ;  /* 0x000000ff00027202 */ /* 0x000fe20000000f00 */
[----:B------:R-:W-:Y:S01]  /*129e0*/  IMAD.MOV.U32 R116, RZ, RZ, R126 ;  /* 0x000000ffff747224 */ /* 0x000fe200078e007e */
[----:B------:R-:W-:Y:S01]  /*129f0*/  MOV R3, 0x12a20 ;  /* 0x00012a2000037802 */ /* 0x000fe20000000f00 */
[----:B------:R-:W-:Y:S02]  /*12a00*/  IMAD.MOV.U32 R204, RZ, RZ, 0x1c1f ;  /* 0x00001c1fffcc7424 */ /* 0x000fe400078e00ff */
[----:B-12---:R-:W-:Y:S05]  /*12a10*/  CALL.REL.NOINC `($__internal_47_$__cuda_sm70_shflsync_idx_p) ;  /* 0x0000246000007944 */ /* 0x006fea0003c00000 */
[----:B------:R-:W-:Y:S01]  /*12a20*/  MOV R0, R204 ;  /* 0x000000cc00007202 */ /* 0x000fe20000000f00 */
[----:B------:R-:W-:-:S05]  /*12a30*/  BRA `(.L_x_3312) ;  /* 0xffff42a000007947 */ /* 0x000fca000383ffff */
.L_x_3205:
[----:B----4-:R-:W-:Y:S01]  /*12a40*/  MOV R2, 0x1 ;  /* 0x0000000100027802 */ /* 0x010fe20000000f00 */
[----:B------:R-:W-:Y:S01]  /*12a50*/  IMAD.MOV.U32 R116, RZ, RZ, R125 ;  /* 0x000000ffff747224 */ /* 0x000fe200078e007d */
[----:B------:R-:W-:Y:S01]  /*12a60*/  MOV R3, 0x12a90 ;  /* 0x00012a9000037802 */ /* 0x000fe20000000f00 */
[----:B------:R-:W-:Y:S03]  /*12a70*/  IMAD.MOV.U32 R204, RZ, RZ, 0x1c1f ;  /* 0x00001c1fffcc7424 */ /* 0x000fe600078e00ff */
[----:B-1-3--:R-:W-:Y:S05]  /*12a80*/  CALL.REL.NOINC `($__internal_47_$__cuda_sm70_shflsync_idx_p) ;  /* 0x000023f000007944 */ /* 0x00afea0003c00000 */
        /* <DEDUP_REMOVED lines=8> */
.L_x_3206:
[----:B------:R-:W-:Y:S01]  /*12b10*/  MOV R204, 0x1c1f ;  /* 0x00001c1f00cc7802 */ /* 0x000fe20000000f00 */
[----:B---3--:R-:W-:Y:S01]  /*12b20*/  IMAD.MOV.U32 R2, RZ, RZ, RZ ;  /* 0x000000ffff027224 */ /* 0x008fe200078e00ff */
[----:B------:R-:W-:Y:S02]  /*12b30*/  MOV R3, 0x12b50 ;  /* 0x00012b5000037802 */ /* 0x000fe40000000f00 */
[----:B--2---:R-:W-:Y:S05]  /*12b40*/  CALL.REL.NOINC `($__internal_47_$__cuda_sm70_shflsync_idx_p) ;  /* 0x0000233000007944 */ /* 0x004fea0003c00000 */
[----:B------:R-:W-:Y:S01]  /*12b50*/  MOV R0, R204 ;  /* 0x000000cc00007202 */ /* 0x000fe20000000f00 */
[----:B------:R-:W-:-:S05]  /*12b60*/  BRA `(.L_x_3314) ;  /* 0xffff449000007947 */ /* 0x000fca000383ffff */
.L_x_3207:
[----:B------:R-:W-:Y:S01]  /*12b70*/  MOV R204, 0x1c1f ;  /* 0x00001c1f00cc7802 */ /* 0x000fe20000000f00 */
[----:B---3--:R-:W-:Y:S01]  /*12b80*/  IMAD.MOV.U32 R2, RZ, RZ, 0x1 ;  /* 0x00000001ff027424 */ /* 0x008fe200078e00ff */
[----:B------:R-:W-:Y:S02]  /*12b90*/  MOV R3, 0x12bb0 ;  /* 0x00012bb000037802 */ /* 0x000fe40000000f00 */
[----:B-1----:R-:W-:Y:S05]  /*12ba0*/  CALL.REL.NOINC `($__internal_47_$__cuda_sm70_shflsync_idx_p) ;  /* 0x000022d000007944 */ /* 0x002fea0003c00000 */
[----:B------:R-:W-:Y:S01]  /*12bb0*/  MOV R3, 0x12d80 ;  /* 0x00012d8000037802 */ /* 0x000fe20000000f00 */
[----:B------:R-:W-:Y:S02]  /*12bc0*/  IMAD.IADD R204, R117, 0x1, R204 ;  /* 0x0000000175cc7824 */ /* 0x000fe400078e02cc */
[----:B------:R-:W-:Y:S03]  /*12bd0*/  IMAD.MOV.U32 R2, RZ, RZ, 0x2 ;  /* 0x00000002ff027424 */ /* 0x000fe600078e00ff */
        /* <DEDUP_REMOVED lines=20> */
[----:B------:R-:W-:Y:S01]  /*12d20*/  IMAD.MOV.U32 R204, RZ, RZ, 0x1c1f ;  /* 0x00001c1fffcc7424 */ /* 0x000fe200078e00ff */
[----:B------:R-:W-:Y:S02]  /*12d30*/  FSEL R34, R38, -INF , P6 ;  /* 0xff80000026227808 */ /* 0x000fe40003000000 */
[----:B------:R-:W-:Y:S02]  /*12d40*/  FSEL R32, R39, -INF , P5 ;  /* 0xff80000027207808 */ /* 0x000fe40002800000 */
[----:B------:R-:W-:Y:S02]  /*12d50*/  FSEL R22, R50, -INF , P4 ;  /* 0xff80000032167808 */ /* 0x000fe40002000000 */
[----:B------:R-:W-:Y:S02]  /*12d60*/  FSEL R20, R51, -INF , P0 ;  /* 0xff80000033147808 */ /* 0x000fe40000000000 */
[----:B------:R-:W-:Y:S05]  /*12d70*/  CALL.REL.NOINC `($__internal_47_$__cuda_sm70_shflsync_idx_p) ;  /* 0x0000210000007944 */ /* 0x000fea0003c00000 */
        /* <DEDUP_REMOVED lines=28> */
[----:B------:R-:W-:Y:S05]  /*12f40*/  CALL.REL.NOINC `($__internal_47_$__cuda_sm70_shflsync_idx_p) ;  /* 0x00001f3000007944 */ /* 0x000fea0003c00000 */
[----:B------:R-:W-:Y:S01]  /*12f50*/  FMNMX.FTZ R116, R4, R118, !PT ;  /* 0x0000007604747209 */ /* 0x000fe20007810000 */
[----:B------:R-:W-:Y:S01]  /*12f60*/  IMAD.IADD R117, R117, 0x1, R204 ;  /* 0x0000000175757824 */ /* 0x000fe200078e02cc */
[----:B------:R-:W-:Y:S01]  /*12f70*/  FMNMX.FTZ R9, R36, R122, !PT ;  /* 0x0000007a24097209 */ /* 0x000fe20007810000 */
[----:B------:R-:W-:Y:S01]  /*12f80*/  IMAD.MOV.U32 R0, RZ, RZ, 0x2 ;  /* 0x00000002ff007424 */ /* 0x000fe200078e00ff */
[----:B------:R-:W-:Y:S02]  /*12f90*/  FMNMX.FTZ R116, R174, R116, !PT ;  /* 0x00000074ae747209 */ /* 0x000fe40007810000 */
[C---:B------:R-:W-:Y:S02]  /*12fa0*/  ISETP.GT.AND P6, PT, R117.reuse, RZ, PT ;  /* 0x000000ff7500720c */ /* 0x040fe40003fc4270 */
[C---:B------:R-:W-:Y:S02]  /*12fb0*/  ISETP.GT.AND P5, PT, R117.reuse, 0x1, PT ;  /* 0x000000017500780c */ /* 0x040fe40003fa4270 */
[----:B------:R-:W-:Y:S02]  /*12fc0*/  FSEL R33, R10, -INF , P6 ;  /* 0xff8000000a217808 */ /* 0x000fe40003000000 */
[----:B------:R-:W-:Y:S02]  /*12fd0*/  ISETP.GT.AND P4, PT, R117, 0x8, PT ;  /* 0x000000087500780c */ /* 0x000fe40003f84270 */
[----:B------:R-:W-:Y:S02]  /*12fe0*/  FSEL R163, R11, -INF , P5 ;  /* 0xff8000000ba37808 */ /* 0x000fe40002800000 */
[----:B------:R-:W-:Y:S02]  /*12ff0*/  FMNMX.FTZ R10, R23, R123, !PT ;  /* 0x0000007b170a7209 */ /* 0x000fe40007810000 */
[----:B------:R-:W-:Y:S02]  /*13000*/  FMNMX.FTZ R11, R33, R124, !PT ;  /* 0x0000007c210b7209 */ /* 0x000fe40007810000 */
[----:B------:R-:W-:Y:S02]  /*13010*/  ISETP.GT.AND P0, PT, R117, 0x9, PT ;  /* 0x000000097500780c */ /* 0x000fe40003f04270 */
[----:B------:R-:W-:Y:S02]  /*13020*/  FSEL R38, R14, -INF , P4 ;  /* 0xff8000000e267808 */ /* 0x000fe40002000000 */
        /* <DEDUP_REMOVED lines=61> */
[----:B------:R-:W-:Y:S05]  /*13400*/  CALL.REL.NOINC `($__internal_46_$__cuda_sm70_shflsync_bfly_p) ;  /* 0x00001a1000007944 */ /* 0x000fea0003c00000 */
[----:B------:R-:W-:Y:S01]  /*13410*/  FMNMX.FTZ R116, R116, R0, !PT ;  /* 0x0000000074747209 */ /* 0x000fe20007810000 */
[----:B------:R-:W-:Y:S01]  /*13420*/  IMAD.MOV.U32 R0, RZ, RZ, 0x1 ;  /* 0x00000001ff007424 */ /* 0x000fe200078e00ff */
[----:B------:R-:W-:Y:S02]  /*13430*/  MOV R2, 0x13450 ;  /* 0x0001345000027802 */ /* 0x000fe40000000f00 */
        /* <DEDUP_REMOVED lines=28> */
[----:B------:R-:W-:-:S05]  /*13600*/  BRA `(.L_x_3315) ;  /* 0xffff446000007947 */ /* 0x000fca000383ffff */
.L_x_3210:
[----:B------:R-:W-:Y:S01]  /*13610*/  MOV R204, 0x1c1f ;  /* 0x00001c1f00cc7802 */ /* 0x000fe20000000f00 */
[----:B------:R-:W-:Y:S01]  /*13620*/  IMAD.MOV.U32 R2, RZ, RZ, RZ ;  /* 0x000000ffff027224 */ /* 0x000fe200078e00ff */
[----:B------:R-:W-:Y:S02]  /*13630*/  MOV R3, 0x13650 ;  /* 0x0001365000037802 */ /* 0x000fe40000000f00 */
[----:B-1234-:R-:W-:Y:S05]  /*13640*/  CALL.REL.NOINC `($__internal_47_$__cuda_sm70_shflsync_idx_p) ;  /* 0x0000183000007944 */ /* 0x01efea0003c00000 */
[----:B------:R-:W-:Y:S01]  /*13650*/  MOV R0, R204 ;  /* 0x000000cc00007202 */ /* 0x000fe20000000f00 */
[----:B------:R-:W-:-:S05]  /*13660*/  BRA `(.L_x_3316) ;  /* 0xffff5e8000007947 */ /* 0x000fca000383ffff */
.L_x_3213:
[----:B------:R-:W-:Y:S01]  /*13670*/  MOV R204, 0x1c1f ;  /* 0x00001c1f00cc7802 */ /* 0x000fe20000000f00 */
[----:B---3--:R-:W-:Y:S01]  /*13680*/  IMAD.MOV.U32 R2, RZ, RZ, 0x1 ;  /* 0x00000001ff027424 */ /* 0x008fe200078e00ff */
[----:B------:R-:W-:Y:S02]  /*13690*/  MOV R3, 0x136b0 ;  /* 0x000136b000037802 */ /* 0x000fe40000000f00 */
[----:B-12---:R-:W-:Y:S05]  /*136a0*/  CALL.REL.NOINC `($__internal_47_$__cuda_sm70_shflsync_idx_p) ;  /* 0x000017d000007944 */ /* 0x006fea0003c00000 */
        /* <DEDUP_REMOVED lines=8> */
.L_x_3216:
[----:B------:R-:W-:Y:S01]  /*13730*/  MOV R2, RZ ;  /* 0x000000ff00027202 */ /* 0x000fe20000000f00 */
[----:B------:R-:W-:Y:S01]  /*13740*/  IMAD.MOV.U32 R116, RZ, RZ, R160 ;  /* 0x000000ffff747224 */ /* 0x000fe200078e00a0 */
[----:B------:R-:W-:Y:S01]  /*13750*/  MOV R3, 0x13780 ;  /* 0x0001378000037802 */ /* 0x000fe20000000f00 */
[----:B------:R-:W-:Y:S02]  /*13760*/  IMAD.MOV.U32 R204, RZ, RZ, 0x1c1f ;  /* 0x00001c1fffcc7424 */ /* 0x000fe400078e00ff */
[----:B------:R-:W-:Y:S05]  /*13770*/  CALL.REL.NOINC `($__internal_47_$__cuda_sm70_shflsync_idx_p) ;  /* 0x0000170000007944 */ /* 0x000fea0003c00000 */
[----:B------:R-:W-:Y:S01]  /*13780*/  MOV R118, R204 ;  /* 0x000000cc00767202 */ /* 0x000fe20000000f00 */
[----:B------:R-:W-:-:S05]  /*13790*/  BRA `(.L_x_3318) ;  /* 0xffff680000007947 */ /* 0x000fca000383ffff */
.L_x_3217:
[----:B------:R-:W-:Y:S01]  /*137a0*/  MOV R2, RZ ;  /* 0x000000ff00027202 */ /* 0x000fe20000000f00 */
[----:B------:R-:W-:Y:S01]  /*137b0*/  IMAD.MOV.U32 R116, RZ, RZ, R161 ;  /* 0x000000ffff747224 */ /* 0x000fe200078e00a1 */
[----:B------:R-:W-:Y:S01]  /*137c0*/  MOV R3, 0x137f0 ;  /* 0x000137f000037802 */ /* 0x000fe20000000f00 */
[----:B------:R-:W-:Y:S02]  /*137d0*/  IMAD.MOV.U32 R204, RZ, RZ, 0x1c1f ;  /* 0x00001c1fffcc7424 */ /* 0x000fe400078e00ff */
[----:B-12---:R-:W-:Y:S05]  /*137e0*/  CALL.REL.NOINC `($__internal_47_$__cuda_sm70_shflsync_idx_p) ;  /* 0x0000169000007944 */ /* 0x006fea0003c00000 */
[----:B------:R-:W-:Y:S01]  /*137f0*/  MOV R0, R204 ;  /* 0x000000cc00007202 */ /* 0x000fe20000000f00 */
[----:B------:R-:W-:-:S05]  /*13800*/  BRA `(.L_x_3319) ;  /* 0xffff67b000007947 */ /* 0x000fca000383ffff */
.L_x_3218:
        /* <DEDUP_REMOVED lines=13> */
.L_x_3219:
[----:B------:R-:W-:Y:S02]  /*138e0*/  MOV R0, 0x2 ;  /* 0x0000000200007802 */ /* 0x000fe40000000f00 */
[----:B------:R-:W-:Y:S02]  /*138f0*/  MOV R2, 0x13910 ;  /* 0x0001391000027802 */ /* 0x000fe40000000f00 */
[----:B--2---:R-:W-:Y:S05]  /*13900*/  CALL.REL.NOINC `($__internal_46_$__cuda_sm70_shflsync_bfly_p) ;  /* 0x0000151000007944 */ /* 0x004fea0003c00000 */
[----:B------:R-:W-:-:S05]  /*13910*/  BRA `(.L_x_3321) ;  /* 0xffff6c0000007947 */ /* 0x000fca000383ffff */
.L_x_3220:
[----:B------:R-:W-:Y:S02]  /*13920*/  MOV R0, 0x1 ;  /* 0x0000000100007802 */ /* 0x000fe40000000f00 */
[----:B------:R-:W-:Y:S02]  /*13930*/  MOV R2, 0x13950 ;  /* 0x0001395000027802 */ /* 0x000fe40000000f00 */
[----:B--2---:R-:W-:Y:S05]  /*13940*/  CALL.REL.NOINC `($__internal_46_$__cuda_sm70_shflsync_bfly_p) ;  /* 0x000014d000007944 */ /* 0x004fea0003c00000 */
        /* <DEDUP_REMOVED lines=28> */
.L_x_3222:
[----:B------:R-:W-:Y:S01]  /*13b10*/  IMAD.MOV.U32 R116, RZ, RZ, R206 ;  /* 0x000000ffff747224 */ /* 0x000fe200078e00ce */
[----:B------:R-:W-:-:S02]  /*13b20*/  MOV R0, 0x2 ;  /* 0x0000000200007802 */ /* 0x000fc40000000f00 */
[----:B------:R-:W-:Y:S02]  /*13b30*/  MOV R2, 0x13b50 ;  /* 0x00013b5000027802 */ /* 0x000fe40000000f00 */
[----:B------:R-:W-:Y:S05]  /*13b40*/  CALL.REL.NOINC `($__internal_46_$__cuda_sm70_shflsync_bfly_p) ;  /* 0x000012d000007944 */ /* 0x000fea0003c00000 */
[----:B------:R-:W-:Y:S05]  /*13b50*/  BRA `(.L_x_3323) ;  /* 0xffff827000007947 */ /* 0x000fea000383ffff */
.L_x_3223:
[----:B------:R-:W-:Y:S01]  /*13b60*/  IMAD.MOV.U32 R116, RZ, RZ, R7 ;  /* 0x000000ffff747224 */ /* 0x000fe200078e0007 */
[----:B------:R-:W-:Y:S02]  /*13b70*/  MOV R0, 0x1 ;  /* 0x0000000100007802 */ /* 0x000fe40000000f00 */
[----:B------:R-:W-:Y:S02]  /*13b80*/  MOV R2, 0x13ba0 ;  /* 0x00013ba000027802 */ /* 0x000fe40000000f00 */
[----:B-1----:R-:W-:Y:S05]  /*13b90*/  CALL.REL.NOINC `($__internal_46_$__cuda_sm70_shflsync_bfly_p) ;  /* 0x0000128000007944 */ /* 0x002fea0003c00000 */
[----:B------:R-:W-:Y:S01]  /*13ba0*/  FADD.FTZ R7, R7, R0 ;  /* 0x0000000007077221 */ /* 0x000fe20000010000 */
[----:B------:R-:W-:Y:S02]  /*13bb0*/  MOV R116, R203 ;  /* 0x000000cb00747202 */ /* 0x000fe40000000f00 */
[----:B------:R-:W-:Y:S02]  /*13bc0*/  MOV R0, 0x2 ;  /* 0x0000000200007802 */ /* 0x000fe40000000f00 */
[----:B------:R-:W-:Y:S02]  /*13bd0*/  MOV R2, 0x13bf0 ;  /* 0x00013bf000027802 */ /* 0x000fe40000000f00 */
[----:B------:R-:W-:Y:S05]  /*13be0*/  CALL.REL.NOINC `($__internal_46_$__cuda_sm70_shflsync_bfly_p) ;  /* 0x0000123000007944 */ /* 0x000fea0003c00000 */
[----:B------:R-:W-:Y:S01]  /*13bf0*/  FADD.FTZ R6, R203, R0 ;  /* 0x00000000cb067221 */ /* 0x000fe20000010000 */
[----:B------:R-:W-:Y:S02]  /*13c00*/  MOV R0, 0x1 ;  /* 0x0000000100007802 */ /* 0x000fe40000000f00 */
[----:B------:R-:W-:-:S02]  /*13c10*/  MOV R2, 0x13c40 ;  /* 0x00013c4000027802 */ /* 0x000fc40000000f00 */
[----:B------:R-:W-:Y:S02]  /*13c20*/  MOV R116, R6 ;  /* 0x0000000600747202 */ /* 0x000fe40000000f00 */
[----:B------:R-:W-:Y:S05]  /*13c30*/  CALL.REL.NOINC `($__internal_46_$__cuda_sm70_shflsync_bfly_p) ;  /* 0x000011e000007944 */ /* 0x000fea0003c00000 */
[----:B------:R-:W-:Y:S01]  /*13c40*/  FADD.FTZ R6, R6, R0 ;  /* 0x0000000006067221 */ /* 0x000fe20000010000 */
[----:B------:R-:W-:Y:S02]  /*13c50*/  MOV R116, R215 ;  /* 0x000000d700747202 */ /* 0x000fe40000000f00 */
[----:B------:R-:W-:Y:S02]  /*13c60*/  MOV R0, 0x2 ;  /* 0x0000000200007802 */ /* 0x000fe40000000f00 */
[----:B------:R-:W-:Y:S02]  /*13c70*/  MOV R2, 0x13c90 ;  /* 0x00013c9000027802 */ /* 0x000fe40000000f00 */
[----:B------:R-:W-:Y:S05]  /*13c80*/  CALL.REL.NOINC `($__internal_46_$__cuda_sm70_shflsync_bfly_p) ;  /* 0x0000119000007944 */ /* 0x000fea0003c00000 */
[----:B------:R-:W-:Y:S01]  /*13c90*/  FADD.FTZ R5, R215, R0 ;  /* 0x00000000d7057221 */ /* 0x000fe20000010000 */
[----:B------:R-:W-:Y:S02]  /*13ca0*/  MOV R0, 0x1 ;  /* 0x0000000100007802 */ /* 0x000fe40000000f00 */
[----:B------:R-:W-:Y:S02]  /*13cb0*/  MOV R2, 0x13ce0 ;  /* 0x00013ce000027802 */ /* 0x000fe40000000f00 */
[----:B------:R-:W-:-:S02]  /*13cc0*/  MOV R116, R5 ;  /* 0x0000000500747202 */ /* 0x000fc40000000f00 */
[----:B------:R-:W-:Y:S05]  /*13cd0*/  CALL.REL.NOINC `($__internal_46_$__cuda_sm70_shflsync_bfly_p) ;  /* 0x0000114000007944 */ /* 0x000fea0003c00000 */
[----:B------:R-:W-:Y:S01]  /*13ce0*/  FADD.FTZ R5, R5, R0 ;  /* 0x0000000005057221 */ /* 0x000fe20000010000 */
[----:B------:R-:W-:-:S02]  /*13cf0*/  MOV R116, R216 ;  /* 0x000000d800747202 */ /* 0x000fc40000000f00 */
[----:B------:R-:W-:Y:S02]  /*13d00*/  MOV R0, 0x2 ;  /* 0x0000000200007802 */ /* 0x000fe40000000f00 */
[----:B------:R-:W-:Y:S02]  /*13d10*/  MOV R2, 0x13d30 ;  /* 0x00013d3000027802 */ /* 0x000fe40000000f00 */
[----:B------:R-:W-:Y:S05]  /*13d20*/  CALL.REL.NOINC `($__internal_46_$__cuda_sm70_shflsync_bfly_p) ;  /* 0x000010f000007944 */ /* 0x000fea0003c00000 */
[----:B------:R-:W-:Y:S01]  /*13d30*/  FADD.FTZ R4, R216, R0 ;  /* 0x00000000d8047221 */ /* 0x000fe20000010000 */
[----:B------:R-:W-:Y:S02]  /*13d40*/  MOV R0, 0x1 ;  /* 0x0000000100007802 */ /* 0x000fe40000000f00 */
[----:B------:R-:W-:Y:S02]  /*13d50*/  MOV R2, 0x13d80 ;  /* 0x00013d8000027802 */ /* 0x000fe40000000f00 */
[----:B------:R-:W-:Y:S02]  /*13d60*/  MOV R116, R4 ;  /* 0x0000000400747202 */ /* 0x000fe40000000f00 */
[----:B------:R-:W-:Y:S05]  /*13d70*/  CALL.REL.NOINC `($__internal_46_$__cuda_sm70_shflsync_bfly_p) ;  /* 0x000010a000007944 */ /* 0x000fea0003c00000 */
[----:B------:R-:W-:Y:S01]  /*13d80*/  MOV R8, R0 ;  /* 0x0000000000087202 */ /* 0x000fe20000000f00 */
[----:B------:R-:W-:Y:S05]  /*13d90*/  BRA `(.L_x_3324) ;  /* 0xffff812000007947 */ /* 0x000fea000383ffff */
.L_x_3230:
[----:B-1234-:R-:W-:Y:S01]  /*13da0*/  IMAD.MOV.U32 R116, RZ, RZ, R10 ;  /* 0x000000ffff747224 */ /* 0x01efe200078e000a */
[----:B------:R-:W-:Y:S01]  /*13db0*/  MOV R2, RZ ;  /* 0x000000ff00027202 */ /* 0x000fe20000000f00 */
[----:B------:R-:W-:Y:S01]  /*13dc0*/  IMAD.MOV.U32 R204, RZ, RZ, 0x1c1f ;  /* 0x00001c1fffcc7424 */ /* 0x000fe200078e00ff */
[----:B------:R-:W-:-:S02]  /*13dd0*/  MOV R3, 0x13df0 ;  /* 0x00013df000037802 */ /* 0x000fc40000000f00 */
[----:B------:R-:W-:Y:S05]  /*13de0*/  CALL.REL.NOINC `($__internal_47_$__cuda_sm70_shflsync_idx_p) ;  /* 0x0000109000007944 */ /* 0x000fea0003c00000 */
[----:B------:R-:W-:Y:S01]  /*13df0*/  MOV R5, R204 ;  /* 0x000000cc00057202 */ /* 0x000fe20000000f00 */
[----:B------:R-:W-:Y:S05]  /*13e00*/  BRA `(.L_x_3325) ;  /* 0xffff9a3000007947 */ /* 0x000fea000383ffff */
.L_x_3231:
[----:B------:R-:W-:Y:S01]  /*13e10*/  IMAD.MOV.U32 R116, RZ, RZ, R12 ;  /* 0x000000ffff747224 */ /* 0x000fe200078e000c */
[----:B------:R-:W-:Y:S01]  /*13e20*/  MOV R2, RZ ;  /* 0x000000ff00027202 */ /* 0x000fe20000000f00 */
[----:B------:R-:W-:Y:S01]  /*13e30*/  IMAD.MOV.U32 R204, RZ, RZ, 0x1c1f ;  /* 0x00001c1fffcc7424 */ /* 0x000fe200078e00ff */
[----:B------:R-:W-:-:S02]  /*13e40*/  MOV R3, 0x13e60 ;  /* 0x00013e6000037802 */ /* 0x000fc40000000f00 */
[----:B-12---:R-:W-:Y:S05]  /*13e50*/  CALL.REL.NOINC `($__internal_47_$__cuda_sm70_shflsync_idx_p) ;  /* 0x0000102000007944 */ /* 0x006fea0003c00000 */
[----:B------:R-:W-:Y:S01]  /*13e60*/  MOV R0, R204 ;  /* 0x000000cc00007202 */ /* 0x000fe20000000f00 */
[----:B------:R-:W-:Y:S05]  /*13e70*/  BRA `(.L_x_3326) ;  /* 0xffff99e000007947 */ /* 0x000fea000383ffff */
.L_x_3234:
[----:B------:R-:W-:Y:S01]  /*13e80*/  IMAD.MOV.U32 R116, RZ, RZ, R10 ;  /* 0x000000ffff747224 */ /* 0x000fe200078e000a */
[----:B--2---:R-:W-:Y:S01]  /*13e90*/  MOV R2, 0x1 ;  /* 0x0000000100027802 */ /* 0x004fe20000000f00 */
[----:B------:R-:W-:Y:S01]  /*13ea0*/  IMAD.MOV.U32 R204, RZ, RZ, 0x1c1f ;  /* 0x00001c1fffcc7424 */ /* 0x000fe200078e00ff */
[----:B------:R-:W-:-:S02]  /*13eb0*/  MOV R3, 0x13ed0 ;  /* 0x00013ed000037802 */ /* 0x000fc40000000f00 */
        /* <DEDUP_REMOVED lines=9> */
.L_x_3237:
[----:B------:R-:W-:Y:S01]  /*13f50*/  IMAD.MOV.U32 R116, RZ, RZ, R10 ;  /* 0x000000ffff747224 */ /* 0x000fe200078e000a */
[----:B-1----:R-:W-:Y:S01]  /*13f60*/  MOV R2, 0x2 ;  /* 0x0000000200027802 */ /* 0x002fe20000000f00 */
[----:B------:R-:W-:Y:S01]  /*13f70*/  IMAD.MOV.U32 R204, RZ, RZ, 0x1c1f ;  /* 0x00001c1fffcc7424 */ /* 0x000fe200078e00ff */
[----:B------:R-:W-:Y:S02]  /*13f80*/  MOV R3, 0x13fa0 ;  /* 0x00013fa000037802 */ /* 0x000fe40000000f00 */
[----:B--234-:R-:W-:Y:S05]  /*13f90*/  CALL.REL.NOINC `($__internal_47_$__cuda_sm70_shflsync_idx_p) ;  /* 0x00000ee000007944 */ /* 0x01cfea0003c00000 */
[----:B------:R-:W-:Y:S01]  /*13fa0*/  MOV R5, R204 ;  /* 0x000000cc00057202 */ /* 0x000fe20000000f00 */
[----:B------:R-:W-:Y:S05]  /*13fb0*/  BRA `(.L_x_3328) ;  /* 0xffff9b7000007947 */ /* 0x000fea000383ffff */
.L_x_3238:
[----:B------:R-:W-:Y:S01]  /*13fc0*/  IMAD.MOV.U32 R116, RZ, RZ, R12 ;  /* 0x000000ffff747224 */ /* 0x000fe200078e000c */
[----:B------:R-:W-:Y:S01]  /*13fd0*/  MOV R2, 0x2 ;  /* 0x0000000200027802 */ /* 0x000fe20000000f00 */
[----:B------:R-:W-:Y:S01]  /*13fe0*/  IMAD.MOV.U32 R204, RZ, RZ, 0x1c1f ;  /* 0x00001c1fffcc7424 */ /* 0x000fe200078e00ff */
[----:B------:R-:W-:Y:S02]  /*13ff0*/  MOV R3, 0x14010 ;  /* 0x0001401000037802 */ /* 0x000fe40000000f00 */
[----:B-1234-:R-:W-:Y:S05]  /*14000*/  CALL.REL.NOINC `($__internal_47_$__cuda_sm70_shflsync_idx_p) ;  /* 0x00000e7000007944 */ /* 0x01efea0003c00000 */
[----:B------:R-:W-:Y:S01]  /*14010*/  MOV R0, R204 ;  /* 0x000000cc00007202 */ /* 0x000fe20000000f00 */
[----:B------:R-:W-:Y:S05]  /*14020*/  BRA `(.L_x_3329) ;  /* 0xffff9b2000007947 */ /* 0x000fea000383ffff */
.L_x_3241:
[----:B------:R-:W-:Y:S01]  /*14030*/  IMAD.MOV.U32 R116, RZ, RZ, R10 ;  /* 0x000000ffff747224 */ /* 0x000fe200078e000a */
[----:B-1----:R-:W-:Y:S01]  /*14040*/  MOV R2, 0x3 ;  /* 0x0000000300027802 */ /* 0x002fe20000000f00 */
[----:B------:R-:W-:Y:S01]  /*14050*/  IMAD.MOV.U32 R204, RZ, RZ, 0x1c1f ;  /* 0x00001c1fffcc7424 */ /* 0x000fe200078e00ff */
[----:B------:R-:W-:-:S02]  /*14060*/  MOV R3, 0x14080 ;  /* 0x0001408000037802 */ /* 0x000fc40000000f00 */
[----:B--234-:R-:W-:Y:S05]  /*14070*/  CALL.REL.NOINC `($__internal_47_$__cuda_sm70_shflsync_idx_p) ;  /* 0x00000e0000007944 */ /* 0x01cfea0003c00000 */
        /* <DEDUP_REMOVED lines=8> */
.L_x_3243:
[----:B------:R-:W-:Y:S01]  /*14100*/  IMAD.MOV.U32 R116, RZ, RZ, R5 ;  /* 0x000000ffff747224 */ /* 0x000fe200078e0005 */
[----:B------:R-:W-:Y:S01]  /*14110*/  MOV R2, RZ ;  /* 0x000000ff00027202 */ /* 0x000fe20000000f00 */
[----:B------:R-:W-:Y:S01]  /*14120*/  IMAD.MOV.U32 R204, RZ, RZ, 0x1c1f ;  /* 0x00001c1fffcc7424 */ /* 0x000fe200078e00ff */
[----:B------:R-:W-:Y:S02]  /*14130*/  MOV R3, 0x14150 ;  /* 0x0001415000037802 */ /* 0x000fe40000000f00 */
[----:B------:R-:W-:Y:S05]  /*14140*/  CALL.REL.NOINC `($__internal_47_$__cuda_sm70_shflsync_idx_p) ;  /* 0x00000d3000007944 */ /* 0x000fea0003c00000 */
[----:B------:R-:W-:Y:S01]  /*14150*/  MOV R4, R204 ;  /* 0x000000cc00047202 */ /* 0x000fe20000000f00 */
[----:B------:R-:W-:Y:S05]  /*14160*/  BRA `(.L_x_3331) ;  /* 0xffff9ea000007947 */ /* 0x000fea000383ffff */
.L_x_3244:
[----:B------:R-:W-:Y:S01]  /*14170*/  IMAD.MOV.U32 R116, RZ, RZ, R12 ;  /* 0x000000ffff747224 */ /* 0x000fe200078e000c */
[----:B------:R-:W-:Y:S01]  /*14180*/  MOV R2, RZ ;  /* 0x000000ff00027202 */ /* 0x000fe20000000f00 */
[----:B------:R-:W-:Y:S01]  /*14190*/  IMAD.MOV.U32 R204, RZ, RZ, 0x1c1f ;  /* 0x00001c1fffcc7424 */ /* 0x000fe200078e00ff */
[----:B------:R-:W-:Y:S02]  /*141a0*/  MOV R3, 0x141c0 ;  /* 0x000141c000037802 */ /* 0x000fe40000000f00 */
[----:B-12---:R-:W-:Y:S05]  /*141b0*/  CALL.REL.NOINC `($__internal_47_$__cuda_sm70_shflsync_idx_p) ;  /* 0x00000cc000007944 */ /* 0x006fea0003c00000 */
[----:B------:R-:W-:Y:S01]  /*141c0*/  MOV R0, R204 ;  /* 0x000000cc00007202 */ /* 0x000fe20000000f00 */
[----:B------:R-:W-:Y:S05]  /*141d0*/  BRA `(.L_x_3332) ;  /* 0xffff9e5000007947 */ /* 0x000fea000383ffff */
.L_x_3247:
[----:B------:R-:W-:Y:S01]  /*141e0*/  IMAD.MOV.U32 R116, RZ, RZ, R5 ;  /* 0x000000ffff747224 */ /* 0x000fe200078e0005 */
[----:B----4-:R-:W-:Y:S01]  /*141f0*/  MOV R2, 0x1 ;  /* 0x0000000100027802 */ /* 0x010fe20000000f00 */
[----:B------:R-:W-:Y:S01]  /*14200*/  IMAD.MOV.U32 R204, RZ, RZ, 0x1c1f ;  /* 0x00001c1fffcc7424 */ /* 0x000fe200078e00ff */
[----:B------:R-:W-:-:S02]  /*14210*/  MOV R3, 0x14230 ;  /* 0x0001423000037802 */ /* 0x000fc40000000f00 */
[----:B-123--:R-:W-:Y:S05]  /*14220*/  CALL.REL.NOINC `($__internal_47_$__cuda_sm70_shflsync_idx_p) ;  /* 0x00000c5000007944 */ /* 0x00efea0003c00000 */
        /* <DEDUP_REMOVED lines=8> */
.L_x_3250:
[----:B------:R-:W-:Y:S01]  /*142b0*/  IMAD.MOV.U32 R116, RZ, RZ, R5 ;  /* 0x000000ffff747224 */ /* 0x000fe200078e0005 */
[----:B--2---:R-:W-:Y:S01]  /*142c0*/  MOV R2, 0x2 ;  /* 0x0000000200027802 */ /* 0x004fe20000000f00 */
[----:B------:R-:W-:Y:S01]  /*142d0*/  IMAD.MOV.U32 R204, RZ, RZ, 0x1c1f ;  /* 0x00001c1fffcc7424 */ /* 0x000fe200078e00ff */
[----:B------:R-:W-:Y:S02]  /*142e0*/  MOV R3, 0x14300 ;  /* 0x0001430000037802 */ /* 0x000fe40000000f00 */
[----:B-1-34-:R-:W-:Y:S05]  /*142f0*/  CALL.REL.NOINC `($__internal_47_$__cuda_sm70_shflsync_idx_p) ;  /* 0x00000b8000007944 */ /* 0x01afea0003c00000 */
[----:B------:R-:W-:Y:S01]  /*14300*/  MOV R4, R204 ;  /* 0x000000cc00047202 */ /* 0x000fe20000000f00 */
[----:B------:R-:W-:Y:S05]  /*14310*/  BRA `(.L_x_3334) ;  /* 0xffffa7c000007947 */ /* 0x000fea000383ffff */
.L_x_3251:
[----:B------:R-:W-:Y:S01]  /*14320*/  IMAD.MOV.U32 R116, RZ, RZ, R12 ;  /* 0x000000ffff747224 */ /* 0x000fe200078e000c */
[----:B--2---:R-:W-:Y:S01]  /*14330*/  MOV R2, 0x2 ;  /* 0x0000000200027802 */ /* 0x004fe20000000f00 */
[----:B------:R-:W-:Y:S01]  /*14340*/  IMAD.MOV.U32 R204, RZ, RZ, 0x1c1f ;  /* 0x00001c1fffcc7424 */ /* 0x000fe200078e00ff */
[----:B------:R-:W-:Y:S02]  /*14350*/  MOV R3, 0x14370 ;  /* 0x0001437000037802 */ /* 0x000fe40000000f00 */
[----:B-1-34-:R-:W-:Y:S05]  /*14360*/  CALL.REL.NOINC `($__internal_47_$__cuda_sm70_shflsync_idx_p) ;  /* 0x00000b1000007944 */ /* 0x01afea0003c00000 */
[----:B------:R-:W-:Y:S01]  /*14370*/  MOV R0, R204 ;  /* 0x000000cc00007202 */ /* 0x000fe20000000f00 */
[----:B------:R-:W-:Y:S05]  /*14380*/  BRA `(.L_x_3335) ;  /* 0xffffa77000007947 */ /* 0x000fea000383ffff */
.L_x_3254:
[----:B------:R-:W-:Y:S01]  /*14390*/  IMAD.MOV.U32 R116, RZ, RZ, R5 ;  /* 0x000000ffff747224 */ /* 0x000fe200078e0005 */
[----:B--23--:R-:W-:Y:S01]  /*143a0*/  MOV R2, 0x3 ;  /* 0x0000000300027802 */ /* 0x00cfe20000000f00 */
[----:B------:R-:W-:Y:S01]  /*143b0*/  IMAD.MOV.U32 R204, RZ, RZ, 0x1c1f ;  /* 0x00001c1fffcc7424 */ /* 0x000fe200078e00ff */
[----:B------:R-:W-:-:S02]  /*143c0*/  MOV R3, 0x143e0 ;  /* 0x000143e000037802 */ /* 0x000fc40000000f00 */
[----:B-1--4-:R-:W-:Y:S05]  /*143d0*/  CALL.REL.NOINC `($__internal_47_$__cuda_sm70_shflsync_idx_p) ;  /* 0x00000aa000007944 */ /* 0x012fea0003c00000 */
        /* <DEDUP_REMOVED lines=8> */
.L_x_3258:
[----:B------:R-:W-:Y:S01]  /*14460*/  IMAD.MOV.U32 R116, RZ, RZ, R5 ;  /* 0x000000ffff747224 */ /* 0x000fe200078e0005 */
[----:B------:R-:W-:Y:S01]  /*14470*/  MOV R2, RZ ;  /* 0x000000ff00027202 */ /* 0x000fe20000000f00 */
[----:B------:R-:W-:Y:S01]  /*14480*/  IMAD.MOV.U32 R204, RZ, RZ, 0x1c1f ;  /* 0x00001c1fffcc7424 */ /* 0x000fe200078e00ff */
[----:B------:R-:W-:Y:S02]  /*14490*/  MOV R3, 0x144b0 ;  /* 0x000144b000037802 */ /* 0x000fe40000000f00 */
[----:B------:R-:W-:Y:S05]  /*144a0*/  CALL.REL.NOINC `($__internal_47_$__cuda_sm70_shflsync_idx_p) ;  /* 0x000009d000007944 */ /* 0x000fea0003c00000 */
[----:B------:R-:W-:Y:S01]  /*144b0*/  MOV R4, R204 ;  /* 0x000000cc00047202 */ /* 0x000fe20000000f00 */
[----:B------:R-:W-:Y:S05]  /*144c0*/  BRA `(.L_x_3337) ;  /* 0xffffb7e000007947 */ /* 0x000fea000383ffff */
.L_x_3259:
[----:B------:R-:W-:Y:S01]  /*144d0*/  IMAD.MOV.U32 R116, RZ, RZ, R12 ;  /* 0x000000ffff747224 */ /* 0x000fe200078e000c */
[----:B------:R-:W-:Y:S01]  /*144e0*/  MOV R2, RZ ;  /* 0x000000ff00027202 */ /* 0x000fe20000000f00 */
[----:B------:R-:W-:Y:S01]  /*144f0*/  IMAD.MOV.U32 R204, RZ, RZ, 0x1c1f ;  /* 0x00001c1fffcc7424 */ /* 0x000fe200078e00ff */
[----:B------:R-:W-:Y:S02]  /*14500*/  MOV R3, 0x14520 ;  /* 0x0001452000037802 */ /* 0x000fe40000000f00 */
[----:B-12---:R-:W-:Y:S05]  /*14510*/  CALL.REL.NOINC `($__internal_47_$__cuda_sm70_shflsync_idx_p) ;  /* 0x0000096000007944 */ /* 0x006fea0003c00000 */
[----:B------:R-:W-:Y:S01]  /*14520*/  MOV R0, R204 ;  /* 0x000000cc00007202 */ /* 0x000fe20000000f00 */
[----:B------:R-:W-:Y:S05]  /*14530*/  BRA `(.L_x_3338) ;  /* 0xffffb79000007947 */ /* 0x000fea000383ffff */
.L_x_3262:
        /* <DEDUP_REMOVED lines=13> */
.L_x_3265:
[----:B------:R-:W-:Y:S01]  /*14610*/  IMAD.MOV.U32 R116, RZ, RZ, R5 ;  /* 0x000000ffff747224 */ /* 0x000fe200078e0005 */
[----:B-1----:R-:W-:Y:S01]  /*14620*/  MOV R2, 0x2 ;  /* 0x0000000200027802 */ /* 0x002fe20000000f00 */
[----:B------:R-:W-:Y:S01]  /*14630*/  IMAD.MOV.U32 R204, RZ, RZ, 0x1c1f ;  /* 0x00001c1fffcc7424 */ /* 0x000fe200078e00ff */
[----:B------:R-:W-:Y:S02]  /*14640*/  MOV R3, 0x14660 ;  /* 0x0001466000037802 */ /* 0x000fe40000000f00 */
[----:B--234-:R-:W-:Y:S05]  /*14650*/  CALL.REL.NOINC `($__internal_47_$__cuda_sm70_shflsync_idx_p) ;  /* 0x0000082000007944 */ /* 0x01cfea0003c00000 */
[----:B------:R-:W-:Y:S01]  /*14660*/  MOV R4, R204 ;  /* 0x000000cc00047202 */ /* 0x000fe20000000f00 */
[----:B------:R-:W-:Y:S05]  /*14670*/  BRA `(.L_x_3340) ;  /* 0xffffb93000007947 */ /* 0x000fea000383ffff */
.L_x_3266:
[----:B------:R-:W-:Y:S01]  /*14680*/  IMAD.MOV.U32 R116, RZ, RZ, R12 ;  /* 0x000000ffff747224 */ /* 0x000fe200078e000c */
[----:B------:R-:W-:Y:S01]  /*14690*/  MOV R2, 0x2 ;  /* 0x0000000200027802 */ /* 0x000fe20000000f00 */
[----:B------:R-:W-:Y:S01]  /*146a0*/  IMAD.MOV.U32 R204, RZ, RZ, 0x1c1f ;  /* 0x00001c1fffcc7424 */ /* 0x000fe200078e00ff */
[----:B------:R-:W-:Y:S02]  /*146b0*/  MOV R3, 0x146d0 ;  /* 0x000146d000037802 */ /* 0x000fe40000000f00 */
[----:B-1234-:R-:W-:Y:S05]  /*146c0*/  CALL.REL.NOINC `($__internal_47_$__cuda_sm70_shflsync_idx_p) ;  /* 0x000007b000007944 */ /* 0x01efea0003c00000 */
[----:B------:R-:W-:Y:S01]  /*146d0*/  MOV R0, R204 ;  /* 0x000000cc00007202 */ /* 0x000fe20000000f00 */
[----:B------:R-:W-:Y:S05]  /*146e0*/  BRA `(.L_x_3341) ;  /* 0xffffb8e000007947 */ /* 0x000fea000383ffff */
.L_x_3269:
        /* <DEDUP_REMOVED lines=13> */
.L_x_3271:
[----:B------:R-:W-:Y:S01]  /*147c0*/  IMAD.MOV.U32 R116, RZ, RZ, R74 ;  /* 0x000000ffff747224 */ /* 0x000fe200078e004a */
[----:B------:R-:W-:Y:S01]  /*147d0*/  MOV R2, RZ ;  /* 0x000000ff00027202 */ /* 0x000fe20000000f00 */
[----:B------:R-:W-:Y:S01]  /*147e0*/  IMAD.MOV.U32 R204, RZ, RZ, 0x1f ;  /* 0x0000001fffcc7424 */ /* 0x000fe200078e00ff */
[----:B------:R-:W-:Y:S02]  /*147f0*/  MOV R3, 0x14810 ;  /* 0x0001481000037802 */ /* 0x000fe40000000f00 */
[----:B-1----:R-:W-:Y:S05]  /*14800*/  CALL.REL.NOINC `($__internal_47_$__cuda_sm70_shflsync_idx_p) ;  /* 0x0000067000007944 */ /* 0x002fea0003c00000 */
[----:B------:R-:W-:Y:S01]  /*14810*/  MOV R9, R204 ;  /* 0x000000cc00097202 */ /* 0x000fe20000000f00 */
[----:B------:R-:W-:Y:S05]  /*14820*/  BRA `(.L_x_3343) ;  /* 0xffffbb1000007947 */ /* 0x000fea000383ffff */
.L_x_3272:
[----:B------:R-:W-:Y:S01]  /*14830*/  IMAD.MOV.U32 R116, RZ, RZ, R74 ;  /* 0x000000ffff747224 */ /* 0x000fe200078e004a */
[----:B------:R-:W-:Y:S01]  /*14840*/  MOV R2, 0x1 ;  /* 0x0000000100027802 */ /* 0x000fe20000000f00 */
[----:B------:R-:W-:Y:S01]  /*14850*/  IMAD.MOV.U32 R204, RZ, RZ, 0x1f ;  /* 0x0000001fffcc7424 */ /* 0x000fe200078e00ff */
[----:B------:R-:W-:Y:S02]  /*14860*/  MOV R3, 0x14880 ;  /* 0x0001488000037802 */ /* 0x000fe40000000f00 */
[----:B-123--:R-:W-:Y:S05]  /*14870*/  CALL.REL.NOINC `($__internal_47_$__cuda_sm70_shflsync_idx_p) ;  /* 0x0000060000007944 */ /* 0x00efea0003c00000 */
[----:B------:R-:W-:Y:S01]  /*14880*/  MOV R8, R204 ;  /* 0x000000cc00087202 */ /* 0x000fe20000000f00 */
[----:B------:R-:W-:Y:S05]  /*14890*/  BRA `(.L_x_3344) ;  /* 0xffffbac000007947 */ /* 0x000fea000383ffff */
.L_x_3273:
[----:B------:R-:W-:Y:S02]  /*148a0*/  MOV R2, 0x1 ;  /* 0x0000000100027802 */ /* 0x000fe40000000f00 */
[----:B------:R-:W-:-:S02]  /*148b0*/  MOV R3, 0x148d0 ;  /* 0x000148d000037802 */ /* 0x000fc40000000f00 */
[----:B--234-:R-:W-:Y:S05]  /*148c0*/  CALL.REL.NOINC `($__internal_48_$__cuda_sm70_shflsync_up_p) ;  /* 0x0000061000007944 */ /* 0x01cfea0003c00000 */
[----:B------:R-:W-:Y:S05]  /*148d0*/  BRA `(.L_x_3345) ;  /* 0xffffbba000007947 */ /* 0x000fea000383ffff */
.L_x_3274:
[----:B------:R-:W-:Y:S02]  /*148e0*/  MOV R2, 0x2 ;  /* 0x0000000200027802 */ /* 0x000fe40000000f00 */
[----:B------:R-:W-:-:S02]  /*148f0*/  MOV R3, 0x14910 ;  /* 0x0001491000037802 */ /* 0x000fc40000000f00 */
[----:B--23--:R-:W-:Y:S05]  /*14900*/  CALL.REL.NOINC `($__internal_48_$__cuda_sm70_shflsync_up_p) ;  /* 0x000005d000007944 */ /* 0x00cfea0003c00000 */
        /* <DEDUP_REMOVED lines=24> */
.L_x_3278:
[----:B------:R-:W-:Y:S02]  /*14a90*/  MOV R2, 0x1 ;  /* 0x0000000100027802 */ /* 0x000fe40000000f00 */
[----:B------:R-:W-:Y:S02]  /*14aa0*/  MOV R3, 0x14ac0 ;  /* 0x00014ac000037802 */ /* 0x000fe40000000f00 */
[----:B------:R-:W-:Y:S05]  /*14ab0*/  CALL.REL.NOINC `($__internal_48_$__cuda_sm70_shflsync_up_p) ;  /* 0x0000042000007944 */ /* 0x000fea0003c00000 */
[----:B------:R-:W-:Y:S01]  /*14ac0*/  MOV R2, R4 ;  /* 0x0000000400027202 */ /* 0x000fe20000000f00 */
[----:B------:R-:W-:Y:S05]  /*14ad0*/  BRA `(.L_x_3347) ;  /* 0xffffbbf000007947 */ /* 0x000fea000383ffff */
.L_x_3279:
[----:B------:R-:W-:Y:S02]  /*14ae0*/  MOV R2, 0x2 ;  /* 0x0000000200027802 */ /* 0x000fe40000000f00 */
[----:B------:R-:W-:Y:S02]  /*14af0*/  MOV R3, 0x14b10 ;  /* 0x00014b1000037802 */ /* 0x000fe40000000f00 */
        /* <DEDUP_REMOVED lines=25> */
.L_x_3281:
[----:B------:R-:W-:Y:S02]  /*14c90*/  SEL R0, RZ, 0x1, P0 ;  /* 0x00000001ff007807 */ /* 0x000fe40000000000 */
[----:B------:R-:W-:Y:S02]  /*14ca0*/  MOV R2, 0x14cc0 ;  /* 0x00014cc000027802 */ /* 0x000fe40000000f00 */
[----:B-1----:R-:W-:Y:S05]  /*14cb0*/  CALL.REL.NOINC `($__internal_49_$__cuda_sm70_votesync_ballot) ;  /* 0x0000029000007944 */ /* 0x002fea0003c00000 */
[----:B------:R-:W-:Y:S01]  /*14cc0*/  MOV R10, R0 ;  /* 0x00000000000a7202 */ /* 0x000fe20000000f00 */
[----:B------:R-:W-:Y:S05]  /*14cd0*/  BRA `(.L_x_3349) ;  /* 0xffffbb8000007947 */ /* 0x000fea000383ffff */
.L_x_3282:
[----:B------:R-:W-:Y:S01]  /*14ce0*/  IMAD.MOV.U32 R116, RZ, RZ, R6 ;  /* 0x000000ffff747224 */ /* 0x000fe200078e0006 */
[----:B------:R-:W-:Y:S01]  /*14cf0*/  MOV R2, R0 ;  /* 0x0000000000027202 */ /* 0x000fe20000000f00 */
[----:B------:R-:W-:Y:S01]  /*14d00*/  IMAD.MOV.U32 R204, RZ, RZ, 0x1f ;  /* 0x0000001fffcc7424 */ /* 0x000fe200078e00ff */
[----:B------:R-:W-:Y:S02]  /*14d10*/  MOV R3, 0x14d30 ;  /* 0x00014d3000037802 */ /* 0x000fe40000000f00 */
[----:B-1----:R-:W-:Y:S05]  /*14d20*/  CALL.REL.NOINC `($__internal_47_$__cuda_sm70_shflsync_idx_p) ;  /* 0x0000015000007944 */ /* 0x002fea0003c00000 */
[----:B------:R-:W-:Y:S01]  /*14d30*/  IMAD.MOV.U32 R8, RZ, RZ, R204 ;  /* 0x000000ffff087224 */ /* 0x000fe200078e00cc */
[----:B------:R-:W-:Y:S01]  /*14d40*/  MOV R2, R0 ;  /* 0x0000000000027202 */ /* 0x000fe20000000f00 */
[----:B------:R-:W-:Y:S01]  /*14d50*/  IMAD.MOV.U32 R116, RZ, RZ, R7 ;  /* 0x000000ffff747224 */ /* 0x000fe200078e0007 */
[----:B------:R-:W-:-:S02]  /*14d60*/  MOV R204, 0x1f ;  /* 0x0000001f00cc7802 */ /* 0x000fc40000000f00 */
[----:B------:R-:W-:Y:S02]  /*14d70*/  MOV R3, 0x14d90 ;  /* 0x00014d9000037802 */ /* 0x000fe40000000f00 */
[----:B------:R-:W-:Y:S05]  /*14d80*/  CALL.REL.NOINC `($__internal_47_$__cuda_sm70_shflsync_idx_p) ;  /* 0x000000f000007944 */ /* 0x000fea0003c00000 */
[----:B------:R-:W-:Y:S01]  /*14d90*/  MOV R7, R204 ;  /* 0x000000cc00077202 */ /* 0x000fe20000000f00 */
[----:B------:R-:W-:Y:S05]  /*14da0*/  BRA `(.L_x_3350) ;  /* 0xffffbb0000007947 */ /* 0x000fea000383ffff */
.L_x_3285:
[----:B------:R-:W-:Y:S01]  /*14db0*/  IMAD.MOV.U32 R116, RZ, RZ, R4 ;  /* 0x000000ffff747224 */ /* 0x000fe200078e0004 */
[----:B------:R-:W-:Y:S01]  /*14dc0*/  MOV R2, R0 ;  /* 0x0000000000027202 */ /* 0x000fe20000000f00 */
[----:B------:R-:W-:Y:S01]  /*14dd0*/  IMAD.MOV.U32 R204, RZ, RZ, 0x1f ;  /* 0x0000001fffcc7424 */ /* 0x000fe200078e00ff */
[----:B------:R-:W-:Y:S02]  /*14de0*/  MOV R3, 0x14e00 ;  /* 0x00014e0000037802 */ /* 0x000fe40000000f00 */
[----:B-1-34-:R-:W-:Y:S05]  /*14df0*/  CALL.REL.NOINC `($__internal_47_$__cuda_sm70_shflsync_idx_p) ;  /* 0x0000008000007944 */ /* 0x01afea0003c00000 */
[----:B------:R-:W-:Y:S01]  /*14e00*/  MOV R11, R204 ;  /* 0x000000cc000b7202 */ /* 0x000fe20000000f00 */
[----:B------:R-:W-:Y:S05]  /*14e10*/  BRA `(.L_x_3284) ;  /* 0xffffbaf000007947 */ /* 0x000fea000383ffff */
        .weak           $__internal_46_$__cuda_sm70_shflsync_bfly_p
        .type           $__internal_46_$__cuda_sm70_shflsync_bfly_p,@function
        .size           $__internal_46_$__cuda_sm70_shflsync_bfly_p,($__internal_47_$__cuda_sm70_shflsync_idx_p - $__internal_46_$__cuda_sm70_shflsync_bfly_p)
$__internal_46_$__cuda_sm70_shflsync_bfly_p:
[----:B------:R-:W-:Y:S02]  /*14e20*/  MOV R175, 0xffffffff ;  /* 0xffffffff00af7802 */ /* 0x000fe40000000f00 */
[----:B------:R-:W-:Y:S02]  /*14e30*/  MOV R3, 0x1f ;  /* 0x0000001f00037802 */ /* 0x000fe40000000f00 */
[----:B------:R-:W-:Y:S04]  /*14e40*/  WARPSYNC R175 ;  /* 0x000000af00007348 */ /* 0x000fe80003800000 */
[----:B------:R1:W2:Y:S02]  /*14e50*/  SHFL.BFLY PT, R0, R116, R0, R3 ;  /* 0x0c00000074007389 */ /* 0x0002a400000e0003 */
[----:B-1----:R-:W-:-:S04]  /*14e60*/  MOV R3, 0x0 ;  /* 0x0000000000037802 */ /* 0x002fc80000000f00 */
[----:B--2---:R-:W-:Y:S05]  /*14e70*/  RET.REL.NODEC R2 `(_ZN7cutlass13device_kernelIN5flash19enable_sm80_to_sm89INS1_16FlashAttnFwdSm80INS1_25CollectiveMainloopFwdSm80ILi4ELi1ELb0EN4cute5tupleIJNS5_1CILi128EEENS7_ILi48EEENS7_ILi96EEEEEELi96ENS_10bfloat16_tEfNS_4arch4Sm80ELb1ELb0ELb0ELb1ELb1ELb0ELb1ELb1EEENS1_21CollectiveEpilogueFwdINS6_IJS8_SA_S9_EEENS6_IJNS7_ILi1EEESI_SI_EEESC_SE_Li128ELb1ELb1ELb1ELb0EEENS1_36VarlenDynamicPersistentTileSchedulerILi128ELi48ELi128ELi128ELb1ELb1ELb0ELb1ELb1ELb1EEEEEEEEEvNT_6ParamsE) ;  /* 0xfffeb18002007950 */ /* 0x004fea0003c3ffff */
        .weak           $__internal_47_$__cuda_sm70_shflsync_idx_p
        .type           $__internal_47_$__cuda_sm70_shflsync_idx_p,@function
        .size           $__internal_47_$__cuda_sm70_shflsync_idx_p,($__internal_48_$__cuda_sm70_shflsync_up_p - $__internal_47_$__cuda_sm70_shflsync_idx_p)
$__internal_47_$__cuda_sm70_shflsync_idx_p:
[----:B------:R-:W-:-:S04]  /*14e80*/  MOV R205, 0xffffffff ;  /* 0xffffffff00cd7802 */ /* 0x000fc80000000f00 */
[----:B------:R-:W-:Y:S04]  /*14e90*/  WARPSYNC R205 ;  /* 0x000000cd00007348 */ /* 0x000fe80003800000 */
[----:B------:R1:W2:Y:S02]  /*14ea0*/  SHFL.IDX PT, R204, R116, R2, R204 ;  /* 0x0000000274cc7389 */ /* 0x0002a400000e00cc */
[----:B-1----:R-:W-:Y:S02]  /*14eb0*/  MOV R2, R3 ;  /* 0x0000000300027202 */ /* 0x002fe40000000f00 */
[----:B------:R-:W-:-:S04]  /*14ec0*/  MOV R3, 0x0 ;  /* 0x0000000000037802 */ /* 0x000fc80000000f00 */
[----:B--2---:R-:W-:Y:S05]  /*14ed0*/  RET.REL.NODEC R2 `(_ZN7cutlass13device_kernelIN5flash19enable_sm80_to_sm89INS1_16FlashAttnFwdSm80INS1_25CollectiveMainloopFwdSm80ILi4ELi1ELb0EN4cute5tupleIJNS5_1CILi128EEENS7_ILi48EEENS7_ILi96EEEEEELi96ENS_10bfloat16_tEfNS_4arch4Sm80ELb1ELb0ELb0ELb1ELb1ELb0ELb1ELb1EEENS1_21CollectiveEpilogueFwdINS6_IJS8_SA_S9_EEENS6_IJNS7_ILi1EEESI_SI_EEESC_SE_Li128ELb1ELb1ELb1ELb0EEENS1_36VarlenDynamicPersistentTileSchedulerILi128ELi48ELi128ELi128ELb1ELb1ELb0ELb1ELb1ELb1EEEEEEEEEvNT_6ParamsE) ;  /* 0xfffeb12002007950 */ /* 0x004fea0003c3ffff */
        .weak           $__internal_48_$__cuda_sm70_shflsync_up_p
        .type           $__internal_48_$__cuda_sm70_shflsync_up_p,@function
        .size           $__internal_48_$__cuda_sm70_shflsync_up_p,($__internal_49_$__cuda_sm70_votesync_ballot - $__internal_48_$__cuda_sm70_shflsync_up_p)
$__internal_48_$__cuda_sm70_shflsync_up_p:
[----:B------:R-:W-:Y:S02]  /*14ee0*/  IMAD.MOV.U32 R4, RZ, RZ, RZ ;  /* 0x000000ffff047224 */ /* 0x000fe400078e00ff */
[----:B------:R-:W-:-:S04]  /*14ef0*/  IMAD.MOV.U32 R10, RZ, RZ, -0x1 ;  /* 0xffffffffff0a7424 */ /* 0x000fc800078e00ff */
[----:B------:R-:W-:Y:S04]  /*14f00*/  WARPSYNC R10 ;  /* 0x0000000a00007348 */ /* 0x000fe80003800000 */
[----:B------:R1:W2:Y:S02]  /*14f10*/  SHFL.UP PT, R4, R0, R2, R4 ;  /* 0x0400000200047389 */ /* 0x0002a400000e0004 */
[----:B-1----:R-:W-:Y:S02]  /*14f20*/  MOV R2, R3 ;  /* 0x0000000300027202 */ /* 0x002fe40000000f00 */
[----:B------:R-:W-:-:S04]  /*14f30*/  MOV R3, 0x0 ;  /* 0x0000000000037802 */ /* 0x000fc80000000f00 */
[----:B--2---:R-:W-:Y:S05]  /*14f40*/  RET.REL.NODEC R2 `(_ZN7cutlass13device_kernelIN5flash19enable_sm80_to_sm89INS1_16FlashAttnFwdSm80INS1_25CollectiveMainloopFwdSm80ILi4ELi1ELb0EN4cute5tupleIJNS5_1CILi128EEENS7_ILi48EEENS7_ILi96EEEEEELi96ENS_10bfloat16_tEfNS_4arch4Sm80ELb1ELb0ELb0ELb1ELb1ELb0ELb1ELb1EEENS1_21CollectiveEpilogueFwdINS6_IJS8_SA_S9_EEENS6_IJNS7_ILi1EEESI_SI_EEESC_SE_Li128ELb1ELb1ELb1ELb0EEENS1_36VarlenDynamicPersistentTileSchedulerILi128ELi48ELi128ELi128ELb1ELb1ELb0ELb1ELb1ELb1EEEEEEEEEvNT_6ParamsE) ;  /* 0xfffeb0b002007950 */ /* 0x004fea0003c3ffff */
        .weak           $__internal_49_$__cuda_sm70_votesync_ballot
        .type           $__internal_49_$__cuda_sm70_votesync_ballot,@function
        .size           $__internal_49_$__cuda_sm70_votesync_ballot,(.L_x_3690 - $__internal_49_$__cuda_sm70_votesync_ballot)
$__internal_49_$__cuda_sm70_votesync_ballot:
[----:B------:R-:W-:Y:S01]  /*14f50*/  ISETP.NE.U32.AND P0, PT, R0, 0x1, PT ;  /* 0x000000010000780c */ /* 0x000fe20003f05070 */
[----:B------:R-:W-:-:S04]  /*14f60*/  IMAD.MOV.U32 R3, RZ, RZ, -0x1 ;  /* 0xffffffffff037424 */ /* 0x000fc800078e00ff */
[----:B------:R-:W-:Y:S08]  /*14f70*/  WARPSYNC R3 ;  /* 0x0000000300007348 */ /* 0x000ff00003800000 */
[----:B------:R-:W-:-:S04]  /*14f80*/  VOTE.ANY R0, PT, !P0 ;  /* 0x0000000000007806 */ /* 0x000fc800040e0100 */
[----:B------:R-:W-:Y:S01]  /*14f90*/  LOP3.LUT R0, R0, R3, RZ, 0xc0, !PT ;  /* 0x0000000300007212 */ /* 0x000fe200078ec0ff */
[----:B------:R-:W-:-:S04]  /*14fa0*/  IMAD.MOV.U32 R3, RZ, RZ, 0x0 ;  /* 0x00000000ff037424 */ /* 0x000fc800078e00ff */
[----:B------:R-:W-:Y:S05]  /*14fb0*/  RET.REL.NODEC R2 `(_ZN7cutlass13device_kernelIN5flash19enable_sm80_to_sm89INS1_16FlashAttnFwdSm80INS1_25CollectiveMainloopFwdSm80ILi4ELi1ELb0EN4cute5tupleIJNS5_1CILi128EEENS7_ILi48EEENS7_ILi96EEEEEELi96ENS_10bfloat16_tEfNS_4arch4Sm80ELb1ELb0ELb0ELb1ELb1ELb0ELb1ELb1EEENS1_21CollectiveEpilogueFwdINS6_IJS8_SA_S9_EEENS6_IJNS7_ILi1EEESI_SI_EEESC_SE_Li128ELb1ELb1ELb1ELb0EEENS1_36VarlenDynamicPersistentTileSchedulerILi128ELi48ELi128ELi128ELb1ELb1ELb0ELb1ELb1ELb1EEEEEEEEEvNT_6ParamsE) ;  /* 0xfffeb04002007950 */ /* 0x000fea0003c3ffff */
.L_x_3351:
        /* <DEDUP_REMOVED lines=12> */
.L_x_3690:


//--------------------- .text._ZN7cutlass13device_kernelIN5flash19enable_sm80_to_sm89INS1_16FlashAttnFwdSm80INS1_25CollectiveMainloopFwdSm80ILi4ELi1ELb0EN4cute5tupleIJNS5_1CILi128EEENS7_ILi48EEENS7_ILi96EEEEEELi96ENS_10bfloat16_tEfNS_4arch4Sm80ELb1ELb0ELb0ELb1ELb1ELb1ELb1ELb1EEENS1_21CollectiveEpilogueFwdINS6_IJS8_SA_S9_EEENS6_IJNS7_ILi1EEESI_SI_EEESC_SE_Li128ELb1ELb1ELb1ELb0EEENS1_36VarlenDynamicPersistentTileSchedulerILi128ELi48ELi128ELi128ELb1ELb1ELb0ELb1ELb1ELb1EEEEEEEEEvNT_6ParamsE --------------------------
	.section	.text._ZN7cutlass13device_kernelIN5flash19enable_sm80_to_sm89INS1_16FlashAttnFwdSm80INS1_25CollectiveMainloopFwdSm80ILi4ELi1ELb0EN4cute5tupleIJNS5_1CILi128EEENS7_ILi48EEENS7_ILi96EEEEEELi96ENS_10bfloat16_tEfNS_4arch4Sm80ELb1ELb0ELb0ELb1ELb1ELb1ELb1ELb1EEENS1_21CollectiveEpilogueFwdINS6_IJS8_SA_S9_EEENS6_IJNS7_ILi1EEESI_SI_EEESC_SE_Li128ELb1ELb1ELb1ELb0EEENS1_36VarlenDynamicPersistentTileSchedulerILi128ELi48ELi128ELi128ELb1ELb1ELb0ELb1ELb1ELb1EEEEEEEEEvNT_6ParamsE,"ax",@progbits
	.sectioninfo	@"SHI_REGISTERS=255"
	.align	128
.text._ZN7cutlass13device_kernelIN5flash19enable_sm80_to_sm89INS1_16FlashAttnFwdSm80INS1_25CollectiveMainloopFwdSm80ILi4ELi1ELb0EN4cute5tupleIJNS5_1CILi128EEENS7_ILi48EEENS7_ILi96EEEEEELi96ENS_10bfloat16_tEfNS_4arch4Sm80ELb1ELb0ELb0ELb1ELb1ELb1ELb1ELb1EEENS1_21CollectiveEpilogueFwdINS6_IJS8_SA_S9_EEENS6_IJNS7_ILi1EEESI_SI_EEESC_SE_Li128ELb1ELb1ELb1ELb0EEENS1_36VarlenDynamicPersistentTileSchedulerILi128ELi48ELi128ELi128ELb1ELb1ELb0ELb1ELb1ELb1EEEEEEEEEvNT_6ParamsE:
        .type           _ZN7cutlass13device_kernelIN5flash19enable_sm80_to_sm89INS1_16FlashAttnFwdSm80INS1_25CollectiveMainloopFwdSm80ILi4ELi1ELb0EN4cute5tupleIJNS5_1CILi128EEENS7_ILi48EEENS7_ILi96EEEEEELi96ENS_10bfloat16_tEfNS_4arch4Sm80ELb1ELb0ELb0ELb1ELb1ELb1ELb1ELb1EEENS1_21CollectiveEpilogueFwdINS6_IJS8_SA_S9_EEENS6_IJNS7_ILi1EEESI_SI_EEESC_SE_Li128ELb1ELb1ELb1ELb0EEENS1_36VarlenDynamicPersistentTileSchedulerILi128ELi48ELi128ELi128ELb1ELb1ELb0ELb1ELb1ELb1EEEEEEEEEvNT_6ParamsE,@function
        .size           _ZN7cutlass13device_kernelIN5flash19enable_sm80_to_sm89INS1_16FlashAttnFwdSm80INS1_25CollectiveMainloopFwdSm80ILi4ELi1ELb0EN4cute5tupleIJNS5_1CILi128EEENS7_ILi48EEENS7_ILi96EEEEEELi96ENS_10bfloat16_tEfNS_4arch4Sm80ELb1ELb0ELb0ELb1ELb1ELb1ELb1ELb1EEENS1_21CollectiveEpilogueFwdINS6_IJS8_SA_S9_EEENS6_IJNS7_ILi1EEESI_SI_EEESC_SE_Li128ELb1ELb1ELb1ELb0EEENS1_36VarlenDynamicPersistentTileSchedulerILi128ELi48ELi128ELi128ELb1ELb1ELb0ELb1ELb1ELb1EEEEEEEEEvNT_6ParamsE,(.L_x_3695 - _ZN7cutlass13device_kernelIN5flash19enable_sm80_to_sm89INS1_16FlashAttnFwdSm80INS1_25CollectiveMainloopFwdSm80ILi4ELi1ELb0EN4cute5tupleIJNS5_1CILi128EEENS7_ILi48EEENS7_ILi96EEEEEELi96ENS_10bfloat16_tEfNS_4arch4Sm80ELb1ELb0ELb0ELb1ELb1ELb1ELb1ELb1EEENS1_21CollectiveEpilogueFwdINS6_IJS8_SA_S9_EEENS6_IJNS7_ILi1EEESI_SI_EEESC_SE_Li128ELb1ELb1ELb1ELb0EEENS1_36VarlenDynamicPersistentTileSchedulerILi128ELi48ELi128ELi128ELb1ELb1ELb0ELb1ELb1ELb1EEEEEEEEEvNT_6ParamsE)
        .other          _ZN7cutlass13device_kernelIN5flash19enable_sm80_to_sm89INS1_16FlashAttnFwdSm80INS1_25CollectiveMainloopFwdSm80ILi4ELi1ELb0EN4cute5tupleIJNS5_1CILi128EEENS7_ILi48EEENS7_ILi96EEEEEELi96ENS_10bfloat16_tEfNS_4arch4Sm80ELb1ELb0ELb0ELb1ELb1ELb1ELb1ELb1EEENS1_21CollectiveEpilogueFwdINS6_IJS8_SA_S9_EEENS6_IJNS7_ILi1EEESI_SI_EEESC_SE_Li128ELb1ELb1ELb1ELb0EEENS1_36VarlenDynamicPersistentTileSchedulerILi128ELi48ELi128ELi128ELb1ELb1ELb0ELb1ELb1ELb1EEEEEEEEEvNT_6ParamsE,@"STO_CUDA_ENTRY STV_DEFAULT"
_ZN7cutlass13device_kernelIN5flash19enable_sm80_to_sm89INS1_16FlashAttnFwdSm80INS1_25CollectiveMainloopFwdSm80ILi4ELi1ELb0EN4cute5tupleIJNS5_1CILi128EEENS7_ILi48EEENS7_ILi96EEEEEELi96ENS_10bfloat16_tEfNS_4arch4Sm80ELb1ELb0ELb0ELb1ELb1ELb1ELb1ELb1EEENS1_21CollectiveEpilogueFwdINS6_IJS8_SA_S9_EEENS6_IJNS7_ILi1EEESI_SI_EEESC_SE_Li128ELb1ELb1ELb1ELb0EEENS1_36VarlenDynamicPersistentTileSchedulerILi128ELi48ELi128ELi128ELb1ELb1ELb0ELb1ELb1ELb1EEEEEEEEEvNT_6ParamsE:
        /* <DEDUP_REMOVED lines=54> */
.L_x_3357:
        /* <DEDUP_REMOVED lines=16> */
.L_x_3568:
        /* <DEDUP_REMOVED lines=16> */
.L_x_3569:
[----:B--2---:R-:W-:-:S05]  /*0560*/  IMAD R0, R0, c[0x0][0x538], RZ ;  /* 0x00014e0000007a24 */ /* 0x004fca00078e02ff */
[----:B------:R-:W-:-:S04]  /*0570*/  IADD3 R7, R0, R7, RZ ;  /* 0x0000000700077210 */ /* 0x000fc80007ffe0ff */
[----:B------:R-:W-:-:S13]  /*0580*/  ISETP.GT.AND P0, PT, R7, UR4, PT ;  /* 0x0000000407007c0c */ /* 0x000fda000bf04270 */
[----:B-1----:R-:W-:Y:S05]  /*0590*/  @!P0 BRA `(.L_x_3357) ;  /* 0xfffffdc000008947 */ /* 0x002fea000383ffff */
.L_x_3353:
[----:B------:R-:W-:-:S05]  /*05a0*/  IADD3 R10, -R0, R7, RZ ;  /* 0x00000007000a7210 */ /* 0x000fca0007ffe1ff */
[----:B------:R-:W-:-:S05]  /*05b0*/  IMAD R0, R4, c[0x0][0x538], R10 ;  /* 0x00014e0004007a24 */ /* 0x000fca00078e020a */
[----:B------:R-:W-:Y:S01]  /*05c0*/  ISETP.GT.AND P0, PT, R0, UR4, PT ;  /* 0x0000000400007c0c */ /* 0x000fe2000bf04270 */
[----:B------:R-:W-:-:S12]  /*05d0*/  BRA.DIV ~URZ, `(.L_x_3358) ;  /* 0x0001e7d27f007947 */ /* 0x000fd8000b800000 */
[----:B------:R-:W-:-:S04]  /*05e0*/  VOTE.ANY R7, PT, !P0 ;  /* 0x0000000000077806 */ /* 0x000fc800040e0100 */
.L_x_3570:
[----:B------:R-:W1:Y:S02]  /*05f0*/  POPC R0, R7 ;  /* 0x0000000700007309 */ /* 0x000e640000000000 */
[----:B-1----:R-:W-:-:S05]  /*0600*/  IADD3 R2, R0, R6, RZ ;  /* 0x0000000600027210 */ /* 0x002fca0007ffe0ff */
[----:B------:R1:W-:Y:S01]  /*0610*/  STL [R1+0x7c], R2 ;  /* 0x00007c0201007387 */ /* 0x0003e20000100800 */
[----:B------:R-:W-:Y:S05]  /*0620*/  BRA.DIV ~URZ, `(.L_x_3359) ;  /* 0x0001e7d27f007947 */ /* 0x000fea000b800000 */
[----:B------:R2:W3:Y:S01]  /*0630*/  SHFL.IDX PT, R12, R9, R0, 0x1f ;  /* 0x00001f00090c7589 */ /* 0x0004e200000e0000 */
[----:B------:R-:W-:-:S03]  /*0640*/  MOV R5, RZ ;  /* 0x000000ff00057202 */ /* 0x000fc60000000f00 */
[----:B------:R2:W4:Y:S04]  /*0650*/  SHFL.IDX PT, R9, R8, R0, 0x1f ;  /* 0x00001f0008097589 */ /* 0x00052800000e0000 */
.L_x_3571:
[----:B------:R-:W-:Y:S01]  /*0660*/  ISETP.NE.AND P0, PT, R7, RZ, PT ;  /* 0x000000ff0700720c */ /* 0x000fe20003f05270 */
[----:B------:R-:W-:-:S12]  /*0670*/  BSSY B0, `(.L_x_3360) ;  /* 0x0000005000007945 */ /* 0x000fd80003800000 */
[----:B------:R-:W-:Y:S05]  /*0680*/  @!P0 BRA `(.L_x_3361) ;  /* 0x0000003000008947 */ /* 0x000fea0003800000 */
[----:B--2---:R-:W-:Y:S01]  /*0690*/  IADD3 R0, R0, -0x1, RZ ;  /* 0xffffffff00007810 */ /* 0x004fe20007ffe0ff */
[----:B------:R-:W-:Y:S05]  /*06a0*/  BRA.DIV ~URZ, `(.L_x_3362) ;  /* 0x0001e8327f007947 */ /* 0x000fea000b800000 */
[----:B------:R2:W1:Y:S02]  /*06b0*/  SHFL.IDX PT, R5, R4, R0, 0x1f ;  /* 0x00001f0004057589 */ /* 0x00046400000e0000 */
.L_x_3361:
[----:B------:R-:W-:Y:S05]  /*06c0*/  BSYNC B0 ;  /* 0x0000000000007941 */ /* 0x000fea0003800000 */
.L_x_3360:
        /* <DEDUP_REMOVED lines=69> */
.L_x_3364:
        /* <DEDUP_REMOVED lines=70> */
.L_x_3365:
[----:B------:R-:W-:Y:S05]  /*0f80*/  BSYNC B0 ;  /* 0x0000000000007941 */ /* 0x000fea0003800000 */
.L_x_3363:
[----:B------:R-:W-:-:S04]  /*0f90*/  LOP3.LUT R0, RZ, R0, RZ, 0x33, !PT ;  /* 0x00000000ff007212 */ /* 0x000fc800078e33ff */
[----:B------:R-:W-:-:S05]  /*0fa0*/  IADD3 R0, R0, R12, RZ ;  /* 0x0000000c00007210 */ /* 0x000fca0007ffe0ff */
[----:B------:R2:W-:Y:S01]  /*0fb0*/  STL [R1+0x74], R0 ;  /* 0x0000740001007387 */ /* 0x0005e20000100800 */
[----:B------:R-:W-:Y:S05]  /*0fc0*/  BRA `(.L_x_3366) ;  /* 0x0000006000007947 */ /* 0x000fea0003800000 */
.L_x_3354:
[----:B------:R-:W-:Y:S01]  /*0fd0*/  MOV R0, UR4 ;  /* 0x0000000400007c02 */ /* 0x000fe20008000f00 */
[----:B------:R-:W-:Y:S04]  /*0fe0*/  STL [R1+0x74], RZ ;  /* 0x000074ff01007387 */ /* 0x000fe80000100800 */
[----:B------:R-:W-:Y:S04]  /*0ff0*/  STL [R1+0x78], RZ ;  /* 0x000078ff01007387 */ /* 0x000fe80000100800 */
[----:B------:R1:W-:Y:S02]  /*1000*/  STL [R1+0x70], R0 ;  /* 0x0000700001007387 */ /* 0x0003e40000100800 */
[----:B-1----:R-:W-:-:S05]  /*1010*/  MOV R0, c[0x0][0x53c] ;  /* 0x00014f0000007a02 */ /* 0x002fca0000000f00 */
[----:B------:R1:W-:Y:S02]  /*1020*/  STL [R1+0x7c], R0 ;  /* 0x00007c0001007387 */ /* 0x0003e40000100800 */
.L_x_3366:
        /* <DEDUP_REMOVED lines=8> */
.L_x_3352:
        /* <DEDUP_REMOVED lines=86> */
[----:B------:R-:W-:Y:S02]  /*1610*/  IMAD.IADD R12, R6, 0x1, -R5 ;  /* 0x00000001060c7824 */ /* 0x000fe400078e0a05 */
        /* <DEDUP_REMOVED lines=45> */
[----:B------:R-:W-:-:S02]  /*18f0*/  LOP3.LUT R28, R6, 0xc0, RZ, 0xc0, !PT ;  /* 0x000000c0061c7812 */ /* 0x000fc400078ec0ff */
[-C--:B------:R-:W-:Y:S02]  /*1900*/  LEA.HI R0, R3, R113.reuse, RZ, 0x5 ;  /* 0x0000007103007211 */ /* 0x080fe400078f28ff */
        /* <DEDUP_REMOVED lines=48> */
[----:B------:R-:W-:Y:S02]  /*1c10*/  SHF.R.S32.HI R5, RZ, 0x1f, R166 ;  /* 0x0000001fff057819 */ /* 0x000fe400000114a6 */
[----:B------:R-:W-:Y:S01]  /*1c20*/  IADD3 R167, R164, 0x28, RZ ;  /* 0x00000028a4a77810 */ /* 0x000fe20007ffe0ff */
[----:B------:R1:W-:Y:S01]  /*1c30*/  STL [R1+0x8], R3 ;  /* 0x0000080301007387 */ /* 0x0003e20000100800 */
[C---:B------:R-:W-:Y:S02]  /*1c40*/  IADD3 R252, R108.reuse, 0x30, RZ ;  /* 0x000000306cfc7810 */ /* 0x040fe40007ffe0ff */
[----:B------:R-:W-:Y:S01]  /*1c50*/  IADD3 R251, R108, 0x40, RZ ;  /* 0x000000406cfb7810 */ /* 0x000fe20007ffe0ff */
[----:B------:R2:W-:Y:S01]  /*1c60*/  STL [R1+0x128], R8 ;  /* 0x0001280801007387 */ /* 0x0005e20000100800 */
[----:B------:R-:W-:-:S02]  /*1c70*/  SHF.R.S32.HI R13, RZ, 0x1f, R252 ;  /* 0x0000001fff0d7819 */ /* 0x000fc400000114fc */
[----:B------:R-:W-:Y:S01]  /*1c80*/  IADD3 R250, R108, 0x50, RZ ;  /* 0x000000506cfa7810 */ /* 0x000fe20007ffe0ff */
[----:B------:R-:W-:Y:S01]  /*1c90*/  STL.64 [R1], R30 ;  /* 0x0000001e01007387 */ /* 0x000fe20000100a00 */
[----:B------:R-:W-:Y:S02]  /*1ca0*/  SHF.R.S32.HI R15, RZ, 0x1f, R251 ;  /* 0x0000001fff0f7819 */ /* 0x000fe400000114fb */
[----:B------:R-:W-:Y:S01]  /*1cb0*/  LEA R171, R2, 0x3c80, 0x1 ;  /* 0x00003c8002ab7811 */ /* 0x000fe200078e08ff */
[----:B------:R3:W-:Y:S01]  /*1cc0*/  STL [R1+0x124], R5 ;  /* 0x0001240501007387 */ /* 0x0007e20000100800 */
[----:B------:R-:W-:Y:S02]  /*1cd0*/  LEA R2, R17, 0x6080, 0x1 ;  /* 0x0000608011027811 */ /* 0x000fe400078e08ff */
[----:B------:R-:W-:Y:S02]  /*1ce0*/  LEA R198, R0, 0x6080, 0x1 ;  /* 0x0000608000c67811 */ /* 0x000fe400078e08ff */
[----:B------:R-:W-:-:S02]  /*1cf0*/  IADD3 R200, R171, 0x20, RZ ;  /* 0x00000020abc87810 */ /* 0x000fc40007ffe0ff */
[----:B------:R-:W-:Y:S02]  /*1d00*/  LEA R196, R4, 0x1880, 0x1 ;  /* 0x0000188004c47811 */ /* 0x000fe400078e08ff */
[----:B------:R-:W-:Y:S02]  /*1d10*/  @P3 IADD3 R200, R171, -0x20, RZ ;  /* 0xffffffe0abc83810 */ /* 0x000fe40007ffe0ff */
[----:B------:R-:W-:Y:S02]  /*1d20*/  SHF.R.S32.HI R109, RZ, 0x1f, R108 ;  /* 0x0000001fff6d7819 */ /* 0x000fe4000001146c */
[----:B-1----:R-:W-:Y:S02]  /*1d30*/  SHF.R.S32.HI R3, RZ, 0x1f, R168 ;  /* 0x0000001fff037819 */ /* 0x002fe400000114a8 */
[----:B------:R-:W-:Y:S02]  /*1d40*/  IADD3 R208, R200, 0x400, RZ ;  /* 0x00000400c8d07810 */ /* 0x000fe40007ffe0ff */
[----:B--2---:R-:W-:Y:S01]  /*1d50*/  IADD3 R8, R30, 0x20, RZ ;  /* 0x000000201e087810 */ /* 0x004fe20007ffe0ff */
[----:B------:R1:W-:Y:S01]  /*1d60*/  STL [R1+0x120], R3 ;  /* 0x0001200301007387 */ /* 0x0003e20000100800 */
[----:B------:R-:W-:-:S02]  /*1d70*/  IADD3 R207, R200, 0x800, RZ ;  /* 0x00000800c8cf7810 */ /* 0x000fc40007ffe0ff */
[C---:B------:R-:W-:Y:S02]  /*1d80*/  IADD3 R206, R200.reuse, 0xc00, RZ ;  /* 0x00000c00c8ce7810 */ /* 0x040fe40007ffe0ff */
[C---:B------:R-:W-:Y:S02]  /*1d90*/  IADD3 R205, R200.reuse, 0x1000, RZ ;  /* 0x00001000c8cd7810 */ /* 0x040fe40007ffe0ff */
[----:B---3--:R-:W-:Y:S02]  /*1da0*/  SHF.R.S32.HI R5, RZ, 0x1f, R115 ;  /* 0x0000001fff057819 */ /* 0x008fe40000011473 */
[C---:B------:R-:W-:Y:S02]  /*1db0*/  IADD3 R204, R200.reuse, 0x1400, RZ ;  /* 0x00001400c8cc7810 */ /* 0x040fe40007ffe0ff */
[C---:B------:R-:W-:Y:S01]  /*1dc0*/  IADD3 R203, R200.reuse, 0x1800, RZ ;  /* 0x00001800c8cb7810 */ /* 0x040fe20007ffe0ff */
[----:B------:R2:W-:Y:S01]  /*1dd0*/  STL [R1+0x11c], R5 ;  /* 0x00011c0501007387 */ /* 0x0005e20000100800 */
[----:B------:R-:W-:-:S02]  /*1de0*/  IADD3 R202, R200, 0x1c00, RZ ;  /* 0x00001c00c8ca7810 */ /* 0x000fc40007ffe0ff */
[----:B------:R-:W-:Y:S02]  /*1df0*/  IADD3 R201, R200, 0x2000, RZ ;  /* 0x00002000c8c97810 */ /* 0x000fe40007ffe0ff */
[----:B-1----:R-:W-:-:S05]  /*1e00*/  SHF.R.S32.HI R3, RZ, 0x1f, R167 ;  /* 0x0000001fff037819 */ /* 0x002fca00000114a7 */
[----:B------:R1:W-:Y:S04]  /*1e10*/  STL [R1+0x118], R3 ;  /* 0x0001180301007387 */ /* 0x0003e80000100800 */
[----:B------:R3:W-:Y:S01]  /*1e20*/  STL [R1+0xc], R8 ;  /* 0x00000c0801007387 */ /* 0x0007e20000100800 */
[----:B--2---:R-:W-:-:S03]  /*1e30*/  IADD3 R5, R30, 0x40, RZ ;  /* 0x000000401e057810 */ /* 0x004fc60007ffe0ff */
[----:B------:R2:W-:Y:S04]  /*1e40*/  STL [R1+0x5c], R13 ;  /* 0x00005c0d01007387 */ /* 0x0005e80000100800 */
[----:B------:R-:W-:Y:S04]  /*1e50*/  STL [R1+0x10], R5 ;  /* 0x0000100501007387 */ /* 0x000fe80000100800 */
[----:B------:R-:W-:Y:S01]  /*1e60*/  STL [R1+0x58], R15 ;  /* 0x0000580f01007387 */ /* 0x000fe20000100800 */
[----:B-1----:R-:W-:Y:S02]  /*1e70*/  LOP3.LUT R3, R18, 0x7ffffffc, RZ, 0xc0, !PT ;  /* 0x7ffffffc12037812 */ /* 0x002fe400078ec0ff */
[----:B---3--:R-:W-:-:S03]  /*1e80*/  SHF.R.S32.HI R8, RZ, 0x1f, R8 ;  /* 0x0000001fff087819 */ /* 0x008fc60000011408 */
[----:B------:R-:W-:Y:S01]  /*1e90*/  IMAD.IADD R3, R29, 0x1, -R3 ;  /* 0x000000011d037824 */ /* 0x000fe200078e0a03 */
[----:B--2---:R-:W-:-:S05]  /*1ea0*/  SHF.R.S32.HI R13, RZ, 0x1f, R250 ;  /* 0x0000001fff0d7819 */ /* 0x004fca00000114fa */
[----:B------:R1:W-:Y:S04]  /*1eb0*/  STL [R1+0x54], R13 ;  /* 0x0000540d01007387 */ /* 0x0003e80000100800 */
[----:B------:R2:W-:Y:S01]  /*1ec0*/  STL [R1+0x88], R8 ;  /* 0x0000880801007387 */ /* 0x0005e20000100800 */
[----:B-1----:R-:W-:Y:S02]  /*1ed0*/  SHF.R.S32.HI R13, RZ, 0x1f, R5 ;  /* 0x0000001fff0d7819 */ /* 0x002fe40000011405 */
[----:B------:R-:W-:Y:S01]  /*1ee0*/  LOP3.LUT R5, R28, 0x18, R108, 0xf8, !PT ;  /* 0x000000181c057812 */ /* 0x000fe200078ef86c */
[----:B--2---:R-:W-:Y:S02]  /*1ef0*/  IMAD.IADD R8, R27, 0x1, R22 ;  /* 0x000000011b087824 */ /* 0x004fe400078e0216 */
[----:B------:R1:W-:Y:S04]  /*1f00*/  STL [R1+0x84], R13 ;  /* 0x0000840d01007387 */ /* 0x0003e80000100800 */
[----:B------:R2:W-:Y:S01]  /*1f10*/  STL [R1+0x80], R8 ;  /* 0x0000800801007387 */ /* 0x0005e20000100800 */
[----:B-1----:R-:W-:Y:S01]  /*1f20*/  IMAD.SHL.U32 R13, R3, 0x2, RZ ;  /* 0x00000002030d7824 */ /* 0x002fe200078e00ff */
[----:B------:R-:W-:-:S02]  /*1f30*/  SHF.R.S32.HI R3, RZ, 0x3, R9 ;  /* 0x00000003ff037819 */ /* 0x000fc40000011409 */
[C-C-:B------:R-:W-:Y:S02]  /*1f40*/  LOP3.LUT R9, R26.reuse, 0x18, R108.reuse, 0xf8, !PT ;  /* 0x000000181a097812 */ /* 0x140fe400078ef86c */
[----:B--2---:R-:W-:Y:S01]  /*1f50*/  LOP3.LUT R8, R26, 0x8, R108, 0xf8, !PT ;  /* 0x000000081a087812 */ /* 0x004fe200078ef86c */
[----:B------:R1:W-:Y:S01]  /*1f60*/  STL [R1+0x30], R3 ;  /* 0x0000300301007387 */ /* 0x0003e20000100800 */
[C---:B------:R-:W-:Y:S02]  /*1f70*/  IADD3 R27, R13.reuse, 0x8, RZ ;  /* 0x000000080d1b7810 */ /* 0x040fe40007ffe0ff */
[----:B------:R-:W-:Y:S01]  /*1f80*/  IADD3 R26, R13, 0x10, RZ ;  /* 0x000000100d1a7810 */ /* 0x000fe20007ffe0ff */
[----:B------:R2:W-:Y:S01]  /*1f90*/  STL [R1+0x68], R13 ;  /* 0x0000680d01007387 */ /* 0x0005e20000100800 */
[-C--:B------:R-:W-:Y:S02]  /*1fa0*/  LOP3.LUT R8, R8, R24.reuse, RZ, 0x3c, !PT ;  /* 0x0000001808087212 */ /* 0x080fe400078e3cff */
[----:B------:R-:W-:-:S02]  /*1fb0*/  LOP3.LUT R9, R9, R24, RZ, 0x3c, !PT ;  /* 0x0000001809097212 */ /* 0x000fc400078e3cff */
[----:B------:R-:W-:Y:S01]  /*1fc0*/  IADD3 R24, R13, 0x20, RZ ;  /* 0x000000200d187810 */ /* 0x000fe20007ffe0ff */
[----:B------:R-:W-:Y:S01]  /*1fd0*/  IMAD.IADD R8, R7, 0x1, R8 ;  /* 0x0000000107087824 */ /* 0x000fe200078e0208 */
[----:B------:R-:W-:Y:S01]  /*1fe0*/  IADD3 R22, R13, 0x30, RZ ;  /* 0x000000300d167810 */ /* 0x000fe20007ffe0ff */
[----:B------:R-:W-:Y:S01]  /*1ff0*/  IMAD.IADD R9, R7, 0x1, R9 ;  /* 0x0000000107097824 */ /* 0x000fe200078e0209 */
[C---:B------:R-:W-:Y:S02]  /*2000*/  IADD3 R19, R13.reuse, 0x38, RZ ;  /* 0x000000380d137810 */ /* 0x040fe40007ffe0ff */
[C---:B------:R-:W-:Y:S02]  /*2010*/  IADD3 R18, R13.reuse, 0x40, RZ ;  /* 0x000000400d127810 */ /* 0x040fe40007ffe0ff */
[C---:B------:R-:W-:Y:S02]  /*2020*/  IADD3 R16, R13.reuse, 0x48, RZ ;  /* 0x000000480d107810 */ /* 0x040fe40007ffe0ff */
[----:B------:R-:W-:-:S02]  /*2030*/  IADD3 R15, R13, 0x50, RZ ;  /* 0x000000500d0f7810 */ /* 0x000fc40007ffe0ff */
[----:B------:R-:W-:Y:S02]  /*2040*/  LEA R248, R8, 0x1880, 0x1 ;  /* 0x0000188008f87811 */ /* 0x000fe400078e08ff */
[----:B-1----:R-:W-:Y:S02]  /*2050*/  LOP3.LUT R3, R5, R25, RZ, 0x3c, !PT ;  /* 0x0000001905037212 */ /* 0x002fe400078e3cff */
[----:B------:R-:W-:Y:S02]  /*2060*/  SHF.R.S32.HI R5, RZ, 0x3, R6 ;  /* 0x00000003ff057819 */ /* 0x000fe40000011406 */
[----:B------:R-:W-:Y:S01]  /*2070*/  IADD3 R25, R13, 0x18, RZ ;  /* 0x000000180d197810 */ /* 0x000fe20007ffe0ff */
[----:B------:R-:W-:Y:S01]  /*2080*/  IMAD.IADD R6, R23, 0x1, R3 ;  /* 0x0000000117067824 */ /* 0x000fe200078e0203 */
[----:B------:R-:W-:Y:S01]  /*2090*/  SHF.R.S32.HI R3, RZ, 0x1f, R13 ;  /* 0x0000001fff037819 */ /* 0x000fe2000001140d */
[----:B------:R1:W-:Y:S01]  /*20a0*/  STL [R1+0x2c], R5 ;  /* 0x00002c0501007387 */ /* 0x0003e20000100800 */
[----:B------:R-:W-:-:S02]  /*20b0*/  IADD3 R23, R13, 0x28, RZ ;  /* 0x000000280d177810 */ /* 0x000fc40007ffe0ff */
[----:B--2---:R-:W-:Y:S01]  /*20c0*/  IADD3 R13, R13, 0x58, RZ ;  /* 0x000000580d0d7810 */ /* 0x004fe20007ffe0ff */
[----:B------:R2:W-:Y:S01]  /*20d0*/  STL [R1+0x108], R3 ;  /* 0x0001080301007387 */ /* 0x0005e20000100800 */
[----:B------:R-:W-:Y:S02]  /*20e0*/  LEA R28, R6, 0x6080, 0x1 ;  /* 0x00006080061c7811 */ /* 0x000fe400078e08ff */
[----:B------:R-:W-:Y:S01]  /*20f0*/  SHF.R.S32.HI R6, RZ, 0x1f, R26 ;  /* 0x0000001fff067819 */ /* 0x000fe2000001141a */
[----:B------:R-:W-:Y:S01]  /*2100*/  STL [R1+0xc8], R27 ;  /* 0x0000c81b01007387 */ /* 0x000fe20000100800 */
[C---:B------:R-:W-:Y:S02]  /*2110*/  IADD3 R249, R248.reuse, 0x20, RZ ;  /* 0x00000020f8f97810 */ /* 0x040fe40007ffe0ff */
[----:B------:R-:W-:Y:S01]  /*2120*/  @P0 IADD3 R249, R248, -0x20, RZ ;  /* 0xffffffe0f8f90810 */ /* 0x000fe20007ffe0ff */
[----:B------:R-:W-:Y:S04]  /*2130*/  STL [R1+0xc4], R26 ;  /* 0x0000c41a01007387 */ /* 0x000fe80000100800 */
[----:B------:R3:W-:Y:S04]  /*2140*/  STL [R1+0xc0], R25 ;  /* 0x0000c01901007387 */ /* 0x0007e80000100800 */
        /* <DEDUP_REMOVED lines=47> */
.L_x_3567:
        /* <DEDUP_REMOVED lines=47> */
.L_x_3367:
[----:B------:R-:W-:-:S04]  /*2730*/  ISETP.NE.U32.AND P0, PT, RZ, c[0x0][0x368], PT ;  /* 0x0000da00ff007a0c */ /* 0x000fc80003f05070 */
[----:B------:R-:W-:-:S13]  /*2740*/  ISETP.NE.AND.EX P0, PT, RZ, c[0x0][0x36c], PT, P0 ;  /* 0x0000db00ff007a0c */ /* 0x000fda0003f05300 */
[----:B------:R-:W-:Y:S05]  /*2750*/  @!P0 BRA `(.L_x_3368) ;  /* 0x0000004000008947 */ /* 0x000fea0003800000 */
[----:B-1----:R-:W-:-:S04]  /*2760*/  IADD3 R4, P0, R21, c[0x0][0x368], RZ ;  /* 0x0000da0015047a10 */ /* 0x002fc80007f1e0ff */
[----:B------:R-:W-:-:S05]  /*2770*/  IADD3.X R5, R20, c[0x0][0x36c], RZ, P0, !PT ;  /* 0x0000db0014057a10 */ /* 0x000fca00007fe4ff */
[----:B------:R1:W5:Y:S01]  /*2780*/  LDG.E R13, [R4.64] ;  /* 0x00000008040d7981 */ /* 0x000362000c1e1900 */
[----:B------:R-:W-:Y:S05]  /*2790*/  BRA `(.L_x_3369) ;  /* 0x0000005000007947 */ /* 0x000fea0003800000 */
.L_x_3368:
[----:B------:R-:W-:Y:S01]  /*27a0*/  MOV R13, UR6 ;  /* 0x00000006000d7c02 */ /* 0x000fe20008000f00 */
[----:B------:R-:W-:Y:S05]  /*27b0*/  @!P5 BRA `(.L_x_3369) ;  /* 0x000000300000d947 */ /* 0x000fea0003800000 */
[----:B------:R-:W2:Y:S04]  /*27c0*/  LDG.E R6, [R4.64] ;  /* 0x0000000804067981 */ /* 0x000ea8000c1e1900 */
[----:B------:R-:W2:Y:S02]  /*27d0*/  LDG.E R0, [R4.64+0x4] ;  /* 0x0000040804007981 */ /* 0x000ea4000c1e1900 */
[----:B--2---:R-:W-:Y:S02]  /*27e0*/  IADD3 R13, -R6, R0, RZ ;  /* 0x00000000060d7210 */ /* 0x004fe40007ffe1ff */
.L_x_3369:
[----:B------:R-:W2:Y:S04]  /*27f0*/  LDL.LU R0, [R1+0x74] ;  /* 0x0000740001007983 */ /* 0x000ea80000300800 */
[----:B-1----:R1:W3:Y:S04]  /*2800*/  @P6 LDG.E R5, [R2.64] ;  /* 0x0000000802056981 */ /* 0x0022e8000c1e1900 */
[----:B------:R1:W3:Y:S04]  /*2810*/  @P6 LDG.E R4, [R2.64+0x4] ;  /* 0x0000040802046981 */ /* 0x0002e8000c1e1900 */
[----:B------:R-:W4:Y:S01]  /*2820*/  LDL R24, [R1+0x78] ;  /* 0x0000780001187983 */ /* 0x000f220000100800 */
[----:B------:R-:W-:-:S04]  /*2830*/  ISETP.NE.U32.AND P0, PT, RZ, c[0x0][0x378], PT ;  /* 0x0000de00ff007a0c */ /* 0x000fc80003f05070 */
[----:B------:R-:W-:Y:S01]  /*2840*/  ISETP.NE.AND.EX P1, PT, RZ, c[0x0][0x37c], PT, P0 ;  /* 0x0000df00ff007a0c */ /* 0x000fe20003f25300 */
[----:B------:R-:W-:Y:S02]  /*2850*/  IMAD.MOV.U32 R6, RZ, RZ, c[0x0][0x2c4] ;  /* 0x0000b100ff067624 */ /* 0x000fe400078e00ff */
[----:B-----5:R-:W-:-:S03]  /*2860*/  IMAD.MOV.U32 R129, RZ, RZ, R13 ;  /* 0x000000ffff817224 */ /* 0x020fc600078e000d */
[----:B------:R-:W-:-:S07]  /*2870*/  ISETP.NE.AND P2, PT, R6, 0x1, PT ;  /* 0x000000010600780c */ /* 0x000fce0003f45270 */
[----:B-1----:R-:W-:-:S04]  /*2880*/  @P1 IADD3 R2, P0, R21, c[0x0][0x378], RZ ;  /* 0x0000de0015021a10 */ /* 0x002fc80007f1e0ff */
[----:B------:R-:W-:Y:S01]  /*2890*/  @P1 IADD3.X R3, R20, c[0x0][0x37c], RZ, P0, !PT ;  /* 0x0000df0014031a10 */ /* 0x000fe200007fe4ff */
[----:B------:R-:W-:-:S04]  /*28a0*/  IMAD.IADD R8, R13, 0x1, -R10 ;  /* 0x000000010d087824 */ /* 0x000fc800078e0a0a */
[----:B------:R1:W5:Y:S02]  /*28b0*/  @P1 LDG.E R129, [R2.64] ;  /* 0x0000000802811981 */ /* 0x000364000c1e1900 */
[----:B-1----:R-:W-:Y:S01]  /*28c0*/  IMAD.MOV.U32 R2, RZ, RZ, c[0x0][0x228] ;  /* 0x00008a00ff027624 */ /* 0x002fe200078e00ff */
[----:B------:R-:W-:Y:S01]  /*28d0*/  LOP3.LUT R247, R247, 0xffffffdf, RZ, 0xc0, !PT ;  /* 0xffffffdff7f77812 */ /* 0x000fe200078ec0ff */
[----:B------:R-:W-:Y:S03]  /*28e0*/  BSSY B0, `(.L_x_3370) ;  /* 0x000003d000007945 */ /* 0x000fe60003800000 */
[----:B------:R-:W-:Y:S01]  /*28f0*/  @P2 LOP3.LUT R247, R247, 0x20, RZ, 0xfc, !PT ;  /* 0x00000020f7f72812 */ /* 0x000fe200078efcff */
[----:B--2---:R-:W-:-:S05]  /*2900*/  IMAD.SHL.U32 R0, R0, 0x80, RZ ;  /* 0x0000008000007824 */ /* 0x004fca00078e00ff */
[----:B------:R1:W-:Y:S01]  /*2910*/  STL [R1+0x64], R0 ;  /* 0x0000640001007387 */ /* 0x0003e20000100800 */
[----:B---3--:R-:W-:-:S04]  /*2920*/  @P6 IMAD.IADD R2, R4, 0x1, -R5 ;  /* 0x0000000104026824 */ /* 0x008fc800078e0a05 */
[----:B------:R-:W-:-:S05]  /*2930*/  IMAD.IADD R4, R8, 0x1, R2 ;  /* 0x0000000108047824 */ /* 0x000fca00078e0202 */
[----:B------:R-:W-:Y:S02]  /*2940*/  IADD3 R138, R4, 0x30, -R246 ;  /* 0x00000030048a7810 */ /* 0x000fe40007ffe8f6 */
[----:B-1----:R-:W-:-:S05]  /*2950*/  IADD3 R0, R0, 0x7f, RZ ;  /* 0x0000007f00007810 */ /* 0x002fca0007ffe0ff */
[----:B------:R-:W-:Y:S01]  /*2960*/  @P2 IMAD.HI.U32 R3, R0, c[0x0][0x2c8], RZ ;  /* 0x0000b20000032a27 */ /* 0x000fe200078e00ff */
[----:B------:R1:W-:Y:S04]  /*2970*/  STL [R1+0x6c], R4 ;  /* 0x00006c0401007387 */ /* 0x0003e80000100800 */
[----:B------:R-:W-:Y:S02]  /*2980*/  @P2 SHF.R.U32.HI R0, RZ, c[0x0][0x2cc], R3 ;  /* 0x0000b300ff002a19 */ /* 0x000fe40000011603 */
[----:B----4-:R-:W-:-:S03]  /*2990*/  LOP3.LUT R5, R24, 0xff000000, RZ, 0xc0, !PT ;  /* 0xff00000018057812 */ /* 0x010fc600078ec0ff */
        /* <DEDUP_REMOVED lines=49> */
.L_x_3371:
[----:B------:R-:W-:Y:S05]  /*2cb0*/  BSYNC B0 ;  /* 0x0000000000007941 */ /* 0x000fea0003800000 */
.L_x_3370:
        /* <DEDUP_REMOVED lines=20> */
[----:B------:R-:W3:Y:S04]  /*2e00*/  LDL R12, [R1+0x18] ;  /* 0x00001800010c7983 */ /* 0x000ee80000100800 */
        /* <DEDUP_REMOVED lines=18> */
[----:B------:R-:W-:Y:S02]  /*2f30*/  IMAD.IADD R142, R135, 0x1, R142 ;  /* 0x00000001878e7824 */ /* 0x000fe400078e028e */
        /* <DEDUP_REMOVED lines=23> */
[----:B----4-:R-:W-:Y:S01]  /*30b0*/  ISETP.GE.AND P4, PT, R22, c[0x0][0x1d4], PT ;  /* 0x0000750016007a0c */ /* 0x010fe20003f86270 */
[----:B------:R-:W-:Y:S01]  /*30c0*/  IMAD.IADD R3, R9, 0x1, R3 ;  /* 0x0000000109037824 */ /* 0x000fe200078e0203 */
[----:B------:R-:W-:Y:S02]  /*30d0*/  ISETP.GT.AND P0, PT, R0, 0x20, PT ;  /* 0x000000200000780c */ /* 0x000fe40003f04270 */
[----:B------:R-:W-:Y:S01]  /*30e0*/  @P1 LEA R4, P2, R8, c[0x0][0x220], 0x1 ;  /* 0x0000880008041a11 */ /* 0x000fe200078408ff */
[----:B------:R-:W-:-:S03]  /*30f0*/  @P1 IMAD.SHL.U32 R0, R12, 0x2, RZ ;  /* 0x000000020c001824 */ /* 0x000fc600078e00ff */
        /* <DEDUP_REMOVED lines=140> */
.L_x_3399:
        /* <DEDUP_REMOVED lines=107> */
.L_x_3377:
[----:B------:R-:W-:Y:S05]  /*4070*/  BSYNC B0 ;  /* 0x0000000000007941 */ /* 0x000fea0003800000 */
.L_x_3376:
        /* <DEDUP_REMOVED lines=94> */
.L_x_3380:
[----:B------:R-:W-:Y:S05]  /*4660*/  BSYNC B0 ;  /* 0x0000000000007941 */ /* 0x000fea0003800000 */
.L_x_3379:
        /* <DEDUP_REMOVED lines=60> */
.L_x_3382:
[----:B------:R-:W-:Y:S05]  /*4a30*/  BSYNC B0 ;  /* 0x0000000000007941 */ /* 0x000fea0003800000 */
.L_x_3381:
        /* <DEDUP_REMOVED lines=62> */
.L_x_3384:
[----:B------:R-:W-:Y:S05]  /*4e20*/  BSYNC B0 ;  /* 0x0000000000007941 */ /* 0x000fea0003800000 */
.L_x_3383:
        /* <DEDUP_REMOVED lines=59> */
.L_x_3386:
[----:B------:R-:W-:Y:S05]  /*51e0*/  BSYNC B0 ;  /* 0x0000000000007941 */ /* 0x000fea0003800000 */
.L_x_3385:
        /* <DEDUP_REMOVED lines=59> */
.L_x_3388:
[----:B------:R-:W-:Y:S05]  /*55a0*/  BSYNC B0 ;  /* 0x0000000000007941 */ /* 0x000fea0003800000 */
.L_x_3387:
        /* <DEDUP_REMOVED lines=59> */
.L_x_3375:
        /* <DEDUP_REMOVED lines=47> */
.L_x_3390:
[----:B------:R-:W-:Y:S05]  /*5c50*/  BSYNC B0 ;  /* 0x0000000000007941 */ /* 0x000fea0003800000 */
.L_x_3389:
        /* <DEDUP_REMOVED lines=159> */
.L_x_3392:
[----:B------:R-:W-:Y:S05]  /*6650*/  BSYNC B0 ;  /* 0x0000000000007941 */ /* 0x000fea0003800000 */
.L_x_3391:
        /* <DEDUP_REMOVED lines=122> */
.L_x_3394:
[----:B------:R-:W-:Y:S05]  /*6e00*/  BSYNC B0 ;  /* 0x0000000000007941 */ /* 0x000fea0003800000 */
.L_x_3393:
        /* <DEDUP_REMOVED lines=125> */
.L_x_3374:
        /* <DEDUP_REMOVED lines=45> */
.L_x_3378:
[----:B------:R-:W-:Y:S05]  /*78b0*/  BSYNC B1 ;  /* 0x0000000000017941 */ /* 0x000fea0003800000 */
.L_x_3373:
        /* <DEDUP_REMOVED lines=103> */
.L_x_3396:
[----:B-123--:R-:W-:Y:S05]  /*7f30*/  BSYNC B0 ;  /* 0x0000000000007941 */ /* 0x00efea0003800000 */
.L_x_3395:
        /* <DEDUP_REMOVED lines=43> */
.L_x_3398:
[----:B------:R-:W-:Y:S05]  /*81f0*/  BSYNC B0 ;  /* 0x0000000000007941 */ /* 0x000fea0003800000 */
.L_x_3397:
[----:B------:R-:W0:Y:S01]  /*8200*/  LDGDEPBAR ;  /* 0x00000000000079af */ /* 0x000e220000000000 */
[----:B------:R-:W-:Y:S01]  /*8210*/  IADD3 R31, R31, -0x1, RZ ;  /* 0xffffffff1f1f7810 */ /* 0x000fe20007ffe0ff */
[----:B------:R-:W-:-:S05]  /*8220*/  @P5 BRA `(.L_x_3399) ;  /* 0xffffb79000005947 */ /* 0x000fca000383ffff */
[----:B------:R-:W-:Y:S01]  /*8230*/  WARPSYNC 0xffffffff ;  /* 0xffffffff00007948 */ /* 0x000fe20003800000 */
[----:B------:R-:W-:Y:S06]  /*8240*/  BAR.SYNC.DEFER_BLOCKING 0x0 ;  /* 0x0000000000007b1d */ /* 0x000fec0000010000 */
.L_x_3372:
        /* <DEDUP_REMOVED lines=43> */
.L_x_3401:
[----:B------:R-:W-:Y:S05]  /*8500*/  BSYNC B0 ;  /* 0x0000000000007941 */ /* 0x000fea0003800000 */
.L_x_3400:
        /* <DEDUP_REMOVED lines=61> */
[----:B------:R-:W4:Y:S01]  /*88e0*/  LDL R4, [R1+0x8] ;  /* 0x0000080001047983 */ /* 0x000f220000100800 */
[----:B------:R-:W-:-:S03]  /*88f0*/  ISETP.NE.U32.AND P0, PT, RZ, c[0x0][0x340], PT ;  /* 0x0000d000ff007a0c */ /* 0x000fc60003f05070 */
[----:B------:R-:W4:Y:S01]  /*8900*/  LDL R5, [R1+0xd4] ;  /* 0x0000d40001057983 */ /* 0x000f220000100800 */
[----:B------:R-:W-:-:S03]  /*8910*/  ISETP.NE.AND.EX P1, PT, RZ, c[0x0][0x344], PT, P0 ;  /* 0x0000d100ff007a0c */ /* 0x000fc60003f25300 */
[----:B------:R-:W4:Y:S04]  /*8920*/  LDL R9, [R1+0x94] ;  /* 0x0000940001097983 */ /* 0x000f280000100800 */
[----:B------:R-:W4:Y:S04]  /*8930*/  LDL.64 R16, [R1] ;  /* 0x0000000001107983 */ /* 0x000f280000100a00 */
[----:B------:R-:W4:Y:S01]  /*8940*/  LDL R14, [R1+0x10] ;  /* 0x00001000010e7983 */ /* 0x000f220000100800 */
[----:B------:R-:W-:Y:S02]  /*8950*/  SHF.R.S32.HI R0, RZ, 0x1f, R136 ;  /* 0x0000001fff007819 */ /* 0x000fe40000011488 */
[----:B--2---:R-:W-:-:S04]  /*8960*/  @P1 IADD3 R2, P0, R3, c[0x0][0x340], RZ ;  /* 0x0000d00003021a10 */ /* 0x004fc80007f1e0ff */
[----:B---3--:R-:W-:Y:S02]  /*8970*/  @P1 IADD3.X R3, R10, c[0x0][0x344], RZ, P0, !PT ;  /* 0x0000d1000a031a10 */ /* 0x008fe400007fe4ff */
[----:B------:R-:W2:Y:S04]  /*8980*/  LDL R10, [R1+0xc] ;  /* 0x00000c00010a7983 */ /* 0x000ea80000100800 */
[----:B------:R1:W5:Y:S01]  /*8990*/  @P1 LDG.E R13, [R2.64] ;  /* 0x00000008020d1981 */ /* 0x000362000c1e1900 */
[----:B------:R-:W-:Y:S01]  /*89a0*/  IMAD R0, R0, c[0x0][0x178], RZ ;  /* 0x00005e0000007a24 */ /* 0x000fe200078e02ff */
[----:B------:R-:W-:Y:S02]  /*89b0*/  ISETP.NE.U32.AND P0, PT, RZ, c[0x0][0x348], PT ;  /* 0x0000d200ff007a0c */ /* 0x000fe40003f05070 */
[----:B----4-:R-:W-:Y:S01]  /*89c0*/  LOP3.LUT R88, R8, 0xffff, RZ, 0xc0, !PT ;  /* 0x0000ffff08587812 */ /* 0x010fe200078ec0ff */
[----:B------:R-:W-:Y:S01]  /*89d0*/  IMAD R0, R136, c[0x0][0x17c], R0 ;  /* 0x00005f0088007a24 */ /* 0x000fe200078e0200 */
[----:B------:R-:W-:Y:S01]  /*89e0*/  ISETP.NE.AND.EX P0, PT, RZ, c[0x0][0x34c], PT, P0 ;  /* 0x0000d300ff007a0c */ /* 0x000fe20003f05300 */
[----:B------:R-:W-:Y:S01]  /*89f0*/  IMAD.IADD R4, R4, 0x1, R11 ;  /* 0x0000000104047824 */ /* 0x000fe200078e020b */
[----:B------:R-:W3:Y:S02]  /*8a00*/  S2R R15, SR_TID.X ;  /* 0x00000000000f7919 */ /* 0x000ee40000002100 */
[----:B------:R-:W-:Y:S01]  /*8a10*/  SEL R6, R5, RZ, !P0 ;  /* 0x000000ff05067207 */ /* 0x000fe20004000000 */
[----:B------:R-:W-:Y:S01]  /*8a20*/  @P3 IMAD.HI.U32 R8, R4, c[0x0][0x2c8], RZ ;  /* 0x0000b20004083a27 */ /* 0x000fe200078e00ff */
[----:B------:R-:W-:-:S03]  /*8a30*/  SEL R5, R9, RZ, !P0 ;  /* 0x000000ff09057207 */ /* 0x000fc60004000000 */
        /* <DEDUP_REMOVED lines=23> */
[----:B------:R-:W-:Y:S02]  /*8bb0*/  LEA R12, P0, R2, c[0x0][0x160], 0x1 ;  /* 0x00005800020c7a11 */ /* 0x000fe400078008ff */
[----:B------:R-:W-:Y:S02]  /*8bc0*/  ISETP.GE.AND P3, PT, R14, c[0x0][0x198], PT ;  /* 0x000066000e007a0c */ /* 0x000fe40003f66270 */
[----:B------:R-:W-:Y:S02]  /*8bd0*/  LEA.HI.X R6, R2, c[0x0][0x164], R0, 0x1, P0 ;  /* 0x0000590002067a11 */ /* 0x000fe400000f0c00 */
[----:B------:R-:W-:Y:S02]  /*8be0*/  IADD3 R128, R211, -0x1, RZ ;  /* 0xffffffffd3807810 */ /* 0x000fe40007ffe0ff */
[----:B--2---:R-:W-:-:S02]  /*8bf0*/  ISETP.GE.AND P4, PT, R10, c[0x0][0x198], PT ;  /* 0x000066000a007a0c */ /* 0x004fc40003f86270 */
[----:B---3--:R-:W-:-:S04]  /*8c00*/  SHF.R.S32.HI R10, RZ, 0x1f, R15 ;  /* 0x0000001fff0a7819 */ /* 0x008fc8000001140f */
[----:B------:R-:W-:-:S04]  /*8c10*/  LEA.HI R10, R10, R15, RZ, 0x2 ;  /* 0x0000000f0a0a7211 */ /* 0x000fc800078f10ff */
[----:B------:R-:W-:Y:S02]  /*8c20*/  SHF.R.S32.HI R10, RZ, 0x2, R10 ;  /* 0x00000002ff0a7819 */ /* 0x000fe4000001140a */
[----:B------:R-:W-:-:S03]  /*8c30*/  @!P1 MOV R13, R9 ;  /* 0x00000009000d9202 */ /* 0x000fc60000000f00 */
[----:B------:R-:W-:Y:S01]  /*8c40*/  IMAD.IADD R5, R10, 0x1, R11 ;  /* 0x000000010a057824 */ /* 0x000fe200078e020b */
[----:B------:R-:W-:Y:S05]  /*8c50*/  BRA.DIV ~URZ, `(.L_x_3403) ;  /* 0x000162f27f007947 */ /* 0x000fea000b800000 */
[----:B------:R1:W2:Y:S02]  /*8c60*/  SHFL.IDX PT, R4, R6, RZ, 0x1c1f ;  /* 0x001c1fff06047589 */ /* 0x0002a400000e0000 */
.L_x_3572:
[----:B------:R-:W-:Y:S05]  /*8c70*/  BRA.DIV ~URZ, `(.L_x_3404) ;  /* 0x000163427f007947 */ /* 0x000fea000b800000 */
[----:B------:R3:W4:Y:S02]  /*8c80*/  SHFL.IDX PT, R0, R12, RZ, 0x1c1f ;  /* 0x001c1fff0c007589 */ /* 0x00072400000e0000 */
.L_x_3573:
        /* <DEDUP_REMOVED lines=8> */
[----:B------:R-:W2:Y:S04]  /*8d10*/  LDL R18, [R1+0x88] ;  /* 0x0000880001127983 */ /* 0x000ea80000100800 */
[----:B------:R-:W2:Y:S01]  /*8d20*/  LDL R16, [R1+0x84] ;  /* 0x0000840001107983 */ /* 0x000ea20000100800 */
[----:B---3--:R-:W-:-:S02]  /*8d30*/  LEA R10, P2, R20, R0, 0x1 ;  /* 0x00000000140a7211 */ /* 0x008fc400078408ff */
[----:B----4-:R-:W-:Y:S02]  /*8d40*/  LEA R8, P1, R17, R0, 0x1 ;  /* 0x0000000011087211 */ /* 0x010fe400078208ff */
[----:B------:R-:W-:Y:S02]  /*8d50*/  LEA.HI.X R11, R20, R4, R21, 0x1, P2 ;  /* 0x00000004140b7211 */ /* 0x000fe400010f0c15 */
[----:B--2---:R-:W-:Y:S01]  /*8d60*/  LEA R2, P0, R15, R0, 0x1 ;  /* 0x000000000f027211 */ /* 0x004fe200078008ff */
[----:B------:R-:W-:Y:S01]  /*8d70*/  IMAD.SHL.U32 R0, R14, 0x2, RZ ;  /* 0x000000020e007824 */ /* 0x000fe200078e00ff */
        /* <DEDUP_REMOVED lines=8> */
.L_x_3406:
[----:B------:R-:W-:Y:S05]  /*8e00*/  BSYNC B0 ;  /* 0x0000000000007941 */ /* 0x000fea0003800000 */
.L_x_3405:
[----:B------:R-:W-:Y:S05]  /*8e10*/  BRA.DIV ~URZ, `(.L_x_3407) ;  /* 0x000162127f007947 */ /* 0x000fea000b800000 */
[----:B--2---:R2:W1:Y:S04]  /*8e20*/  SHFL.IDX PT, R4, R6, 0x1, 0x1c1f ;  /* 0x003c1f0006047f89 */ /* 0x00446800000e0000 */
[----:B----4-:R2:W4:Y:S02]  /*8e30*/  SHFL.IDX PT, R0, R12, 0x1, 0x1c1f ;  /* 0x003c1f000c007f89 */ /* 0x01052400000e0000 */
.L_x_3574:
        /* <DEDUP_REMOVED lines=8> */
[----:B------:R-:W4:Y:S04]  /*8ec0*/  LDL R18, [R1+0x88] ;  /* 0x0000880001127983 */ /* 0x000f280000100800 */
[----:B------:R-:W4:Y:S01]  /*8ed0*/  LDL R16, [R1+0x84] ;  /* 0x0000840001107983 */ /* 0x000f220000100800 */
[----:B--2---:R-:W-:-:S02]  /*8ee0*/  LEA R10, P2, R20, R0, 0x1 ;  /* 0x00000000140a7211 */ /* 0x004fc400078408ff */
[----:B---3--:R-:W-:Y:S02]  /*8ef0*/  LEA R8, P1, R17, R0, 0x1 ;  /* 0x0000000011087211 */ /* 0x008fe400078208ff */
[----:B-1----:R-:W-:Y:S02]  /*8f00*/  LEA.HI.X R11, R20, R4, R21, 0x1, P2 ;  /* 0x00000004140b7211 */ /* 0x002fe400010f0c15 */
[----:B----4-:R-:W-:Y:S01]  /*8f10*/  LEA R2, P0, R15, R0, 0x1 ;  /* 0x000000000f027211 */ /* 0x010fe200078008ff */
        /* <DEDUP_REMOVED lines=9> */
.L_x_3409:
[----:B------:R-:W-:Y:S05]  /*8fb0*/  BSYNC B0 ;  /* 0x0000000000007941 */ /* 0x000fea0003800000 */
.L_x_3408:
[----:B------:R-:W-:Y:S05]  /*8fc0*/  BRA.DIV ~URZ, `(.L_x_3410) ;  /* 0x000161327f007947 */ /* 0x000fea000b800000 */
[----:B-1----:R1:W2:Y:S02]  /*8fd0*/  SHFL.IDX PT, R4, R6, 0x2, 0x1c1f ;  /* 0x005c1f0006047f89 */ /* 0x0022a400000e0000 */
.L_x_3575:
[----:B------:R-:W-:Y:S05]  /*8fe0*/  BRA.DIV ~URZ, `(.L_x_3411) ;  /* 0x000161827f007947 */ /* 0x000fea000b800000 */
[----:B----4-:R4:W1:Y:S02]  /*8ff0*/  SHFL.IDX PT, R0, R12, 0x2, 0x1c1f ;  /* 0x005c1f000c007f89 */ /* 0x01086400000e0000 */
.L_x_3576:
        /* <DEDUP_REMOVED lines=10> */
[----:B-1-3--:R-:W-:-:S02]  /*90a0*/  LEA R10, P2, R20, R0, 0x1 ;  /* 0x00000000140a7211 */ /* 0x00afc400078408ff */
        /* <DEDUP_REMOVED lines=12> */
.L_x_3413:
[----:B------:R-:W-:Y:S05]  /*9170*/  BSYNC B0 ;  /* 0x0000000000007941 */ /* 0x000fea0003800000 */
.L_x_3412:
[----:B------:R-:W-:Y:S05]  /*9180*/  BRA.DIV ~URZ, `(.L_x_3414) ;  /* 0x000160527f007947 */ /* 0x000fea000b800000 */
[----:B--2---:R2:W3:Y:S04]  /*9190*/  SHFL.IDX PT, R4, R6, 0x3, 0x1c1f ;  /* 0x007c1f0006047f89 */ /* 0x0044e800000e0000 */
[----:B-1----:R2:W1:Y:S02]  /*91a0*/  SHFL.IDX PT, R0, R12, 0x3, 0x1c1f ;  /* 0x007c1f000c007f89 */ /* 0x00246400000e0000 */
.L_x_3577:
[----:B--2---:R-:W2:Y:S04]  /*91b0*/  LDL.64 R106, [R1] ;  /* 0x00000000016a7983 */ /* 0x004ea80000100a00 */
[----:B----4-:R-:W4:Y:S04]  /*91c0*/  LDL R101, [R1+0xc] ;  /* 0x00000c0001657983 */ /* 0x010f280000100800 */
[----:B---3--:R-:W3:Y:S04]  /*91d0*/  LDL R99, [R1+0x10] ;  /* 0x0000100001637983 */ /* 0x008ee80000100800 */
[----:B------:R-:W3:Y:S04]  /*91e0*/  LDL R104, [R1+0x18] ;  /* 0x0000180001687983 */ /* 0x000ee80000100800 */
[----:B------:R-:W3:Y:S04]  /*91f0*/  LDL R102, [R1+0x88] ;  /* 0x0000880001667983 */ /* 0x000ee80000100800 */
[----:B------:R-:W3:Y:S01]  /*9200*/  LDL R100, [R1+0x84] ;  /* 0x0000840001647983 */ /* 0x000ee20000100800 */
[----:B------:R-:W-:-:S04]  /*9210*/  IADD3 R2, R5, 0x60, RZ ;  /* 0x0000006005027810 */ /* 0x000fc80007ffe0ff */
[----:B------:R-:W-:Y:S01]  /*9220*/  ISETP.GE.AND P0, PT, R2, R38, PT ;  /* 0x000000260200720c */ /* 0x000fe20003f06270 */
[----:B-----5:R-:W-:-:S05]  /*9230*/  IMAD.WIDE.U32 R16, R13, c[0x0][0x2b0], RZ ;  /* 0x0000ac000d107a25 */ /* 0x020fca00078e00ff */
[----:B------:R1:W-:Y:S07]  /*9240*/  STL.64 [R1+0x48], R16 ;  /* 0x0000481001007387 */ /* 0x0003ee0000100a00 */
[CC--:B-12---:R-:W-:Y:S02]  /*9250*/  @!P0 LEA R10, P1, R106.reuse, R0.reuse, 0x1 ;  /* 0x000000006a0a8211 */ /* 0x0c6fe400078208ff */
[----:B----4-:R-:W-:Y:S02]  /*9260*/  @!P0 LEA R8, P2, R101, R0, 0x1 ;  /* 0x0000000065088211 */ /* 0x010fe400078408ff */
[----:B------:R-:W-:-:S02]  /*9270*/  @!P0 LEA.HI.X R11, R106, R4, R107, 0x1, P1 ;  /* 0x000000046a0b8211 */ /* 0x000fc400008f0c6b */
[----:B---3--:R-:W-:Y:S01]  /*9280*/  @!P0 LEA R2, P1, R99, R0, 0x1 ;  /* 0x0000000063028211 */ /* 0x008fe200078208ff */
[----:B------:R-:W-:Y:S01]  /*9290*/  @!P0 IMAD.SHL.U32 R0, R104, 0x2, RZ ;  /* 0x0000000268008824 */ /* 0x000fe200078e00ff */
        /* <DEDUP_REMOVED lines=16> */
[----:B------:R-:W3:Y:S04]  /*93a0*/  LDL R14, [R1+0x6c] ;  /* 0x00006c00010e7983 */ /* 0x000ee80000100800 */
[----:B------:R-:W4:Y:S01]  /*93b0*/  LDL R15, [R1+0x60] ;  /* 0x00006000010f7983 */ /* 0x000f220000100800 */
[----:B------:R-:W-:-:S02]  /*93c0*/  IMAD.MOV.U32 R111, RZ, RZ, 0x30 ;  /* 0x00000030ff6f7424 */ /* 0x000fc400078e00ff */
[----:B------:R-:W-:Y:S02]  /*93d0*/  IMAD.MOV.U32 R0, RZ, RZ, c[0x0][0x2b8] ;  /* 0x0000ae00ff007624 */ /* 0x000fe400078e00ff */
[----:B------:R-:W-:Y:S01]  /*93e0*/  IMAD R111, R211, R111, -0x30 ;  /* 0xffffffd0d36f7424 */ /* 0x000fe200078e026f */
[----:B------:R-:W-:Y:S02]  /*93f0*/  BAR.SYNC.DEFER_BLOCKING 0x0 ;  /* 0x0000000000007b1d */ /* 0x000fe40000010000 */
[----:B------:R-:W-:Y:S02]  /*9400*/  ISETP.NE.AND P1, PT, R0, 0x1, PT ;  /* 0x000000010000780c */ /* 0x000fe40003f25270 */
[----:B------:R-:W-:Y:S01]  /*9410*/  LOP3.LUT R247, R247, 0xfffffffe, RZ, 0xc0, !PT ;  /* 0xfffffffef7f77812 */ /* 0x000fe200078ec0ff */
[----:B------:R-:W-:-:S10]  /*9420*/  IMAD.MOV.U32 R210, RZ, RZ, RZ ;  /* 0x000000ffffd27224 */ /* 0x000fd400078e00ff */
[----:B------:R-:W-:Y:S01]  /*9430*/  @P1 LOP3.LUT R247, R247, 0x1, RZ, 0xfc, !PT ;  /* 0x00000001f7f71812 */ /* 0x000fe200078efcff */
[----:B--2---:R-:W-:-:S05]  /*9440*/  IMAD.IADD R2, R12, 0x1, R111 ;  /* 0x000000010c027824 */ /* 0x004fca00078e026f */
[C---:B---3--:R-:W-:Y:S01]  /*9450*/  ISETP.GE.AND P0, PT, R2.reuse, R14, PT ;  /* 0x0000000e0200720c */ /* 0x048fe20003f06270 */
[----:B----4-:R-:W-:-:S03]  /*9460*/  IMAD.IADD R2, R2, 0x1, R15 ;  /* 0x0000000102027824 */ /* 0x010fc600078e020f */
        /* <DEDUP_REMOVED lines=30> */
[----:B------:R-:W-:Y:S02]  /*9650*/  ISETP.GT.AND P6, PT, R12, 0x2f, PT ;  /* 0x0000002f0c00780c */ /* 0x000fe40003fc4270 */
        /* <DEDUP_REMOVED lines=38> */
[----:B------:R-:W0:Y:S10]  /*98c0*/  LDGDEPBAR ;  /* 0x00000000000079af */ /* 0x000e340000000000 */
[----:B------:R-:W-:Y:S05]  /*98d0*/  @P0 BRA `(.L_x_3415) ;  /* 0x0000002000000947 */ /* 0x000fea0003800000 */
[----:B------:R-:W-:-:S04]  /*98e0*/  DEPBAR.LE SB0, 0x1 ;  /* 0x000080400000791a */ /* 0x000fc80000000000 */
[----:B------:R-:W-:Y:S05]  /*98f0*/  BRA `(.L_x_3416) ;  /* 0x00006e0000007947 */ /* 0x000fea0003800000 */
.L_x_3415:
        /* <DEDUP_REMOVED lines=123> */
.L_x_3419:
[----:B--2---:R-:W-:Y:S05]  /*a0b0*/  BSYNC B0 ;  /* 0x0000000000007941 */ /* 0x004fea0003800000 */
.L_x_3418:
        /* <DEDUP_REMOVED lines=117> */
.L_x_3421:
[----:B---34-:R-:W-:Y:S05]  /*a810*/  BSYNC B0 ;  /* 0x0000000000007941 */ /* 0x018fea0003800000 */
.L_x_3420:
        /* <DEDUP_REMOVED lines=96> */
.L_x_3425:
[----:B------:R-:W-:Y:S05]  /*ae20*/  BSYNC B0 ;  /* 0x0000000000007941 */ /* 0x000fea0003800000 */
.L_x_3424:
        /* <DEDUP_REMOVED lines=49> */
.L_x_3427:
[----:B------:R-:W-:Y:S05]  /*b140*/  BSYNC B0 ;  /* 0x0000000000007941 */ /* 0x000fea0003800000 */
.L_x_3426:
        /* <DEDUP_REMOVED lines=49> */
.L_x_3429:
[----:B------:R-:W-:Y:S05]  /*b460*/  BSYNC B0 ;  /* 0x0000000000007941 */ /* 0x000fea0003800000 */
.L_x_3428:
        /* <DEDUP_REMOVED lines=49> */
.L_x_3431:
[----:B------:R-:W-:Y:S05]  /*b780*/  BSYNC B0 ;  /* 0x0000000000007941 */ /* 0x000fea0003800000 */
.L_x_3430:
        /* <DEDUP_REMOVED lines=49> */
.L_x_3433:
[----:B------:R-:W-:Y:S05]  /*baa0*/  BSYNC B0 ;  /* 0x0000000000007941 */ /* 0x000fea0003800000 */
.L_x_3432:
        /* <DEDUP_REMOVED lines=48> */
.L_x_3423:
[----:B------:R-:W-:Y:S05]  /*bdb0*/  BSYNC B1 ;  /* 0x0000000000017941 */ /* 0x000fea0003800000 */
.L_x_3422:
        /* <DEDUP_REMOVED lines=52> */
.L_x_3436:
[----:B------:R-:W-:Y:S05]  /*c100*/  BSYNC B0 ;  /* 0x0000000000007941 */ /* 0x000fea0003800000 */
.L_x_3435:
        /* <DEDUP_REMOVED lines=49> */
.L_x_3438:
[----:B------:R-:W-:Y:S05]  /*c420*/  BSYNC B0 ;  /* 0x0000000000007941 */ /* 0x000fea0003800000 */
.L_x_3437:
        /* <DEDUP_REMOVED lines=49> */
.L_x_3440:
[----:B------:R-:W-:Y:S05]  /*c740*/  BSYNC B0 ;  /* 0x0000000000007941 */ /* 0x000fea0003800000 */
.L_x_3439:
        /* <DEDUP_REMOVED lines=49> */
.L_x_3442:
[----:B------:R-:W-:Y:S05]  /*ca60*/  BSYNC B0 ;  /* 0x0000000000007941 */ /* 0x000fea0003800000 */
.L_x_3441:
        /* <DEDUP_REMOVED lines=49> */
.L_x_3444:
[----:B------:R-:W-:Y:S05]  /*cd80*/  BSYNC B0 ;  /* 0x0000000000007941 */ /* 0x000fea0003800000 */
.L_x_3443:
        /* <DEDUP_REMOVED lines=49> */
.L_x_3417:
        /* <DEDUP_REMOVED lines=75> */
.L_x_3446:
[----:B--2---:R-:W-:Y:S05]  /*d550*/  BSYNC B0 ;  /* 0x0000000000007941 */ /* 0x004fea0003800000 */
.L_x_3445:
        /* <DEDUP_REMOVED lines=88> */
.L_x_3448:
[----:B---3--:R-:W-:Y:S05]  /*dae0*/  BSYNC B0 ;  /* 0x0000000000007941 */ /* 0x008fea0003800000 */
.L_x_3447:
        /* <DEDUP_REMOVED lines=156> */
.L_x_3452:
[----:B------:R-:W-:Y:S05]  /*e4b0*/  BSYNC B0 ;  /* 0x0000000000007941 */ /* 0x000fea0003800000 */
.L_x_3451:
        /* <DEDUP_REMOVED lines=108> */
.L_x_3454:
[----:B------:R-:W-:Y:S05]  /*eb80*/  BSYNC B0 ;  /* 0x0000000000007941 */ /* 0x000fea0003800000 */
.L_x_3453:
        /* <DEDUP_REMOVED lines=107> */
.L_x_3450:
[----:B------:R-:W-:Y:S05]  /*f240*/  BSYNC B1 ;  /* 0x0000000000017941 */ /* 0x000fea0003800000 */
.L_x_3449:
        /* <DEDUP_REMOVED lines=113> */
.L_x_3456:
[----:B------:R-:W-:Y:S05]  /*f960*/  BSYNC B0 ;  /* 0x0000000000007941 */ /* 0x000fea0003800000 */
.L_x_3455:
        /* <DEDUP_REMOVED lines=108> */
.L_x_3458:
[----:B------:R-:W-:Y:S05]  /*10030*/  BSYNC B0 ;  /* 0x0000000000007941 */ /* 0x000fea0003800000 */
.L_x_3457:
        /* <DEDUP_REMOVED lines=107> */
.L_x_3434:
[----:B------:R-:W-:Y:S05]  /*106f0*/  BSYNC B2 ;  /* 0x0000000000027941 */ /* 0x000fea0003800000 */
.L_x_3416:
[----:B-1----:R-:W-:Y:S01]  /*10700*/  IMAD R0, R97, c[0x0][0x208], RZ ;  /* 0x0000820061007a24 */ /* 0x002fe200078e02ff */
[----:B------:R-:W-:-:S04]  /*10710*/  DEPBAR.LE SB0, 0x0 ;  /* 0x000080000000791a */ /* 0x000fc80000000000 */
[----:B------:R-:W-:Y:S01]  /*10720*/  IMAD.WIDE.U32 R2, R212, c[0x0][0x208], RZ ;  /* 0x00008200d4027a25 */ /* 0x000fe200078e00ff */
[----:B------:R-:W-:Y:S01]  /*10730*/  BAR.SYNC.DEFER_BLOCKING 0x0 ;  /* 0x0000000000007b1d */ /* 0x000fe20000010000 */
[----:B------:R-:W-:Y:S02]  /*10740*/  ISETP.GE.AND P3, PT, R106, c[0x0][0x1d4], PT ;  /* 0x000075006a007a0c */ /* 0x000fe40003f66270 */
[----:B------:R-:W-:Y:S01]  /*10750*/  IMAD R0, R212, c[0x0][0x20c], R0 ;  /* 0x00008300d4007a24 */ /* 0x000fe200078e0200 */
[----:B------:R-:W-:Y:S01]  /*10760*/  SHF.L.U64.HI R228, R106, 0x1, R107 ;  /* 0x000000016ae47819 */ /* 0x000fe2000001026b */
[----:B--2---:R-:W-:Y:S01]  /*10770*/  IMAD.WIDE.U32 R8, R88, c[0x0][0x210], RZ ;  /* 0x0000840058087a25 */ /* 0x004fe200078e00ff */
        /* <DEDUP_REMOVED lines=8> */
[----:B------:R-:W-:Y:S03]  /*10800*/  BSSY B0, `(.L_x_3459) ;  /* 0x000003d000007945 */ /* 0x000fe60003800000 */
[----:B------:R-:W-:Y:S01]  /*10810*/  IMAD R4, R210, c[0x0][0x21c], R0 ;  /* 0x00008700d2047a24 */ /* 0x000fe200078e0200 */
[----:B------:R-:W-:Y:S01]  /*10820*/  IADD3 R0, P0, R2, R8, RZ ;  /* 0x0000000802007210 */ /* 0x000fe20007f1e0ff */
[----:B------:R-:W-:-:S02]  /*10830*/  IMAD R5, R88, c[0x0][0x214], R9 ;  /* 0x0000850058057a24 */ /* 0x000fc400078e0209 */
[----:B------:R-:W-:Y:S02]  /*10840*/  IMAD.SHL.U32 R229, R106, 0x2, RZ ;  /* 0x000000026ae57824 */ /* 0x000fe400078e00ff */
[----:B------:R-:W-:Y:S01]  /*10850*/  IMAD.SHL.U32 R209, R104, 0x2, RZ ;  /* 0x0000000268d17824 */ /* 0x000fe200078e00ff */
[----:B------:R-:W-:Y:S01]  /*10860*/  IADD3.X R2, R5, R3, R4, P0, !PT ;  /* 0x0000000305027210 */ /* 0x000fe200007fe404 */
[----:B------:R-:W-:Y:S01]  /*10870*/  STL [R1+0x28], R5 ;  /* 0x0000280501007387 */ /* 0x000fe20000100800 */
[C---:B------:R-:W-:Y:S01]  /*10880*/  LEA R24, P0, R0.reuse, c[0x0][0x1f8], 0x1 ;  /* 0x00007e0000187a11 */ /* 0x040fe200078008ff */
[----:B------:R-:W-:Y:S02]  /*10890*/  IMAD.SHL.U32 R230, R101, 0x2, RZ ;  /* 0x0000000265e67824 */ /* 0x000fe400078e00ff */
[----:B------:R-:W-:Y:S01]  /*108a0*/  LDSM.16.M88.4 R16, [R198] ;  /* 0x00000000c610783b */ /* 0x000fe20000000200 */
[----:B------:R-:W-:Y:S01]  /*108b0*/  LEA.HI.X R6, R0, c[0x0][0x1fc], R2, 0x1, P0 ;  /* 0x00007f0000067a11 */ /* 0x000fe200000f0c02 */
[----:B------:R-:W-:-:S02]  /*108c0*/  IMAD.IADD R0, R110, 0x1, -R103 ;  /* 0x000000016e007824 */ /* 0x000fc400078e0a67 */
[----:B------:R-:W2:Y:S01]  /*108d0*/  SHFL.IDX PT, R2, R24, RZ, 0x1c1f ;  /* 0x001c1fff18027589 */ /* 0x000ea200000e0000 */
[----:B------:R-:W-:Y:S02]  /*108e0*/  IMAD.SHL.U32 R227, R99, 0x2, RZ ;  /* 0x0000000263e37824 */ /* 0x000fe400078e00ff */
[C---:B------:R-:W-:Y:S01]  /*108f0*/  ISETP.LT.OR P1, PT, R0.reuse, 0x1, P3 ;  /* 0x000000010000780c */ /* 0x040fe20001f21670 */
[----:B------:R-:W4:Y:S01]  /*10900*/  SHFL.IDX PT, R3, R6, RZ, 0x1c1f ;  /* 0x001c1fff06037589 */ /* 0x000f2200000e0000 */
[----:B------:R-:W-:-:S03]  /*10910*/  ISETP.LT.OR P2, PT, R0, 0x1, P4 ;  /* 0x000000010000780c */ /* 0x000fc60002741670 */
[----:B------:R3:W1:Y:S04]  /*10920*/  LDSM.16.M88.4 R12, [R198+0x1000] ;  /* 0x00100000c60c783b */ /* 0x0006680000000200 */
[----:B-----5:R3:W1:Y:S04]  /*10930*/  LDSM.16.M88.4 R36, [R171] ;  /* 0x00000000ab24783b */ /* 0x0206680000000200 */
[----:B------:R3:W1:Y:S04]  /*10940*/  LDSM.16.M88.4 R32, [R171+0x400] ;  /* 0x00040000ab20783b */ /* 0x0006680000000200 */
[----:B------:R3:W1:Y:S01]  /*10950*/  LDSM.16.M88.4 R28, [R171+0x800] ;  /* 0x00080000ab1c783b */ /* 0x0006620000000200 */
[----:B--2---:R-:W-:-:S03]  /*10960*/  IADD3 R4, P0, R2, R229, RZ ;  /* 0x000000e502047210 */ /* 0x004fc60007f1e0ff */
[----:B------:R3:W2:Y:S02]  /*10970*/  LDSM.16.M88.4 R20, [R199] ;  /* 0x00000000c714783b */ /* 0x0006a40000000200 */
[----:B----4-:R-:W-:Y:S02]  /*10980*/  IMAD.X R5, R3, 0x1, R228, P0 ;  /* 0x0000000103057824 */ /* 0x010fe400000e06e4 */
[----:B------:R3:W4:Y:S04]  /*10990*/  LDSM.16.M88.4 R8, [R199+0x1000] ;  /* 0x00100000c708783b */ /* 0x0007280000000200 */
[----:B------:R3:W1:Y:S04]  /*109a0*/  LDSM.16.M88.4 R40, [R200] ;  /* 0x00000000c828783b */ /* 0x0006680000000200 */
[----:B------:R3:W1:Y:S04]  /*109b0*/  LDSM.16.M88.4 R48, [R208] ;  /* 0x00000000d030783b */ /* 0x0006680000000200 */
[----:B------:R3:W1:Y:S04]  /*109c0*/  LDSM.16.M88.4 R64, [R207] ;  /* 0x00000000cf40783b */ /* 0x0006680000000200 */
[----:B------:R-:W-:Y:S01]  /*109d0*/  @!PT LDS RZ, [RZ] ;  /* 0x00000000fffff984 */ /* 0x000fe20000000800 */
[----:B------:R-:W-:Y:S01]  /*109e0*/  @!PT LDS RZ, [RZ] ;  /* 0x00000000fffff984 */ /* 0x000fe20000000800 */
[----:B------:R-:W-:Y:S01]  /*109f0*/  @!PT LDS RZ, [RZ] ;  /* 0x00000000fffff984 */ /* 0x000fe20000000800 */
[----:B------:R2:W-:Y:S01]  /*10a00*/  LDGSTS.E.BYPASS.LTC128B.128 [R209+0x1880], [R4.64], !P1 ;  /* 0x0188000004d17fae */ /* 0x0005e2000c901d48 */
[----:B------:R-:W-:-:S02]  /*10a10*/  ISETP.GE.AND P1, PT, R99, c[0x0][0x1d4], PT ;  /* 0x0000750063007a0c */ /* 0x000fc40003f26270 */
[----:B--2---:R-:W-:-:S05]  /*10a20*/  IADD3 R4, P0, R2, R230, RZ ;  /* 0x000000e602047210 */ /* 0x004fca0007f1e0ff */
[----:B------:R-:W-:Y:S01]  /*10a30*/  IMAD.X R5, R3, 0x1, R225, P0 ;  /* 0x0000000103057824 */ /* 0x000fe200000e06e1 */
[----:B------:R-:W-:-:S04]  /*10a40*/  IADD3 R2, P0, R2, R227, RZ ;  /* 0x000000e302027210 */ /* 0x000fc80007f1e0ff */
[----:B------:R3:W-:Y:S01]  /*10a50*/  LDGSTS.E.BYPASS.LTC128B.128 [R209+0x2480], [R4.64], !P2 ;  /* 0x0248000004d17fae */ /* 0x0007e2000d101d48 */
[----:B------:R-:W-:Y:S01]  /*10a60*/  IMAD.X R3, R3, 0x1, R226, P0 ;  /* 0x0000000103037824 */ /* 0x000fe200000e06e2 */
[----:B------:R-:W-:-:S13]  /*10a70*/  ISETP.LT.OR P0, PT, R0, 0x1, P1 ;  /* 0x000000010000780c */ /* 0x000fda0000f01670 */
[----:B------:R3:W-:Y:S01]  /*10a80*/  LDGSTS.E.BYPASS.LTC128B.128 [R209+0x3080], [R2.64], !P0 ;  /* 0x0308000002d17fae */ /* 0x0007e2000c101d48 */
[----:B-1----:R-:W-:-:S13]  /*10a90*/  ISETP.GT.AND P0, PT, R25, 0x3f, PT ;  /* 0x0000003f1900780c */ /* 0x002fda0003f04270 */
[----:B------:R-:W-:Y:S05]  /*10aa0*/  @P0 BRA `(.L_x_3460) ;  /* 0x0000012000000947 */ /* 0x000fea0003800000 */
[----:B----4-:R-:W-:Y:S05]  /*10ab0*/  BRA.DIV ~URZ, `(.L_x_3461) ;  /* 0x0000e7f27f007947 */ /* 0x010fea000b800000 */
[----:B---3--:R1:W2:Y:S04]  /*10ac0*/  SHFL.IDX PT, R4, R6, 0x1, 0x1c1f ;  /* 0x003c1f0006047f89 */ /* 0x0082a800000e0000 */
[----:B------:R1:W3:Y:S02]  /*10ad0*/  SHFL.IDX PT, R2, R24, 0x1, 0x1c1f ;  /* 0x003c1f0018027f89 */ /* 0x0002e400000e0000 */
.L_x_3578:
[----:B---3--:R-:W-:Y:S02]  /*10ae0*/  IADD3 R26, P0, R2, R229, RZ ;  /* 0x000000e5021a7210 */ /* 0x008fe40007f1e0ff */
[C---:B------:R-:W-:Y:S02]  /*10af0*/  ISETP.LT.OR P3, PT, R0.reuse, 0x21, P3 ;  /* 0x000000210000780c */ /* 0x040fe40001f61670 */
[----:B------:R-:W-:Y:S01]  /*10b00*/  ISETP.LT.OR P2, PT, R0, 0x21, P4 ;  /* 0x000000210000780c */ /* 0x000fe20002741670 */
[----:B--2---:R-:W-:Y:S01]  /*10b10*/  IMAD.X R27, R4, 0x1, R228, P0 ;  /* 0x00000001041b7824 */ /* 0x004fe200000e06e4 */
[----:B-1----:R-:W-:-:S02]  /*10b20*/  IADD3 R24, P0, R2, R230, RZ ;  /* 0x000000e602187210 */ /* 0x002fc40007f1e0ff */
[----:B------:R-:W-:-:S03]  /*10b30*/  ISETP.LT.OR P1, PT, R0, 0x21, P1 ;  /* 0x000000210000780c */ /* 0x000fc60000f21670 */
[----:B------:R-:W-:Y:S01]  /*10b40*/  IMAD.X R25, R4, 0x1, R225, P0 ;  /* 0x0000000104197824 */ /* 0x000fe200000e06e1 */
[----:B------:R-:W-:-:S03]  /*10b50*/  IADD3 R2, P0, R2, R227, RZ ;  /* 0x000000e302027210 */ /* 0x000fc60007f1e0ff */
[----:B------:R-:W-:Y:S01]  /*10b60*/  @!PT LDS RZ, [RZ] ;  /* 0x00000000fffff984 */ /* 0x000fe20000000800 */
[----:B------:R-:W-:Y:S01]  /*10b70*/  @!PT LDS RZ, [RZ] ;  /* 0x00000000fffff984 */ /* 0x000fe20000000800 */
[----:B------:R-:W-:Y:S01]  /*10b80*/  @!PT LDS RZ, [RZ] ;  /* 0x00000000fffff984 */ /* 0x000fe20000000800 */
[----:B------:R1:W-:Y:S02]  /*10b90*/  LDGSTS.E.BYPASS.LTC128B.128 [R209+0x2080], [R26.64], !P3 ;  /* 0x020800001ad17fae */ /* 0x0003e4000d901d48 */
[----:B------:R-:W-:Y:S02]  /*10ba0*/  IMAD.X R3, R4, 0x1, R226, P0 ;  /* 0x0000000104037824 */ /* 0x000fe400000e06e2 */
[----:B------:R1:W-:Y:S04]  /*10bb0*/  LDGSTS.E.BYPASS.LTC128B.128 [R209+0x2c80], [R24.64], !P2 ;  /* 0x02c8000018d17fae */ /* 0x0003e8000d101d48 */
[----:B------:R1:W-:Y:S02]  /*10bc0*/  LDGSTS.E.BYPASS.LTC128B.128 [R209+0x3880], [R2.64], !P1 ;  /* 0x0388000002d17fae */ /* 0x0003e4000c901d48 */
.L_x_3460:
[----:B----4-:R-:W-:Y:S05]  /*10bd0*/  BSYNC B0 ;  /* 0x0000000000007941 */ /* 0x010fea0003800000 */
.L_x_3459:
[----:B------:R-:W2:Y:S04]  /*10be0*/  LDL R0, [R1+0x14] ;  /* 0x0000140001007983 */ /* 0x000ea80000100800 */
[----:B------:R-:W0:Y:S01]  /*10bf0*/  LDGDEPBAR ;  /* 0x00000000000079af */ /* 0x000e220000000000 */
[----:B------:R-:W-:Y:S01]  /*10c00*/  WARPSYNC 0xffffffff ;  /* 0xffffffff00007948 */ /* 0x000fe20003800000 */
[C---:B------:R-:W-:Y:S01]  /*10c10*/  HMMA.16816.F32.BF16 R60, R12.reuse, R36, RZ ;  /* 0x000000240c3c723c */ /* 0x040fe200000418ff */
[----:B------:R-:W-:Y:S07]  /*10c20*/  BSSY B1, `(.L_x_3462) ;  /* 0x00000b9000017945 */ /* 0x000fee0003800000 */
[C---:B------:R-:W-:Y:S08]  /*10c30*/  HMMA.16816.F32.BF16 R52, R12.reuse, R32, RZ ;  /* 0x000000200c34723c */ /* 0x040ff000000418ff */
[C---:B-1----:R-:W-:Y:S08]  /*10c40*/  HMMA.16816.F32.BF16 R24, R12.reuse, R28, RZ ;  /* 0x0000001c0c18723c */ /* 0x042ff000000418ff */
        /* <DEDUP_REMOVED lines=13> */
[----:B------:R-:W-:Y:S07]  /*10d20*/  LDSM.16.M88.4 R60, [R204] ;  /* 0x00000000cc3c783b */ /* 0x000fee0000000200 */
        /* <DEDUP_REMOVED lines=9> */
[----:B------:R-:W4:Y:S03]  /*10dc0*/  LDSM.16.M88.4 R12, [R198+0x2000] ;  /* 0x00200000c60c783b */ /* 0x000f260000000200 */
[C---:B------:R-:W-:Y:S08]  /*10dd0*/  HMMA.16816.F32.BF16 R72, R20.reuse, R40, R68 ;  /* 0x000000281448723c */ /* 0x040ff00000041844 */
[C---:B------:R-:W-:Y:S08]  /*10de0*/  HMMA.16816.F32.BF16 R40, R20.reuse, R42, R88 ;  /* 0x0000002a1428723c */ /* 0x040ff00000041858 */
[C---:B------:R-:W-:Y:S08]  /*10df0*/  HMMA.16816.F32.BF16 R44, R20.reuse, R48, R76 ;  /* 0x00000030142c723c */ /* 0x040ff0000004184c */
[C---:B------:R-:W-:Y:S08]  /*10e00*/  HMMA.16816.F32.BF16 R68, R20.reuse, R64, R84 ;  /* 0x000000401444723c */ /* 0x040ff00000041854 */
[C---:B------:R-:W-:Y:S08]  /*10e10*/  HMMA.16816.F32.BF16 R48, R20.reuse, R50, R92 ;  /* 0x000000321430723c */ /* 0x040ff0000004185c */
[----:B------:R-:W-:Y:S01]  /*10e20*/  HMMA.16816.F32.BF16 R20, R20, R66, R28 ;  /* 0x000000421414723c */ /* 0x000fe2000004181c */
[----:B------:R-:W5:Y:S07]  /*10e30*/  LDSM.16.M88.4 R28, [R199+0x2000] ;  /* 0x00200000c71c783b */ /* 0x000f6e0000000200 */
[C---:B-1----:R-:W-:Y:S08]  /*10e40*/  HMMA.16816.F32.BF16 R64, R8.reuse, R36, R120 ;  /* 0x000000240840723c */ /* 0x042ff00000041878 */
[C---:B------:R-:W-:Y:S08]  /*10e50*/  HMMA.16816.F32.BF16 R116, R8.reuse, R32, R116 ;  /* 0x000000200874723c */ /* 0x040ff00000041874 */
[----:B------:R-:W-:Y:S08]  /*10e60*/  HMMA.16816.F32.BF16 R100, R8, R38, R100 ;  /* 0x000000260864723c */ /* 0x000ff00000041864 */
[----:B----4-:R-:W-:Y:S08]  /*10e70*/  HMMA.16816.F32.BF16 R76, R12, R36, R72 ;  /* 0x000000240c4c723c */ /* 0x010ff00000041848 */
[C---:B------:R-:W-:Y:S08]  /*10e80*/  HMMA.16816.F32.BF16 R104, R8.reuse, R16, R104 ;  /* 0x000000100868723c */ /* 0x040ff00000041868 */
[----:B------:R-:W-:Y:S08]  /*10e90*/  HMMA.16816.F32.BF16 R96, R8, R34, R96 ;  /* 0x000000220860723c */ /* 0x000ff00000041860 */
[----:B------:R-:W-:Y:S01]  /*10ea0*/  HMMA.16816.F32.BF16 R72, R12, R38, R40 ;  /* 0x000000260c48723c */ /* 0x000fe20000041828 */
[----:B------:R-:W-:Y:S07]  /*10eb0*/  LDSM.16.M88.4 R40, [R171+0x2000] ;  /* 0x00200000ab28783b */ /* 0x000fee0000000200 */
        /* <DEDUP_REMOVED lines=8> */
[----:B------:R-:W4:Y:S03]  /*10f40*/  LDSM.16.M88.4 R20, [R198+0x4000] ;  /* 0x00400000c614783b */ /* 0x000f260000000200 */
[----:B------:R-:W-:Y:S01]  /*10f50*/  HMMA.16816.F32.BF16 R68, R24, R56, R64 ;  /* 0x000000381844723c */ /* 0x000fe20000041840 */
[----:B--2---:R-:W-:-:S07]  /*10f60*/  ISETP.GT.AND P0, PT, R128, R0, PT ;  /* 0x000000008000720c */ /* 0x004fce0003f04270 */
[C---:B------:R-:W-:Y:S08]  /*10f70*/  HMMA.16816.F32.BF16 R64, R24.reuse, R58, R100 ;  /* 0x0000003a1840723c */ /* 0x040ff00000041864 */
[C---:B------:R-:W-:Y:S08]  /*10f80*/  HMMA.16816.F32.BF16 R120, R24.reuse, R52, R116 ;  /* 0x000000341878723c */ /* 0x040ff00000041874 */
[C---:B------:R-:W-:Y:S08]  /*10f90*/  HMMA.16816.F32.BF16 R116, R24.reuse, R54, R96 ;  /* 0x000000361874723c */ /* 0x040ff00000041860 */
[----:B------:R-:W-:Y:S08]  /*10fa0*/  HMMA.16816.F32.BF16 R124, R24, R60, R104 ;  /* 0x0000003c187c723c */ /* 0x000ff00000041868 */
[----:B-----5:R-:W-:Y:S08]  /*10fb0*/  HMMA.16816.F32.BF16 R100, R28, R56, R76 ;  /* 0x000000381c64723c */ /* 0x020ff0000004184c */
[----:B------:R-:W-:Y:S01]  /*10fc0*/  HMMA.16816.F32.BF16 R104, R24, R62, R80 ;  /* 0x0000003e1868723c */ /* 0x000fe20000041850 */
[----:B------:R-:W-:Y:S07]  /*10fd0*/  LDSM.16.M88.4 R24, [R201] ;  /* 0x00000000c918783b */ /* 0x000fee0000000200 */
[C---:B------:R-:W-:Y:S08]  /*10fe0*/  HMMA.16816.F32.BF16 R96, R28.reuse, R58, R72 ;  /* 0x0000003a1c60723c */ /* 0x040ff00000041848 */
[C---:B------:R-:W-:Y:S01]  /*10ff0*/  HMMA.16816.F32.BF16 R92, R28.reuse, R52, R36 ;  /* 0x000000341c5c723c */ /* 0x040fe20000041824 */
[----:B------:R-:W-:Y:S07]  /*11000*/  LDSM.16.M88.4 R36, [R203] ;  /* 0x00000000cb24783b */ /* 0x000fee0000000200 */
[C---:B------:R-:W-:Y:S01]  /*11010*/  HMMA.16816.F32.BF16 R88, R28.reuse, R54, R32 ;  /* 0x000000361c58723c */ /* 0x040fe20000041820 */
[----:B------:R-:W-:Y:S07]  /*11020*/  LDSM.16.M88.4 R32, [R202] ;  /* 0x00000000ca20783b */ /* 0x000fee0000000200 */
[C---:B------:R-:W-:Y:S01]  /*11030*/  HMMA.16816.F32.BF16 R84, R28.reuse, R60, R8 ;  /* 0x0000003c1c54723c */ /* 0x040fe20000041808 */
[----:B------:R-:W2:Y:S07]  /*11040*/  LDSM.16.M88.4 R8, [R199+0x5000] ;  /* 0x00500000c708783b */ /* 0x000eae0000000200 */
[----:B------:R-:W-:Y:S01]  /*11050*/  HMMA.16816.F32.BF16 R80, R28, R62, R12 ;  /* 0x0000003e1c50723c */ /* 0x000fe2000004180c */
[----:B------:R-:W5:Y:S01]  /*11060*/  LDSM.16.M88.4 R12, [R199+0x4000] ;  /* 0x00400000c70c783b */ /* 0x000f620000000200 */
[----:B------:R-:W-:-:S06]  /*11070*/  DEPBAR.LE SB0, 0x0 ;  /* 0x000080000000791a */ /* 0x000fcc0000000000 */
[C---:B-1----:R-:W-:Y:S08]  /*11080*/  HMMA.16816.F32.BF16 R76, R16.reuse, R48, R68 ;  /* 0x00000030104c723c */ /* 0x042ff00000041844 */
        /* <DEDUP_REMOVED lines=10> */
[----:B------:R-:W-:Y:S08]  /*11130*/  HMMA.16816.F32.BF16 R20, R20, R42, R80 ;  /* 0x0000002a1414723c */ /* 0x000ff00000041850 */
[C---:B--2---:R-:W-:Y:S08]  /*11140*/  HMMA.16816.F32.BF16 R76, R8.reuse, R36, R76 ;  /* 0x00000024084c723c */ /* 0x044ff0000004184c */
[----:B------:R-:W-:Y:S08]  /*11150*/  HMMA.16816.F32.BF16 R72, R8, R38, R72 ;  /* 0x000000260848723c */ /* 0x000ff00000041848 */
[C---:B-----5:R-:W-:Y:S08]  /*11160*/  HMMA.16816.F32.BF16 R52, R12.reuse, R36, R52 ;  /* 0x000000240c34723c */ /* 0x060ff00000041834 */
        /* <DEDUP_REMOVED lines=12> */
[----:B---3--:R-:W2:Y:S04]  /*11230*/  LDL R2, [R1+0x60] ;  /* 0x0000600001027983 */ /* 0x008ea80000100800 */
        /* <DEDUP_REMOVED lines=41> */
.L_x_3579:
[----:B------:R-:W-:Y:S05]  /*114d0*/  BRA.DIV ~URZ, `(.L_x_3465) ;  /* 0x0000df127f007947 */ /* 0x000fea000b800000 */
[----:B------:R3:W4:Y:S02]  /*114e0*/  SHFL.IDX PT, R0, R6, RZ, 0x1c1f ;  /* 0x001c1fff06007589 */ /* 0x00072400000e0000 */
.L_x_3580:
[----:B------:R-:W-:Y:S01]  /*114f0*/  BSSY B0, `(.L_x_3466) ;  /* 0x0000014000007945 */ /* 0x000fe20003800000 */
[----:B------:R-:W-:Y:S05]  /*11500*/  @!P0 BRA `(.L_x_3467) ;  /* 0x0000012000008947 */ /* 0x000fea0003800000 */
[----:B------:R-:W5:Y:S04]  /*11510*/  LDL.64 R8, [R1] ;  /* 0x0000000001087983 */ /* 0x000f680000100a00 */
[----:B---3--:R-:W3:Y:S04]  /*11520*/  LDL R3, [R1+0xc] ;  /* 0x00000c0001037983 */ /* 0x008ee80000100800 */
[----:B----4-:R-:W4:Y:S01]  /*11530*/  LDL R2, [R1+0x10] ;  /* 0x0000100001027983 */ /* 0x010f220000100800 */
[----:B------:R-:W-:-:S05]  /*11540*/  IADD3 R10, P0, R0, R229, RZ ;  /* 0x000000e5000a7210 */ /* 0x000fca0007f1e0ff */
[----:B--2---:R-:W-:Y:S01]  /*11550*/  IMAD.X R11, R4, 0x1, R228, P0 ;  /* 0x00000001040b7824 */ /* 0x004fe200000e06e4 */
[----:B-----5:R-:W-:Y:S02]  /*11560*/  ISETP.GE.AND P3, PT, R8, c[0x0][0x1d4], PT ;  /* 0x0000750008007a0c */ /* 0x020fe40003f66270 */
[----:B------:R-:W-:Y:S02]  /*11570*/  IADD3 R8, P1, R0, R230, RZ ;  /* 0x000000e600087210 */ /* 0x000fe40007f3e0ff */
[----:B---3--:R-:W-:-:S03]  /*11580*/  ISETP.GE.AND P2, PT, R3, c[0x0][0x1d4], PT ;  /* 0x0000750003007a0c */ /* 0x008fc60003f46270 */
[----:B------:R-:W-:Y:S01]  /*11590*/  IMAD.X R9, R4, 0x1, R225, P1 ;  /* 0x0000000104097824 */ /* 0x000fe200008e06e1 */
[----:B----4-:R-:W-:Y:S02]  /*115a0*/  ISETP.GE.AND P0, PT, R2, c[0x0][0x1d4], PT ;  /* 0x0000750002007a0c */ /* 0x010fe40003f06270 */
        /* <DEDUP_REMOVED lines=8> */
.L_x_3467:
[----:B------:R-:W-:Y:S05]  /*11630*/  BSYNC B0 ;  /* 0x0000000000007941 */ /* 0x000fea0003800000 */
.L_x_3466:
[----:B------:R-:W-:Y:S01]  /*11640*/  ISETP.GE.AND P0, PT, R12, 0x21, PT ;  /* 0x000000210c00780c */ /* 0x000fe20003f06270 */
[----:B------:R-:W-:Y:S06]  /*11650*/  BRA.DIV ~URZ, `(.L_x_3468) ;  /* 0x0000de027f007947 */ /* 0x000fec000b800000 */
[----:B--2---:R2:W1:Y:S04]  /*11660*/  SHFL.IDX PT, R4, R5, 0x1, 0x1c1f ;  /* 0x003c1f0005047f89 */ /* 0x00446800000e0000 */
[----:B----4-:R2:W4:Y:S02]  /*11670*/  SHFL.IDX PT, R0, R6, 0x1, 0x1c1f ;  /* 0x003c1f0006007f89 */ /* 0x01052400000e0000 */
.L_x_3581:
[----:B------:R-:W-:Y:S05]  /*11680*/  @!P0 BRA `(.L_x_3463) ;  /* 0x0000012000008947 */ /* 0x000fea0003800000 */
[----:B------:R-:W5:Y:S04]  /*11690*/  LDL.64 R8, [R1] ;  /* 0x0000000001087983 */ /* 0x000f680000100a00 */
[----:B--2---:R-:W2:Y:S04]  /*116a0*/  LDL R3, [R1+0xc] ;  /* 0x00000c0001037983 */ /* 0x004ea80000100800 */
[----:B---3--:R-:W3:Y:S01]  /*116b0*/  LDL R2, [R1+0x10] ;  /* 0x0000100001027983 */ /* 0x008ee20000100800 */
[----:B----4-:R-:W-:-:S05]  /*116c0*/  IADD3 R10, P0, R0, R229, RZ ;  /* 0x000000e5000a7210 */ /* 0x010fca0007f1e0ff */
[----:B-1----:R-:W-:Y:S01]  /*116d0*/  IMAD.X R11, R4, 0x1, R228, P0 ;  /* 0x00000001040b7824 */ /* 0x002fe200000e06e4 */
[----:B-----5:R-:W-:Y:S02]  /*116e0*/  ISETP.GE.AND P3, PT, R8, c[0x0][0x1d4], PT ;  /* 0x0000750008007a0c */ /* 0x020fe40003f66270 */
[----:B------:R-:W-:Y:S02]  /*116f0*/  IADD3 R8, P1, R0, R230, RZ ;  /* 0x000000e600087210 */ /* 0x000fe40007f3e0ff */
[----:B--2---:R-:W-:-:S03]  /*11700*/  ISETP.GE.AND P2, PT, R3, c[0x0][0x1d4], PT ;  /* 0x0000750003007a0c */ /* 0x004fc60003f46270 */
[----:B------:R-:W-:Y:S01]  /*11710*/  IMAD.X R9, R4, 0x1, R225, P1 ;  /* 0x0000000104097824 */ /* 0x000fe200008e06e1 */
[----:B---3--:R-:W-:Y:S02]  /*11720*/  ISETP.GE.AND P0, PT, R2, c[0x0][0x1d4], PT ;  /* 0x0000750002007a0c */ /* 0x008fe40003f06270 */
        /* <DEDUP_REMOVED lines=8> */
.L_x_3463:
[----:B------:R-:W-:Y:S05]  /*117b0*/  BSYNC B1 ;  /* 0x0000000000017941 */ /* 0x000fea0003800000 */
.L_x_3462:
[----:B-1-3--:R-:W3:Y:S01]  /*117c0*/  LDL R2, [R1+0x64] ;  /* 0x0000640001027983 */ /* 0x00aee20000100800 */
[----:B------:R-:W-:-:S03]  /*117d0*/  IMAD.MOV.U32 R3, RZ, RZ, c[0x0][0x2c4] ;  /* 0x0000b100ff037624 */ /* 0x000fc600078e00ff */
[----:B----4-:R-:W3:Y:S04]  /*117e0*/  LDL R0, [R1+0x80] ;  /* 0x0000800001007983 */ /* 0x010ee80000100800 */
[----:B------:R-:W4:Y:S01]  /*117f0*/  LDL R4, [R1+0x68] ;  /* 0x0000680001047983 */ /* 0x000f220000100800 */
[----:B------:R-:W-:-:S03]  /*11800*/  ISETP.NE.AND P0, PT, R3, 0x1, PT ;  /* 0x000000010300780c */ /* 0x000fc60003f05270 */
[----:B------:R-:W0:Y:S01]  /*11810*/  LDGDEPBAR ;  /* 0x00000000000079af */ /* 0x000e220000000000 */
[----:B---3--:R-:W-:-:S09]  /*11820*/  IMAD.IADD R0, R0, 0x1, R2 ;  /* 0x0000000100007824 */ /* 0x008fd200078e0202 */
[----:B------:R-:W-:Y:S01]  /*11830*/  @P0 IMAD.HI.U32 R3, R0, c[0x0][0x2c8], RZ ;  /* 0x0000b20000030a27 */ /* 0x000fe200078e00ff */
[C---:B----4-:R-:W-:Y:S02]  /*11840*/  IADD3 R2, -R4.reuse, 0x1, R110 ;  /* 0x0000000104027810 */ /* 0x050fe40007ffe16e */
[----:B--2---:R-:W-:Y:S02]  /*11850*/  IADD3 R5, -R4, R110, RZ ;  /* 0x0000006e04057210 */ /* 0x004fe40007ffe1ff */
[----:B------:R-:W-:Y:S01]  /*11860*/  @P0 SHF.R.U32.HI R0, RZ, c[0x0][0x2cc], R3 ;  /* 0x0000b300ff000a19 */ /* 0x000fe20000011603 */
[----:B------:R-:W-:Y:S01]  /*11870*/  IMAD.IADD R4, R2, 0x1, -R246 ;  /* 0x0000000102047824 */ /* 0x000fe200078e0af6 */
[----:B------:R-:W-:Y:S05]  /*11880*/  BRA.DIV ~URZ, `(.L_x_3469) ;  /* 0x0000dca27f007947 */ /* 0x000fea000b800000 */
[----:B------:R1:W2:Y:S02]  /*11890*/  SHFL.IDX PT, R2, R0, RZ, 0x1c1f ;  /* 0x001c1fff00027589 */ /* 0x0002a400000e0000 */
.L_x_3582:
        /* <DEDUP_REMOVED lines=37> */
[C---:B------:R-:W-:Y:S02]  /*11af0*/  ISETP.GT.AND P0, PT, R3.reuse, 0x19, PT ;  /* 0x000000190300780c */ /* 0x040fe40003f04270 */
[----:B------:R-:W-:Y:S02]  /*11b00*/  ISETP.GT.AND P2, PT, R3, 0x1, PT ;  /* 0x000000010300780c */ /* 0x000fe40003f44270 */
[----:B------:R-:W-:-:S02]  /*11b10*/  FSEL R28, R47, -INF , P0 ;  /* 0xff8000002f1c7808 */ /* 0x000fc40000000000 */
[----:B------:R-:W-:Y:S02]  /*11b20*/  ISETP.GT.AND P0, PT, R3, 0x21, PT ;  /* 0x000000210300780c */ /* 0x000fe40003f04270 */
[----:B------:R-:W-:Y:S02]  /*11b30*/  IMNMX R2, R5, R2, PT ;  /* 0x0000000205027217 */ /* 0x000fe40003800200 */
[----:B------:R-:W-:Y:S02]  /*11b40*/  FSEL R18, R50, -INF , P1 ;  /* 0xff80000032127808 */ /* 0x000fe40000800000 */
[----:B------:R-:W-:Y:S02]  /*11b50*/  FSEL R14, R55, -INF , P2 ;  /* 0xff800000370e7808 */ /* 0x000fe40001000000 */
[----:B------:R-:W-:Y:S02]  /*11b60*/  ISETP.GT.AND P1, PT, R3, 0x18, PT ;  /* 0x000000180300780c */ /* 0x000fe40003f24270 */
[----:B------:R-:W-:-:S02]  /*11b70*/  FSEL R84, R35, -INF , P0 ;  /* 0xff80000023547808 */ /* 0x000fc40000000000 */
[----:B------:R-:W-:Y:S02]  /*11b80*/  ISETP.GT.AND P2, PT, R3, 0x11, PT ;  /* 0x000000110300780c */ /* 0x000fe40003f44270 */
[----:B------:R-:W-:Y:S02]  /*11b90*/  ISETP.GT.AND P0, PT, R2, RZ, PT ;  /* 0x000000ff0200720c */ /* 0x000fe40003f04270 */
[----:B------:R-:W-:Y:S02]  /*11ba0*/  IMNMX R0, R5, R0, PT ;  /* 0x0000000005007217 */ /* 0x000fe40003800200 */
[----:B------:R-:W-:Y:S02]  /*11bb0*/  FSEL R27, R46, -INF , P1 ;  /* 0xff8000002e1b7808 */ /* 0x000fe40000800000 */
[----:B------:R-:W-:Y:S02]  /*11bc0*/  ISETP.GT.AND P3, PT, R3, RZ, PT ;  /* 0x000000ff0300720c */ /* 0x000fe40003f64270 */
[----:B------:R-:W-:-:S02]  /*11bd0*/  FSEL R23, R39, -INF , P2 ;  /* 0xff80000027177808 */ /* 0x000fc40001000000 */
[C---:B------:R-:W-:Y:S02]  /*11be0*/  ISETP.GT.AND P1, PT, R3.reuse, 0x20, PT ;  /* 0x000000200300780c */ /* 0x040fe40003f24270 */
[----:B------:R-:W-:Y:S02]  /*11bf0*/  FSEL R24, R76, -INF , P0 ;  /* 0xff8000004c187808 */ /* 0x000fe40000000000 */
[----:B------:R-:W-:Y:S02]  /*11c00*/  ISETP.GT.AND P2, PT, R3, 0x29, PT ;  /* 0x000000290300780c */ /* 0x000fe40003f44270 */
[----:B------:R-:W-:Y:S02]  /*11c10*/  ISETP.GT.AND P0, PT, R0, 0x1, PT ;  /* 0x000000010000780c */ /* 0x000fe40003f04270 */
[----:B------:R-:W-:Y:S02]  /*11c20*/  FSEL R13, R54, -INF , P3 ;  /* 0xff800000360d7808 */ /* 0x000fe40001800000 */
[----:B------:R-:W-:-:S02]  /*11c30*/  FSEL R85, R34, -INF , P1 ;  /* 0xff80000022557808 */ /* 0x000fc40000800000 */
[----:B------:R-:W-:Y:S02]  /*11c40*/  ISETP.GT.AND P3, PT, R3, 0x10, PT ;  /* 0x000000100300780c */ /* 0x000fe40003f64270 */
[----:B------:R-:W-:Y:S02]  /*11c50*/  FSEL R82, R31, -INF , P2 ;  /* 0xff8000001f527808 */ /* 0x000fe40001000000 */
[----:B------:R-:W-:Y:S02]  /*11c60*/  FSEL R34, R79, -INF , P0 ;  /* 0xff8000004f227808 */ /* 0x000fe40000000000 */
[----:B------:R-:W-:Y:S02]  /*11c70*/  ISETP.GT.AND P2, PT, R2, 0x1, PT ;  /* 0x000000010200780c */ /* 0x000fe40003f44270 */
[----:B------:R-:W-:Y:S02]  /*11c80*/  ISETP.GT.AND P1, PT, R0, RZ, PT ;  /* 0x000000ff0000720c */ /* 0x000fe40003f24270 */
[----:B------:R-:W-:-:S02]  /*11c90*/  ISETP.GT.AND P0, PT, R2, 0x10, PT ;  /* 0x000000100200780c */ /* 0x000fc40003f04270 */
[----:B------:R-:W-:Y:S02]  /*11ca0*/  FSEL R21, R38, -INF , P3 ;  /* 0xff80000026157808 */ /* 0x000fe40001800000 */
[----:B------:R-:W-:Y:S02]  /*11cb0*/  ISETP.GT.AND P3, PT, R3, 0x28, PT ;  /* 0x000000280300780c */ /* 0x000fe40003f64270 */
[----:B------:R-:W-:Y:S02]  /*11cc0*/  FSEL R26, R77, -INF , P2 ;  /* 0xff8000004d1a7808 */ /* 0x000fe40001000000 */
[----:B------:R-:W-:Y:S02]  /*11cd0*/  FSEL R33, R78, -INF , P1 ;  /* 0xff8000004e217808 */ /* 0x000fe40000800000 */
[----:B------:R-:W-:Y:S02]  /*11ce0*/  FSEL R31, R68, -INF , P0 ;  /* 0xff800000441f7808 */ /* 0x000fe40000000000 */
[----:B------:R-:W-:-:S02]  /*11cf0*/  ISETP.GT.AND P2, PT, R2, 0x8, PT ;  /* 0x000000080200780c */ /* 0x000fc40003f44270 */
[----:B------:R-:W-:Y:S02]  /*11d00*/  ISETP.GT.AND P1, PT, R2, 0x9, PT ;  /* 0x000000090200780c */ /* 0x000fe40003f24270 */
[----:B------:R-:W-:Y:S02]  /*11d10*/  ISETP.GT.AND P0, PT, R0, 0x11, PT ;  /* 0x000000110000780c */ /* 0x000fe40003f04270 */
[----:B------:R-:W-:Y:S02]  /*11d20*/  FSEL R83, R30, -INF , P3 ;  /* 0xff8000001e537808 */ /* 0x000fe40001800000 */
[----:B------:R-:W-:Y:S02]  /*11d30*/  FSEL R29, R72, -INF , P2 ;  /* 0xff800000481d7808 */ /* 0x000fe40001000000 */
[----:B------:R-:W-:Y:S02]  /*11d40*/  FSEL R30, R73, -INF , P1 ;  /* 0xff800000491e7808 */ /* 0x000fe40000800000 */
[----:B------:R-:W-:-:S02]  /*11d50*/  FSEL R40, R71, -INF , P0 ;  /* 0xff80000047287808 */ /* 0x000fc40000000000 */
[C---:B------:R-:W-:Y:S02]  /*11d60*/  ISETP.GT.AND P2, PT, R0.reuse, 0x9, PT ;  /* 0x000000090000780c */ /* 0x040fe40003f44270 */
[----:B------:R-:W-:Y:S02]  /*11d70*/  ISETP.GT.AND P1, PT, R0, 0x10, PT ;  /* 0x000000100000780c */ /* 0x000fe40003f24270 */
[----:B------:R-:W-:Y:S02]  /*11d80*/  ISETP.GT.AND P0, PT, R2, 0x19, PT ;  /* 0x000000190200780c */ /* 0x000fe40003f04270 */
[----:B------:R-:W-:Y:S02]  /*11d90*/  FSEL R38, R75, -INF , P2 ;  /* 0xff8000004b267808 */ /* 0x000fe40001000000 */
[----:B------:R-:W-:Y:S02]  /*11da0*/  FSEL R39, R70, -INF , P1 ;  /* 0xff80000046277808 */ /* 0x000fe40000800000 */
[----:B------:R-:W-:-:S02]  /*11db0*/  FSEL R37, R65, -INF , P0 ;  /* 0xff80000041257808 */ /* 0x000fc40000000000 */
[C---:B------:R-:W-:Y:S02]  /*11dc0*/  ISETP.GT.AND P1, PT, R2.reuse, 0x18, PT ;  /* 0x000000180200780c */ /* 0x040fe40003f24270 */
[----:B------:R-:W-:Y:S02]  /*11dd0*/  ISETP.GT.AND P2, PT, R2, 0x20, PT ;  /* 0x000000200200780c */ /* 0x000fe40003f44270 */
[----:B------:R-:W-:Y:S02]  /*11de0*/  ISETP.GT.AND P0, PT, R0, 0x19, PT ;  /* 0x000000190000780c */ /* 0x000fe40003f04270 */
[----:B------:R-:W-:Y:S02]  /*11df0*/  ISETP.GT.AND P4, PT, R2, 0x11, PT ;  /* 0x000000110200780c */ /* 0x000fe40003f84270 */
[----:B------:R-:W-:Y:S02]  /*11e00*/  ISETP.GT.AND P3, PT, R0, 0x8, PT ;  /* 0x000000080000780c */ /* 0x000fe40003f64270 */
[----:B------:R-:W-:-:S02]  /*11e10*/  FMNMX.FTZ R3, R11, R12, !PT ;  /* 0x0000000c0b037209 */ /* 0x000fc40007810000 */
[----:B------:R-:W-:Y:S02]  /*11e20*/  FSEL R35, R64, -INF , P1 ;  /* 0xff80000040237808 */ /* 0x000fe40000800000 */
[----:B------:R-:W-:Y:S02]  /*11e30*/  FSEL R81, R60, -INF , P2 ;  /* 0xff8000003c517808 */ /* 0x000fe40001000000 */
[----:B------:R-:W-:Y:S02]  /*11e40*/  FSEL R49, R67, -INF , P0 ;  /* 0xff80000043317808 */ /* 0x000fe40000000000 */
[----:B------:R-:W-:Y:S02]  /*11e50*/  FSEL R36, R74, -INF , P3 ;  /* 0xff8000004a247808 */ /* 0x000fe40001800000 */
[----:B------:R-:W-:Y:S02]  /*11e60*/  FSEL R32, R69, -INF , P4 ;  /* 0xff80000045207808 */ /* 0x000fe40002000000 */
[----:B------:R-:W-:-:S02]  /*11e70*/  ISETP.GT.AND P1, PT, R0, 0x18, PT ;  /* 0x000000180000780c */ /* 0x000fc40003f24270 */
[----:B------:R-:W-:Y:S02]  /*11e80*/  ISETP.GT.AND P2, PT, R2, 0x28, PT ;  /* 0x000000280200780c */ /* 0x000fe40003f44270 */
[----:B------:R-:W-:Y:S02]  /*11e90*/  ISETP.GT.AND P0, PT, R0, 0x20, PT ;  /* 0x000000200000780c */ /* 0x000fe40003f04270 */
[C---:B------:R-:W-:Y:S02]  /*11ea0*/  ISETP.GT.AND P3, PT, R2.reuse, 0x21, PT ;  /* 0x000000210200780c */ /* 0x040fe40003f64270 */
[----:B------:R-:W-:Y:S02]  /*11eb0*/  ISETP.GT.AND P4, PT, R2, 0x29, PT ;  /* 0x000000290200780c */ /* 0x000fe40003f84270 */
[----:B------:R-:W-:Y:S02]  /*11ec0*/  FMNMX.FTZ R2, R15, R3, !PT ;  /* 0x000000030f027209 */ /* 0x000fe40007810000 */
[----:B------:R-:W-:-:S02]  /*11ed0*/  FSEL R48, R66, -INF , P1 ;  /* 0xff80000042307808 */ /* 0x000fc40000800000 */
[----:B------:R-:W-:Y:S02]  /*11ee0*/  FSEL R80, R56, -INF , P2 ;  /* 0xff80000038507808 */ /* 0x000fe40001000000 */
[----:B------:R-:W-:Y:S02]  /*11ef0*/  FSEL R53, R62, -INF , P0 ;  /* 0xff8000003e357808 */ /* 0x000fe40000000000 */
[C---:B------:R-:W-:Y:S02]  /*11f00*/  ISETP.GT.AND P2, PT, R0.reuse, 0x21, PT ;  /* 0x000000210000780c */ /* 0x040fe40003f44270 */
[C---:B------:R-:W-:Y:S02]  /*11f10*/  ISETP.GT.AND P1, PT, R0.reuse, 0x28, PT ;  /* 0x000000280000780c */ /* 0x040fe40003f24270 */
[----:B------:R-:W-:Y:S02]  /*11f20*/  ISETP.GT.AND P0, PT, R0, 0x29, PT ;  /* 0x000000290000780c */ /* 0x000fe40003f04270 */
        /* <DEDUP_REMOVED lines=62> */
.L_x_3583:
[C---:B------:R-:W-:Y:S01]  /*12310*/  FMUL.FTZ R0, R106.reuse, c[0x0][0x2d0] ;  /* 0x0000b4006a007a20 */ /* 0x040fe20000410000 */
[----:B------:R-:W-:Y:S01]  /*12320*/  FSETP.NEU.FTZ.AND P0, PT, R106, -INF , PT ;  /* 0xff8000006a00780b */ /* 0x000fe20003f1d000 */
[----:B------:R-:W2:Y:S03]  /*12330*/  LDL R194, [R1+0x64] ;  /* 0x0000640001c27983 */ /* 0x000ea60000100800 */
[----:B------:R-:W-:Y:S01]  /*12340*/  FSEL R4, R0, RZ, P0 ;  /* 0x000000ff00047208 */ /* 0x000fe20000000000 */
[----:B------:R-:W3:Y:S04]  /*12350*/  LDL R193, [R1+0x6c] ;  /* 0x00006c0001c17983 */ /* 0x000ee80000100800 */
[--C-:B------:R-:W-:Y:S01]  /*12360*/  FFMA.FTZ R0, R11, c[0x0][0x2d0], -R4.reuse ;  /* 0x0000b4000b007a23 */ /* 0x100fe20000010804 */
[----:B------:R-:W5:Y:S01]  /*12370*/  LDL R192, [R1+0x14] ;  /* 0x0000140001c07983 */ /* 0x000f620000100800 */
[C---:B------:R-:W-:Y:S01]  /*12380*/  FMUL.FTZ R3, R105.reuse, c[0x0][0x2d0] ;  /* 0x0000b40069037a20 */ /* 0x040fe20000410000 */
[----:B------:R-:W-:Y:S01]  /*12390*/  FSETP.NEU.FTZ.AND P0, PT, R105, -INF , PT ;  /* 0xff8000006900780b */ /* 0x000fe20003f1d000 */
[----:B------:R1:W-:Y:S01]  /*123a0*/  MUFU.EX2 R107, R0 ;  /* 0x00000000006b7308 */ /* 0x0003e20000000800 */
[----:B------:R-:W-:Y:S01]  /*123b0*/  FFMA.FTZ R2, R22, c[0x0][0x2d0], -R4 ;  /* 0x0000b40016027a23 */ /* 0x000fe20000010804 */
[----:B------:R-:W-:Y:S01]  /*123c0*/  WARPSYNC 0xffffffff ;  /* 0xffffffff00007948 */ /* 0x000fe20003800000 */
[----:B------:R-:W-:Y:S01]  /*123d0*/  FSEL R3, R3, RZ, P0 ;  /* 0x000000ff03037208 */ /* 0x000fe20000000000 */
[----:B------:R-:W-:Y:S01]  /*123e0*/  LDSM.16.MT88.4 R56, [R197] ;  /* 0x00000000c538783b */ /* 0x000fe20000004200 */
[----:B------:R-:W-:-:S02]  /*123f0*/  FSETP.NEU.FTZ.AND P0, PT, R104, -INF , PT ;  /* 0xff8000006800780b */ /* 0x000fc40003f1d000 */
[----:B------:R-:W-:Y:S01]  /*12400*/  MOV R195, c[0x0][0x2c4] ;  /* 0x0000b10000c37a02 */ /* 0x000fe20000000f00 */
[----:B------:R4:W-:Y:S01]  /*12410*/  MUFU.EX2 R145, R2 ;  /* 0x0000000200917308 */ /* 0x0009e20000000800 */
[----:B------:R-:W-:Y:S01]  /*12420*/  FFMA.FTZ R5, R27, c[0x0][0x2d0], -R3 ;  /* 0x0000b4001b057a23 */ /* 0x000fe20000010803 */
[----:B------:R-:W4:Y:S01]  /*12430*/  LDSM.16.MT88.4 R44, [R196] ;  /* 0x00000000c42c783b */ /* 0x000f220000004200 */
[----:B------:R-:W-:Y:S02]  /*12440*/  ISETP.NE.AND P1, PT, R195, 0x1, PT ;  /* 0x00000001c300780c */ /* 0x000fe40003f25270 */
[----:B------:R-:W-:Y:S01]  /*12450*/  IADD3 R211, R211, -0x2, RZ ;  /* 0xfffffffed3d37810 */ /* 0x000fe20007ffe0ff */
[----:B------:R-:W-:Y:S01]  /*12460*/  LDSM.16.MT88.4 R68, [R196+0xc00] ;  /* 0x000c0000c444783b */ /* 0x000fe20000004200 */
[----:B-1----:R-:W-:Y:S01]  /*12470*/  FFMA.FTZ R0, R12, c[0x0][0x2d0], -R4 ;  /* 0x0000b4000c007a23 */ /* 0x002fe20000010804 */
[----:B------:R1:W-:Y:S02]  /*12480*/  MUFU.EX2 R135, R5 ;  /* 0x0000000500877308 */ /* 0x0003e40000000800 */
[----:B------:R-:W-:Y:S04]  /*12490*/  LDSM.16.MT88.4 R72, [R197+0x400] ;  /* 0x00040000c548783b */ /* 0x000fe80000004200 */
[----:B------:R-:W2:Y:S01]  /*124a0*/  LDSM.16.MT88.4 R60, [R196+0x400] ;  /* 0x00040000c43c783b */ /* 0x000ea20000004200 */
[----:B----4-:R-:W-:Y:S01]  /*124b0*/  FMUL.FTZ R2, R104, c[0x0][0x2d0] ;  /* 0x0000b40068027a20 */ /* 0x010fe20000410000 */
[----:B------:R4:W-:Y:S02]  /*124c0*/  MUFU.EX2 R103, R0 ;  /* 0x0000000000677308 */ /* 0x0009e40000000800 */
[----:B------:R-:W2:Y:S02]  /*124d0*/  LDSM.16.MT88.4 R76, [R196+0x1000] ;  /* 0x00100000c44c783b */ /* 0x000ea40000004200 */
[----:B------:R-:W-:-:S02]  /*124e0*/  FSEL R2, R2, RZ, P0 ;  /* 0x000000ff02027208 */ /* 0x000fc40000000000 */
[----:B------:R-:W2:Y:S01]  /*124f0*/  LDSM.16.MT88.4 R64, [R197+0xc00] ;  /* 0x000c0000c540783b */ /* 0x000ea20000004200 */
[----:B-1----:R-:W-:Y:S02]  /*12500*/  FMNMX.FTZ R5, R10, R9, !PT ;  /* 0x000000090a057209 */ /* 0x002fe40007810000 */
[----:B------:R-:W-:Y:S02]  /*12510*/  FFMA.FTZ R6, R35, c[0x0][0x2d0], -R2 ;  /* 0x0000b40023067a23 */ /* 0x000fe40000010802 */
[----:B------:R-:W-:Y:S02]  /*12520*/  FSETP.NEU.FTZ.AND P0, PT, R5, -INF , PT ;  /* 0xff8000000500780b */ /* 0x000fe40003f1d000 */
[----:B------:R1:W-:Y:S01]  /*12530*/  MUFU.EX2 R132, R6 ;  /* 0x0000000600847308 */ /* 0x0003e20000000800 */
[----:B----4-:R-:W-:-:S07]  /*12540*/  FFMA.FTZ R0, R15, c[0x0][0x2d0], -R4 ;  /* 0x0000b4000f007a23 */ /* 0x010fce0000010804 */
[----:B------:R4:W-:Y:S01]  /*12550*/  MUFU.EX2 R111, R0 ;  /* 0x00000000006f7308 */ /* 0x0009e20000000800 */
[----:B-1----:R-:W-:-:S07]  /*12560*/  FFMA.FTZ R6, R37, c[0x0][0x2d0], -R2 ;  /* 0x0000b40025067a23 */ /* 0x002fce0000010802 */
[----:B------:R-:W-:Y:S01]  /*12570*/  MUFU.EX2 R133, R6 ;  /* 0x0000000600857308 */ /* 0x000fe20000000800 */
[----:B----4-:R-:W-:-:S07]  /*12580*/  FFMA.FTZ R0, R16, c[0x0][0x2d0], -R4 ;  /* 0x0000b40010007a23 */ /* 0x010fce0000010804 */
        /* <DEDUP_REMOVED lines=8> */
[----:B------:R1:W4:Y:S02]  /*12610*/  MUFU.EX2 R146, R0 ;  /* 0x0000000000927308 */ /* 0x0003240000000800 */
[----:B-1----:R-:W-:-:S06]  /*12620*/  FFMA.FTZ R0, R13, c[0x0][0x2d0], -R3 ;  /* 0x0000b4000d007a23 */ /* 0x002fcc0000010803 */
[----:B------:R1:W-:Y:S02]  /*12630*/  MUFU.EX2 R99, R0 ;  /* 0x0000000000637308 */ /* 0x0003e40000000800 */
[----:B-1----:R-:W-:Y:S01]  /*12640*/  FFMA.FTZ R0, R14, c[0x0][0x2d0], -R3 ;  /* 0x0000b4000e007a23 */ /* 0x002fe20000010803 */
[----:B----4-:R-:W-:-:S05]  /*12650*/  F2FP.BF16.PACK_AB R14, R146, R145 ;  /* 0x00000091920e723e */ /* 0x010fca00000010ff */
[----:B------:R1:W4:Y:S02]  /*12660*/  MUFU.EX2 R98, R0 ;  /* 0x0000000000627308 */ /* 0x0003240000000800 */
[----:B-1----:R-:W-:-:S06]  /*12670*/  FFMA.FTZ R0, R18, c[0x0][0x2d0], -R3 ;  /* 0x0000b40012007a23 */ /* 0x002fcc0000010803 */
[----:B------:R1:W-:Y:S02]  /*12680*/  MUFU.EX2 R101, R0 ;  /* 0x0000000000657308 */ /* 0x0003e40000000800 */
[----:B-1----:R-:W-:Y:S01]  /*12690*/  FFMA.FTZ R0, R20, c[0x0][0x2d0], -R3 ;  /* 0x0000b40014007a23 */ /* 0x002fe20000010803 */
[----:B------:R-:W-:-:S05]  /*126a0*/  F2FP.BF16.PACK_AB R20, R103, R107 ;  /* 0x0000006b6714723e */ /* 0x000fca00000010ff */
[----:B------:R1:W1:Y:S02]  /*126b0*/  MUFU.EX2 R116, R0 ;  /* 0x0000000000747308 */ /* 0x0002640000000800 */
[----:B-1----:R-:W-:Y:S01]  /*126c0*/  FFMA.FTZ R0, R21, c[0x0][0x2d0], -R3 ;  /* 0x0000b40015007a23 */ /* 0x002fe20000010803 */
[----:B----4-:R-:W-:-:S05]  /*126d0*/  F2FP.BF16.PACK_AB R21, R98, R99 ;  /* 0x000000636215723e */ /* 0x010fca00000010ff */
        /* <DEDUP_REMOVED lines=164> */
[C---:B--2---:R-:W-:Y:S01]  /*13120*/  F2FP.BF16.PACK_AB R97, R25.reuse, R28 ;  /* 0x0000001c1961723e */ /* 0x044fe200000010ff */
[----:B------:R-:W-:-:S06]  /*13130*/  FADD.FTZ R2, R25, R2 ;  /* 0x0000000219027221 */ /* 0x000fcc0000010000 */
        /* <DEDUP_REMOVED lines=17> */
[C---:B------:R-:W-:Y:S08]  /*13250*/  HMMA.16816.F32.BF16 R8, R20.reuse, R58, RZ ;  /* 0x0000003a1408723c */ /* 0x040ff000000418ff */
        /* <DEDUP_REMOVED lines=44> */
.L_x_3484:
        /* <DEDUP_REMOVED lines=35> */
.L_x_3584:
[----:B------:R-:W-:-:S05]  /*13750*/  BRA.DIV ~URZ, `(.L_x_3475) ;  /* 0x0000c9d27f007947 */ /* 0x000fca000b800000 */
[----:B------:R3:W4:Y:S02]  /*13760*/  SHFL.IDX PT, R0, R10, RZ, 0x1c1f ;  /* 0x001c1fff0a007589 */ /* 0x00072400000e0000 */
.L_x_3585:
[----:B------:R-:W5:Y:S04]  /*13770*/  LDL.64 R2, [R1] ;  /* 0x0000000001027983 */ /* 0x000f680000100a00 */
[----:B---3--:R-:W3:Y:S04]  /*13780*/  LDL R11, [R1+0x10] ;  /* 0x00001000010b7983 */ /* 0x008ee80000100800 */
[----:B----4-:R-:W4:Y:S02]  /*13790*/  LDL R8, [R1+0xc] ;  /* 0x00000c0001087983 */ /* 0x010f240000100800 */
[----:B----4-:R-:W-:Y:S02]  /*137a0*/  ISETP.GE.AND P3, PT, R8, c[0x0][0x1d4], PT ;  /* 0x0000750008007a0c */ /* 0x010fe40003f66270 */
[----:B-----5:R-:W-:Y:S02]  /*137b0*/  ISETP.GE.AND P1, PT, R2, c[0x0][0x1d4], PT ;  /* 0x0000750002007a0c */ /* 0x020fe40003f26270 */
[----:B------:R-:W-:Y:S02]  /*137c0*/  IADD3 R2, P0, R0, R229, RZ ;  /* 0x000000e500027210 */ /* 0x000fe40007f1e0ff */
[----:B---3--:R-:W-:Y:S02]  /*137d0*/  ISETP.GE.AND P2, PT, R11, c[0x0][0x1d4], PT ;  /* 0x000075000b007a0c */ /* 0x008fe40003f46270 */
[----:B------:R-:W3:Y:S01]  /*137e0*/  S2R R11, SR_TID.X ;  /* 0x00000000000b7919 */ /* 0x000ee20000002100 */
        /* <DEDUP_REMOVED lines=16> */
.L_x_3586:
        /* <DEDUP_REMOVED lines=12> */
.L_x_3473:
[----:B-1-34-:R-:W-:Y:S05]  /*139b0*/  BSYNC B0 ;  /* 0x0000000000007941 */ /* 0x01afea0003800000 */
.L_x_3472:
        /* <DEDUP_REMOVED lines=109> */
[----:B------:R-:W5:Y:S04]  /*14090*/  LDL R104, [R1+0x3c] ;  /* 0x00003c0001687983 */ /* 0x000f680000100800 */
[----:B------:R-:W1:Y:S01]  /*140a0*/  S2R R105, SR_TID.X ;  /* 0x0000000000697919 */ /* 0x000e620000002100 */
[----:B--2---:R-:W-:Y:S05]  /*140b0*/  IMAD R2, R211, 0x30, R2 ;  /* 0x00000030d3027824 */ /* 0x004fea00078e0202 */
[----:B---3--:R-:W-:Y:S05]  /*140c0*/  IADD3 R2, R2, -0x30, R0 ;  /* 0xffffffd002027810 */ /* 0x008fea0007ffe000 */
        /* <DEDUP_REMOVED lines=30> */
.L_x_3587:
[----:B------:R-:W-:-:S05]  /*142b0*/  BRA.DIV ~URZ, `(.L_x_3480) ;  /* 0x0000c0227f007947 */ /* 0x000fca000b800000 */
[----:B------:R3:W4:Y:S02]  /*142c0*/  SHFL.IDX PT, R0, R172, RZ, 0x1c1f ;  /* 0x001c1fffac007589 */ /* 0x00072400000e0000 */
.L_x_3588:
[----:B------:R-:W5:Y:S04]  /*142d0*/  LDL.64 R2, [R1] ;  /* 0x0000000001027983 */ /* 0x000f680000100a00 */
[----:B---3--:R-:W3:Y:S04]  /*142e0*/  LDL R104, [R1+0xc] ;  /* 0x00000c0001687983 */ /* 0x008ee80000100800 */
[----:B----4-:R-:W4:Y:S01]  /*142f0*/  LDL R173, [R1+0x10] ;  /* 0x0000100001ad7983 */ /* 0x010f220000100800 */
[----:B-----5:R-:W-:Y:S02]  /*14300*/  @P0 ISETP.GE.AND P1, PT, R2, c[0x0][0x1d4], PT ;  /* 0x0000750002000a0c */ /* 0x020fe40003f26270 */
[----:B------:R-:W-:Y:S02]  /*14310*/  @P0 IADD3 R2, P2, R0, R229, RZ ;  /* 0x000000e500020210 */ /* 0x000fe40007f5e0ff */
[----:B---3--:R-:W-:Y:S03]  /*14320*/  @P0 ISETP.GE.AND P3, PT, R104, c[0x0][0x1d4], PT ;  /* 0x0000750068000a0c */ /* 0x008fe60003f66270 */
[----:B--2---:R-:W-:Y:S01]  /*14330*/  @P0 IMAD.X R3, R4, 0x1, R228, P2 ;  /* 0x0000000104030824 */ /* 0x004fe200010e06e4 */
[----:B----4-:R-:W-:Y:S05]  /*14340*/  @P0 ISETP.GE.AND P2, PT, R173, c[0x0][0x1d4], PT ;  /* 0x00007500ad000a0c */ /* 0x010fea0003f46270 */
        /* <DEDUP_REMOVED lines=14> */
.L_x_3589:
[----:B---3--:R-:W3:Y:S04]  /*14430*/  LDL.64 R2, [R1] ;  /* 0x0000000001027983 */ /* 0x008ee80000100a00 */
[----:B------:R-:W5:Y:S04]  /*14440*/  LDL R104, [R1+0xc] ;  /* 0x00000c0001687983 */ /* 0x000f680000100800 */
[----:B--2---:R-:W2:Y:S01]  /*14450*/  LDL R5, [R1+0x10] ;  /* 0x0000100001057983 */ /* 0x004ea20000100800 */
[----:B---3--:R-:W-:Y:S02]  /*14460*/  @P0 ISETP.GE.AND P1, PT, R2, c[0x0][0x1d4], PT ;  /* 0x0000750002000a0c */ /* 0x008fe40003f26270 */
[----:B-1----:R-:W-:Y:S02]  /*14470*/  @P0 IADD3 R2, P2, R0, R229, RZ ;  /* 0x000000e500020210 */ /* 0x002fe40007f5e0ff */
[----:B-----5:R-:W-:Y:S03]  /*14480*/  @P0 ISETP.GE.AND P3, PT, R104, c[0x0][0x1d4], PT ;  /* 0x0000750068000a0c */ /* 0x020fe60003f66270 */
[----:B----4-:R-:W-:Y:S01]  /*14490*/  @P0 IMAD.X R3, R4, 0x1, R228, P2 ;  /* 0x0000000104030824 */ /* 0x010fe200010e06e4 */
[----:B--2---:R-:W-:Y:S05]  /*144a0*/  @P0 ISETP.GE.AND P2, PT, R5, c[0x0][0x1d4], PT ;  /* 0x0000750005000a0c */ /* 0x004fea0003f46270 */
        /* <DEDUP_REMOVED lines=10> */
.L_x_3478:
[----:B------:R-:W-:Y:S05]  /*14550*/  BSYNC B0 ;  /* 0x0000000000007941 */ /* 0x000fea0003800000 */
.L_x_3477:
[----:B------:R-:W3:Y:S01]  /*14560*/  LDL R4, [R1+0x64] ;  /* 0x0000640001047983 */ /* 0x000ee20000100800 */
[----:B------:R-:W-:Y:S03]  /*14570*/  IMAD.MOV.U32 R5, RZ, RZ, c[0x0][0x2c4] ;  /* 0x0000b100ff057624 */ /* 0x000fe600078e00ff */
[----:B------:R-:W3:Y:S02]  /*14580*/  LDL R0, [R1+0x80] ;  /* 0x0000800001007983 */ /* 0x000ee40000100800 */
[----:B------:R-:W-:Y:S02]  /*14590*/  ISETP.NE.AND P0, PT, R5, 0x1, PT ;  /* 0x000000010500780c */ /* 0x000fe40003f05270 */
[----:B--2---:R-:W2:Y:S04]  /*145a0*/  LDL R3, [R1+0x68] ;  /* 0x0000680001037983 */ /* 0x004ea80000100800 */
[----:B------:R-:W4:Y:S04]  /*145b0*/  LDL R2, [R1+0x6c] ;  /* 0x00006c0001027983 */ /* 0x000f280000100800 */
[----:B------:R-:W0:Y:S01]  /*145c0*/  LDGDEPBAR ;  /* 0x00000000000079af */ /* 0x000e220000000000 */
[----:B---3--:R-:W-:Y:S04]  /*145d0*/  IMAD.IADD R4, R0, 0x1, R4 ;  /* 0x0000000100047824 */ /* 0x008fe800078e0204 */
[----:B------:R-:W-:Y:S05]  /*145e0*/  @P0 IMAD.HI.U32 R0, R4, c[0x0][0x2c8], RZ ;  /* 0x0000b20004000a27 */ /* 0x000fea00078e00ff */
[----:B------:R-:W-:Y:S01]  /*145f0*/  @P0 SHF.R.U32.HI R4, RZ, c[0x0][0x2cc], R0 ;  /* 0x0000b300ff040a19 */ /* 0x000fe20000011600 */
[----:B------:R-:W-:Y:S05]  /*14600*/  IMAD R0, R211, -0x30, RZ ;  /* 0xffffffd0d3007824 */ /* 0x000fea00078e02ff */
[----:B--2---:R-:W-:Y:S04]  /*14610*/  IADD3 R0, -R3, 0x1, R0 ;  /* 0x0000000103007810 */ /* 0x004fe80007ffe100 */
[----:B----4-:R-:W-:Y:S01]  /*14620*/  IADD3 R5, -R246, R0, R2 ;  /* 0x00000000f6057210 */ /* 0x010fe20007ffe102 */
[----:B------:R-:W-:-:S05]  /*14630*/  BRA.DIV ~URZ, `(.L_x_3482) ;  /* 0x0000bde27f007947 */ /* 0x000fca000b800000 */
[----:B------:R1:W2:Y:S02]  /*14640*/  SHFL.IDX PT, R0, R4, RZ, 0x1c1f ;  /* 0x001c1fff04007589 */ /* 0x0002a400000e0000 */
.L_x_3590:
        /* <DEDUP_REMOVED lines=9> */
[----:B------:R-:W-:Y:S02]  /*146e0*/  ISETP.GT.AND P0, PT, R0, 0x18, PT ;  /* 0x000000180000780c */ /* 0x000fe40003f04270 */
[----:B------:R-:W-:Y:S02]  /*146f0*/  FSEL R186, R20, -INF , P3 ;  /* 0xff80000014ba7808 */ /* 0x000fe40001800000 */
        /* <DEDUP_REMOVED lines=20> */
[----:B------:R-:W-:Y:S01]  /*14840*/  IMAD.IADD R0, R5, 0x1, R0 ;  /* 0x0000000105007824 */ /* 0x000fe200078e0200 */
[----:B------:R-:W-:Y:S02]  /*14850*/  ISETP.GT.AND P4, PT, R2, 0x20, PT ;  /* 0x000000200200780c */ /* 0x000fe40003f84270 */
[C---:B------:R-:W-:Y:S02]  /*14860*/  ISETP.GT.AND P3, PT, R3.reuse, RZ, PT ;  /* 0x000000ff0300720c */ /* 0x040fe40003f64270 */
[C---:B------:R-:W-:Y:S02]  /*14870*/  ISETP.GT.AND P1, PT, R3.reuse, 0x8, PT ;  /* 0x000000080300780c */ /* 0x040fe40003f24270 */
[C---:B------:R-:W-:Y:S02]  /*14880*/  ISETP.GT.AND P0, PT, R3.reuse, 0x9, PT ;  /* 0x000000090300780c */ /* 0x040fe40003f04270 */
[----:B------:R-:W-:Y:S02]  /*14890*/  ISETP.GT.AND P2, PT, R3, 0x1, PT ;  /* 0x000000010300780c */ /* 0x000fe40003f44270 */
[----:B------:R-:W-:Y:S02]  /*148a0*/  FSEL R37, R10, -INF , P3 ;  /* 0xff8000000a257808 */ /* 0x000fe40001800000 */
[----:B------:R-:W-:Y:S02]  /*148b0*/  FSEL R179, R22, -INF , P1 ;  /* 0xff80000016b37808 */ /* 0x000fe40000800000 */
[----:B------:R-:W-:Y:S02]  /*148c0*/  FSEL R178, R23, -INF , P0 ;  /* 0xff80000017b27808 */ /* 0x000fe40000000000 */
[C---:B------:R-:W-:Y:S02]  /*148d0*/  ISETP.GT.AND P3, PT, R3.reuse, 0x10, PT ;  /* 0x000000100300780c */ /* 0x040fe40003f64270 */
[C---:B------:R-:W-:Y:S02]  /*148e0*/  ISETP.GT.AND P1, PT, R3.reuse, 0x18, PT ;  /* 0x000000180300780c */ /* 0x040fe40003f24270 */
[----:B------:R-:W-:Y:S02]  /*148f0*/  ISETP.GT.AND P0, PT, R3, 0x19, PT ;  /* 0x000000190300780c */ /* 0x000fe40003f04270 */
[----:B------:R-:W-:Y:S02]  /*14900*/  FSEL R180, R11, -INF , P2 ;  /* 0xff8000000bb47808 */ /* 0x000fe40001000000 */
        /* <DEDUP_REMOVED lines=12> */
[----:B------:R-:W-:Y:S02]  /*149d0*/  ISETP.GT.AND P3, PT, R0, RZ, PT ;  /* 0x000000ff0000720c */ /* 0x000fe40003f64270 */
[C---:B------:R-:W-:Y:S02]  /*149e0*/  ISETP.GT.AND P1, PT, R2.reuse, RZ, PT ;  /* 0x000000ff0200720c */ /* 0x040fe40003f24270 */
[----:B------:R-:W-:Y:S02]  /*149f0*/  ISETP.GT.AND P0, PT, R2, 0x1, PT ;  /* 0x000000010200780c */ /* 0x000fe40003f04270 */
[----:B------:R-:W-:Y:S02]  /*14a00*/  FSEL R25, R43, -INF , P2 ;  /* 0xff8000002b197808 */ /* 0x000fe40001000000 */
[----:B------:R-:W-:Y:S02]  /*14a10*/  ISETP.GT.AND P2, PT, R0, 0x1, PT ;  /* 0x000000010000780c */ /* 0x000fe40003f44270 */
[----:B------:R-:W-:Y:S02]  /*14a20*/  FSEL R12, R12, -INF , P3 ;  /* 0xff8000000c0c7808 */ /* 0x000fe40001800000 */
[----:B------:R-:W-:Y:S02]  /*14a30*/  FSEL R26, R14, -INF , P1 ;  /* 0xff8000000e1a7808 */ /* 0x000fe40000800000 */
[----:B------:R-:W-:Y:S02]  /*14a40*/  FSEL R54, R15, -INF , P0 ;  /* 0xff8000000f367808 */ /* 0x000fe40000000000 */
[----:B------:R-:W-:Y:S02]  /*14a50*/  ISETP.GT.AND P3, PT, R0, 0x8, PT ;  /* 0x000000080000780c */ /* 0x000fe40003f64270 */
[C---:B------:R-:W-:Y:S02]  /*14a60*/  ISETP.GT.AND P1, PT, R2.reuse, 0x8, PT ;  /* 0x000000080200780c */ /* 0x040fe40003f24270 */
        /* <DEDUP_REMOVED lines=101> */
.L_x_3591:
        /* <DEDUP_REMOVED lines=61> */
[----:B------:R-:W3:Y:S01]  /*15490*/  MUFU.EX2 R25, R32 ;  /* 0x0000002000197308 */ /* 0x000ee20000000800 */
[C---:B------:R-:W-:Y:S02]  /*154a0*/  FMUL.FTZ R88, R4.reuse, R88 ;  /* 0x0000005804587220 */ /* 0x040fe40000410000 */
[----:B------:R-:W-:Y:S02]  /*154b0*/  FMUL.FTZ R89, R4, R89 ;  /* 0x0000005904597220 */ /* 0x000fe40000410000 */
[C---:B-1----:R-:W-:Y:S02]  /*154c0*/  FFMA.FTZ R0, R3.reuse, R213, R22 ;  /* 0x000000d503007223 */ /* 0x042fe40000010016 */
        /* <DEDUP_REMOVED lines=16> */
[----:B---3--:R-:W-:Y:S01]  /*155d0*/  F2FP.BF16.PACK_AB R174, R25, R31 ;  /* 0x0000001f19ae723e */ /* 0x008fe200000010ff */
        /* <DEDUP_REMOVED lines=15> */
[----:B------:R-:W-:Y:S01]  /*156d0*/  MUFU.EX2 R24, R12 ;  /* 0x0000000c00187308 */ /* 0x000fe20000000800 */
[----:B------:R-:W-:Y:S02]  /*156e0*/  FMUL.FTZ R53, R4, R161 ;  /* 0x000000a104357220 */ /* 0x000fe40000410000 */
[C---:B------:R-:W-:Y:S02]  /*156f0*/  FMUL.FTZ R75, R3.reuse, R75 ;  /* 0x0000004b034b7220 */ /* 0x040fe40000410000 */
[----:B------:R-:W-:Y:S02]  /*15700*/  FADD.FTZ R2, -R2, R111 ;  /* 0x0000006f02027221 */ /* 0x000fe40000010100 */
[C---:B------:R-:W-:Y:S02]  /*15710*/  FMUL.FTZ R86, R3.reuse, R86 ;  /* 0x0000005603567220 */ /* 0x040fe40000410000 */
[----:B------:R-:W-:Y:S01]  /*15720*/  FMUL.FTZ R2, R2, c[0x0][0x2d0] ;  /* 0x0000b40002027a20 */ /* 0x000fe20000410000 */
[----:B------:R-:W2:Y:S01]  /*15730*/  MUFU.EX2 R0, R0 ;  /* 0x0000000000007308 */ /* 0x000ea20000000800 */
[----:B------:R-:W-:Y:S02]  /*15740*/  FMUL.FTZ R87, R3, R87 ;  /* 0x0000005703577220 */ /* 0x000fe40000410000 */
[----:B-1----:R-:W-:Y:S02]  /*15750*/  FMUL.FTZ R6, R5, c[0x0][0x2d0] ;  /* 0x0000b40005067a20 */ /* 0x002fe40000410000 */
[C---:B------:R-:W-:Y:S02]  /*15760*/  FMUL.FTZ R90, R3.reuse, R90 ;  /* 0x0000005a035a7220 */ /* 0x040fe40000410000 */
[C---:B------:R-:W-:Y:S01]  /*15770*/  FMUL.FTZ R91, R3.reuse, R91 ;  /* 0x0000005b035b7220 */ /* 0x040fe20000410000 */
[----:B------:R-:W-:Y:S01]  /*15780*/  FSEL R6, R6, RZ, P0 ;  /* 0x000000ff06067208 */ /* 0x000fe20000000000 */
[C---:B------:R-:W-:Y:S01]  /*15790*/  FMUL.FTZ R102, R3.reuse, R102 ;  /* 0x0000006603667220 */ /* 0x040fe20000410000 */
[----:B------:R-:W-:Y:S01]  /*157a0*/  MUFU.EX2 R2, R2 ;  /* 0x0000000200027308 */ /* 0x000fe20000000800 */
[----:B------:R-:W-:Y:S01]  /*157b0*/  FMUL.FTZ R103, R3, R103 ;  /* 0x0000006703677220 */ /* 0x000fe20000410000 */
[C---:B------:R-:W-:Y:S01]  /*157c0*/  ISETP.GT.AND P0, PT, R211.reuse, R245, PT ;  /* 0x000000f5d300720c */ /* 0x040fe20003f04270 */
[--C-:B------:R-:W-:Y:S01]  /*157d0*/  FFMA.FTZ R22, R38, c[0x0][0x2d0], -R6.reuse ;  /* 0x0000b40026167a23 */ /* 0x100fe20000010806 */
[----:B------:R-:W-:Y:S01]  /*157e0*/  IADD3 R211, R211, -0x1, RZ ;  /* 0xffffffffd3d37810 */ /* 0x000fe20007ffe0ff */
        /* <DEDUP_REMOVED lines=15> */
[----:B------:R-:W-:Y:S01]  /*158e0*/  MUFU.EX2 R243, R37 ;  /* 0x0000002500f37308 */ /* 0x000fe20000000800 */
[--C-:B------:R-:W-:Y:S02]  /*158f0*/  FFMA.FTZ R183, R18, c[0x0][0x2d0], -R6.reuse ;  /* 0x0000b40012b77a23 */ /* 0x100fe40000010806 */
[----:B------:R-:W-:Y:S01]  /*15900*/  FMUL.FTZ R12, R0, R136 ;  /* 0x00000088000c7220 */ /* 0x000fe20000410000 */
[----:B-1----:R-:W-:Y:S01]  /*15910*/  F2FP.BF16.PACK_AB R175, R234, R38 ;  /* 0x00000026eaaf723e */ /* 0x002fe200000010ff */
[----:B------:R-:W-:Y:S01]  /*15920*/  FMUL.FTZ R48, R0, R116 ;  /* 0x0000007400307220 */ /* 0x000fe20000410000 */
[----:B------:R-:W-:Y:S01]  /*15930*/  F2FP.BF16.PACK_AB R116, R24, R27 ;  /* 0x0000001b1874723e */ /* 0x000fe200000010ff */
        /* <DEDUP_REMOVED lines=11> */
[--C-:B------:R-:W-:Y:S02]  /*159f0*/  FFMA.FTZ R184, R15, c[0x0][0x2d0], -R6.reuse ;  /* 0x0000b4000fb87a23 */ /* 0x100fe40000010806 */
[--C-:B------:R-:W-:Y:S02]  /*15a00*/  FFMA.FTZ R194, R11, c[0x0][0x2d0], -R6.reuse ;  /* 0x0000b4000bc27a23 */ /* 0x100fe40000010806 */
[--C-:B------:R-:W-:Y:S01]  /*15a10*/  FFMA.FTZ R214, R10, c[0x0][0x2d0], -R6.reuse ;  /* 0x0000b4000ad67a23 */ /* 0x100fe20000010806 */
[----:B------:R-:W-:Y:S01]  /*15a20*/  MUFU.EX2 R240, R186 ;  /* 0x000000ba00f07308 */ /* 0x000fe20000000800 */
[--C-:B------:R-:W-:Y:S02]  /*15a30*/  FFMA.FTZ R216, R9, c[0x0][0x2d0], -R6.reuse ;  /* 0x0000b40009d87a23 */ /* 0x100fe40000010806 */
[----:B------:R-:W-:Y:S02]  /*15a40*/  FFMA.FTZ R6, R8, c[0x0][0x2d0], -R6 ;  /* 0x0000b40008067a23 */ /* 0x000fe40000010806 */
[C---:B------:R-:W-:Y:S02]  /*15a50*/  FFMA.FTZ R8, R0.reuse, R231, R27 ;  /* 0x000000e700087223 */ /* 0x040fe4000001001b */
[C---:B------:R-:W-:Y:S02]  /*15a60*/  FMUL.FTZ R13, R0.reuse, R137 ;  /* 0x00000089000d7220 */ /* 0x040fe40000410000 */
[C---:B------:R-:W-:Y:S01]  /*15a70*/  FMUL.FTZ R92, R0.reuse, R92 ;  /* 0x0000005c005c7220 */ /* 0x040fe20000410000 */
[----:B------:R-:W-:Y:S01]  /*15a80*/  MUFU.EX2 R231, R36 ;  /* 0x0000002400e77308 */ /* 0x000fe20000000800 */
[C---:B------:R-:W-:Y:S02]  /*15a90*/  FMUL.FTZ R93, R0.reuse, R93 ;  /* 0x0000005d005d7220 */ /* 0x040fe40000410000 */
[C---:B------:R-:W-:Y:S02]  /*15aa0*/  FMUL.FTZ R96, R0.reuse, R96 ;  /* 0x0000006000607220 */ /* 0x040fe40000410000 */
[----:B------:R-:W-:Y:S02]  /*15ab0*/  FMUL.FTZ R97, R0, R97 ;  /* 0x0000006100617220 */ /* 0x000fe40000410000 */
[----:B------:R-:W-:Y:S02]  /*15ac0*/  FADD.FTZ R10, R31, R30 ;  /* 0x0000001e1f0a7221 */ /* 0x000fe40000010000 */
[----:B------:R-:W-:Y:S01]  /*15ad0*/  FMUL.FTZ R14, R2, R138 ;  /* 0x0000008a020e7220 */ /* 0x000fe20000410000 */
[----:B------:R-:W3:Y:S01]  /*15ae0*/  MUFU.EX2 R0, R20 ;  /* 0x0000001400007308 */ /* 0x000ee20000000800 */
[----:B------:R-:W-:Y:S02]  /*15af0*/  FADD.FTZ R181, R25, R10 ;  /* 0x0000000a19b57221 */ /* 0x000fe40000010000 */
[----:B------:R-:W-:Y:S02]  /*15b00*/  FADD.FTZ R138, R24, R8 ;  /* 0x00000008188a7221 */ /* 0x000fe40000010000 */
[----:B------:R-:W4:Y:S01]  /*15b10*/  LDSM.16.MT88.4 R24, [R196] ;  /* 0x00000000c418783b */ /* 0x000f220000004200 */
[C---:B------:R-:W-:Y:S02]  /*15b20*/  FMUL.FTZ R9, R4.reuse, R141 ;  /* 0x0000008d04097220 */ /* 0x040fe40000410000 */
[C---:B------:R-:W-:Y:S02]  /*15b30*/  FMUL.FTZ R10, R3.reuse, R142 ;  /* 0x0000008e030a7220 */ /* 0x040fe40000410000 */
[C---:B------:R-:W-:Y:S01]  /*15b40*/  FMUL.FTZ R11, R3.reuse, R143 ;  /* 0x0000008f030b7220 */ /* 0x040fe20000410000 */
[----:B------:R-:W-:Y:S01]  /*15b50*/  MUFU.EX2 R241, R185 ;  /* 0x000000b900f17308 */ /* 0x000fe20000000800 */
[----:B------:R-:W-:Y:S02]  /*15b60*/  FMUL.FTZ R8, R4, R140 ;  /* 0x0000008c04087220 */ /* 0x000fe40000410000 */
[----:B------:R-:W-:Y:S02]  /*15b70*/  FADD.FTZ R136, R38, R40 ;  /* 0x0000002826887221 */ /* 0x000fe40000010000 */
[----:B--2---:R-:W2:Y:S01]  /*15b80*/  LDSM.16.MT88.4 R40, [R197] ;  /* 0x00000000c528783b */ /* 0x004ea20000004200 */
[C---:B------:R-:W-:Y:S02]  /*15b90*/  FMUL.FTZ R18, R2.reuse, R134 ;  /* 0x0000008602127220 */ /* 0x040fe40000410000 */
[----:B------:R-:W-:Y:S02]  /*15ba0*/  FMUL.FTZ R19, R2, R135 ;  /* 0x0000008702137220 */ /* 0x000fe40000410000 */
[----:B------:R-:W-:Y:S01]  /*15bb0*/  FMUL.FTZ R21, R4, R145 ;  /* 0x0000009104157220 */ /* 0x000fe20000410000 */
[----:B------:R-:W-:Y:S01]  /*15bc0*/  MUFU.EX2 R140, R188 ;  /* 0x000000bc008c7308 */ /* 0x000fe20000000800 */
[----:B-1----:R-:W-:Y:S01]  /*15bd0*/  FMUL.FTZ R22, R3, R146 ;  /* 0x0000009203167220 */ /* 0x002fe20000410000 */
[----:B------:R-:W-:Y:S01]  /*15be0*/  LDSM.16.MT88.4 R132, [R196+0x1000] ;  /* 0x00100000c484783b */ /* 0x000fe20000004200 */
[----:B---3--:R-:W-:Y:S01]  /*15bf0*/  FFMA.FTZ R137, R2, R232, R0 ;  /* 0x000000e802897223 */ /* 0x008fe20000010000 */
[----:B------:R-:W-:Y:S01]  /*15c00*/  F2FP.BF16.PACK_AB R117, R231, R0 ;  /* 0x00000000e775723e */ /* 0x000fe200000010ff */
[----:B------:R-:W-:Y:S02]  /*15c10*/  FMUL.FTZ R20, R4, R144 ;  /* 0x0000009004147220 */ /* 0x000fe40000410000 */
[C---:B------:R-:W-:Y:S02]  /*15c20*/  FMUL.FTZ R46, R2.reuse, R122 ;  /* 0x0000007a022e7220 */ /* 0x040fe40000410000 */
[C---:B------:R-:W-:Y:S01]  /*15c30*/  FMUL.FTZ R47, R2.reuse, R123 ;  /* 0x0000007b022f7220 */ /* 0x040fe20000410000 */
[----:B------:R-:W1:Y:S01]  /*15c40*/  MUFU.EX2 R232, R23 ;  /* 0x0000001700e87308 */ /* 0x000e620000000800 */
        /* <DEDUP_REMOVED lines=9> */
[-C--:B----4-:R-:W-:Y:S04]  /*15ce0*/  HMMA.16816.F32.BF16 R8, R172, R24.reuse, R8 ;  /* 0x00000018ac08723c */ /* 0x090fe80000041808 */
[----:B------:R-:W-:Y:S01]  /*15cf0*/  LDSM.16.MT88.4 R124, [R196+0x400] ;  /* 0x00040000c47c783b */ /* 0x000fe20000004200 */
[C---:B------:R-:W-:Y:S01]  /*15d00*/  FMUL.FTZ R50, R2.reuse, R118 ;  /* 0x0000007602327220 */ /* 0x040fe20000410000 */
[----:B------:R-:W-:Y:S01]  /*15d10*/  F2FP.BF16.PACK_AB R118, R243, R233 ;  /* 0x000000e9f376723e */ /* 0x000fe200000010ff */
[C---:B------:R-:W-:Y:S01]  /*15d20*/  FMUL.FTZ R51, R2.reuse, R119 ;  /* 0x0000007702337220 */ /* 0x040fe20000410000 */
[----:B------:R-:W-:Y:S01]  /*15d30*/  MUFU.EX2 R239, R179 ;  /* 0x000000b300ef7308 */ /* 0x000fe20000000800 */
[----:B------:R-:W-:Y:S03]  /*15d40*/  FMUL.FTZ R15, R2, R139 ;  /* 0x0000008b020f7220 */ /* 0x000fe60000410000 */
[----:B-1----:R-:W-:Y:S01]  /*15d50*/  F2FP.BF16.PACK_AB R119, R244, R232 ;  /* 0x000000e8f477723e */ /* 0x002fe200000010ff */
[C---:B------:R-:W-:Y:S02]  /*15d60*/  FMUL.FTZ R23, R3.reuse, R147 ;  /* 0x0000009303177220 */ /* 0x040fe40000410000 */
[----:B------:R-:W-:Y:S01]  /*15d70*/  LDSM.16.MT88.4 R144, [R196+0x800] ;  /* 0x00080000c490783b */ /* 0x000fe20000004200 */
[C---:B------:R-:W-:Y:S02]  /*15d80*/  FMUL.FTZ R38, R3.reuse, R154 ;  /* 0x0000009a03267220 */ /* 0x040fe40000410000 */
[C---:B------:R-:W-:Y:S01]  /*15d90*/  FMUL.FTZ R39, R3.reuse, R155 ;  /* 0x0000009b03277220 */ /* 0x040fe20000410000 */
[C---:B------:R-:W-:Y:S01]  /*15da0*/  HMMA.16816.F32.BF16 R12, R116.reuse, R24, R12 ;  /* 0x00000018740c723c */ /* 0x040fe2000004180c */
[----:B------:R-:W-:Y:S03]  /*15db0*/  MUFU.EX2 R139, R182 ;  /* 0x000000b6008b7308 */ /* 0x000fe60000000800 */
[----:B------:R-:W-:Y:S01]  /*15dc0*/  LDSM.16.MT88.4 R152, [R197+0x800] ;  /* 0x00080000c598783b */ /* 0x000fe20000004200 */
[C---:B------:R-:W-:Y:S02]  /*15dd0*/  FMUL.FTZ R54, R3.reuse, R162 ;  /* 0x000000a203367220 */ /* 0x040fe40000410000 */
[C---:B------:R-:W-:Y:S01]  /*15de0*/  FMUL.FTZ R62, R2.reuse, R62 ;  /* 0x0000003e023e7220 */ /* 0x040fe20000410000 */
[-C--:B------:R-:W-:Y:S03]  /*15df0*/  HMMA.16816.F32.BF16 R16, R116, R26.reuse, R16 ;  /* 0x0000001a7410723c */ /* 0x080fe60000041810 */
[----:B------:R-:W-:Y:S01]  /*15e00*/  MUFU.EX2 R242, R177 ;  /* 0x000000b100f27308 */ /* 0x000fe20000000800 */
[----:B------:R-:W-:Y:S01]  /*15e10*/  LDSM.16.MT88.4 R160, [R196+0x1400] ;  /* 0x00140000c4a0783b */ /* 0x000fe20000004200 */
[C---:B------:R-:W-:Y:S02]  /*15e20*/  FMUL.FTZ R63, R2.reuse, R63 ;  /* 0x0000003f023f7220 */ /* 0x040fe40000410000 */
[----:B------:R-:W-:Y:S01]  /*15e30*/  FMUL.FTZ R66, R2, R66 ;  /* 0x0000004202427220 */ /* 0x000fe20000410000 */
[C---:B------:R-:W-:Y:S04]  /*15e40*/  HMMA.16816.F32.BF16 R20, R172.reuse, R26, R20 ;  /* 0x0000001aac14723c */ /* 0x040fe80000041814 */
        /* <DEDUP_REMOVED lines=9> */
[-C--:B--2---:R-:W-:Y:S03]  /*15ee0*/  HMMA.16816.F32.BF16 R24, R172, R40.reuse, R24 ;  /* 0x00000028ac18723c */ /* 0x084fe60000041818 */
        /* <DEDUP_REMOVED lines=13> */
[----:B------:R-:W-:Y:S02]  /*15fc0*/  FADD.FTZ R4, R234, R136 ;  /* 0x00000088ea047221 */ /* 0x000fe40000010000 */
[----:B------:R-:W-:Y:S02]  /*15fd0*/  FMUL.FTZ R99, R2, R99 ;  /* 0x0000006302637220 */ /* 0x000fe40000410000 */
[C---:B------:R-:W-:Y:S04]  /*15fe0*/  FMUL.FTZ R42, R3.reuse, R158 ;  /* 0x0000009e032a7220 */ /* 0x040fe80000410000 */
[----:B------:R-:W-:Y:S01]  /*15ff0*/  FMUL.FTZ R43, R3, R159 ;  /* 0x0000009f032b7220 */ /* 0x000fe20000410000 */
[----:B------:R-:W-:Y:S01]  /*16000*/  MUFU.EX2 R136, R221 ;  /* 0x000000dd00887308 */ /* 0x000fe20000000800 */
[----:B------:R-:W-:Y:S02]  /*16010*/  FADD.FTZ R3, R233, R138 ;  /* 0x0000008ae9037221 */ /* 0x000fe40000010000 */
[----:B------:R-:W-:Y:S03]  /*16020*/  FADD.FTZ R0, R107, R181 ;  /* 0x000000b56b007221 */ /* 0x000fe60000010000 */
[-C--:B---3--:R-:W-:Y:S04]  /*16030*/  HMMA.16816.F32.BF16 R40, R172, R120.reuse, R40 ;  /* 0x00000078ac28723c */ /* 0x088fe80000041828 */
[----:B------:R-:W1:Y:S04]  /*16040*/  MUFU.EX2 R2, R191 ;  /* 0x000000bf00027308 */ /* 0x000e680000000800 */
[C---:B------:R-:W-:Y:S06]  /*16050*/  HMMA.16816.F32.BF16 R44, R116.reuse, R120, R44 ;  /* 0x00000078742c723c */ /* 0x040fec000004182c */
[----:B------:R-:W-:Y:S02]  /*16060*/  MUFU.EX2 R191, R184 ;  /* 0x000000b800bf7308 */ /* 0x000fe40000000800 */
[-C--:B------:R-:W-:Y:S08]  /*16070*/  HMMA.16816.F32.BF16 R48, R116, R122.reuse, R48 ;  /* 0x0000007a7430723c */ /* 0x080ff00000041830 */
[C---:B------:R-:W-:Y:S01]  /*16080*/  HMMA.16816.F32.BF16 R52, R172.reuse, R122, R52 ;  /* 0x0000007aac34723c */ /* 0x040fe20000041834 */
[----:B------:R-:W2:Y:S01]  /*16090*/  LDSM.16.MT88.4 R120, [R197+0xc00] ;  /* 0x000c0000c578783b */ /* 0x000ea20000004200 */
[----:B------:R-:W-:Y:S02]  /*160a0*/  MUFU.EX2 R189, R218 ;  /* 0x000000da00bd7308 */ /* 0x000fe40000000800 */
[----:B-1----:R-:W-:Y:S04]  /*160b0*/  FADD.FTZ R0, R2, R0 ;  /* 0x0000000002007221 */ /* 0x002fe80000010000 */
[----:B------:R-:W-:Y:S04]  /*160c0*/  FADD.FTZ R0, R111, R0 ;  /* 0x000000006f007221 */ /* 0x000fe80000010000 */
[----:B------:R-:W-:Y:S10]  /*160d0*/  MUFU.EX2 R190, R217 ;  /* 0x000000d900be7308 */ /* 0x000ff40000000800 */
[----:B------:R-:W-:Y:S10]  /*160e0*/  MUFU.EX2 R181, R214 ;  /* 0x000000d600b57308 */ /* 0x000ff40000000800 */
[----:B------:R-:W-:Y:S01]  /*160f0*/  MUFU.EX2 R184, R213 ;  /* 0x000000d500b87308 */ /* 0x000fe20000000800 */
[-C--:B--2---:R-:W-:Y:S09]  /*16100*/  HMMA.16816.F32.BF16 R56, R172, R120.reuse, R56 ;  /* 0x00000078ac38723c */ /* 0x084ff20000041838 */
[----:B------:R-:W1:Y:S01]  /*16110*/  MUFU.EX2 R187, R195 ;  /* 0x000000c300bb7308 */ /* 0x000e620000000800 */
[C---:B------:R-:W-:Y:S09]  /*16120*/  HMMA.16816.F32.BF16 R60, R116.reuse, R120, R60 ;  /* 0x00000078743c723c */ /* 0x040ff2000004183c */
[----:B------:R-:W-:Y:S01]  /*16130*/  MUFU.EX2 R188, R193 ;  /* 0x000000c100bc7308 */ /* 0x000fe20000000800 */
[-C--:B------:R-:W-:Y:S09]  /*16140*/  HMMA.16816.F32.BF16 R64, R116, R122.reuse, R64 ;  /* 0x0000007a7440723c */ /* 0x080ff20000041840 */
[----:B------:R-:W2:Y:S01]  /*16150*/  MUFU.EX2 R183, R215 ;  /* 0x000000d700b77308 */ /* 0x000ea20000000800 */
[C---:B------:R-:W-:Y:S01]  /*16160*/  HMMA.16816.F32.BF16 R68, R172.reuse, R122, R68 ;  /* 0x0000007aac44723c */ /* 0x040fe20000041844 */
[----:B------:R-:W3:Y:S03]  /*16170*/  LDSM.16.MT88.4 R120, [R196+0x1800] ;  /* 0x00180000c478783b */ /* 0x000ee60000004200 */
[----:B-1----:R-:W-:Y:S05]  /*16180*/  F2FP.BF16.PACK_AB R176, R187, R184 ;  /* 0x000000b8bbb0723e */ /* 0x002fea00000010ff */
[----:B------:R-:W1:Y:S10]  /*16190*/  MUFU.EX2 R182, R194 ;  /* 0x000000c200b67308 */ /* 0x000e740000000800 */
[----:B------:R-:W-:Y:S01]  /*161a0*/  MUFU.EX2 R180, R216 ;  /* 0x000000d800b47308 */ /* 0x000fe20000000800 */
[----:B--2---:R-:W-:Y:S09]  /*161b0*/  F2FP.BF16.PACK_AB R178, R183, R188 ;  /* 0x000000bcb7b2723e */ /* 0x004ff200000010ff */
[----:B------:R-:W2:Y:S01]  /*161c0*/  MUFU.EX2 R6, R6 ;  /* 0x0000000600067308 */ /* 0x000ea20000000800 */
[----:B-1----:R-:W-:Y:S01]  /*161d0*/  F2FP.BF16.PACK_AB R177, R181, R182 ;  /* 0x000000b6b5b1723e */ /* 0x002fe200000010ff */
[-C--:B---3--:R-:W-:Y:S08]  /*161e0*/  HMMA.16816.F32.BF16 R72, R172, R120.reuse, R72 ;  /* 0x00000078ac48723c */ /* 0x088ff00000041848 */
        /* <DEDUP_REMOVED lines=116> */
.L_x_3471:
[----:B------:R-:W2:Y:S02]  /*16930*/  LDL R0, [R1+0x14] ;  /* 0x0000140001007983 */ /* 0x000ea40000100800 */
[----:B--2---:R-:W-:-:S13]  /*16940*/  ISETP.GE.AND P0, PT, R211, R0, PT ;  /* 0x00000000d300720c */ /* 0x004fda0003f06270 */
[----:B------:R-:W-:Y:S05]  /*16950*/  @!P0 BRA `(.L_x_3485) ;  /* 0x00002b2000008947 */ /* 0x000fea0003800000 */
.L_x_3497:
        /* <DEDUP_REMOVED lines=33> */
.L_x_3592:
[----:B------:R-:W3:Y:S01]  /*16b70*/  LDL.64 R8, [R1] ;  /* 0x0000000001087983 */ /* 0x000ee20000100a00 */
[----:B------:R-:W-:Y:S03]  /*16b80*/  BSSY B0, `(.L_x_3487) ;  /* 0x0000024000007945 */ /* 0x000fe60003800000 */
[----:B------:R-:W4:Y:S04]  /*16b90*/  LDL R10, [R1+0xc] ;  /* 0x00000c00010a7983 */ /* 0x000f280000100800 */
[----:B------:R-:W5:Y:S04]  /*16ba0*/  LDL R3, [R1+0x10] ;  /* 0x0000100001037983 */ /* 0x000f680000100800 */
[----:B------:R-:W1:Y:S01]  /*16bb0*/  SHFL.IDX PT, R2, R6, RZ, 0x1c1f ;  /* 0x001c1fff06027589 */ /* 0x000e6200000e0000 */
[----:B-----5:R-:W-:Y:S02]  /*16bc0*/  ISETP.GE.AND P3, PT, R3, c[0x0][0x1d4], PT ;  /* 0x0000750003007a0c */ /* 0x020fe40003f66270 */
[----:B---3--:R-:W-:Y:S02]  /*16bd0*/  ISETP.GE.AND P2, PT, R8, c[0x0][0x1d4], PT ;  /* 0x0000750008007a0c */ /* 0x008fe40003f46270 */
[----:B-1----:R-:W-:Y:S02]  /*16be0*/  IADD3 R8, P0, R2, R229, RZ ;  /* 0x000000e502087210 */ /* 0x002fe40007f1e0ff */
[----:B----4-:R-:W-:Y:S02]  /*16bf0*/  ISETP.GE.AND P4, PT, R10, c[0x0][0x1d4], PT ;  /* 0x000075000a007a0c */ /* 0x010fe40003f86270 */
[----:B------:R-:W1:Y:S01]  /*16c00*/  S2R R10, SR_TID.X ;  /* 0x00000000000a7919 */ /* 0x000e620000002100 */
        /* <DEDUP_REMOVED lines=15> */
.L_x_3593:
        /* <DEDUP_REMOVED lines=12> */
.L_x_3488:
[----:B------:R-:W-:Y:S05]  /*16dc0*/  BSYNC B0 ;  /* 0x0000000000007941 */ /* 0x000fea0003800000 */
.L_x_3487:
        /* <DEDUP_REMOVED lines=51> */
[----:B--2---:R-:W-:Y:S03]  /*17100*/  ISETP.GT.AND P0, PT, R211, R0, PT ;  /* 0x00000000d300720c */ /* 0x004fe60003f04270 */
        /* <DEDUP_REMOVED lines=31> */
[----:B------:R-:W4:Y:S07]  /*17300*/  LDSM.16.M88.4 R172, [R202] ;  /* 0x00000000caac783b */ /* 0x000f2e0000000200 */
[-C--:B-1----:R-:W-:Y:S01]  /*17310*/  HMMA.16816.F32.BF16 R8, R176, R180.reuse, R8 ;  /* 0x000000b4b008723c */ /* 0x082fe20000041808 */
[----:B------:R-:W1:Y:S01]  /*17320*/  LDSM.16.M88.4 R188, [R201] ;  /* 0x00000000c9bc783b */ /* 0x000e620000000200 */
[----:B------:R-:W-:Y:S07]  /*17330*/  DEPBAR.LE SB0, 0x0 ;  /* 0x000080000000791a */ /* 0x000fee0000000000 */
[----:B------:R-:W-:Y:S01]  /*17340*/  BAR.SYNC.DEFER_BLOCKING 0x0 ;  /* 0x0000000000007b1d */ /* 0x000fe20000010000 */
[C---:B--2---:R-:W-:Y:S08]  /*17350*/  HMMA.16816.F32.BF16 R12, R184.reuse, R180, R12 ;  /* 0x000000b4b80c723c */ /* 0x044ff0000004180c */
        /* <DEDUP_REMOVED lines=15> */
[----:B------:R-:W4:Y:S02]  /*17450*/  LDL R0, [R1+0x8] ;  /* 0x0000080001007983 */ /* 0x000f240000100800 */
[----:B------:R-:W-:Y:S02]  /*17460*/  ISETP.NE.AND P1, PT, R3, 0x1, PT ;  /* 0x000000010300780c */ /* 0x000fe40003f25270 */
[----:B------:R-:W5:Y:S04]  /*17470*/  LDL.64 R218, [R1+0x48] ;  /* 0x0000480001da7983 */ /* 0x000f680000100a00 */
[----:B---3--:R-:W3:Y:S04]  /*17480*/  LDL R6, [R1+0x50] ;  /* 0x0000500001067983 */ /* 0x008ee80000100800 */
[----:B------:R-:W3:Y:S04]  /*17490*/  LDL.64 R216, [R1+0x40] ;  /* 0x0000400001d87983 */ /* 0x000ee80000100a00 */
[----:B------:R-:W3:Y:S04]  /*174a0*/  LDL R172, [R1+0x3c] ;  /* 0x00003c0001ac7983 */ /* 0x000ee80000100800 */
[----:B------:R-:W1:Y:S01]  /*174b0*/  S2R R215, SR_TID.X ;  /* 0x0000000000d77919 */ /* 0x000e620000002100 */
[----:B--2---:R-:W-:Y:S05]  /*174c0*/  IMAD R2, R211, 0x30, R2 ;  /* 0x00000030d3027824 */ /* 0x004fea00078e0202 */
[----:B----4-:R-:W-:Y:S05]  /*174d0*/  IADD3 R2, R2, -0x30, R0 ;  /* 0xffffffd002027810 */ /* 0x010fea0007ffe000 */
[----:B------:R-:W-:Y:S04]  /*174e0*/  @P1 IMAD.HI.U32 R3, R2, c[0x0][0x2bc], RZ ;  /* 0x0000af0002031a27 */ /* 0x000fe800078e00ff */
[----:B------:R-:W-:Y:S01]  /*174f0*/  IMAD.MOV.U32 R0, RZ, RZ, R2 ;  /* 0x000000ffff007224 */ /* 0x000fe200078e0002 */
[----:B------:R-:W-:Y:S04]  /*17500*/  @P1 SHF.R.U32.HI R0, RZ, c[0x0][0x2c0], R3 ;  /* 0x0000b000ff001a19 */ /* 0x000fe80000011603 */
[C---:B-----5:R-:W-:Y:S01]  /*17510*/  @!P6 IADD3 R3, P0, R0.reuse, R218, RZ ;  /* 0x000000da0003e210 */ /* 0x060fe20007f1e0ff */
[----:B------:R-:W-:Y:S03]  /*17520*/  IMAD.MOV R4, RZ, RZ, -R0 ;  /* 0x000000ffff047224 */ /* 0x000fe600078e0a00 */
[----:B---3--:R-:W-:Y:S01]  /*17530*/  @!P6 LEA.HI.X.SX32 R0, R0, R6, 0x1, P0 ;  /* 0x000000060000e211 */ /* 0x008fe200000f0eff */
        /* <DEDUP_REMOVED lines=9> */
[----:B------:R-:W-:Y:S01]  /*175d0*/  IMAD R0, R212, c[0x0][0x1e4], R0 ;  /* 0x00007900d4007a24 */ /* 0x000fe200078e0200 */
        /* <DEDUP_REMOVED lines=14> */
.L_x_3594:
[----:B------:R-:W-:-:S05]  /*176c0*/  BRA.DIV ~URZ, `(.L_x_3493) ;  /* 0x00009a427f007947 */ /* 0x000fca000b800000 */
[----:B------:R3:W4:Y:S02]  /*176d0*/  SHFL.IDX PT, R0, R175, RZ, 0x1c1f ;  /* 0x001c1fffaf007589 */ /* 0x00072400000e0000 */
.L_x_3595:
        /* <DEDUP_REMOVED lines=16> */
.L_x_3596:
        /* <DEDUP_REMOVED lines=12> */
.L_x_3491:
[----:B------:R-:W-:Y:S05]  /*178a0*/  BSYNC B0 ;  /* 0x0000000000007941 */ /* 0x000fea0003800000 */
.L_x_3490:
        /* <DEDUP_REMOVED lines=51> */
.L_x_3597:
        /* <DEDUP_REMOVED lines=15> */
.L_x_3598:
        /* <DEDUP_REMOVED lines=62> */
[----:B---3--:R-:W-:Y:S02]  /*180b0*/  FFMA.FTZ R0, R3, R213, R10 ;  /* 0x000000d503007223 */ /* 0x008fe4000001000a */
[----:B------:R-:W-:Y:S02]  /*180c0*/  FFMA.FTZ R213, R49, c[0x0][0x2d0], -R8 ;  /* 0x0000b40031d57a23 */ /* 0x000fe40000010808 */
[C---:B------:R-:W-:Y:S02]  /*180d0*/  FMUL.FTZ R56, R4.reuse, R56 ;  /* 0x0000003804387220 */ /* 0x040fe40000410000 */
[----:B------:R-:W3:Y:S01]  /*180e0*/  MUFU.EX2 R27, R20 ;  /* 0x00000014001b7308 */ /* 0x000ee20000000800 */
[----:B------:R-:W-:Y:S02]  /*180f0*/  FMUL.FTZ R57, R4, R57 ;  /* 0x0000003904397220 */ /* 0x000fe40000410000 */
[C---:B------:R-:W-:Y:S01]  /*18100*/  FMUL.FTZ R58, R3.reuse, R58 ;  /* 0x0000003a033a7220 */ /* 0x040fe20000410000 */
[C---:B----4-:R-:W-:Y:S01]  /*18110*/  F2FP.BF16.PACK_AB R173, R2.reuse, R10 ;  /* 0x0000000a02ad723e */ /* 0x050fe200000010ff */
        /* <DEDUP_REMOVED lines=23> */
[--C-:B------:R-:W-:Y:S02]  /*18290*/  FFMA.FTZ R220, R51, c[0x0][0x2d0], -R8.reuse ;  /* 0x0000b40033dc7a23 */ /* 0x100fe40000010808 */
        /* <DEDUP_REMOVED lines=92> */
[C---:B------:R-:W-:Y:S01]  /*18860*/  FMUL.FTZ R75, R3.reuse, R75 ;  /* 0x0000004b034b7220 */ /* 0x040fe20000410000 */
[----:B-1----:R-:W1:Y:S01]  /*18870*/  LDSM.16.MT88.4 R24, [R196] ;  /* 0x00000000c418783b */ /* 0x002e620000004200 */
[----:B--2---:R-:W-:Y:S01]  /*18880*/  F2FP.BF16.PACK_AB R175, R234, R0 ;  /* 0x00000000eaaf723e */ /* 0x004fe200000010ff */
[----:B------:R-:W-:Y:S02]  /*18890*/  FADD.FTZ R136, R0, R37 ;  /* 0x0000002500887221 */ /* 0x000fe40000010000 */
[C---:B------:R-:W-:Y:S02]  /*188a0*/  FMUL.FTZ R37, R4.reuse, R153 ;  /* 0x0000009904257220 */ /* 0x040fe40000410000 */
[C---:B------:R-:W-:Y:S01]  /*188b0*/  FMUL.FTZ R84, R4.reuse, R84 ;  /* 0x0000005404547220 */ /* 0x040fe20000410000 */
[----:B------:R-:W2:Y:S01]  /*188c0*/  MUFU.EX2 R2, R190 ;  /* 0x000000be00027308 */ /* 0x000ea20000000800 */
[----:B------:R-:W-:Y:S01]  /*188d0*/  LDSM.16.MT88.4 R152, [R197+0x800] ;  /* 0x00080000c598783b */ /* 0x000fe20000004200 */
[----:B------:R-:W-:Y:S01]  /*188e0*/  FMUL.FTZ R85, R4, R85 ;  /* 0x0000005504557220 */ /* 0x000fe20000410000 */
        /* <DEDUP_REMOVED lines=185> */
.L_x_3485:
[----:B------:R-:W-:Y:S05]  /*19480*/  BRA.DIV ~URZ, `(.L_x_3498) ;  /* 0x00007ff27f007947 */ /* 0x000fea000b800000 */
[----:B------:R1:W2:Y:S02]  /*19490*/  SHFL.BFLY PT, R0, R214, 0x2, 0x1f ;  /* 0x0c401f00d6007f89 */ /* 0x0002a400000e0000 */
.L_x_3599:
        /* <DEDUP_REMOVED lines=15> */
.L_x_3600:
        /* <DEDUP_REMOVED lines=134> */
.L_x_3402:
        /* <DEDUP_REMOVED lines=19> */
.L_x_3501:
[----:B--2---:R-:W-:Y:S05]  /*19f20*/  BSYNC B0 ;  /* 0x0000000000007941 */ /* 0x004fea0003800000 */
.L_x_3500:
        /* <DEDUP_REMOVED lines=130> */
.L_x_3504:
        /* <DEDUP_REMOVED lines=25> */
[----:B------:R-:W-:Y:S02]  /*1a8e0*/  IMAD R14, R8, R6, R0 ;  /* 0x00000006080e7224 */ /* 0x000fe400078e0200 */
        /* <DEDUP_REMOVED lines=100> */
[----:B------:R1:W1:Y:S01]  /*1af30*/  LDS.128 R32, [R9+0x2880] ;  /* 0x0028800009207984 */ /* 0x0002620000000c00 */
[----:B------:R-:W-:Y:S02]  /*1af40*/  IADD3 R5, R13, R77, RZ ;  /* 0x0000004d0d057210 */ /* 0x000fe40007ffe0ff */
[----:B------:R-:W-:Y:S01]  /*1af50*/  IADD3 R3, R3, R8, RZ ;  /* 0x0000000803037210 */ /* 0x000fe20007ffe0ff */
[----:B------:R1:W1:Y:S01]  /*1af60*/  LDS.128 R44, [R9+0x3080] ;  /* 0x00308000092c7984 */ /* 0x0002620000000c00 */
[----:B------:R-:W-:-:S03]  /*1af70*/  IMAD R4, R4, c[0x0][0x3d8], RZ ;  /* 0x0000f60004047a24 */ /* 0x000fc600078e02ff */
[----:B------:R1:W1:Y:S01]  /*1af80*/  LDS.128 R56, [R9+0x3880] ;  /* 0x0038800009387984 */ /* 0x0002620000000c00 */
[----:B------:R-:W-:-:S03]  /*1af90*/  IMAD.WIDE.U32 R2, R6, c[0x0][0x3d8], R2 ;  /* 0x0000f60006027a25 */ /* 0x000fc600078e0002 */
[----:B------:R1:W1:Y:S01]  /*1afa0*/  LDS.128 R16, [R9+0x4080] ;  /* 0x0040800009107984 */ /* 0x0002620000000c00 */
[----:B------:R-:W-:Y:S01]  /*1afb0*/  IMAD R6, R6, c[0x0][0x3dc], R4 ;  /* 0x0000f70006067a24 */ /* 0x000fe200078e0204 */
[C---:B------:R-:W-:Y:S02]  /*1afc0*/  LEA R12, P0, R2.reuse, c[0x0][0x380], 0x1 ;  /* 0x0000e000020c7a11 */ /* 0x040fe400078008ff */
[----:B------:R1:W1:Y:S02]  /*1afd0*/  LDS.128 R28, [R9+0x4880] ;  /* 0x00488000091c7984 */ /* 0x0002640000000c00 */
[----:B------:R-:W-:Y:S02]  /*1afe0*/  IADD3 R3, R3, R6, RZ ;  /* 0x0000000603037210 */ /* 0x000fe40007ffe0ff */
[----:B------:R1:W1:Y:S02]  /*1aff0*/  LDS.128 R40, [R9+0x5080] ;  /* 0x0050800009287984 */ /* 0x0002640000000c00 */
[----:B------:R-:W-:-:S02]  /*1b000*/  LEA.HI.X R6, R2, c[0x0][0x384], R3, 0x1, P0 ;  /* 0x0000e10002067a11 */ /* 0x000fc400000f0c03 */
[----:B------:R1:W1:Y:S01]  /*1b010*/  LDS.128 R52, [R9+0x5880] ;  /* 0x0058800009347984 */ /* 0x0002620000000c00 */
[----:B------:R-:W-:Y:S05]  /*1b020*/  BRA.DIV ~URZ, `(.L_x_3506) ;  /* 0x000066d27f007947 */ /* 0x000fea000b800000 */
[----:B--23--:R2:W3:Y:S02]  /*1b030*/  SHFL.IDX PT, R4, R6, RZ, 0x1c1f ;  /* 0x001c1fff06047589 */ /* 0x00c4e400000e0000 */
.L_x_3601:
[----:B------:R-:W-:Y:S05]  /*1b040*/  BRA.DIV ~URZ, `(.L_x_3507) ;  /* 0x000067227f007947 */ /* 0x000fea000b800000 */
[----:B------:R2:W4:Y:S02]  /*1b050*/  SHFL.IDX PT, R2, R12, RZ, 0x1c1f ;  /* 0x001c1fff0c027589 */ /* 0x00052400000e0000 */
.L_x_3602:
[----:B------:R-:W-:Y:S01]  /*1b060*/  ISETP.GE.AND P0, PT, R5, R0, PT ;  /* 0x000000000500720c */ /* 0x000fe20003f06270 */
[----:B------:R-:W-:-:S12]  /*1b070*/  BSSY B0, `(.L_x_3508) ;  /* 0x0000013000007945 */ /* 0x000fd80003800000 */
[----:B------:R-:W-:Y:S05]  /*1b080*/  @P0 BRA `(.L_x_3509) ;  /* 0x0000011000000947 */ /* 0x000fea0003800000 */
[----:B------:R-:W5:Y:S04]  /*1b090*/  LDL.64 R66, [R1] ;  /* 0x0000000001427983 */ /* 0x000f680000100a00 */
[----:B--2---:R-:W2:Y:S04]  /*1b0a0*/  LDL R15, [R1+0xc] ;  /* 0x00000c00010f7983 */ /* 0x004ea80000100800 */
[----:B----4-:R-:W4:Y:S04]  /*1b0b0*/  LDL R13, [R1+0x10] ;  /* 0x00001000010d7983 */ /* 0x010f280000100800 */
[----:B---3--:R-:W3:Y:S04]  /*1b0c0*/  LDL R64, [R1+0x88] ;  /* 0x0000880001407983 */ /* 0x008ee80000100800 */
[----:B------:R-:W3:Y:S01]  /*1b0d0*/  LDL R14, [R1+0x84] ;  /* 0x00008400010e7983 */ /* 0x000ee20000100800 */
[----:B-----5:R-:W-:-:S02]  /*1b0e0*/  ISETP.GE.AND P2, PT, R66, c[0x0][0x3c8], PT ;  /* 0x0000f20042007a0c */ /* 0x020fc40003f46270 */
[----:B--2---:R-:W-:Y:S02]  /*1b0f0*/  ISETP.GE.AND P1, PT, R15, c[0x0][0x3c8], PT ;  /* 0x0000f2000f007a0c */ /* 0x004fe40003f26270 */
[----:B----4-:R-:W-:-:S09]  /*1b100*/  ISETP.GE.AND P0, PT, R13, c[0x0][0x3c8], PT ;  /* 0x0000f2000d007a0c */ /* 0x010fd20003f06270 */
[CC--:B------:R-:W-:Y:S02]  /*1b110*/  @!P2 LEA R10, P5, R66.reuse, R2.reuse, 0x1 ;  /* 0x00000002420aa211 */ /* 0x0c0fe400078a08ff */
[----:B------:R-:W-:Y:S02]  /*1b120*/  @!P1 LEA R8, P4, R15, R2, 0x1 ;  /* 0x000000020f089211 */ /* 0x000fe400078808ff */
[----:B------:R-:W-:Y:S02]  /*1b130*/  @!P2 LEA.HI.X R11, R66, R4, R67, 0x1, P5 ;  /* 0x00000004420ba211 */ /* 0x000fe400028f0c43 */
[----:B------:R-:W-:Y:S02]  /*1b140*/  @!P0 LEA R2, P3, R13, R2, 0x1 ;  /* 0x000000020d028211 */ /* 0x000fe400078608ff */
[-C--:B-1-3--:R-:W-:Y:S02]  /*1b150*/  @!P1 LEA.HI.X R9, R15, R4.reuse, R64, 0x1, P4 ;  /* 0x000000040f099211 */ /* 0x08afe400020f0c40 */
[----:B------:R-:W-:Y:S01]  /*1b160*/  @!P0 LEA.HI.X R3, R13, R4, R14, 0x1, P3 ;  /* 0x000000040d038211 */ /* 0x000fe200018f0c0e */
[----:B------:R1:W-:Y:S04]  /*1b170*/  @!P2 ST.E.128 [R10.64], R24 ;  /* 0x000000180a00a985 */ /* 0x0003e8000c101d08 */
[----:B------:R1:W-:Y:S04]  /*1b180*/  @!P1 ST.E.128 [R8.64], R20 ;  /* 0x0000001408009985 */ /* 0x0003e8000c101d08 */
[----:B------:R1:W-:Y:S02]  /*1b190*/  @!P0 ST.E.128 [R2.64], R16 ;  /* 0x0000001002008985 */ /* 0x0003e4000c101d08 */
.L_x_3509:
[----:B------:R-:W-:Y:S05]  /*1b1a0*/  BSYNC B0 ;  /* 0x0000000000007941 */ /* 0x000fea0003800000 */
.L_x_3508:
[----:B------:R-:W-:Y:S05]  /*1b1b0*/  BRA.DIV ~URZ, `(.L_x_3510) ;  /* 0x000066227f007947 */ /* 0x000fea000b800000 */
[----:B---3--:R3:W2:Y:S04]  /*1b1c0*/  SHFL.IDX PT, R4, R6, 0x1, 0x1c1f ;  /* 0x003c1f0006047f89 */ /* 0x0086a800000e0000 */
[----:B-1--4-:R3:W1:Y:S02]  /*1b1d0*/  SHFL.IDX PT, R2, R12, 0x1, 0x1c1f ;  /* 0x003c1f000c027f89 */ /* 0x01266400000e0000 */
.L_x_3603:
[----:B------:R-:W-:Y:S01]  /*1b1e0*/  IADD3 R3, R5, 0x20, RZ ;  /* 0x0000002005037810 */ /* 0x000fe20007ffe0ff */
[----:B------:R-:W-:Y:S03]  /*1b1f0*/  BSSY B0, `(.L_x_3511) ;  /* 0x0000014000007945 */ /* 0x000fe60003800000 */
[----:B------:R-:W-:-:S13]  /*1b200*/  ISETP.GE.AND P0, PT, R3, R0, PT ;  /* 0x000000000300720c */ /* 0x000fda0003f06270 */
[----:B------:R-:W-:Y:S05]  /*1b210*/  @P0 BRA `(.L_x_3512) ;  /* 0x0000011000000947 */ /* 0x000fea0003800000 */
[----:B------:R-:W4:Y:S04]  /*1b220*/  LDL.64 R18, [R1] ;  /* 0x0000000001127983 */ /* 0x000f280000100a00 */
[----:B------:R-:W5:Y:S04]  /*1b230*/  LDL R15, [R1+0xc] ;  /* 0x00000c00010f7983 */ /* 0x000f680000100800 */
[----:B---3--:R-:W3:Y:S04]  /*1b240*/  LDL R13, [R1+0x10] ;  /* 0x00001000010d7983 */ /* 0x008ee80000100800 */
[----:B--2---:R-:W2:Y:S04]  /*1b250*/  LDL R16, [R1+0x88] ;  /* 0x0000880001107983 */ /* 0x004ea80000100800 */
[----:B------:R-:W2:Y:S01]  /*1b260*/  LDL R14, [R1+0x84] ;  /* 0x00008400010e7983 */ /* 0x000ea20000100800 */
[----:B----4-:R-:W-:-:S02]  /*1b270*/  ISETP.GE.AND P2, PT, R18, c[0x0][0x3c8], PT ;  /* 0x0000f20012007a0c */ /* 0x010fc40003f46270 */
[----:B-----5:R-:W-:Y:S02]  /*1b280*/  ISETP.GE.AND P1, PT, R15, c[0x0][0x3c8], PT ;  /* 0x0000f2000f007a0c */ /* 0x020fe40003f26270 */
[----:B---3--:R-:W-:-:S09]  /*1b290*/  ISETP.GE.AND P0, PT, R13, c[0x0][0x3c8], PT ;  /* 0x0000f2000d007a0c */ /* 0x008fd20003f06270 */
[CC--:B-1----:R-:W-:Y:S02]  /*1b2a0*/  @!P2 LEA R10, P5, R18.reuse, R2.reuse, 0x1 ;  /* 0x00000002120aa211 */ /* 0x0c2fe400078a08ff */
[----:B------:R-:W-:Y:S02]  /*1b2b0*/  @!P1 LEA R8, P4, R15, R2, 0x1 ;  /* 0x000000020f089211 */ /* 0x000fe400078808ff */
[----:B------:R-:W-:Y:S02]  /*1b2c0*/  @!P2 LEA.HI.X R11, R18, R4, R19, 0x1, P5 ;  /* 0x00000004120ba211 */ /* 0x000fe400028f0c13 */
[----:B------:R-:W-:Y:S02]  /*1b2d0*/  @!P0 LEA R2, P3, R13, R2, 0x1 ;  /* 0x000000020d028211 */ /* 0x000fe400078608ff */
[-C--:B--2---:R-:W-:Y:S02]  /*1b2e0*/  @!P1 LEA.HI.X R9, R15, R4.reuse, R16, 0x1, P4 ;  /* 0x000000040f099211 */ /* 0x084fe400020f0c10 */
[----:B------:R-:W-:Y:S01]  /*1b2f0*/  @!P0 LEA.HI.X R3, R13, R4, R14, 0x1, P3 ;  /* 0x000000040d038211 */ /* 0x000fe200018f0c0e */
[----:B------:R1:W-:Y:S04]  /*1b300*/  @!P2 ST.E.128 [R10.64], R36 ;  /* 0x000000240a00a985 */ /* 0x0003e8000c101d08 */
[----:B------:R1:W-:Y:S04]  /*1b310*/  @!P1 ST.E.128 [R8.64], R32 ;  /* 0x0000002008009985 */ /* 0x0003e8000c101d08 */
[----:B------:R1:W-:Y:S02]  /*1b320*/  @!P0 ST.E.128 [R2.64], R28 ;  /* 0x0000001c02008985 */ /* 0x0003e4000c101d08 */
.L_x_3512:
[----:B------:R-:W-:Y:S05]  /*1b330*/  BSYNC B0 ;  /* 0x0000000000007941 */ /* 0x000fea0003800000 */
.L_x_3511:
[----:B------:R-:W-:Y:S05]  /*1b340*/  BRA.DIV ~URZ, `(.L_x_3513) ;  /* 0x000065627f007947 */ /* 0x000fea000b800000 */
[----:B--2---:R2:W4:Y:S02]  /*1b350*/  SHFL.IDX PT, R4, R6, 0x2, 0x1c1f ;  /* 0x005c1f0006047f89 */ /* 0x00452400000e0000 */
.L_x_3604:
[----:B------:R-:W-:Y:S05]  /*1b360*/  BRA.DIV ~URZ, `(.L_x_3514) ;  /* 0x000065b27f007947 */ /* 0x000fea000b800000 */
[----:B-1----:R1:W2:Y:S02]  /*1b370*/  SHFL.IDX PT, R2, R12, 0x2, 0x1c1f ;  /* 0x005c1f000c027f89 */ /* 0x0022a400000e0000 */
.L_x_3605:
[----:B------:R-:W-:Y:S01]  /*1b380*/  IADD3 R3, R5, 0x40, RZ ;  /* 0x0000004005037810 */ /* 0x000fe20007ffe0ff */
[----:B------:R-:W-:Y:S03]  /*1b390*/  BSSY B0, `(.L_x_3515) ;  /* 0x0000014000007945 */ /* 0x000fe60003800000 */
[----:B------:R-:W-:-:S13]  /*1b3a0*/  ISETP.GE.AND P0, PT, R3, R0, PT ;  /* 0x000000000300720c */ /* 0x000fda0003f06270 */
[----:B------:R-:W-:Y:S05]  /*1b3b0*/  @P0 BRA `(.L_x_3516) ;  /* 0x0000011000000947 */ /* 0x000fea0003800000 */
[----:B------:R-:W5:Y:S04]  /*1b3c0*/  LDL.64 R18, [R1] ;  /* 0x0000000001127983 */ /* 0x000f680000100a00 */
[----:B---3--:R-:W3:Y:S04]  /*1b3d0*/  LDL R15, [R1+0xc] ;  /* 0x00000c00010f7983 */ /* 0x008ee80000100800 */
[----:B----4-:R-:W4:Y:S04]  /*1b3e0*/  LDL R13, [R1+0x10] ;  /* 0x00001000010d7983 */ /* 0x010f280000100800 */
[----:B--2---:R-:W2:Y:S04]  /*1b3f0*/  LDL R16, [R1+0x88] ;  /* 0x0000880001107983 */ /* 0x004ea80000100800 */
[----:B------:R-:W2:Y:S01]  /*1b400*/  LDL R14, [R1+0x84] ;  /* 0x00008400010e7983 */ /* 0x000ea20000100800 */
[----:B-----5:R-:W-:-:S02]  /*1b410*/  ISETP.GE.AND P2, PT, R18, c[0x0][0x3c8], PT ;  /* 0x0000f20012007a0c */ /* 0x020fc40003f46270 */
[----:B---3--:R-:W-:Y:S02]  /*1b420*/  ISETP.GE.AND P1, PT, R15, c[0x0][0x3c8], PT ;  /* 0x0000f2000f007a0c */ /* 0x008fe40003f26270 */
[----:B----4-:R-:W-:-:S09]  /*1b430*/  ISETP.GE.AND P0, PT, R13, c[0x0][0x3c8], PT ;  /* 0x0000f2000d007a0c */ /* 0x010fd20003f06270 */
[CC--:B------:R-:W-:Y:S02]  /*1b440*/  @!P2 LEA R10, P5, R18.reuse, R2.reuse, 0x1 ;  /* 0x00000002120aa211 */ /* 0x0c0fe400078a08ff */
        /* <DEDUP_REMOVED lines=8> */
.L_x_3516:
[----:B------:R-:W-:Y:S05]  /*1b4d0*/  BSYNC B0 ;  /* 0x0000000000007941 */ /* 0x000fea0003800000 */
.L_x_3515:
[----:B------:R-:W-:Y:S05]  /*1b4e0*/  BRA.DIV ~URZ, `(.L_x_3517) ;  /* 0x000064a27f007947 */ /* 0x000fea000b800000 */
[----:B----4-:R4:W1:Y:S04]  /*1b4f0*/  SHFL.IDX PT, R4, R6, 0x3, 0x1c1f ;  /* 0x007c1f0006047f89 */ /* 0x01086800000e0000 */
[----:B--2---:R4:W2:Y:S02]  /*1b500*/  SHFL.IDX PT, R2, R12, 0x3, 0x1c1f ;  /* 0x007c1f000c027f89 */ /* 0x0048a400000e0000 */
.L_x_3606:
[----:B------:R-:W-:-:S04]  /*1b510*/  IADD3 R3, R5, 0x60, RZ ;  /* 0x0000006005037810 */ /* 0x000fc80007ffe0ff */
[----:B------:R-:W-:-:S13]  /*1b520*/  ISETP.GE.AND P0, PT, R3, R0, PT ;  /* 0x000000000300720c */ /* 0x000fda0003f06270 */
[----:B------:R-:W-:Y:S05]  /*1b530*/  @P0 BRA `(.L_x_3518) ;  /* 0x0000251000000947 */ /* 0x000fea0003800000 */
[----:B------:R-:W5:Y:S04]  /*1b540*/  LDL.64 R14, [R1] ;  /* 0x00000000010e7983 */ /* 0x000f680000100a00 */
[----:B-1-34-:R-:W3:Y:S04]  /*1b550*/  LDL R12, [R1+0xc] ;  /* 0x00000c00010c7983 */ /* 0x01aee80000100800 */
[----:B------:R-:W4:Y:S04]  /*1b560*/  LDL R13, [R1+0x88] ;  /* 0x00008800010d7983 */ /* 0x000f280000100800 */
[----:B--2---:R-:W2:Y:S01]  /*1b570*/  LDL R6, [R1+0x10] ;  /* 0x0000100001067983 */ /* 0x004ea20000100800 */
[----:B-----5:R-:W-:-:S02]  /*1b580*/  ISETP.GE.AND P1, PT, R14, c[0x0][0x3c8], PT ;  /* 0x0000f2000e007a0c */ /* 0x020fc40003f26270 */
[----:B---3--:R-:W-:-:S11]  /*1b590*/  ISETP.GE.AND P0, PT, R12, c[0x0][0x3c8], PT ;  /* 0x0000f2000c007a0c */ /* 0x008fd60003f06270 */
[-C--:B------:R-:W-:Y:S02]  /*1b5a0*/  @!P1 LEA R10, P3, R14, R2.reuse, 0x1 ;  /* 0x000000020e0a9211 */ /* 0x080fe400078608ff */
[----:B------:R-:W-:Y:S02]  /*1b5b0*/  @!P0 LEA R8, P2, R12, R2, 0x1 ;  /* 0x000000020c088211 */ /* 0x000fe400078408ff */
[-C--:B------:R-:W-:Y:S02]  /*1b5c0*/  @!P1 LEA.HI.X R11, R14, R4.reuse, R15, 0x1, P3 ;  /* 0x000000040e0b9211 */ /* 0x080fe400018f0c0f */
[----:B----4-:R-:W-:-:S03]  /*1b5d0*/  @!P0 LEA.HI.X R9, R12, R4, R13, 0x1, P2 ;  /* 0x000000040c098211 */ /* 0x010fc600010f0c0d */
[----:B------:R1:W-:Y:S04]  /*1b5e0*/  @!P1 ST.E.128 [R10.64], R60 ;  /* 0x0000003c0a009985 */ /* 0x0003e8000c101d08 */
[----:B------:R1:W-:Y:S01]  /*1b5f0*/  @!P0 ST.E.128 [R8.64], R56 ;  /* 0x0000003808008985 */ /* 0x0003e2000c101d08 */
[----:B--2---:R-:W-:-:S13]  /*1b600*/  ISETP.GE.AND P0, PT, R6, c[0x0][0x3c8], PT ;  /* 0x0000f20006007a0c */ /* 0x004fda0003f06270 */
[----:B------:R-:W-:Y:S05]  /*1b610*/  @P0 BRA `(.L_x_3518) ;  /* 0x0000243000000947 */ /* 0x000fea0003800000 */
[----:B------:R-:W2:Y:S01]  /*1b620*/  LDL R12, [R1+0x84] ;  /* 0x00008400010c7983 */ /* 0x000ea20000100800 */
[----:B------:R-:W-:-:S04]  /*1b630*/  LEA R2, P0, R6, R2, 0x1 ;  /* 0x0000000206027211 */ /* 0x000fc800078008ff */
[----:B--2---:R-:W-:-:S05]  /*1b640*/  LEA.HI.X R3, R6, R4, R12, 0x1, P0 ;  /* 0x0000000406037211 */ /* 0x004fca00000f0c0c */
[----:B------:R2:W-:Y:S01]  /*1b650*/  ST.E.128 [R2.64], R52 ;  /* 0x0000003402007985 */ /* 0x0005e2000c101d08 */
[----:B------:R-:W-:Y:S05]  /*1b660*/  BRA `(.L_x_3518) ;  /* 0x000023e000007947 */ /* 0x000fea0003800000 */
.L_x_3505:
        /* <DEDUP_REMOVED lines=33> */
.L_x_3607:
[----:B------:R-:W-:Y:S05]  /*1b880*/  BRA.DIV ~URZ, `(.L_x_3520) ;  /* 0x000062427f007947 */ /* 0x000fea000b800000 */
[----:B------:R3:W4:Y:S02]  /*1b890*/  SHFL.IDX PT, R0, R6, RZ, 0x1c1f ;  /* 0x001c1fff06007589 */ /* 0x00072400000e0000 */
.L_x_3608:
        /* <DEDUP_REMOVED lines=74> */
.L_x_3522:
[----:B------:R-:W-:Y:S05]  /*1bd40*/  BSYNC B0 ;  /* 0x0000000000007941 */ /* 0x000fea0003800000 */
.L_x_3521:
[----:B------:R-:W-:Y:S05]  /*1bd50*/  BRA.DIV ~URZ, `(.L_x_3523) ;  /* 0x00005de27f007947 */ /* 0x000fea000b800000 */
[----:B--2---:R2:W1:Y:S04]  /*1bd60*/  SHFL.IDX PT, R4, R5, 0x1, 0x1c1f ;  /* 0x003c1f0005047f89 */ /* 0x00446800000e0000 */
[----:B----4-:R2:W4:Y:S02]  /*1bd70*/  SHFL.IDX PT, R0, R6, 0x1, 0x1c1f ;  /* 0x003c1f0006007f89 */ /* 0x01052400000e0000 */
.L_x_3609:
        /* <DEDUP_REMOVED lines=74> */
.L_x_3525:
[----:B------:R-:W-:Y:S05]  /*1c220*/  BSYNC B0 ;  /* 0x0000000000007941 */ /* 0x000fea0003800000 */
.L_x_3524:
[----:B------:R-:W-:Y:S05]  /*1c230*/  BRA.DIV ~URZ, `(.L_x_3526) ;  /* 0x000059d27f007947 */ /* 0x000fea000b800000 */
[----:B-1----:R1:W2:Y:S02]  /*1c240*/  SHFL.IDX PT, R4, R5, 0x2, 0x1c1f ;  /* 0x005c1f0005047f89 */ /* 0x0022a400000e0000 */
.L_x_3610:
[----:B------:R-:W-:Y:S05]  /*1c250*/  BRA.DIV ~URZ, `(.L_x_3527) ;  /* 0x00005a227f007947 */ /* 0x000fea000b800000 */
[----:B----4-:R4:W1:Y:S02]  /*1c260*/  SHFL.IDX PT, R0, R6, 0x2, 0x1c1f ;  /* 0x005c1f0006007f89 */ /* 0x01086400000e0000 */
.L_x_3611:
        /* <DEDUP_REMOVED lines=75> */
.L_x_3529:
[----:B------:R-:W-:Y:S05]  /*1c720*/  BSYNC B0 ;  /* 0x0000000000007941 */ /* 0x000fea0003800000 */
.L_x_3528:
[----:B------:R-:W-:Y:S05]  /*1c730*/  BRA.DIV ~URZ, `(.L_x_3530) ;  /* 0x000055b27f007947 */ /* 0x000fea000b800000 */
[----:B--2---:R2:W3:Y:S04]  /*1c740*/  SHFL.IDX PT, R4, R5, 0x3, 0x1c1f ;  /* 0x007c1f0005047f89 */ /* 0x0044e800000e0000 */
[----:B-1----:R2:W1:Y:S02]  /*1c750*/  SHFL.IDX PT, R0, R6, 0x3, 0x1c1f ;  /* 0x007c1f0006007f89 */ /* 0x00246400000e0000 */
.L_x_3612:
        /* <DEDUP_REMOVED lines=25> */
[-C--:B-1----:R-:W-:Y:S02]  /*1c8f0*/  @!P4 LEA R8, P6, R14, R0.reuse, 0x2 ;  /* 0x000000000e08c211 */ /* 0x082fe400078c10ff */
[----:B------:R-:W-:Y:S02]  /*1c900*/  @!P3 LEA R2, P5, R10, R0, 0x2 ;  /* 0x000000000a02b211 */ /* 0x000fe400078a10ff */
[-C--:B---3--:R-:W-:Y:S02]  /*1c910*/  @!P4 LEA.HI.X R9, R14, R4.reuse, R16, 0x2, P6 ;  /* 0x000000040e09c211 */ /* 0x088fe400030f1410 */
        /* <DEDUP_REMOVED lines=52> */
.L_x_3503:
        /* <DEDUP_REMOVED lines=22> */
.L_x_3531:
        /* <DEDUP_REMOVED lines=60> */
.L_x_3533:
[----:B------:R-:W-:Y:S05]  /*1d180*/  BSYNC B0 ;  /* 0x0000000000007941 */ /* 0x000fea0003800000 */
.L_x_3532:
[----:B------:R-:W-:-:S13]  /*1d190*/  ISETP.GT.AND P0, PT, R20, 0x1, PT ;  /* 0x000000011400780c */ /* 0x000fda0003f04270 */
[----:B------:R-:W-:Y:S05]  /*1d1a0*/  @P0 BRA `(.L_x_3518) ;  /* 0x000008a000000947 */ /* 0x000fea0003800000 */
[----:B-1----:R-:W2:Y:S04]  /*1d1b0*/  LDL.LU R2, [R1+0x64] ;  /* 0x0000640001027983 */ /* 0x002ea80000300800 */
[----:B------:R-:W3:Y:S01]  /*1d1c0*/  LDL R5, [R1+0x8] ;  /* 0x0000080001057983 */ /* 0x000ee20000100800 */
[----:B------:R-:W-:-:S03]  /*1d1d0*/  IMAD R4, R18, c[0x0][0x3a0], RZ ;  /* 0x0000e80012047a24 */ /* 0x000fc600078e02ff */
[----:B------:R-:W1:Y:S02]  /*1d1e0*/  S2R R12, SR_TID.X ;  /* 0x00000000000c7919 */ /* 0x000e640000002100 */
[----:B-1----:R-:W-:-:S04]  /*1d1f0*/  SHF.R.S32.HI R9, RZ, 0x1f, R12 ;  /* 0x0000001fff097819 */ /* 0x002fc8000001140c */
[----:B------:R-:W-:-:S04]  /*1d200*/  LEA.HI R9, R9, R12, RZ, 0x2 ;  /* 0x0000000c09097211 */ /* 0x000fc800078f10ff */
[----:B------:R-:W-:Y:S02]  /*1d210*/  SHF.R.S32.HI R9, RZ, 0x2, R9 ;  /* 0x00000002ff097819 */ /* 0x000fe40000011409 */
[----:B--2---:R-:W-:Y:S02]  /*1d220*/  MOV R11, R2 ;  /* 0x00000002000b7202 */ /* 0x004fe40000000f00 */
[----:B------:R-:W-:Y:S02]  /*1d230*/  MOV R2, c[0x0][0x4e8] ;  /* 0x00013a0000027a02 */ /* 0x000fe40000000f00 */
[----:B------:R-:W-:Y:S02]  /*1d240*/  IADD3 R12, R9, R11, RZ ;  /* 0x0000000b090c7210 */ /* 0x000fe40007ffe0ff */
[----:B------:R-:W-:Y:S01]  /*1d250*/  ISETP.NE.AND P0, PT, R2, 0x1, PT ;  /* 0x000000010200780c */ /* 0x000fe20003f05270 */
[----:B------:R-:W-:-:S04]  /*1d260*/  IMAD.WIDE.U32 R2, R0, c[0x0][0x3a0], RZ ;  /* 0x0000e80000027a25 */ /* 0x000fc800078e00ff */
[----:B------:R-:W-:Y:S01]  /*1d270*/  IMAD R0, R0, c[0x0][0x3a4], R4 ;  /* 0x0000e90000007a24 */ /* 0x000fe200078e0204 */
[----:B---3--:R-:W-:Y:S01]  /*1d280*/  IADD3 R4, R5, R11, RZ ;  /* 0x0000000b05047210 */ /* 0x008fe20007ffe0ff */
[----:B------:R-:W-:-:S03]  /*1d290*/  IMAD R5, R22, c[0x0][0x3f0], RZ ;  /* 0x0000fc0016057a24 */ /* 0x000fc600078e02ff */
[----:B------:R-:W-:Y:S02]  /*1d2a0*/  IADD3 R3, R3, R0, RZ ;  /* 0x0000000003037210 */ /* 0x000fe40007ffe0ff */
[----:B------:R-:W-:Y:S01]  /*1d2b0*/  MOV R0, R4 ;  /* 0x0000000400007202 */ /* 0x000fe20000000f00 */
[----:B------:R-:W-:-:S04]  /*1d2c0*/  @P0 IMAD.HI.U32 R8, R4, c[0x0][0x4ec], RZ ;  /* 0x00013b0004080a27 */ /* 0x000fc800078e00ff */
[----:B------:R-:W-:Y:S01]  /*1d2d0*/  IMAD.WIDE.U32 R2, R6, c[0x0][0x3e8], R2 ;  /* 0x0000fa0006027a25 */ /* 0x000fe200078e0002 */
[----:B------:R-:W-:-:S03]  /*1d2e0*/  @P0 SHF.R.U32.HI R0, RZ, c[0x0][0x4f0], R8 ;  /* 0x00013c00ff000a19 */ /* 0x000fc60000011608 */
[----:B------:R-:W-:Y:S01]  /*1d2f0*/  IMAD R3, R6, c[0x0][0x3ec], R3 ;  /* 0x0000fb0006037a24 */ /* 0x000fe200078e0203 */
[----:B------:R-:W-:Y:S01]  /*1d300*/  SHF.R.S32.HI R6, RZ, 0x1f, R0 ;  /* 0x0000001fff067819 */ /* 0x000fe20000011400 */
[----:B------:R-:W-:Y:S01]  /*1d310*/  IMAD R8, R10, c[0x0][0x3f4], R5 ;  /* 0x0000fd000a087a24 */ /* 0x000fe200078e0205 */
        /* <DEDUP_REMOVED lines=17> */
.L_x_3613:
[----:B------:R-:W-:Y:S05]  /*1d430*/  BRA.DIV ~URZ, `(.L_x_3535) ;  /* 0x000049f27f007947 */ /* 0x000fea000b800000 */
[----:B------:R3:W4:Y:S02]  /*1d440*/  SHFL.IDX PT, R0, R13, RZ, 0x1c1f ;  /* 0x001c1fff0d007589 */ /* 0x00072400000e0000 */
.L_x_3614:
[----:B------:R-:W-:Y:S01]  /*1d450*/  IMAD R6, R19, c[0x0][0x4e8], RZ ;  /* 0x00013a0013067a24 */ /* 0x000fe200078e02ff */
[----:B------:R-:W-:Y:S04]  /*1d460*/  BSSY B0, `(.L_x_3536) ;  /* 0x0000014000007945 */ /* 0x000fe80003800000 */
        /* <DEDUP_REMOVED lines=10> */
[-C--:B------:R-:W-:Y:S02]  /*1d510*/  @!P2 LEA R10, P5, R20, R0.reuse, 0x1 ;  /* 0x00000000140aa211 */ /* 0x080fe400078a08ff */
[----:B------:R-:W-:Y:S02]  /*1d520*/  @!P1 LEA R8, P4, R16, R0, 0x1 ;  /* 0x0000000010089211 */ /* 0x000fe400078808ff */
[----:B------:R-:W-:Y:S02]  /*1d530*/  @!P2 LEA.HI.X R11, R20, R4, R21, 0x1, P5 ;  /* 0x00000004140ba211 */ /* 0x000fe400028f0c15 */
[----:B------:R-:W-:Y:S02]  /*1d540*/  @!P0 LEA R2, P3, R14, R0, 0x1 ;  /* 0x000000000e028211 */ /* 0x000fe400078608ff */
[-C--:B--2---:R-:W-:Y:S02]  /*1d550*/  @!P1 LEA.HI.X R9, R16, R4.reuse, R17, 0x1, P4 ;  /* 0x0000000410099211 */ /* 0x084fe400020f0c11 */
[----:B------:R-:W-:Y:S01]  /*1d560*/  @!P0 LEA.HI.X R3, R14, R4, R15, 0x1, P3 ;  /* 0x000000040e038211 */ /* 0x000fe200018f0c0f */
[----:B------:R2:W-:Y:S04]  /*1d570*/  @!P2 ST.E.128 [R10.64], RZ ;  /* 0x000000ff0a00a985 */ /* 0x0005e8000c101d08 */
[----:B------:R2:W-:Y:S04]  /*1d580*/  @!P1 ST.E.128 [R8.64], RZ ;  /* 0x000000ff08009985 */ /* 0x0005e8000c101d08 */
[----:B------:R2:W-:Y:S02]  /*1d590*/  @!P0 ST.E.128 [R2.64], RZ ;  /* 0x000000ff02008985 */ /* 0x0005e4000c101d08 */
.L_x_3537:
[----:B------:R-:W-:Y:S05]  /*1d5a0*/  BSYNC B0 ;  /* 0x0000000000007941 */ /* 0x000fea0003800000 */
.L_x_3536:
[----:B------:R-:W-:Y:S05]  /*1d5b0*/  BRA.DIV ~URZ, `(.L_x_3538) ;  /* 0x000048e27f007947 */ /* 0x000fea000b800000 */
[----:B--2---:R2:W1:Y:S04]  /*1d5c0*/  SHFL.IDX PT, R4, R5, 0x1, 0x1c1f ;  /* 0x003c1f0005047f89 */ /* 0x00446800000e0000 */
[----:B----4-:R2:W4:Y:S02]  /*1d5d0*/  SHFL.IDX PT, R0, R13, 0x1, 0x1c1f ;  /* 0x003c1f000d007f89 */ /* 0x01052400000e0000 */
.L_x_3615:
[----:B------:R-:W-:Y:S01]  /*1d5e0*/  IADD3 R2, R12, 0x20, RZ ;  /* 0x000000200c027810 */ /* 0x000fe20007ffe0ff */
[----:B------:R-:W-:Y:S03]  /*1d5f0*/  BSSY B0, `(.L_x_3539) ;  /* 0x0000014000007945 */ /* 0x000fe60003800000 */
[----:B------:R-:W-:-:S13]  /*1d600*/  ISETP.GE.AND P0, PT, R2, R6, PT ;  /* 0x000000060200720c */ /* 0x000fda0003f06270 */
[----:B------:R-:W-:Y:S05]  /*1d610*/  @P0 BRA `(.L_x_3540) ;  /* 0x0000011000000947 */ /* 0x000fea0003800000 */
[----:B------:R-:W5:Y:S04]  /*1d620*/  LDL.64 R18, [R1] ;  /* 0x0000000001127983 */ /* 0x000f680000100a00 */
[----:B--2---:R-:W2:Y:S04]  /*1d630*/  LDL R16, [R1+0xc] ;  /* 0x00000c0001107983 */ /* 0x004ea80000100800 */
[----:B---3--:R-:W3:Y:S04]  /*1d640*/  LDL R14, [R1+0x10] ;  /* 0x00001000010e7983 */ /* 0x008ee80000100800 */
[----:B----4-:R-:W4:Y:S04]  /*1d650*/  LDL R17, [R1+0x88] ;  /* 0x0000880001117983 */ /* 0x010f280000100800 */
[----:B------:R-:W4:Y:S01]  /*1d660*/  LDL R15, [R1+0x84] ;  /* 0x00008400010f7983 */ /* 0x000f220000100800 */
[----:B-----5:R-:W-:-:S02]  /*1d670*/  ISETP.GE.AND P2, PT, R18, c[0x0][0x3c8], PT ;  /* 0x0000f20012007a0c */ /* 0x020fc40003f46270 */
[----:B--2---:R-:W-:Y:S02]  /*1d680*/  ISETP.GE.AND P1, PT, R16, c[0x0][0x3c8], PT ;  /* 0x0000f20010007a0c */ /* 0x004fe40003f26270 */
[----:B---3--:R-:W-:-:S09]  /*1d690*/  ISETP.GE.AND P0, PT, R14, c[0x0][0x3c8], PT ;  /* 0x0000f2000e007a0c */ /* 0x008fd20003f06270 */
[-C--:B------:R-:W-:Y:S02]  /*1d6a0*/  @!P2 LEA R10, P5, R18, R0.reuse, 0x1 ;  /* 0x00000000120aa211 */ /* 0x080fe400078a08ff */
[----:B------:R-:W-:Y:S02]  /*1d6b0*/  @!P1 LEA R8, P4, R16, R0, 0x1 ;  /* 0x0000000010089211 */ /* 0x000fe400078808ff */
[----:B-1----:R-:W-:Y:S02]  /*1d6c0*/  @!P2 LEA.HI.X R11, R18, R4, R19, 0x1, P5 ;  /* 0x00000004120ba211 */ /* 0x002fe400028f0c13 */
[----:B------:R-:W-:Y:S02]  /*1d6d0*/  @!P0 LEA R2, P3, R14, R0, 0x1 ;  /* 0x000000000e028211 */ /* 0x000fe400078608ff */
[-C--:B----4-:R-:W-:Y:S02]  /*1d6e0*/  @!P1 LEA.HI.X R9, R16, R4.reuse, R17, 0x1, P4 ;  /* 0x0000000410099211 */ /* 0x090fe400020f0c11 */
[----:B------:R-:W-:Y:S01]  /*1d6f0*/  @!P0 LEA.HI.X R3, R14, R4, R15, 0x1, P3 ;  /* 0x000000040e038211 */ /* 0x000fe200018f0c0f */
[----:B------:R1:W-:Y:S04]  /*1d700*/  @!P2 ST.E.128 [R10.64], RZ ;  /* 0x000000ff0a00a985 */ /* 0x0003e8000c101d08 */
[----:B------:R1:W-:Y:S04]  /*1d710*/  @!P1 ST.E.128 [R8.64], RZ ;  /* 0x000000ff08009985 */ /* 0x0003e8000c101d08 */
[----:B------:R1:W-:Y:S02]  /*1d720*/  @!P0 ST.E.128 [R2.64], RZ ;  /* 0x000000ff02008985 */ /* 0x0003e4000c101d08 */
.L_x_3540:
[----:B------:R-:W-:Y:S05]  /*1d730*/  BSYNC B0 ;  /* 0x0000000000007941 */ /* 0x000fea0003800000 */
.L_x_3539:
[----:B------:R-:W-:Y:S05]  /*1d740*/  BRA.DIV ~URZ, `(.L_x_3541) ;  /* 0x000048227f007947 */ /* 0x000fea000b800000 */
[----:B-1----:R1:W2:Y:S02]  /*1d750*/  SHFL.IDX PT, R4, R5, 0x2, 0x1c1f ;  /* 0x005c1f0005047f89 */ /* 0x0022a400000e0000 */
.L_x_3616:
[----:B------:R-:W-:Y:S05]  /*1d760*/  BRA.DIV ~URZ, `(.L_x_3542) ;  /* 0x000048727f007947 */ /* 0x000fea000b800000 */
[----:B----4-:R4:W1:Y:S02]  /*1d770*/  SHFL.IDX PT, R0, R13, 0x2, 0x1c1f ;  /* 0x005c1f000d007f89 */ /* 0x01086400000e0000 */
.L_x_3617:
        /* <DEDUP_REMOVED lines=12> */
[-C--:B-1----:R-:W-:Y:S02]  /*1d840*/  @!P2 LEA R10, P5, R18, R0.reuse, 0x1 ;  /* 0x00000000120aa211 */ /* 0x082fe400078a08ff */
        /* <DEDUP_REMOVED lines=8> */
.L_x_3544:
[----:B------:R-:W-:Y:S05]  /*1d8d0*/  BSYNC B0 ;  /* 0x0000000000007941 */ /* 0x000fea0003800000 */
.L_x_3543:
[----:B------:R-:W-:Y:S05]  /*1d8e0*/  BRA.DIV ~URZ, `(.L_x_3545) ;  /* 0x000047627f007947 */ /* 0x000fea000b800000 */
[----:B--2---:R2:W3:Y:S04]  /*1d8f0*/  SHFL.IDX PT, R4, R5, 0x3, 0x1c1f ;  /* 0x007c1f0005047f89 */ /* 0x0044e800000e0000 */
[----:B-1----:R2:W1:Y:S02]  /*1d900*/  SHFL.IDX PT, R0, R13, 0x3, 0x1c1f ;  /* 0x007c1f000d007f89 */ /* 0x00246400000e0000 */
.L_x_3618:
[----:B------:R-:W-:-:S04]  /*1d910*/  IADD3 R12, R12, 0x60, RZ ;  /* 0x000000600c0c7810 */ /* 0x000fc80007ffe0ff */
[----:B------:R-:W-:-:S13]  /*1d920*/  ISETP.GE.AND P0, PT, R12, R6, PT ;  /* 0x000000060c00720c */ /* 0x000fda0003f06270 */
        /* <DEDUP_REMOVED lines=9> */
[-C--:B-1----:R-:W-:Y:S02]  /*1d9c0*/  @!P2 LEA R10, P5, R16, R0.reuse, 0x1 ;  /* 0x00000000100aa211 */ /* 0x082fe400078a08ff */
[----:B------:R-:W-:Y:S02]  /*1d9d0*/  @!P1 LEA R8, P4, R14, R0, 0x1 ;  /* 0x000000000e089211 */ /* 0x000fe400078808ff */
[----:B------:R-:W-:Y:S02]  /*1d9e0*/  @!P2 LEA.HI.X R11, R16, R4, R17, 0x1, P5 ;  /* 0x00000004100ba211 */ /* 0x000fe400028f0c11 */
[C---:B------:R-:W-:Y:S02]  /*1d9f0*/  @!P0 LEA R2, P3, R5.reuse, R0, 0x1 ;  /* 0x0000000005028211 */ /* 0x040fe400078608ff */
[-C--:B---3--:R-:W-:Y:S02]  /*1da00*/  @!P1 LEA.HI.X R9, R14, R4.reuse, R15, 0x1, P4 ;  /* 0x000000040e099211 */ /* 0x088fe400020f0c0f */
[----:B------:R-:W-:Y:S01]  /*1da10*/  @!P0 LEA.HI.X R3, R5, R4, R13, 0x1, P3 ;  /* 0x0000000405038211 */ /* 0x000fe200018f0c0d */
[----:B------:R1:W-:Y:S04]  /*1da20*/  @!P2 ST.E.128 [R10.64], RZ ;  /* 0x000000ff0a00a985 */ /* 0x0003e8000c101d08 */
[----:B------:R1:W-:Y:S04]  /*1da30*/  @!P1 ST.E.128 [R8.64], RZ ;  /* 0x000000ff08009985 */ /* 0x0003e8000c101d08 */
[----:B------:R1:W-:Y:S02]  /*1da40*/  @!P0 ST.E.128 [R2.64], RZ ;  /* 0x000000ff02008985 */ /* 0x0003e4000c101d08 */
.L_x_3518:
[----:B------:R-:W-:Y:S05]  /*1da50*/  BSYNC B1 ;  /* 0x0000000000017941 */ /* 0x000fea0003800000 */
.L_x_3502:
        /* <DEDUP_REMOVED lines=11> */
[----:B--2345:R-:W-:-:S04]  /*1db10*/  LOP3.LUT R13, R0, 0x1f, RZ, 0xc0, !PT ;  /* 0x0000001f000d7812 */ /* 0x03cfc800078ec0ff */
[----:B------:R-:W-:Y:S01]  /*1db20*/  ISETP.NE.AND P6, PT, R13, 0x1f, PT ;  /* 0x0000001f0d00780c */ /* 0x000fe20003fc5270 */
[----:B------:R-:W-:Y:S10]  /*1db30*/  BRA.DIV ~URZ, `(.L_x_3547) ;  /* 0x000045e27f007947 */ /* 0x000ff4000b800000 */
[----:B------:R1:W2:Y:S02]  /*1db40*/  SHFL.IDX PT, R10, R76, RZ, 0x1f ;  /* 0x00001fff4c0a7589 */ /* 0x0002a400000e0000 */
.L_x_3619:
[----:B------:R-:W-:Y:S05]  /*1db50*/  BRA.DIV ~URZ, `(.L_x_3548) ;  /* 0x000046327f007947 */ /* 0x000fea000b800000 */
[----:B------:R3:W4:Y:S02]  /*1db60*/  SHFL.IDX PT, R9, R76, 0x1, 0x1f ;  /* 0x00201f004c097f89 */ /* 0x00072400000e0000 */
.L_x_3620:
        /* <DEDUP_REMOVED lines=19> */
.L_x_3621:
        /* <DEDUP_REMOVED lines=16> */
.L_x_3622:
[----:B---3--:R-:W-:Y:S01]  /*1dda0*/  IMAD R0, R0, c[0x0][0x538], RZ ;  /* 0x00014e0000007a24 */ /* 0x008fe200078e02ff */
[----:B------:R-:W-:Y:S04]  /*1ddb0*/  BSSY B1, `(.L_x_3551) ;  /* 0x00000cf000017945 */ /* 0x000fe80003800000 */
[----:B----4-:R-:W-:-:S04]  /*1ddc0*/  IADD3 R9, R0, R9, RZ ;  /* 0x0000000900097210 */ /* 0x010fc80007ffe0ff */
[----:B--2---:R-:W-:-:S13]  /*1ddd0*/  ISETP.GT.AND P0, PT, R9, R10, PT ;  /* 0x0000000a0900720c */ /* 0x004fda0003f04270 */
[----:B------:R-:W-:Y:S05]  /*1dde0*/  @P0 BRA `(.L_x_3552) ;  /* 0x0000026000000947 */ /* 0x000fea0003800000 */
.L_x_3556:
        /* <DEDUP_REMOVED lines=18> */
.L_x_3623:
        /* <DEDUP_REMOVED lines=16> */
.L_x_3624:
[----:B--2---:R-:W-:-:S05]  /*1e010*/  IMAD R0, R0, c[0x0][0x538], RZ ;  /* 0x00014e0000007a24 */ /* 0x004fca00078e02ff */
[----:B------:R-:W-:-:S04]  /*1e020*/  IADD3 R9, R0, R9, RZ ;  /* 0x0000000900097210 */ /* 0x000fc80007ffe0ff */
[----:B------:R-:W-:-:S13]  /*1e030*/  ISETP.GT.AND P0, PT, R9, R10, PT ;  /* 0x0000000a0900720c */ /* 0x000fda0003f04270 */
[----:B-1----:R-:W-:Y:S05]  /*1e040*/  @!P0 BRA `(.L_x_3556) ;  /* 0xfffffda000008947 */ /* 0x002fea000383ffff */
.L_x_3552:
[----:B------:R-:W-:-:S05]  /*1e050*/  IADD3 R9, -R0, R9, RZ ;  /* 0x0000000900097210 */ /* 0x000fca0007ffe1ff */
[----:B------:R-:W-:-:S05]  /*1e060*/  IMAD R0, R4, c[0x0][0x538], R9 ;  /* 0x00014e0004007a24 */ /* 0x000fca00078e0209 */
[----:B------:R-:W-:Y:S01]  /*1e070*/  ISETP.GT.AND P0, PT, R0, R10, PT ;  /* 0x0000000a0000720c */ /* 0x000fe20003f04270 */
[----:B------:R-:W-:-:S12]  /*1e080*/  BRA.DIV ~URZ, `(.L_x_3557) ;  /* 0x000045627f007947 */ /* 0x000fd8000b800000 */
[----:B------:R-:W-:-:S03]  /*1e090*/  VOTE.ANY R11, PT, !P0 ;  /* 0x00000000000b7806 */ /* 0x000fc600040e0100 */
.L_x_3625:
[----:B------:R-:W2:Y:S01]  /*1e0a0*/  LDL.LU R0, [R1+0x7c] ;  /* 0x00007c0001007983 */ /* 0x000ea20000300800 */
[----:B------:R-:W2:Y:S02]  /*1e0b0*/  POPC R5, R11 ;  /* 0x0000000b00057309 */ /* 0x000ea40000000000 */
[----:B--2---:R-:W-:-:S05]  /*1e0c0*/  IADD3 R0, R5, R0, RZ ;  /* 0x0000000005007210 */ /* 0x004fca0007ffe0ff */
[----:B------:R2:W-:Y:S01]  /*1e0d0*/  STL [R1+0x7c], R0 ;  /* 0x00007c0001007387 */ /* 0x0005e20000100800 */
[----:B------:R-:W-:Y:S05]  /*1e0e0*/  BRA.DIV ~URZ, `(.L_x_3558) ;  /* 0x000045527f007947 */ /* 0x000fea000b800000 */
[----:B------:R3:W4:Y:S04]  /*1e0f0*/  SHFL.IDX PT, R6, R6, R5, 0x1f ;  /* 0x00001f0506067589 */ /* 0x00072800000e0000 */
[----:B--2---:R3:W2:Y:S02]  /*1e100*/  SHFL.IDX PT, R0, R8, R5, 0x1f ;  /* 0x00001f0508007589 */ /* 0x0046a400000e0000 */
.L_x_3626:
[----:B------:R-:W-:Y:S01]  /*1e110*/  ISETP.NE.AND P0, PT, R11, RZ, PT ;  /* 0x000000ff0b00720c */ /* 0x000fe20003f05270 */
[----:B------:R-:W-:-:S12]  /*1e120*/  BSSY B0, `(.L_x_3559) ;  /* 0x0000005000007945 */ /* 0x000fd80003800000 */
[----:B------:R-:W-:Y:S05]  /*1e130*/  @!P0 BRA `(.L_x_3560) ;  /* 0x0000003000008947 */ /* 0x000fea0003800000 */
[----:B---3--:R-:W-:Y:S01]  /*1e140*/  IADD3 R5, R5, -0x1, RZ ;  /* 0xffffffff05057810 */ /* 0x008fe20007ffe0ff */
[----:B------:R-:W-:Y:S05]  /*1e150*/  BRA.DIV ~URZ, `(.L_x_3561) ;  /* 0x000045b27f007947 */ /* 0x000fea000b800000 */
[----:B------:R3:W1:Y:S02]  /*1e160*/  SHFL.IDX PT, R12, R4, R5, 0x1f ;  /* 0x00001f05040c7589 */ /* 0x00066400000e0000 */
.L_x_3560:
[----:B------:R-:W-:Y:S05]  /*1e170*/  BSYNC B0 ;  /* 0x0000000000007941 */ /* 0x000fea0003800000 */
.L_x_3559:
        /* <DEDUP_REMOVED lines=68> */
.L_x_3563:
        /* <DEDUP_REMOVED lines=68> */
.L_x_3564:
[----:B------:R-:W-:Y:S05]  /*1ea00*/  BSYNC B0 ;  /* 0x0000000000007941 */ /* 0x000fea0003800000 */
.L_x_3562:
[----:B------:R-:W-:-:S04]  /*1ea10*/  LOP3.LUT R2, RZ, R2, RZ, 0x33, !PT ;  /* 0x00000002ff027212 */ /* 0x000fc800078e33ff */
[----:B-1----:R-:W-:-:S05]  /*1ea20*/  IADD3 R0, R2, R6, RZ ;  /* 0x0000000602007210 */ /* 0x002fca0007ffe0ff */
[----:B------:R1:W-:Y:S01]  /*1ea30*/  STL [R1+0x74], R0 ;  /* 0x0000740001007387 */ /* 0x0003e20000100800 */
[----:B------:R-:W-:Y:S05]  /*1ea40*/  BRA `(.L_x_3565) ;  /* 0x0000005000007947 */ /* 0x000fea0003800000 */
.L_x_3553:
[----:B------:R-:W-:Y:S01]  /*1ea50*/  MOV R0, c[0x0][0x53c] ;  /* 0x00014f0000007a02 */ /* 0x000fe20000000f00 */
[----:B------:R2:W-:Y:S04]  /*1ea60*/  STL [R1+0x70], R10 ;  /* 0x0000700a01007387 */ /* 0x0005e80000100800 */
[----:B------:R2:W-:Y:S04]  /*1ea70*/  STL [R1+0x74], RZ ;  /* 0x000074ff01007387 */ /* 0x0005e80000100800 */
[----:B------:R2:W-:Y:S04]  /*1ea80*/  STL [R1+0x78], RZ ;  /* 0x000078ff01007387 */ /* 0x0005e80000100800 */
[----:B------:R2:W-:Y:S02]  /*1ea90*/  STL [R1+0x7c], R0 ;  /* 0x00007c0001007387 */ /* 0x0005e40000100800 */
.L_x_3565:
[----:B------:R-:W-:Y:S05]  /*1eaa0*/  BSYNC B1 ;  /* 0x0000000000017941 */ /* 0x000fea0003800000 */
.L_x_3551:
        /* <DEDUP_REMOVED lines=9> */
.L_x_3546:
[----:B-1----:R-:W5:Y:S02]  /*1eb40*/  LDL R0, [R1+0x7c] ;  /* 0x00007c0001007983 */ /* 0x002f640000100800 */
[----:B-----5:R-:W-:-:S13]  /*1eb50*/  ISETP.GE.AND P0, PT, R0, c[0x0][0x53c], PT ;  /* 0x00014f0000007a0c */ /* 0x020fda0003f06270 */
[----:B--234-:R-:W-:Y:S01]  /*1eb60*/  @P0 CALL.REL.NOINC `(.L_x_3566) ;  /* 0x0000001000000944 */ /* 0x01cfe20003c00000 */
[----:B------:R-:W-:Y:S05]  /*1eb70*/  BRA `(.L_x_3567) ;  /* 0xfffe38c000007947 */ /* 0x000fea000383ffff */
.L_x_3566:
[----:B------:R-:W-:Y:S05]  /*1eb80*/  EXIT ;  /* 0x000000000000794d */ /* 0x000fea0003800000 */
.L_x_3355:
[----:B------:R-:W-:Y:S01]  /*1eb90*/  IMAD.MOV.U32 R0, RZ, RZ, R5 ;  /* 0x000000ffff007224 */ /* 0x000fe200078e0005 */
[----:B------:R-:W-:Y:S02]  /*1eba0*/  MOV R3, 0x1 ;  /* 0x0000000100037802 */ /* 0x000fe40000000f00 */
[----:B------:R-:W-:Y:S02]  /*1ebb0*/  MOV R2, 0x1ebd0 ;  /* 0x0001ebd000027802 */ /* 0x000fe40000000f00 */
[----:B------:R-:W-:Y:S05]  /*1ebc0*/  CALL.REL.NOINC `($__internal_52_$__cuda_sm70_shflsync_up_p) ;  /* 0x00003c7000007944 */ /* 0x000fea0003c00000 */
[----:B------:R-:W-:Y:S01]  /*1ebd0*/  MOV R0, R4 ;  /* 0x0000000400007202 */ /* 0x000fe20000000f00 */
[----:B------:R-:W-:Y:S05]  /*1ebe0*/  BRA `(.L_x_3568) ;  /* 0xfffe187000007947 */ /* 0x000fea000383ffff */
.L_x_3356:
[----:B------:R-:W-:Y:S01]  /*1ebf0*/  IMAD.MOV.U32 R0, RZ, RZ, R5 ;  /* 0x000000ffff007224 */ /* 0x000fe200078e0005 */
[----:B------:R-:W-:Y:S02]  /*1ec00*/  MOV R3, 0x2 ;  /* 0x0000000200037802 */ /* 0x000fe40000000f00 */
[----:B------:R-:W-:Y:S02]  /*1ec10*/  MOV R2, 0x1ec30 ;  /* 0x0001ec3000027802 */ /* 0x000fe40000000f00 */
[----:B------:R-:W-:Y:S05]  /*1ec20*/  CALL.REL.NOINC `($__internal_52_$__cuda_sm70_shflsync_up_p) ;  /* 0x00003c1000007944 */ /* 0x000fea0003c00000 */
[----:B------:R-:W-:Y:S01]  /*1ec30*/  SEL R4, R4, RZ, P4 ;  /* 0x000000ff04047207 */ /* 0x000fe20002000000 */
[----:B------:R-:W-:Y:S01]  /*1ec40*/  IMAD.MOV.U32 R3, RZ, RZ, 0x4 ;  /* 0x00000004ff037424 */ /* 0x000fe200078e00ff */
[----:B------:R-:W-:-:S03]  /*1ec50*/  MOV R2, 0x1ec80 ;  /* 0x0001ec8000027802 */ /* 0x000fc60000000f00 */
[----:B------:R-:W-:Y:S02]  /*1ec60*/  IMAD.IADD R0, R5, 0x1, R4 ;  /* 0x0000000105007824 */ /* 0x000fe400078e0204 */
        /* <DEDUP_REMOVED lines=13> */
[----:B------:R-:W-:Y:S02]  /*1ed40*/  MOV R216, 0x1f ;  /* 0x0000001f00d87802 */ /* 0x000fe40000000f00 */
[----:B------:R-:W-:Y:S01]  /*1ed50*/  MOV R3, 0x1ed90 ;  /* 0x0001ed9000037802 */ /* 0x000fe20000000f00 */
[----:B------:R-:W-:-:S04]  /*1ed60*/  IMAD.IADD R4, R0, 0x1, R4 ;  /* 0x0000000100047824 */ /* 0x000fc800078e0204 */
[----:B------:R-:W-:Y:S02]  /*1ed70*/  IMAD.MOV.U32 R215, RZ, RZ, R4 ;  /* 0x000000ffffd77224 */ /* 0x000fe400078e0004 */
[----:B------:R-:W-:Y:S05]  /*1ed80*/  CALL.REL.NOINC `($__internal_51_$__cuda_sm70_shflsync_idx_p) ;  /* 0x00003a5000007944 */ /* 0x000fea0003c00000 */
[----:B------:R-:W-:Y:S01]  /*1ed90*/  MOV R0, R215 ;  /* 0x000000d700007202 */ /* 0x000fe20000000f00 */
[----:B------:R-:W-:Y:S05]  /*1eda0*/  BRA `(.L_x_3569) ;  /* 0xfffe17b000007947 */ /* 0x000fea000383ffff */
.L_x_3358:
[----:B------:R-:W-:Y:S02]  /*1edb0*/  SEL R0, RZ, 0x1, P0 ;  /* 0x00000001ff007807 */ /* 0x000fe40000000000 */
[----:B------:R-:W-:Y:S02]  /*1edc0*/  MOV R2, 0x1ede0 ;  /* 0x0001ede000027802 */ /* 0x000fe40000000f00 */
[----:B------:R-:W-:Y:S05]  /*1edd0*/  CALL.REL.NOINC `($__internal_53_$__cuda_sm70_votesync_ballot) ;  /* 0x00003ac000007944 */ /* 0x000fea0003c00000 */
[----:B------:R-:W-:Y:S01]  /*1ede0*/  MOV R7, R0 ;  /* 0x0000000000077202 */ /* 0x000fe20000000f00 */
[----:B------:R-:W-:Y:S05]  /*1edf0*/  BRA `(.L_x_3570) ;  /* 0xfffe17f000007947 */ /* 0x000fea000383ffff */
.L_x_3359:
[----:B------:R-:W-:Y:S01]  /*1ee00*/  IMAD.MOV.U32 R215, RZ, RZ, R9 ;  /* 0x000000ffffd77224 */ /* 0x000fe200078e0009 */
[----:B-1----:R-:W-:Y:S01]  /*1ee10*/  MOV R2, R0 ;  /* 0x0000000000027202 */ /* 0x002fe20000000f00 */
[----:B------:R-:W-:Y:S01]  /*1ee20*/  IMAD.MOV.U32 R216, RZ, RZ, 0x1f ;  /* 0x0000001fffd87424 */ /* 0x000fe200078e00ff */
[----:B------:R-:W-:Y:S02]  /*1ee30*/  MOV R3, 0x1ee50 ;  /* 0x0001ee5000037802 */ /* 0x000fe40000000f00 */
[----:B------:R-:W-:Y:S05]  /*1ee40*/  CALL.REL.NOINC `($__internal_51_$__cuda_sm70_shflsync_idx_p) ;  /* 0x0000399000007944 */ /* 0x000fea0003c00000 */
[----:B------:R-:W-:Y:S01]  /*1ee50*/  IMAD.MOV.U32 R12, RZ, RZ, R215 ;  /* 0x000000ffff0c7224 */ /* 0x000fe200078e00d7 */
[----:B------:R-:W-:Y:S01]  /*1ee60*/  MOV R215, R8 ;  /* 0x0000000800d77202 */ /* 0x000fe20000000f00 */
[----:B------:R-:W-:Y:S01]  /*1ee70*/  IMAD.MOV.U32 R5, RZ, RZ, RZ ;  /* 0x000000ffff057224 */ /* 0x000fe200078e00ff */
[----:B------:R-:W-:Y:S01]  /*1ee80*/  MOV R2, R0 ;  /* 0x0000000000027202 */ /* 0x000fe20000000f00 */
[----:B------:R-:W-:Y:S01]  /*1ee90*/  IMAD.MOV.U32 R216, RZ, RZ, 0x1f ;  /* 0x0000001fffd87424 */ /* 0x000fe200078e00ff */
[----:B------:R-:W-:-:S02]  /*1eea0*/  MOV R3, 0x1eec0 ;  /* 0x0001eec000037802 */ /* 0x000fc40000000f00 */
[----:B------:R-:W-:Y:S05]  /*1eeb0*/  CALL.REL.NOINC `($__internal_51_$__cuda_sm70_shflsync_idx_p) ;  /* 0x0000392000007944 */ /* 0x000fea0003c00000 */
[----:B------:R-:W-:Y:S01]  /*1eec0*/  MOV R9, R215 ;  /* 0x000000d700097202 */ /* 0x000fe20000000f00 */
[----:B------:R-:W-:Y:S05]  /*1eed0*/  BRA `(.L_x_3571) ;  /* 0xfffe178000007947 */ /* 0x000fea000383ffff */
.L_x_3362:
[----:B------:R-:W-:Y:S01]  /*1eee0*/  IMAD.MOV.U32 R215, RZ, RZ, R4 ;  /* 0x000000ffffd77224 */ /* 0x000fe200078e0004 */
[----:B-1----:R-:W-:Y:S01]  /*1eef0*/  MOV R2, R0 ;  /* 0x0000000000027202 */ /* 0x002fe20000000f00 */
[----:B------:R-:W-:Y:S01]  /*1ef00*/  IMAD.MOV.U32 R216, RZ, RZ, 0x1f ;  /* 0x0000001fffd87424 */ /* 0x000fe200078e00ff */
[----:B------:R-:W-:-:S02]  /*1ef10*/  MOV R3, 0x1ef30 ;  /* 0x0001ef3000037802 */ /* 0x000fc40000000f00 */
[----:B---34-:R-:W-:Y:S05]  /*1ef20*/  CALL.REL.NOINC `($__internal_51_$__cuda_sm70_shflsync_idx_p) ;  /* 0x000038b000007944 */ /* 0x018fea0003c00000 */
[----:B------:R-:W-:Y:S01]  /*1ef30*/  MOV R5, R215 ;  /* 0x000000d700057202 */ /* 0x000fe20000000f00 */
[----:B------:R-:W-:Y:S05]  /*1ef40*/  BRA `(.L_x_3361) ;  /* 0xfffe177000007947 */ /* 0x000fea000383ffff */
.L_x_3403:
[----:B------:R-:W-:Y:S01]  /*1ef50*/  IMAD.MOV.U32 R215, RZ, RZ, R6 ;  /* 0x000000ffffd77224 */ /* 0x000fe200078e0006 */
[----:B------:R-:W-:Y:S01]  /*1ef60*/  MOV R2, RZ ;  /* 0x000000ff00027202 */ /* 0x000fe20000000f00 */
[----:B------:R-:W-:Y:S01]  /*1ef70*/  IMAD.MOV.U32 R216, RZ, RZ, 0x1c1f ;  /* 0x00001c1fffd87424 */ /* 0x000fe200078e00ff */
[----:B------:R-:W-:-:S02]  /*1ef80*/  MOV R3, 0x1efa0 ;  /* 0x0001efa000037802 */ /* 0x000fc40000000f00 */
[----:B-----5:R-:W-:Y:S05]  /*1ef90*/  CALL.REL.NOINC `($__internal_51_$__cuda_sm70_shflsync_idx_p) ;  /* 0x0000384000007944 */ /* 0x020fea0003c00000 */
[----:B------:R-:W-:Y:S01]  /*1efa0*/  MOV R4, R215 ;  /* 0x000000d700047202 */ /* 0x000fe20000000f00 */
[----:B------:R-:W-:Y:S05]  /*1efb0*/  BRA `(.L_x_3572) ;  /* 0xfffe9cb000007947 */ /* 0x000fea000383ffff */
.L_x_3404:
[----:B------:R-:W-:Y:S01]  /*1efc0*/  IMAD.MOV.U32 R215, RZ, RZ, R12 ;  /* 0x000000ffffd77224 */ /* 0x000fe200078e000c */
[----:B------:R-:W-:Y:S01]  /*1efd0*/  MOV R2, RZ ;  /* 0x000000ff00027202 */ /* 0x000fe20000000f00 */
[----:B------:R-:W-:Y:S01]  /*1efe0*/  IMAD.MOV.U32 R216, RZ, RZ, 0x1c1f ;  /* 0x00001c1fffd87424 */ /* 0x000fe200078e00ff */
[----:B------:R-:W-:-:S02]  /*1eff0*/  MOV R3, 0x1f010 ;  /* 0x0001f01000037802 */ /* 0x000fc40000000f00 */
[----:B-12--5:R-:W-:Y:S05]  /*1f000*/  CALL.REL.NOINC `($__internal_51_$__cuda_sm70_shflsync_idx_p) ;  /* 0x000037d000007944 */ /* 0x026fea0003c00000 */
[----:B------:R-:W-:Y:S01]  /*1f010*/  MOV R0, R215 ;  /* 0x000000d700007202 */ /* 0x000fe20000000f00 */
[----:B------:R-:W-:Y:S05]  /*1f020*/  BRA `(.L_x_3573) ;  /* 0xfffe9c6000007947 */ /* 0x000fea000383ffff */
.L_x_3407:
[----:B------:R-:W-:Y:S01]  /*1f030*/  IMAD.MOV.U32 R215, RZ, RZ, R6 ;  /* 0x000000ffffd77224 */ /* 0x000fe200078e0006 */
[----:B--2---:R-:W-:Y:S01]  /*1f040*/  MOV R2, 0x1 ;  /* 0x0000000100027802 */ /* 0x004fe20000000f00 */
[----:B------:R-:W-:Y:S01]  /*1f050*/  IMAD.MOV.U32 R216, RZ, RZ, 0x1c1f ;  /* 0x00001c1fffd87424 */ /* 0x000fe200078e00ff */
[----:B------:R-:W-:-:S02]  /*1f060*/  MOV R3, 0x1f080 ;  /* 0x0001f08000037802 */ /* 0x000fc40000000f00 */
[----:B-1-345:R-:W-:Y:S05]  /*1f070*/  CALL.REL.NOINC `($__internal_51_$__cuda_sm70_shflsync_idx_p) ;  /* 0x0000376000007944 */ /* 0x03afea0003c00000 */
[----:B------:R-:W-:Y:S01]  /*1f080*/  IMAD.MOV.U32 R4, RZ, RZ, R215 ;  /* 0x000000ffff047224 */ /* 0x000fe200078e00d7 */
[----:B------:R-:W-:Y:S01]  /*1f090*/  MOV R2, 0x1 ;  /* 0x0000000100027802 */ /* 0x000fe20000000f00 */
[----:B------:R-:W-:Y:S01]  /*1f0a0*/  IMAD.MOV.U32 R215, RZ, RZ, R12 ;  /* 0x000000ffffd77224 */ /* 0x000fe200078e000c */
[----:B------:R-:W-:-:S02]  /*1f0b0*/  MOV R216, 0x1c1f ;  /* 0x00001c1f00d87802 */ /* 0x000fc40000000f00 */
[----:B------:R-:W-:Y:S02]  /*1f0c0*/  MOV R3, 0x1f0e0 ;  /* 0x0001f0e000037802 */ /* 0x000fe40000000f00 */
[----:B------:R-:W-:Y:S05]  /*1f0d0*/  CALL.REL.NOINC `($__internal_51_$__cuda_sm70_shflsync_idx_p) ;  /* 0x0000370000007944 */ /* 0x000fea0003c00000 */
[----:B------:R-:W-:Y:S01]  /*1f0e0*/  MOV R0, R215 ;  /* 0x000000d700007202 */ /* 0x000fe20000000f00 */
[----:B------:R-:W-:Y:S05]  /*1f0f0*/  BRA `(.L_x_3574) ;  /* 0xfffe9d4000007947 */ /* 0x000fea000383ffff */
.L_x_3410:
[----:B------:R-:W-:Y:S01]  /*1f100*/  IMAD.MOV.U32 R215, RZ, RZ, R6 ;  /* 0x000000ffffd77224 */ /* 0x000fe200078e0006 */
[----:B-1----:R-:W-:Y:S01]  /*1f110*/  MOV R2, 0x2 ;  /* 0x0000000200027802 */ /* 0x002fe20000000f00 */
[----:B------:R-:W-:Y:S01]  /*1f120*/  IMAD.MOV.U32 R216, RZ, RZ, 0x1c1f ;  /* 0x00001c1fffd87424 */ /* 0x000fe200078e00ff */
[----:B------:R-:W-:Y:S02]  /*1f130*/  MOV R3, 0x1f150 ;  /* 0x0001f15000037802 */ /* 0x000fe40000000f00 */
[----:B--2345:R-:W-:Y:S05]  /*1f140*/  CALL.REL.NOINC `($__internal_51_$__cuda_sm70_shflsync_idx_p) ;  /* 0x0000369000007944 */ /* 0x03cfea0003c00000 */
[----:B------:R-:W-:Y:S01]  /*1f150*/  MOV R4, R215 ;  /* 0x000000d700047202 */ /* 0x000fe20000000f00 */
[----:B------:R-:W-:Y:S05]  /*1f160*/  BRA `(.L_x_3575) ;  /* 0xfffe9e7000007947 */ /* 0x000fea000383ffff */
.L_x_3411:
[----:B------:R-:W-:Y:S01]  /*1f170*/  IMAD.MOV.U32 R215, RZ, RZ, R12 ;  /* 0x000000ffffd77224 */ /* 0x000fe200078e000c */
[----:B------:R-:W-:Y:S01]  /*1f180*/  MOV R2, 0x2 ;  /* 0x0000000200027802 */ /* 0x000fe20000000f00 */
[----:B------:R-:W-:Y:S01]  /*1f190*/  IMAD.MOV.U32 R216, RZ, RZ, 0x1c1f ;  /* 0x00001c1fffd87424 */ /* 0x000fe200078e00ff */
[----:B------:R-:W-:Y:S02]  /*1f1a0*/  MOV R3, 0x1f1c0 ;  /* 0x0001f1c000037802 */ /* 0x000fe40000000f00 */
[----:B-12345:R-:W-:Y:S05]  /*1f1b0*/  CALL.REL.NOINC `($__internal_51_$__cuda_sm70_shflsync_idx_p) ;  /* 0x0000362000007944 */ /* 0x03efea0003c00000 */
[----:B------:R-:W-:Y:S01]  /*1f1c0*/  MOV R0, R215 ;  /* 0x000000d700007202 */ /* 0x000fe20000000f00 */
[----:B------:R-:W-:Y:S05]  /*1f1d0*/  BRA `(.L_x_3576) ;  /* 0xfffe9e2000007947 */ /* 0x000fea000383ffff */
.L_x_3414:
[----:B------:R-:W-:Y:S01]  /*1f1e0*/  IMAD.MOV.U32 R215, RZ, RZ, R6 ;  /* 0x000000ffffd77224 */ /* 0x000fe200078e0006 */
[----:B-1----:R-:W-:Y:S01]  /*1f1f0*/  MOV R2, 0x3 ;  /* 0x0000000300027802 */ /* 0x002fe20000000f00 */
[----:B------:R-:W-:Y:S01]  /*1f200*/  IMAD.MOV.U32 R216, RZ, RZ, 0x1c1f ;  /* 0x00001c1fffd87424 */ /* 0x000fe200078e00ff */
[----:B------:R-:W-:-:S02]  /*1f210*/  MOV R3, 0x1f230 ;  /* 0x0001f23000037802 */ /* 0x000fc40000000f00 */
[----:B--2345:R-:W-:Y:S05]  /*1f220*/  CALL.REL.NOINC `($__internal_51_$__cuda_sm70_shflsync_idx_p) ;  /* 0x000035b000007944 */ /* 0x03cfea0003c00000 */
        /* <DEDUP_REMOVED lines=8> */
.L_x_3461:
[----:B------:R-:W-:Y:S01]  /*1f2b0*/  IMAD.MOV.U32 R215, RZ, RZ, R6 ;  /* 0x000000ffffd77224 */ /* 0x000fe200078e0006 */
[----:B---3--:R-:W-:Y:S01]  /*1f2c0*/  MOV R2, 0x1 ;  /* 0x0000000100027802 */ /* 0x008fe20000000f00 */
[----:B------:R-:W-:Y:S01]  /*1f2d0*/  IMAD.MOV.U32 R216, RZ, RZ, 0x1c1f ;  /* 0x00001c1fffd87424 */ /* 0x000fe200078e00ff */
[----:B------:R-:W-:Y:S02]  /*1f2e0*/  MOV R3, 0x1f300 ;  /* 0x0001f30000037802 */ /* 0x000fe40000000f00 */
[----:B------:R-:W-:Y:S05]  /*1f2f0*/  CALL.REL.NOINC `($__internal_51_$__cuda_sm70_shflsync_idx_p) ;  /* 0x000034e000007944 */ /* 0x000fea0003c00000 */
[----:B------:R-:W-:Y:S01]  /*1f300*/  IMAD.MOV.U32 R4, RZ, RZ, R215 ;  /* 0x000000ffff047224 */ /* 0x000fe200078e00d7 */
[----:B------:R-:W-:Y:S01]  /*1f310*/  MOV R2, 0x1 ;  /* 0x0000000100027802 */ /* 0x000fe20000000f00 */
[----:B------:R-:W-:Y:S01]  /*1f320*/  IMAD.MOV.U32 R215, RZ, RZ, R24 ;  /* 0x000000ffffd77224 */ /* 0x000fe200078e0018 */
[----:B------:R-:W-:Y:S02]  /*1f330*/  MOV R216, 0x1c1f ;  /* 0x00001c1f00d87802 */ /* 0x000fe40000000f00 */
[----:B------:R-:W-:Y:S02]  /*1f340*/  MOV R3, 0x1f360 ;  /* 0x0001f36000037802 */ /* 0x000fe40000000f00 */
[----:B------:R-:W-:Y:S05]  /*1f350*/  CALL.REL.NOINC `($__internal_51_$__cuda_sm70_shflsync_idx_p) ;  /* 0x0000348000007944 */ /* 0x000fea0003c00000 */
[----:B------:R-:W-:Y:S01]  /*1f360*/  MOV R2, R215 ;  /* 0x000000d700027202 */ /* 0x000fe20000000f00 */
[----:B------:R-:W-:Y:S05]  /*1f370*/  BRA `(.L_x_3578) ;  /* 0xffff176000007947 */ /* 0x000fea000383ffff */
.L_x_3464:
[----:B------:R-:W-:Y:S01]  /*1f380*/  IMAD.MOV.U32 R215, RZ, RZ, R5 ;  /* 0x000000ffffd77224 */ /* 0x000fe200078e0005 */
[----:B------:R-:W-:Y:S01]  /*1f390*/  MOV R2, RZ ;  /* 0x000000ff00027202 */ /* 0x000fe20000000f00 */
[----:B------:R-:W-:Y:S01]  /*1f3a0*/  IMAD.MOV.U32 R216, RZ, RZ, 0x1c1f ;  /* 0x00001c1fffd87424 */ /* 0x000fe200078e00ff */
[----:B------:R-:W-:-:S02]  /*1f3b0*/  MOV R3, 0x1f3d0 ;  /* 0x0001f3d000037802 */ /* 0x000fc40000000f00 */
[----:B------:R-:W-:Y:S05]  /*1f3c0*/  CALL.REL.NOINC `($__internal_51_$__cuda_sm70_shflsync_idx_p) ;  /* 0x0000341000007944 */ /* 0x000fea0003c00000 */
[----:B------:R-:W-:Y:S01]  /*1f3d0*/  MOV R4, R215 ;  /* 0x000000d700047202 */ /* 0x000fe20000000f00 */
[----:B------:R-:W-:Y:S05]  /*1f3e0*/  BRA `(.L_x_3579) ;  /* 0xffff20e000007947 */ /* 0x000fea000383ffff */
.L_x_3465:
[----:B------:R-:W-:Y:S01]  /*1f3f0*/  IMAD.MOV.U32 R215, RZ, RZ, R6 ;  /* 0x000000ffffd77224 */ /* 0x000fe200078e0006 */
[----:B------:R-:W-:Y:S01]  /*1f400*/  MOV R2, RZ ;  /* 0x000000ff00027202 */ /* 0x000fe20000000f00 */
[----:B------:R-:W-:Y:S01]  /*1f410*/  IMAD.MOV.U32 R216, RZ, RZ, 0x1c1f ;  /* 0x00001c1fffd87424 */ /* 0x000fe200078e00ff */
[----:B------:R-:W-:-:S02]  /*1f420*/  MOV R3, 0x1f440 ;  /* 0x0001f44000037802 */ /* 0x000fc40000000f00 */
[----:B-12---:R-:W-:Y:S05]  /*1f430*/  CALL.REL.NOINC `($__internal_51_$__cuda_sm70_shflsync_idx_p) ;  /* 0x000033a000007944 */ /* 0x006fea0003c00000 */
[----:B------:R-:W-:Y:S01]  /*1f440*/  MOV R0, R215 ;  /* 0x000000d700007202 */ /* 0x000fe20000000f00 */
[----:B------:R-:W-:Y:S05]  /*1f450*/  BRA `(.L_x_3580) ;  /* 0xffff209000007947 */ /* 0x000fea000383ffff */
.L_x_3468:
[----:B------:R-:W-:Y:S01]  /*1f460*/  IMAD.MOV.U32 R215, RZ, RZ, R5 ;  /* 0x000000ffffd77224 */ /* 0x000fe200078e0005 */
[----:B--2---:R-:W-:Y:S01]  /*1f470*/  MOV R2, 0x1 ;  /* 0x0000000100027802 */ /* 0x004fe20000000f00 */
[----:B------:R-:W-:Y:S01]  /*1f480*/  IMAD.MOV.U32 R216, RZ, RZ, 0x1c1f ;  /* 0x00001c1fffd87424 */ /* 0x000fe200078e00ff */
[----:B------:R-:W-:-:S03]  /*1f490*/  MOV R3, 0x1f4b0 ;  /* 0x0001f4b000037802 */ /* 0x000fc60000000f00 */
[----:B-1-34-:R-:W-:Y:S05]  /*1f4a0*/  CALL.REL.NOINC `($__internal_51_$__cuda_sm70_shflsync_idx_p) ;  /* 0x0000333000007944 */ /* 0x01afea0003c00000 */
        /* <DEDUP_REMOVED lines=8> */
.L_x_3469:
[----:B------:R-:W-:Y:S01]  /*1f530*/  IMAD.MOV.U32 R215, RZ, RZ, R0 ;  /* 0x000000ffffd77224 */ /* 0x000fe200078e0000 */
[----:B------:R-:W-:Y:S01]  /*1f540*/  MOV R2, RZ ;  /* 0x000000ff00027202 */ /* 0x000fe20000000f00 */
[----:B------:R-:W-:Y:S01]  /*1f550*/  IMAD.MOV.U32 R216, RZ, RZ, 0x1c1f ;  /* 0x00001c1fffd87424 */ /* 0x000fe200078e00ff */
[----:B------:R-:W-:Y:S02]  /*1f560*/  MOV R3, 0x1f580 ;  /* 0x0001f58000037802 */ /* 0x000fe40000000f00 */
[----:B------:R-:W-:Y:S05]  /*1f570*/  CALL.REL.NOINC `($__internal_51_$__cuda_sm70_shflsync_idx_p) ;  /* 0x0000326000007944 */ /* 0x000fea0003c00000 */
[----:B------:R-:W-:Y:S01]  /*1f580*/  MOV R2, R215 ;  /* 0x000000d700027202 */ /* 0x000fe20000000f00 */
[----:B------:R-:W-:Y:S05]  /*1f590*/  BRA `(.L_x_3582) ;  /* 0xffff230000007947 */ /* 0x000fea000383ffff */
.L_x_3470:
[----:B------:R-:W-:Y:S01]  /*1f5a0*/  IMAD.MOV.U32 R215, RZ, RZ, R0 ;  /* 0x000000ffffd77224 */ /* 0x000fe200078e0000 */
[----:B------:R-:W-:Y:S01]  /*1f5b0*/  MOV R2, 0x1 ;  /* 0x0000000100027802 */ /* 0x000fe20000000f00 */
[----:B------:R-:W-:Y:S01]  /*1f5c0*/  IMAD.MOV.U32 R216, RZ, RZ, 0x1c1f ;  /* 0x00001c1fffd87424 */ /* 0x000fe200078e00ff */
[----:B------:R-:W-:Y:S02]  /*1f5d0*/  MOV R3, 0x1f5f0 ;  /* 0x0001f5f000037802 */ /* 0x000fe40000000f00 */
[----:B-1----:R-:W-:Y:S05]  /*1f5e0*/  CALL.REL.NOINC `($__internal_51_$__cuda_sm70_shflsync_idx_p) ;  /* 0x000031f000007944 */ /* 0x002fea0003c00000 */
        /* <DEDUP_REMOVED lines=30> */
[----:B------:R-:W-:Y:S05]  /*1f7d0*/  CALL.REL.NOINC `($__internal_51_$__cuda_sm70_shflsync_idx_p) ;  /* 0x0000300000007944 */ /* 0x000fea0003c00000 */
[----:B------:R-:W-:Y:S01]  /*1f7e0*/  IMAD.IADD R2, R4, 0x1, R215 ;  /* 0x0000000104027824 */ /* 0x000fe200078e02d7 */
[----:B------:R-:W-:Y:S01]  /*1f7f0*/  MOV R3, 0x1f9d0 ;  /* 0x0001f9d000037802 */ /* 0x000fe20000000f00 */
[----:B------:R-:W-:-:S02]  /*1f800*/  IMAD.MOV.U32 R215, RZ, RZ, R0 ;  /* 0x000000ffffd77224 */ /* 0x000fc400078e0000 */
        /* <DEDUP_REMOVED lines=27> */
[----:B------:R-:W-:Y:S05]  /*1f9c0*/  CALL.REL.NOINC `($__internal_51_$__cuda_sm70_shflsync_idx_p) ;  /* 0x00002e1000007944 */ /* 0x000fea0003c00000 */
        /* <DEDUP_REMOVED lines=73> */
[----:B------:R-:W-:Y:S05]  /*1fe60*/  CALL.REL.NOINC `($__internal_50_$__cuda_sm70_shflsync_bfly_p) ;  /* 0x0000291000007944 */ /* 0x000fea0003c00000 */
[----:B------:R-:W-:Y:S01]  /*1fe70*/  FMNMX.FTZ R106, R106, R0, !PT ;  /* 0x000000006a6a7209 */ /* 0x000fe20007810000 */
[----:B------:R-:W-:Y:S01]  /*1fe80*/  IMAD.MOV.U32 R0, RZ, RZ, 0x1 ;  /* 0x00000001ff007424 */ /* 0x000fe200078e00ff */
[----:B------:R-:W-:-:S03]  /*1fe90*/  MOV R2, 0x1fec0 ;  /* 0x0001fec000027802 */ /* 0x000fc60000000f00 */
[----:B------:R-:W-:Y:S02]  /*1fea0*/  IMAD.MOV.U32 R4, RZ, RZ, R106 ;  /* 0x000000ffff047224 */ /* 0x000fe400078e006a */
[----:B------:R-:W-:Y:S05]  /*1feb0*/  CALL.REL.NOINC `($__internal_50_$__cuda_sm70_shflsync_bfly_p) ;  /* 0x000028c000007944 */ /* 0x000fea0003c00000 */
[----:B------:R-:W-:Y:S01]  /*1fec0*/  FMNMX.FTZ R106, R106, R0, !PT ;  /* 0x000000006a6a7209 */ /* 0x000fe20007810000 */
[----:B------:R-:W-:Y:S01]  /*1fed0*/  IMAD.MOV.U32 R4, RZ, RZ, R105 ;  /* 0x000000ffff047224 */ /* 0x000fe200078e0069 */
[----:B------:R-:W-:Y:S01]  /*1fee0*/  MOV R2, 0x1ff10 ;  /* 0x0001ff1000027802 */ /* 0x000fe20000000f00 */
[----:B------:R-:W-:Y:S02]  /*1fef0*/  IMAD.MOV.U32 R0, RZ, RZ, 0x2 ;  /* 0x00000002ff007424 */ /* 0x000fe400078e00ff */
        /* <DEDUP_REMOVED lines=26> */
[----:B------:R-:W-:Y:S01]  /*200a0*/  MOV R10, R0 ;  /* 0x00000000000a7202 */ /* 0x000fe20000000f00 */
[----:B------:R-:W-:Y:S05]  /*200b0*/  BRA `(.L_x_3583) ;  /* 0xffff225000007947 */ /* 0x000fea000383ffff */
.L_x_3474:
[----:B------:R-:W-:Y:S01]  /*200c0*/  MOV R2, RZ ;  /* 0x000000ff00027202 */ /* 0x000fe20000000f00 */
[----:B------:R-:W-:Y:S01]  /*200d0*/  IMAD.MOV.U32 R215, RZ, RZ, R5 ;  /* 0x000000ffffd77224 */ /* 0x000fe200078e0005 */
[----:B------:R-:W-:Y:S01]  /*200e0*/  MOV R3, 0x20110 ;  /* 0x0002011000037802 */ /* 0x000fe20000000f00 */
[----:B------:R-:W-:Y:S02]  /*200f0*/  IMAD.MOV.U32 R216, RZ, RZ, 0x1c1f ;  /* 0x00001c1fffd87424 */ /* 0x000fe400078e00ff */
[----:B------:R-:W-:Y:S05]  /*20100*/  CALL.REL.NOINC `($__internal_51_$__cuda_sm70_shflsync_idx_p) ;  /* 0x000026d000007944 */ /* 0x000fea0003c00000 */
[----:B------:R-:W-:Y:S01]  /*20110*/  MOV R4, R215 ;  /* 0x000000d700047202 */ /* 0x000fe20000000f00 */
[----:B------:R-:W-:-:S05]  /*20120*/  BRA `(.L_x_3584) ;  /* 0xffff362000007947 */ /* 0x000fca000383ffff */
.L_x_3475:
[----:B------:R-:W-:Y:S01]  /*20130*/  MOV R2, RZ ;  /* 0x000000ff00027202 */ /* 0x000fe20000000f00 */
[----:B------:R-:W-:Y:S01]  /*20140*/  IMAD.MOV.U32 R215, RZ, RZ, R10 ;  /* 0x000000ffffd77224 */ /* 0x000fe200078e000a */
[----:B------:R-:W-:Y:S01]  /*20150*/  MOV R3, 0x20180 ;  /* 0x0002018000037802 */ /* 0x000fe20000000f00 */
[----:B------:R-:W-:Y:S02]  /*20160*/  IMAD.MOV.U32 R216, RZ, RZ, 0x1c1f ;  /* 0x00001c1fffd87424 */ /* 0x000fe400078e00ff */
[----:B-12---:R-:W-:Y:S05]  /*20170*/  CALL.REL.NOINC `($__internal_51_$__cuda_sm70_shflsync_idx_p) ;  /* 0x0000266000007944 */ /* 0x006fea0003c00000 */
[----:B------:R-:W-:Y:S01]  /*20180*/  MOV R0, R215 ;  /* 0x000000d700007202 */ /* 0x000fe20000000f00 */
[----:B------:R-:W-:-:S05]  /*20190*/  BRA `(.L_x_3585) ;  /* 0xffff35d000007947 */ /* 0x000fca000383ffff */
.L_x_3476:
[----:B----4-:R-:W-:Y:S01]  /*201a0*/  MOV R2, 0x1 ;  /* 0x0000000100027802 */ /* 0x010fe20000000f00 */
[----:B------:R-:W-:Y:S01]  /*201b0*/  IMAD.MOV.U32 R215, RZ, RZ, R5 ;  /* 0x000000ffffd77224 */ /* 0x000fe200078e0005 */
[----:B------:R-:W-:Y:S01]  /*201c0*/  MOV R3, 0x201f0 ;  /* 0x000201f000037802 */ /* 0x000fe20000000f00 */
[----:B------:R-:W-:Y:S02]  /*201d0*/  IMAD.MOV.U32 R216, RZ, RZ, 0x1c1f ;  /* 0x00001c1fffd87424 */ /* 0x000fe400078e00ff */
[----:B-1----:R-:W-:Y:S05]  /*201e0*/  CALL.REL.NOINC `($__internal_51_$__cuda_sm70_shflsync_idx_p) ;  /* 0x000025f000007944 */ /* 0x002fea0003c00000 */
[----:B------:R-:W-:Y:S01]  /*201f0*/  MOV R2, 0x1 ;  /* 0x0000000100027802 */ /* 0x000fe20000000f00 */
[----:B------:R-:W-:Y:S01]  /*20200*/  IMAD.MOV.U32 R4, RZ, RZ, R215 ;  /* 0x000000ffff047224 */ /* 0x000fe200078e00d7 */
[----:B------:R-:W-:Y:S01]  /*20210*/  MOV R216, 0x1c1f ;  /* 0x00001c1f00d87802 */ /* 0x000fe20000000f00 */
[----:B------:R-:W-:Y:S01]  /*20220*/  IMAD.MOV.U32 R215, RZ, RZ, R10 ;  /* 0x000000ffffd77224 */ /* 0x000fe200078e000a */
[----:B------:R-:W-:Y:S02]  /*20230*/  MOV R3, 0x20250 ;  /* 0x0002025000037802 */ /* 0x000fe40000000f00 */
[----:B------:R-:W-:Y:S05]  /*20240*/  CALL.REL.NOINC `($__internal_51_$__cuda_sm70_shflsync_idx_p) ;  /* 0x0000259000007944 */ /* 0x000fea0003c00000 */
[----:B------:R-:W-:Y:S01]  /*20250*/  MOV R0, R215 ;  /* 0x000000d700007202 */ /* 0x000fe20000000f00 */
[----:B------:R-:W-:-:S05]  /*20260*/  BRA `(.L_x_3586) ;  /* 0xffff368000007947 */ /* 0x000fca000383ffff */
.L_x_3479:
[----:B------:R-:W-:Y:S01]  /*20270*/  MOV R2, RZ ;  /* 0x000000ff00027202 */ /* 0x000fe20000000f00 */
[----:B------:R-:W-:Y:S01]  /*20280*/  IMAD.MOV.U32 R215, RZ, RZ, R106 ;  /* 0x000000ffffd77224 */ /* 0x000fe200078e006a */
[----:B------:R-:W-:Y:S01]  /*20290*/  MOV R3, 0x202c0 ;  /* 0x000202c000037802 */ /* 0x000fe20000000f00 */
[----:B------:R-:W-:Y:S02]  /*202a0*/  IMAD.MOV.U32 R216, RZ, RZ, 0x1c1f ;  /* 0x00001c1fffd87424 */ /* 0x000fe400078e00ff */
[----:B------:R-:W-:Y:S05]  /*202b0*/  CALL.REL.NOINC `($__internal_51_$__cuda_sm70_shflsync_idx_p) ;  /* 0x0000252000007944 */ /* 0x000fea0003c00000 */
[----:B------:R-:W-:Y:S01]  /*202c0*/  MOV R4, R215 ;  /* 0x000000d700047202 */ /* 0x000fe20000000f00 */
[----:B------:R-:W-:-:S05]  /*202d0*/  BRA `(.L_x_3587) ;  /* 0xffff3fd000007947 */ /* 0x000fca000383ffff */
.L_x_3480:
[----:B------:R-:W-:Y:S01]  /*202e0*/  MOV R2, RZ ;  /* 0x000000ff00027202 */ /* 0x000fe20000000f00 */
[----:B------:R-:W-:Y:S01]  /*202f0*/  IMAD.MOV.U32 R215, RZ, RZ, R172 ;  /* 0x000000ffffd77224 */ /* 0x000fe200078e00ac */
[----:B------:R-:W-:Y:S01]  /*20300*/  MOV R3, 0x20330 ;  /* 0x0002033000037802 */ /* 0x000fe20000000f00 */
[----:B------:R-:W-:Y:S02]  /*20310*/  IMAD.MOV.U32 R216, RZ, RZ, 0x1c1f ;  /* 0x00001c1fffd87424 */ /* 0x000fe400078e00ff */
[----:B-12---:R-:W-:Y:S05]  /*20320*/  CALL.REL.NOINC `($__internal_51_$__cuda_sm70_shflsync_idx_p) ;  /* 0x000024b000007944 */ /* 0x006fea0003c00000 */
[----:B------:R-:W-:Y:S01]  /*20330*/  MOV R0, R215 ;  /* 0x000000d700007202 */ /* 0x000fe20000000f00 */
[----:B------:R-:W-:-:S05]  /*20340*/  BRA `(.L_x_3588) ;  /* 0xffff3f8000007947 */ /* 0x000fca000383ffff */
.L_x_3481:
[----:B---3--:R-:W-:Y:S01]  /*20350*/  MOV R2, 0x1 ;  /* 0x0000000100027802 */ /* 0x008fe20000000f00 */
[----:B------:R-:W-:Y:S01]  /*20360*/  IMAD.MOV.U32 R215, RZ, RZ, R106 ;  /* 0x000000ffffd77224 */ /* 0x000fe200078e006a */
[----:B------:R-:W-:Y:S01]  /*20370*/  MOV R3, 0x203a0 ;  /* 0x000203a000037802 */ /* 0x000fe20000000f00 */
[----:B------:R-:W-:Y:S03]  /*20380*/  IMAD.MOV.U32 R216, RZ, RZ, 0x1c1f ;  /* 0x00001c1fffd87424 */ /* 0x000fe600078e00ff */
        /* <DEDUP_REMOVED lines=9> */
.L_x_3482:
[----:B------:R-:W-:Y:S01]  /*20420*/  MOV R2, RZ ;  /* 0x000000ff00027202 */ /* 0x000fe20000000f00 */
[----:B------:R-:W-:Y:S01]  /*20430*/  IMAD.MOV.U32 R215, RZ, RZ, R4 ;  /* 0x000000ffffd77224 */ /* 0x000fe200078e0004 */
[----:B------:R-:W-:Y:S01]  /*20440*/  MOV R3, 0x20470 ;  /* 0x0002047000037802 */ /* 0x000fe20000000f00 */
[----:B------:R-:W-:Y:S02]  /*20450*/  IMAD.MOV.U32 R216, RZ, RZ, 0x1c1f ;  /* 0x00001c1fffd87424 */ /* 0x000fe400078e00ff */
[----:B------:R-:W-:Y:S05]  /*20460*/  CALL.REL.NOINC `($__internal_51_$__cuda_sm70_shflsync_idx_p) ;  /* 0x0000237000007944 */ /* 0x000fea0003c00000 */
[----:B------:R-:W-:Y:S01]  /*20470*/  MOV R0, R215 ;  /* 0x000000d700007202 */ /* 0x000fe20000000f00 */
[----:B------:R-:W-:-:S05]  /*20480*/  BRA `(.L_x_3590) ;  /* 0xffff41c000007947 */ /* 0x000fca000383ffff */
.L_x_3483:
[----:B------:R-:W-:Y:S01]  /*20490*/  MOV R2, 0x1 ;  /* 0x0000000100027802 */ /* 0x000fe20000000f00 */
[----:B------:R-:W-:Y:S01]  /*204a0*/  IMAD.MOV.U32 R215, RZ, RZ, R4 ;  /* 0x000000ffffd77224 */ /* 0x000fe200078e0004 */
[----:B------:R-:W-:Y:S01]  /*204b0*/  MOV R3, 0x204e0 ;  /* 0x000204e000037802 */ /* 0x000fe20000000f00 */
[----:B------:R-:W-:Y:S02]  /*204c0*/  IMAD.MOV.U32 R216, RZ, RZ, 0x1c1f ;  /* 0x00001c1fffd87424 */ /* 0x000fe400078e00ff */
[----:B-1----:R-:W-:Y:S05]  /*204d0*/  CALL.REL.NOINC `($__internal_51_$__cuda_sm70_shflsync_idx_p) ;  /* 0x0000230000007944 */ /* 0x002fea0003c00000 */
        /* <DEDUP_REMOVED lines=29> */
[----:B------:R-:W-:Y:S05]  /*206b0*/  CALL.REL.NOINC `($__internal_51_$__cuda_sm70_shflsync_idx_p) ;  /* 0x0000212000007944 */ /* 0x000fea0003c00000 */
[----:B------:R-:W-:Y:S01]  /*206c0*/  MOV R3, 0x208a0 ;  /* 0x000208a000037802 */ /* 0x000fe20000000f00 */
[----:B------:R-:W-:Y:S02]  /*206d0*/  IMAD.IADD R215, R5, 0x1, R215 ;  /* 0x0000000105d77824 */ /* 0x000fe400078e02d7 */
[----:B------:R-:W-:Y:S02]  /*206e0*/  IMAD.MOV.U32 R2, RZ, RZ, 0x3 ;  /* 0x00000003ff027424 */ /* 0x000fe400078e00ff */
        /* <DEDUP_REMOVED lines=19> */
[----:B------:R-:W-:Y:S01]  /*20820*/  ISETP.GT.AND P0, PT, R215, 0x29, PT ;  /* 0x00000029d700780c */ /* 0x000fe20003f04270 */
[----:B------:R-:W-:Y:S01]  /*20830*/  IMAD.MOV.U32 R215, RZ, RZ, R4 ;  /* 0x000000ffffd77224 */ /* 0x000fe200078e0004 */
[----:B------:R-:W-:Y:S02]  /*20840*/  FSEL R24, R33, -INF , P4 ;  /* 0xff80000021187808 */ /* 0x000fe40002000000 */
[----:B------:R-:W-:Y:S02]  /*20850*/  FSEL R20, R44, -INF , P3 ;  /* 0xff8000002c147808 */ /* 0x000fe40001800000 */
[----:B------:R-:W-:Y:S02]  /*20860*/  FSEL R17, R45, -INF , P2 ;  /* 0xff8000002d117808 */ /* 0x000fe40001000000 */
[----:B------:R-:W-:Y:S02]  /*20870*/  FSEL R16, R48, -INF , P1 ;  /* 0xff80000030107808 */ /* 0x000fe40000800000 */
[----:B------:R-:W-:Y:S02]  /*20880*/  FSEL R13, R49, -INF , P0 ;  /* 0xff800000310d7808 */ /* 0x000fe40000000000 */
[----:B------:R-:W-:Y:S05]  /*20890*/  CALL.REL.NOINC `($__internal_51_$__cuda_sm70_shflsync_idx_p) ;  /* 0x00001f4000007944 */ /* 0x000fea0003c00000 */
[----:B------:R-:W-:Y:S01]  /*208a0*/  FMNMX.FTZ R4, R176, R6, !PT ;  /* 0x00000006b0047209 */ /* 0x000fe20007810000 */
[----:B------:R-:W-:Y:S01]  /*208b0*/  IMAD.IADD R5, R5, 0x1, R215 ;  /* 0x0000000105057824 */ /* 0x000fe200078e02d7 */
[----:B------:R-:W-:Y:S01]  /*208c0*/  MOV R2, 0x20d60 ;  /* 0x00020d6000027802 */ /* 0x000fe20000000f00 */
[----:B------:R-:W-:Y:S01]  /*208d0*/  IMAD.MOV.U32 R0, RZ, RZ, 0x2 ;  /* 0x00000002ff007424 */ /* 0x000fe200078e00ff */
[----:B------:R-:W-:Y:S02]  /*208e0*/  FMNMX.FTZ R4, R187, R4, !PT ;  /* 0x00000004bb047209 */ /* 0x000fe40007810000 */
        /* <DEDUP_REMOVED lines=70> */
[----:B------:R-:W-:Y:S05]  /*20d50*/  CALL.REL.NOINC `($__internal_50_$__cuda_sm70_shflsync_bfly_p) ;  /* 0x00001a2000007944 */ /* 0x000fea0003c00000 */
[----:B------:R-:W-:Y:S01]  /*20d60*/  FMNMX.FTZ R4, R4, R0, !PT ;  /* 0x0000000004047209 */ /* 0x000fe20007810000 */
[----:B------:R-:W-:Y:S01]  /*20d70*/  IMAD.MOV.U32 R0, RZ, RZ, 0x1 ;  /* 0x00000001ff007424 */ /* 0x000fe200078e00ff */
[----:B------:R-:W-:Y:S02]  /*20d80*/  MOV R2, 0x20da0 ;  /* 0x00020da000027802 */ /* 0x000fe40000000f00 */
        /* <DEDUP_REMOVED lines=28> */
[----:B------:R-:W-:-:S05]  /*20f50*/  BRA `(.L_x_3591) ;  /* 0xffff416000007947 */ /* 0x000fca000383ffff */
.L_x_3486:
[----:B-1--4-:R-:W-:Y:S01]  /*20f60*/  MOV R2, RZ ;  /* 0x000000ff00027202 */ /* 0x012fe20000000f00 */
[----:B------:R-:W-:Y:S01]  /*20f70*/  IMAD.MOV.U32 R215, RZ, RZ, R4 ;  /* 0x000000ffffd77224 */ /* 0x000fe200078e0004 */
[----:B------:R-:W-:Y:S01]  /*20f80*/  MOV R3, 0x20fb0 ;  /* 0x00020fb000037802 */ /* 0x000fe20000000f00 */
[----:B------:R-:W-:Y:S02]  /*20f90*/  IMAD.MOV.U32 R216, RZ, RZ, 0x1c1f ;  /* 0x00001c1fffd87424 */ /* 0x000fe400078e00ff */
[----:B------:R-:W-:Y:S05]  /*20fa0*/  CALL.REL.NOINC `($__internal_51_$__cuda_sm70_shflsync_idx_p) ;  /* 0x0000183000007944 */ /* 0x000fea0003c00000 */
[----:B------:R-:W-:Y:S01]  /*20fb0*/  MOV R0, R215 ;  /* 0x000000d700007202 */ /* 0x000fe20000000f00 */
[----:B------:R-:W-:-:S05]  /*20fc0*/  BRA `(.L_x_3592) ;  /* 0xffff5ba000007947 */ /* 0x000fca000383ffff */
.L_x_3489:
[----:B--2---:R-:W-:Y:S01]  /*20fd0*/  MOV R2, 0x1 ;  /* 0x0000000100027802 */ /* 0x004fe20000000f00 */
[----:B------:R-:W-:Y:S01]  /*20fe0*/  IMAD.MOV.U32 R215, RZ, RZ, R4 ;  /* 0x000000ffffd77224 */ /* 0x000fe200078e0004 */
[----:B------:R-:W-:Y:S01]  /*20ff0*/  MOV R3, 0x21020 ;  /* 0x0002102000037802 */ /* 0x000fe20000000f00 */
[----:B------:R-:W-:Y:S02]  /*21000*/  IMAD.MOV.U32 R216, RZ, RZ, 0x1c1f ;  /* 0x00001c1fffd87424 */ /* 0x000fe400078e00ff */
[----:B------:R-:W-:Y:S05]  /*21010*/  CALL.REL.NOINC `($__internal_51_$__cuda_sm70_shflsync_idx_p) ;  /* 0x000017c000007944 */ /* 0x000fea0003c00000 */
        /* <DEDUP_REMOVED lines=8> */
.L_x_3492:
[----:B------:R-:W-:Y:S01]  /*210a0*/  MOV R2, RZ ;  /* 0x000000ff00027202 */ /* 0x000fe20000000f00 */
[----:B------:R-:W-:Y:S01]  /*210b0*/  IMAD.MOV.U32 R215, RZ, RZ, R174 ;  /* 0x000000ffffd77224 */ /* 0x000fe200078e00ae */
[----:B------:R-:W-:Y:S01]  /*210c0*/  MOV R3, 0x210f0 ;  /* 0x000210f000037802 */ /* 0x000fe20000000f00 */
[----:B------:R-:W-:Y:S02]  /*210d0*/  IMAD.MOV.U32 R216, RZ, RZ, 0x1c1f ;  /* 0x00001c1fffd87424 */ /* 0x000fe400078e00ff */
[----:B------:R-:W-:Y:S05]  /*210e0*/  CALL.REL.NOINC `($__internal_51_$__cuda_sm70_shflsync_idx_p) ;  /* 0x000016f000007944 */ /* 0x000fea0003c00000 */
[----:B------:R-:W-:Y:S01]  /*210f0*/  MOV R4, R215 ;  /* 0x000000d700047202 */ /* 0x000fe20000000f00 */
[----:B------:R-:W-:-:S05]  /*21100*/  BRA `(.L_x_3594) ;  /* 0xffff65b000007947 */ /* 0x000fca000383ffff */
.L_x_3493:
[----:B------:R-:W-:Y:S01]  /*21110*/  MOV R2, RZ ;  /* 0x000000ff00027202 */ /* 0x000fe20000000f00 */
[----:B------:R-:W-:Y:S01]  /*21120*/  IMAD.MOV.U32 R215, RZ, RZ, R175 ;  /* 0x000000ffffd77224 */ /* 0x000fe200078e00af */
[----:B------:R-:W-:Y:S01]  /*21130*/  MOV R3, 0x21160 ;  /* 0x0002116000037802 */ /* 0x000fe20000000f00 */
[----:B------:R-:W-:Y:S02]  /*21140*/  IMAD.MOV.U32 R216, RZ, RZ, 0x1c1f ;  /* 0x00001c1fffd87424 */ /* 0x000fe400078e00ff */
[----:B-12---:R-:W-:Y:S05]  /*21150*/  CALL.REL.NOINC `($__internal_51_$__cuda_sm70_shflsync_idx_p) ;  /* 0x0000168000007944 */ /* 0x006fea0003c00000 */
[----:B------:R-:W-:Y:S01]  /*21160*/  MOV R0, R215 ;  /* 0x000000d700007202 */ /* 0x000fe20000000f00 */
[----:B------:R-:W-:-:S05]  /*21170*/  BRA `(.L_x_3595) ;  /* 0xffff656000007947 */ /* 0x000fca000383ffff */
.L_x_3494:
[----:B----4-:R-:W-:Y:S01]  /*21180*/  MOV R2, 0x1 ;  /* 0x0000000100027802 */ /* 0x010fe20000000f00 */
[----:B------:R-:W-:Y:S01]  /*21190*/  IMAD.MOV.U32 R215, RZ, RZ, R174 ;  /* 0x000000ffffd77224 */ /* 0x000fe200078e00ae */
[----:B------:R-:W-:Y:S01]  /*211a0*/  MOV R3, 0x211d0 ;  /* 0x000211d000037802 */ /* 0x000fe20000000f00 */
[----:B------:R-:W-:Y:S03]  /*211b0*/  IMAD.MOV.U32 R216, RZ, RZ, 0x1c1f ;  /* 0x00001c1fffd87424 */ /* 0x000fe600078e00ff */
[----:B-1-3--:R-:W-:Y:S05]  /*211c0*/  CALL.REL.NOINC `($__internal_51_$__cuda_sm70_shflsync_idx_p) ;  /* 0x0000161000007944 */ /* 0x00afea0003c00000 */
        /* <DEDUP_REMOVED lines=8> */
.L_x_3495:
[----:B------:R-:W-:Y:S02]  /*21250*/  MOV R0, 0x2 ;  /* 0x0000000200007802 */ /* 0x000fe40000000f00 */
[----:B------:R-:W-:Y:S02]  /*21260*/  MOV R2, 0x21280 ;  /* 0x0002128000027802 */ /* 0x000fe40000000f00 */
[----:B--2---:R-:W-:Y:S05]  /*21270*/  CALL.REL.NOINC `($__internal_50_$__cuda_sm70_shflsync_bfly_p) ;  /* 0x0000150000007944 */ /* 0x004fea0003c00000 */
[----:B------:R-:W-:-:S05]  /*21280*/  BRA `(.L_x_3597) ;  /* 0xffff695000007947 */ /* 0x000fca000383ffff */
.L_x_3496:
[----:B------:R-:W-:Y:S02]  /*21290*/  MOV R0, 0x1 ;  /* 0x0000000100007802 */ /* 0x000fe40000000f00 */
[----:B------:R-:W-:Y:S02]  /*212a0*/  MOV R2, 0x212c0 ;  /* 0x000212c000027802 */ /* 0x000fe40000000f00 */
[----:B--2---:R-:W-:Y:S05]  /*212b0*/  CALL.REL.NOINC `($__internal_50_$__cuda_sm70_shflsync_bfly_p) ;  /* 0x000014c000007944 */ /* 0x004fea0003c00000 */
        /* <DEDUP_REMOVED lines=28> */
.L_x_3498:
[----:B------:R-:W-:Y:S01]  /*21480*/  IMAD.MOV.U32 R4, RZ, RZ, R214 ;  /* 0x000000ffff047224 */ /* 0x000fe200078e00d6 */
[----:B------:R-:W-:-:S02]  /*21490*/  MOV R0, 0x2 ;  /* 0x0000000200007802 */ /* 0x000fc40000000f00 */
[----:B------:R-:W-:Y:S02]  /*214a0*/  MOV R2, 0x214c0 ;  /* 0x000214c000027802 */ /* 0x000fe40000000f00 */
[----:B------:R-:W-:Y:S05]  /*214b0*/  CALL.REL.NOINC `($__internal_50_$__cuda_sm70_shflsync_bfly_p) ;  /* 0x000012c000007944 */ /* 0x000fea0003c00000 */
[----:B------:R-:W-:Y:S05]  /*214c0*/  BRA `(.L_x_3599) ;  /* 0xffff7fd000007947 */ /* 0x000fea000383ffff */
.L_x_3499:
[----:B------:R-:W-:Y:S02]  /*214d0*/  MOV R0, 0x1 ;  /* 0x0000000100007802 */ /* 0x000fe40000000f00 */
[----:B------:R-:W-:Y:S02]  /*214e0*/  MOV R2, 0x21500 ;  /* 0x0002150000027802 */ /* 0x000fe40000000f00 */
[----:B-1----:R-:W-:Y:S05]  /*214f0*/  CALL.REL.NOINC `($__internal_50_$__cuda_sm70_shflsync_bfly_p) ;  /* 0x0000128000007944 */ /* 0x002fea0003c00000 */
[----:B------:R-:W-:Y:S01]  /*21500*/  FADD.FTZ R9, R4, R0 ;  /* 0x0000000004097221 */ /* 0x000fe20000010000 */
[----:B------:R-:W-:Y:S02]  /*21510*/  MOV R4, R213 ;  /* 0x000000d500047202 */ /* 0x000fe40000000f00 */
[----:B------:R-:W-:Y:S02]  /*21520*/  MOV R0, 0x2 ;  /* 0x0000000200007802 */ /* 0x000fe40000000f00 */
[----:B------:R-:W-:Y:S02]  /*21530*/  MOV R2, 0x21550 ;  /* 0x0002155000027802 */ /* 0x000fe40000000f00 */
[----:B------:R-:W-:Y:S05]  /*21540*/  CALL.REL.NOINC `($__internal_50_$__cuda_sm70_shflsync_bfly_p) ;  /* 0x0000123000007944 */ /* 0x000fea0003c00000 */
[----:B------:R-:W-:Y:S01]  /*21550*/  FADD.FTZ R8, R213, R0 ;  /* 0x00000000d5087221 */ /* 0x000fe20000010000 */
[----:B------:R-:W-:Y:S02]  /*21560*/  MOV R0, 0x1 ;  /* 0x0000000100007802 */ /* 0x000fe40000000f00 */
[----:B------:R-:W-:-:S02]  /*21570*/  MOV R2, 0x215a0 ;  /* 0x000215a000027802 */ /* 0x000fc40000000f00 */
[----:B------:R-:W-:Y:S02]  /*21580*/  MOV R4, R8 ;  /* 0x0000000800047202 */ /* 0x000fe40000000f00 */
[----:B------:R-:W-:Y:S05]  /*21590*/  CALL.REL.NOINC `($__internal_50_$__cuda_sm70_shflsync_bfly_p) ;  /* 0x000011e000007944 */ /* 0x000fea0003c00000 */
[----:B------:R-:W-:Y:S01]  /*215a0*/  FADD.FTZ R8, R8, R0 ;  /* 0x0000000008087221 */ /* 0x000fe20000010000 */
[----:B------:R-:W-:Y:S02]  /*215b0*/  MOV R4, R231 ;  /* 0x000000e700047202 */ /* 0x000fe40000000f00 */
[----:B------:R-:W-:Y:S02]  /*215c0*/  MOV R0, 0x2 ;  /* 0x0000000200007802 */ /* 0x000fe40000000f00 */
[----:B------:R-:W-:Y:S02]  /*215d0*/  MOV R2, 0x215f0 ;  /* 0x000215f000027802 */ /* 0x000fe40000000f00 */
[----:B------:R-:W-:Y:S05]  /*215e0*/  CALL.REL.NOINC `($__internal_50_$__cuda_sm70_shflsync_bfly_p) ;  /* 0x0000119000007944 */ /* 0x000fea0003c00000 */
[----:B------:R-:W-:Y:S01]  /*215f0*/  FADD.FTZ R6, R231, R0 ;  /* 0x00000000e7067221 */ /* 0x000fe20000010000 */
[----:B------:R-:W-:Y:S02]  /*21600*/  MOV R0, 0x1 ;  /* 0x0000000100007802 */ /* 0x000fe40000000f00 */
[----:B------:R-:W-:Y:S02]  /*21610*/  MOV R2, 0x21640 ;  /* 0x0002164000027802 */ /* 0x000fe40000000f00 */
[----:B------:R-:W-:-:S02]  /*21620*/  MOV R4, R6 ;  /* 0x0000000600047202 */ /* 0x000fc40000000f00 */
[----:B------:R-:W-:Y:S05]  /*21630*/  CALL.REL.NOINC `($__internal_50_$__cuda_sm70_shflsync_bfly_p) ;  /* 0x0000114000007944 */ /* 0x000fea0003c00000 */
[----:B------:R-:W-:Y:S01]  /*21640*/  FADD.FTZ R6, R6, R0 ;  /* 0x0000000006067221 */ /* 0x000fe20000010000 */
[----:B------:R-:W-:-:S02]  /*21650*/  MOV R4, R232 ;  /* 0x000000e800047202 */ /* 0x000fc40000000f00 */
[----:B------:R-:W-:Y:S02]  /*21660*/  MOV R0, 0x2 ;  /* 0x0000000200007802 */ /* 0x000fe40000000f00 */
[----:B------:R-:W-:Y:S02]  /*21670*/  MOV R2, 0x21690 ;  /* 0x0002169000027802 */ /* 0x000fe40000000f00 */
[----:B------:R-:W-:Y:S05]  /*21680*/  CALL.REL.NOINC `($__internal_50_$__cuda_sm70_shflsync_bfly_p) ;  /* 0x000010f000007944 */ /* 0x000fea0003c00000 */
[----:B------:R-:W-:Y:S01]  /*21690*/  FADD.FTZ R10, R232, R0 ;  /* 0x00000000e80a7221 */ /* 0x000fe20000010000 */
[----:B------:R-:W-:Y:S02]  /*216a0*/  MOV R0, 0x1 ;  /* 0x0000000100007802 */ /* 0x000fe40000000f00 */
[----:B------:R-:W-:Y:S02]  /*216b0*/  MOV R2, 0x216e0 ;  /* 0x000216e000027802 */ /* 0x000fe40000000f00 */
[----:B------:R-:W-:Y:S02]  /*216c0*/  MOV R4, R10 ;  /* 0x0000000a00047202 */ /* 0x000fe40000000f00 */
[----:B------:R-:W-:Y:S05]  /*216d0*/  CALL.REL.NOINC `($__internal_50_$__cuda_sm70_shflsync_bfly_p) ;  /* 0x000010a000007944 */ /* 0x000fea0003c00000 */
[----:B------:R-:W-:Y:S01]  /*216e0*/  MOV R12, R0 ;  /* 0x00000000000c7202 */ /* 0x000fe20000000f00 */
[----:B------:R-:W-:Y:S05]  /*216f0*/  BRA `(.L_x_3600) ;  /* 0xffff7e9000007947 */ /* 0x000fea000383ffff */
.L_x_3506:
[----:B--23--:R-:W-:Y:S01]  /*21700*/  IMAD.MOV.U32 R215, RZ, RZ, R6 ;  /* 0x000000ffffd77224 */ /* 0x00cfe200078e0006 */
[----:B------:R-:W-:Y:S01]  /*21710*/  MOV R2, RZ ;  /* 0x000000ff00027202 */ /* 0x000fe20000000f00 */
[----:B------:R-:W-:Y:S01]  /*21720*/  IMAD.MOV.U32 R216, RZ, RZ, 0x1c1f ;  /* 0x00001c1fffd87424 */ /* 0x000fe200078e00ff */
[----:B------:R-:W-:-:S02]  /*21730*/  MOV R3, 0x21750 ;  /* 0x0002175000037802 */ /* 0x000fc40000000f00 */
[----:B-1--4-:R-:W-:Y:S05]  /*21740*/  CALL.REL.NOINC `($__internal_51_$__cuda_sm70_shflsync_idx_p) ;  /* 0x0000109000007944 */ /* 0x012fea0003c00000 */
[----:B------:R-:W-:Y:S01]  /*21750*/  MOV R4, R215 ;  /* 0x000000d700047202 */ /* 0x000fe20000000f00 */
[----:B------:R-:W-:Y:S05]  /*21760*/  BRA `(.L_x_3601) ;  /* 0xffff98d000007947 */ /* 0x000fea000383ffff */
.L_x_3507:
[----:B------:R-:W-:Y:S01]  /*21770*/  IMAD.MOV.U32 R215, RZ, RZ, R12 ;  /* 0x000000ffffd77224 */ /* 0x000fe200078e000c */
[----:B------:R-:W-:Y:S01]  /*21780*/  MOV R2, RZ ;  /* 0x000000ff00027202 */ /* 0x000fe20000000f00 */
[----:B------:R-:W-:Y:S01]  /*21790*/  IMAD.MOV.U32 R216, RZ, RZ, 0x1c1f ;  /* 0x00001c1fffd87424 */ /* 0x000fe200078e00ff */
[----:B------:R-:W-:-:S02]  /*217a0*/  MOV R3, 0x217c0 ;  /* 0x000217c000037802 */ /* 0x000fc40000000f00 */
[----:B-1234-:R-:W-:Y:S05]  /*217b0*/  CALL.REL.NOINC `($__internal_51_$__cuda_sm70_shflsync_idx_p) ;  /* 0x0000102000007944 */ /* 0x01efea0003c00000 */
[----:B------:R-:W-:Y:S01]  /*217c0*/  MOV R2, R215 ;  /* 0x000000d700027202 */ /* 0x000fe20000000f00 */
[----:B------:R-:W-:Y:S05]  /*217d0*/  BRA `(.L_x_3602) ;  /* 0xffff988000007947 */ /* 0x000fea000383ffff */
.L_x_3510:
[----:B------:R-:W-:Y:S01]  /*217e0*/  IMAD.MOV.U32 R215, RZ, RZ, R6 ;  /* 0x000000ffffd77224 */ /* 0x000fe200078e0006 */
[----:B-1--4-:R-:W-:Y:S01]  /*217f0*/  MOV R2, 0x1 ;  /* 0x0000000100027802 */ /* 0x012fe20000000f00 */
[----:B------:R-:W-:Y:S01]  /*21800*/  IMAD.MOV.U32 R216, RZ, RZ, 0x1c1f ;  /* 0x00001c1fffd87424 */ /* 0x000fe200078e00ff */
[----:B------:R-:W-:-:S02]  /*21810*/  MOV R3, 0x21830 ;  /* 0x0002183000037802 */ /* 0x000fc40000000f00 */
[----:B--23--:R-:W-:Y:S05]  /*21820*/  CALL.REL.NOINC `($__internal_51_$__cuda_sm70_shflsync_idx_p) ;  /* 0x00000fb000007944 */ /* 0x00cfea0003c00000 */
        /* <DEDUP_REMOVED lines=8> */
.L_x_3513:
[----:B------:R-:W-:Y:S01]  /*218b0*/  IMAD.MOV.U32 R215, RZ, RZ, R6 ;  /* 0x000000ffffd77224 */ /* 0x000fe200078e0006 */
[----:B-1----:R-:W-:Y:S01]  /*218c0*/  MOV R2, 0x2 ;  /* 0x0000000200027802 */ /* 0x002fe20000000f00 */
[----:B------:R-:W-:Y:S01]  /*218d0*/  IMAD.MOV.U32 R216, RZ, RZ, 0x1c1f ;  /* 0x00001c1fffd87424 */ /* 0x000fe200078e00ff */
[----:B------:R-:W-:Y:S02]  /*218e0*/  MOV R3, 0x21900 ;  /* 0x0002190000037802 */ /* 0x000fe40000000f00 */
[----:B--23--:R-:W-:Y:S05]  /*218f0*/  CALL.REL.NOINC `($__internal_51_$__cuda_sm70_shflsync_idx_p) ;  /* 0x00000ee000007944 */ /* 0x00cfea0003c00000 */
[----:B------:R-:W-:Y:S01]  /*21900*/  MOV R4, R215 ;  /* 0x000000d700047202 */ /* 0x000fe20000000f00 */
[----:B------:R-:W-:Y:S05]  /*21910*/  BRA `(.L_x_3604) ;  /* 0xffff9a4000007947 */ /* 0x000fea000383ffff */
.L_x_3514:
[----:B------:R-:W-:Y:S01]  /*21920*/  IMAD.MOV.U32 R215, RZ, RZ, R12 ;  /* 0x000000ffffd77224 */ /* 0x000fe200078e000c */
[----:B-1----:R-:W-:Y:S01]  /*21930*/  MOV R2, 0x2 ;  /* 0x0000000200027802 */ /* 0x002fe20000000f00 */
[----:B------:R-:W-:Y:S01]  /*21940*/  IMAD.MOV.U32 R216, RZ, RZ, 0x1c1f ;  /* 0x00001c1fffd87424 */ /* 0x000fe200078e00ff */
[----:B------:R-:W-:Y:S02]  /*21950*/  MOV R3, 0x21970 ;  /* 0x0002197000037802 */ /* 0x000fe40000000f00 */
[----:B--234-:R-:W-:Y:S05]  /*21960*/  CALL.REL.NOINC `($__internal_51_$__cuda_sm70_shflsync_idx_p) ;  /* 0x00000e7000007944 */ /* 0x01cfea0003c00000 */
[----:B------:R-:W-:Y:S01]  /*21970*/  MOV R2, R215 ;  /* 0x000000d700027202 */ /* 0x000fe20000000f00 */
[----:B------:R-:W-:Y:S05]  /*21980*/  BRA `(.L_x_3605) ;  /* 0xffff99f000007947 */ /* 0x000fea000383ffff */
.L_x_3517:
[----:B------:R-:W-:Y:S01]  /*21990*/  IMAD.MOV.U32 R215, RZ, RZ, R6 ;  /* 0x000000ffffd77224 */ /* 0x000fe200078e0006 */
[----:B--2---:R-:W-:Y:S01]  /*219a0*/  MOV R2, 0x3 ;  /* 0x0000000300027802 */ /* 0x004fe20000000f00 */
[----:B------:R-:W-:Y:S01]  /*219b0*/  IMAD.MOV.U32 R216, RZ, RZ, 0x1c1f ;  /* 0x00001c1fffd87424 */ /* 0x000fe200078e00ff */
[----:B------:R-:W-:-:S02]  /*219c0*/  MOV R3, 0x219e0 ;  /* 0x000219e000037802 */ /* 0x000fc40000000f00 */
        /* <DEDUP_REMOVED lines=9> */
.L_x_3519:
[----:B------:R-:W-:Y:S01]  /*21a60*/  IMAD.MOV.U32 R215, RZ, RZ, R5 ;  /* 0x000000ffffd77224 */ /* 0x000fe200078e0005 */
[----:B------:R-:W-:Y:S01]  /*21a70*/  MOV R2, RZ ;  /* 0x000000ff00027202 */ /* 0x000fe20000000f00 */
[----:B------:R-:W-:Y:S01]  /*21a80*/  IMAD.MOV.U32 R216, RZ, RZ, 0x1c1f ;  /* 0x00001c1fffd87424 */ /* 0x000fe200078e00ff */
[----:B------:R-:W-:Y:S02]  /*21a90*/  MOV R3, 0x21ab0 ;  /* 0x00021ab000037802 */ /* 0x000fe40000000f00 */
[----:B------:R-:W-:Y:S05]  /*21aa0*/  CALL.REL.NOINC `($__internal_51_$__cuda_sm70_shflsync_idx_p) ;  /* 0x00000d3000007944 */ /* 0x000fea0003c00000 */
[----:B------:R-:W-:Y:S01]  /*21ab0*/  MOV R4, R215 ;  /* 0x000000d700047202 */ /* 0x000fe20000000f00 */
[----:B------:R-:W-:Y:S05]  /*21ac0*/  BRA `(.L_x_3607) ;  /* 0xffff9db000007947 */ /* 0x000fea000383ffff */
.L_x_3520:
[----:B------:R-:W-:Y:S01]  /*21ad0*/  IMAD.MOV.U32 R215, RZ, RZ, R6 ;  /* 0x000000ffffd77224 */ /* 0x000fe200078e0006 */
[----:B------:R-:W-:Y:S01]  /*21ae0*/  MOV R2, RZ ;  /* 0x000000ff00027202 */ /* 0x000fe20000000f00 */
[----:B------:R-:W-:Y:S01]  /*21af0*/  IMAD.MOV.U32 R216, RZ, RZ, 0x1c1f ;  /* 0x00001c1fffd87424 */ /* 0x000fe200078e00ff */
[----:B------:R-:W-:Y:S02]  /*21b00*/  MOV R3, 0x21b20 ;  /* 0x00021b2000037802 */ /* 0x000fe40000000f00 */
[----:B-12---:R-:W-:Y:S05]  /*21b10*/  CALL.REL.NOINC `($__internal_51_$__cuda_sm70_shflsync_idx_p) ;  /* 0x00000cc000007944 */ /* 0x006fea0003c00000 */
[----:B------:R-:W-:Y:S01]  /*21b20*/  MOV R0, R215 ;  /* 0x000000d700007202 */ /* 0x000fe20000000f00 */
[----:B------:R-:W-:Y:S05]  /*21b30*/  BRA `(.L_x_3608) ;  /* 0xffff9d6000007947 */ /* 0x000fea000383ffff */
.L_x_3523:
        /* <DEDUP_REMOVED lines=13> */
.L_x_3526:
[----:B------:R-:W-:Y:S01]  /*21c10*/  IMAD.MOV.U32 R215, RZ, RZ, R5 ;  /* 0x000000ffffd77224 */ /* 0x000fe200078e0005 */
[----:B----4-:R-:W-:Y:S01]  /*21c20*/  MOV R2, 0x2 ;  /* 0x0000000200027802 */ /* 0x010fe20000000f00 */
[----:B------:R-:W-:Y:S01]  /*21c30*/  IMAD.MOV.U32 R216, RZ, RZ, 0x1c1f ;  /* 0x00001c1fffd87424 */ /* 0x000fe200078e00ff */
[----:B------:R-:W-:Y:S02]  /*21c40*/  MOV R3, 0x21c60 ;  /* 0x00021c6000037802 */ /* 0x000fe40000000f00 */
[----:B-123--:R-:W-:Y:S05]  /*21c50*/  CALL.REL.NOINC `($__internal_51_$__cuda_sm70_shflsync_idx_p) ;  /* 0x00000b8000007944 */ /* 0x00efea0003c00000 */
[----:B------:R-:W-:Y:S01]  /*21c60*/  MOV R4, R215 ;  /* 0x000000d700047202 */ /* 0x000fe20000000f00 */
[----:B------:R-:W-:Y:S05]  /*21c70*/  BRA `(.L_x_3610) ;  /* 0xffffa5d000007947 */ /* 0x000fea000383ffff */
.L_x_3527:
[----:B------:R-:W-:Y:S01]  /*21c80*/  IMAD.MOV.U32 R215, RZ, RZ, R6 ;  /* 0x000000ffffd77224 */ /* 0x000fe200078e0006 */
[----:B----4-:R-:W-:Y:S01]  /*21c90*/  MOV R2, 0x2 ;  /* 0x0000000200027802 */ /* 0x010fe20000000f00 */
[----:B------:R-:W-:Y:S01]  /*21ca0*/  IMAD.MOV.U32 R216, RZ, RZ, 0x1c1f ;  /* 0x00001c1fffd87424 */ /* 0x000fe200078e00ff */
[----:B------:R-:W-:Y:S02]  /*21cb0*/  MOV R3, 0x21cd0 ;  /* 0x00021cd000037802 */ /* 0x000fe40000000f00 */
[----:B-123--:R-:W-:Y:S05]  /*21cc0*/  CALL.REL.NOINC `($__internal_51_$__cuda_sm70_shflsync_idx_p) ;  /* 0x00000b1000007944 */ /* 0x00efea0003c00000 */
[----:B------:R-:W-:Y:S01]  /*21cd0*/  MOV R0, R215 ;  /* 0x000000d700007202 */ /* 0x000fe20000000f00 */
[----:B------:R-:W-:Y:S05]  /*21ce0*/  BRA `(.L_x_3611) ;  /* 0xffffa58000007947 */ /* 0x000fea000383ffff */
.L_x_3530:
        /* <DEDUP_REMOVED lines=13> */
.L_x_3534:
[----:B------:R-:W-:Y:S01]  /*21dc0*/  IMAD.MOV.U32 R215, RZ, RZ, R5 ;  /* 0x000000ffffd77224 */ /* 0x000fe200078e0005 */
[----:B------:R-:W-:Y:S01]  /*21dd0*/  MOV R2, RZ ;  /* 0x000000ff00027202 */ /* 0x000fe20000000f00 */
[----:B------:R-:W-:Y:S01]  /*21de0*/  IMAD.MOV.U32 R216, RZ, RZ, 0x1c1f ;  /* 0x00001c1fffd87424 */ /* 0x000fe200078e00ff */
[----:B------:R-:W-:Y:S02]  /*21df0*/  MOV R3, 0x21e10 ;  /* 0x00021e1000037802 */ /* 0x000fe40000000f00 */
[----:B------:R-:W-:Y:S05]  /*21e00*/  CALL.REL.NOINC `($__internal_51_$__cuda_sm70_shflsync_idx_p) ;  /* 0x000009d000007944 */ /* 0x000fea0003c00000 */
[----:B------:R-:W-:Y:S01]  /*21e10*/  MOV R4, R215 ;  /* 0x000000d700047202 */ /* 0x000fe20000000f00 */
[----:B------:R-:W-:Y:S05]  /*21e20*/  BRA `(.L_x_3613) ;  /* 0xffffb60000007947 */ /* 0x000fea000383ffff */
.L_x_3535:
[----:B------:R-:W-:Y:S01]  /*21e30*/  IMAD.MOV.U32 R215, RZ, RZ, R13 ;  /* 0x000000ffffd77224 */ /* 0x000fe200078e000d */
[----:B------:R-:W-:Y:S01]  /*21e40*/  MOV R2, RZ ;  /* 0x000000ff00027202 */ /* 0x000fe20000000f00 */
[----:B------:R-:W-:Y:S01]  /*21e50*/  IMAD.MOV.U32 R216, RZ, RZ, 0x1c1f ;  /* 0x00001c1fffd87424 */ /* 0x000fe200078e00ff */
[----:B------:R-:W-:Y:S02]  /*21e60*/  MOV R3, 0x21e80 ;  /* 0x00021e8000037802 */ /* 0x000fe40000000f00 */
[----:B-12---:R-:W-:Y:S05]  /*21e70*/  CALL.REL.NOINC `($__internal_51_$__cuda_sm70_shflsync_idx_p) ;  /* 0x0000096000007944 */ /* 0x006fea0003c00000 */
[----:B------:R-:W-:Y:S01]  /*21e80*/  MOV R0, R215 ;  /* 0x000000d700007202 */ /* 0x000fe20000000f00 */
[----:B------:R-:W-:Y:S05]  /*21e90*/  BRA `(.L_x_3614) ;  /* 0xffffb5b000007947 */ /* 0x000fea000383ffff */
.L_x_3538:
        /* <DEDUP_REMOVED lines=13> */
.L_x_3541:
[----:B------:R-:W-:Y:S01]  /*21f70*/  IMAD.MOV.U32 R215, RZ, RZ, R5 ;  /* 0x000000ffffd77224 */ /* 0x000fe200078e0005 */
[----:B-1----:R-:W-:Y:S01]  /*21f80*/  MOV R2, 0x2 ;  /* 0x0000000200027802 */ /* 0x002fe20000000f00 */
[----:B------:R-:W-:Y:S01]  /*21f90*/  IMAD.MOV.U32 R216, RZ, RZ, 0x1c1f ;  /* 0x00001c1fffd87424 */ /* 0x000fe200078e00ff */
[----:B------:R-:W-:Y:S02]  /*21fa0*/  MOV R3, 0x21fc0 ;  /* 0x00021fc000037802 */ /* 0x000fe40000000f00 */
[----:B--234-:R-:W-:Y:S05]  /*21fb0*/  CALL.REL.NOINC `($__internal_51_$__cuda_sm70_shflsync_idx_p) ;  /* 0x0000082000007944 */ /* 0x01cfea0003c00000 */
[----:B------:R-:W-:Y:S01]  /*21fc0*/  MOV R4, R215 ;  /* 0x000000d700047202 */ /* 0x000fe20000000f00 */
[----:B------:R-:W-:Y:S05]  /*21fd0*/  BRA `(.L_x_3616) ;  /* 0xffffb78000007947 */ /* 0x000fea000383ffff */
.L_x_3542:
[----:B------:R-:W-:Y:S01]  /*21fe0*/  IMAD.MOV.U32 R215, RZ, RZ, R13 ;  /* 0x000000ffffd77224 */ /* 0x000fe200078e000d */
[----:B------:R-:W-:Y:S01]  /*21ff0*/  MOV R2, 0x2 ;  /* 0x0000000200027802 */ /* 0x000fe20000000f00 */
[----:B------:R-:W-:Y:S01]  /*22000*/  IMAD.MOV.U32 R216, RZ, RZ, 0x1c1f ;  /* 0x00001c1fffd87424 */ /* 0x000fe200078e00ff */
[----:B------:R-:W-:Y:S02]  /*22010*/  MOV R3, 0x22030 ;  /* 0x0002203000037802 */ /* 0x000fe40000000f00 */
[----:B-1234-:R-:W-:Y:S05]  /*22020*/  CALL.REL.NOINC `($__internal_51_$__cuda_sm70_shflsync_idx_p) ;  /* 0x000007b000007944 */ /* 0x01efea0003c00000 */
[----:B------:R-:W-:Y:S01]  /*22030*/  MOV R0, R215 ;  /* 0x000000d700007202 */ /* 0x000fe20000000f00 */
[----:B------:R-:W-:Y:S05]  /*22040*/  BRA `(.L_x_3617) ;  /* 0xffffb73000007947 */ /* 0x000fea000383ffff */
.L_x_3545:
[----:B------:R-:W-:Y:S01]  /*22050*/  IMAD.MOV.U32 R215, RZ, RZ, R5 ;  /* 0x000000ffffd77224 */ /* 0x000fe200078e0005 */
[----:B-1----:R-:W-:Y:S01]  /*22060*/  MOV R2, 0x3 ;  /* 0x0000000300027802 */ /* 0x002fe20000000f00 */
[----:B------:R-:W-:Y:S01]  /*22070*/  IMAD.MOV.U32 R216, RZ, RZ, 0x1c1f ;  /* 0x00001c1fffd87424 */ /* 0x000fe200078e00ff */
[----:B------:R-:W-:-:S02]  /*22080*/  MOV R3, 0x220a0 ;  /* 0x000220a000037802 */ /* 0x000fc40000000f00 */
[----:B--234-:R-:W-:Y:S05]  /*22090*/  CALL.REL.NOINC `($__internal_51_$__cuda_sm70_shflsync_idx_p) ;  /* 0x0000074000007944 */ /* 0x01cfea0003c00000 */
        /* <DEDUP_REMOVED lines=8> */
.L_x_3547:
[----:B------:R-:W-:Y:S01]  /*22120*/  IMAD.MOV.U32 R215, RZ, RZ, R76 ;  /* 0x000000ffffd77224 */ /* 0x000fe200078e004c */
[----:B------:R-:W-:Y:S01]  /*22130*/  MOV R2, RZ ;  /* 0x000000ff00027202 */ /* 0x000fe20000000f00 */
[----:B------:R-:W-:Y:S01]  /*22140*/  IMAD.MOV.U32 R216, RZ, RZ, 0x1f ;  /* 0x0000001fffd87424 */ /* 0x000fe200078e00ff */
[----:B------:R-:W-:Y:S02]  /*22150*/  MOV R3, 0x22170 ;  /* 0x0002217000037802 */ /* 0x000fe40000000f00 */
[----:B------:R-:W-:Y:S05]  /*22160*/  CALL.REL.NOINC `($__internal_51_$__cuda_sm70_shflsync_idx_p) ;  /* 0x0000067000007944 */ /* 0x000fea0003c00000 */
[----:B------:R-:W-:Y:S01]  /*22170*/  MOV R10, R215 ;  /* 0x000000d7000a7202 */ /* 0x000fe20000000f00 */
[----:B------:R-:W-:Y:S05]  /*22180*/  BRA `(.L_x_3619) ;  /* 0xffffb9c000007947 */ /* 0x000fea000383ffff */
.L_x_3548:
[----:B------:R-:W-:Y:S01]  /*22190*/  IMAD.MOV.U32 R215, RZ, RZ, R76 ;  /* 0x000000ffffd77224 */ /* 0x000fe200078e004c */
[----:B------:R-:W-:Y:S01]  /*221a0*/  MOV R2, 0x1 ;  /* 0x0000000100027802 */ /* 0x000fe20000000f00 */
[----:B------:R-:W-:Y:S01]  /*221b0*/  IMAD.MOV.U32 R216, RZ, RZ, 0x1f ;  /* 0x0000001fffd87424 */ /* 0x000fe200078e00ff */
[----:B------:R-:W-:Y:S02]  /*221c0*/  MOV R3, 0x221e0 ;  /* 0x000221e000037802 */ /* 0x000fe40000000f00 */
[----:B-12---:R-:W-:Y:S05]  /*221d0*/  CALL.REL.NOINC `($__internal_51_$__cuda_sm70_shflsync_idx_p) ;  /* 0x0000060000007944 */ /* 0x006fea0003c00000 */
[----:B------:R-:W-:Y:S01]  /*221e0*/  MOV R9, R215 ;  /* 0x000000d700097202 */ /* 0x000fe20000000f00 */
[----:B------:R-:W-:Y:S05]  /*221f0*/  BRA `(.L_x_3620) ;  /* 0xffffb97000007947 */ /* 0x000fea000383ffff */
.L_x_3549:
[----:B------:R-:W-:Y:S02]  /*22200*/  MOV R3, 0x1 ;  /* 0x0000000100037802 */ /* 0x000fe40000000f00 */
[----:B------:R-:W-:-:S02]  /*22210*/  MOV R2, 0x22230 ;  /* 0x0002223000027802 */ /* 0x000fc40000000f00 */
[----:B-1234-:R-:W-:Y:S05]  /*22220*/  CALL.REL.NOINC `($__internal_52_$__cuda_sm70_shflsync_up_p) ;  /* 0x0000061000007944 */ /* 0x01efea0003c00000 */
[----:B------:R-:W-:Y:S05]  /*22230*/  BRA `(.L_x_3621) ;  /* 0xffffba6000007947 */ /* 0x000fea000383ffff */
.L_x_3550:
[----:B------:R-:W-:Y:S02]  /*22240*/  MOV R3, 0x2 ;  /* 0x0000000200037802 */ /* 0x000fe40000000f00 */
[----:B------:R-:W-:-:S02]  /*22250*/  MOV R2, 0x22270 ;  /* 0x0002227000027802 */ /* 0x000fc40000000f00 */
[----:B--2-4-:R-:W-:Y:S05]  /*22260*/  CALL.REL.NOINC `($__internal_52_$__cuda_sm70_shflsync_up_p) ;  /* 0x000005d000007944 */ /* 0x014fea0003c00000 */
        /* <DEDUP_REMOVED lines=24> */
.L_x_3554:
[----:B------:R-:W-:Y:S02]  /*223f0*/  MOV R3, 0x1 ;  /* 0x0000000100037802 */ /* 0x000fe40000000f00 */
[----:B------:R-:W-:Y:S02]  /*22400*/  MOV R2, 0x22420 ;  /* 0x0002242000027802 */ /* 0x000fe40000000f00 */
[----:B------:R-:W-:Y:S05]  /*22410*/  CALL.REL.NOINC `($__internal_52_$__cuda_sm70_shflsync_up_p) ;  /* 0x0000042000007944 */ /* 0x000fea0003c00000 */
[----:B------:R-:W-:Y:S01]  /*22420*/  MOV R2, R4 ;  /* 0x0000000400027202 */ /* 0x000fe20000000f00 */
[----:B------:R-:W-:Y:S05]  /*22430*/  BRA `(.L_x_3623) ;  /* 0xffffbad000007947 */ /* 0x000fea000383ffff */
.L_x_3555:
        /* <DEDUP_REMOVED lines=27> */
.L_x_3557:
[----:B------:R-:W-:Y:S02]  /*225f0*/  SEL R0, RZ, 0x1, P0 ;  /* 0x00000001ff007807 */ /* 0x000fe40000000000 */
[----:B------:R-:W-:Y:S02]  /*22600*/  MOV R2, 0x22620 ;  /* 0x0002262000027802 */ /* 0x000fe40000000f00 */
[----:B-1----:R-:W-:Y:S05]  /*22610*/  CALL.REL.NOINC `($__internal_53_$__cuda_sm70_votesync_ballot) ;  /* 0x0000028000007944 */ /* 0x002fea0003c00000 */
[----:B------:R-:W-:Y:S01]  /*22620*/  MOV R11, R0 ;  /* 0x00000000000b7202 */ /* 0x000fe20000000f00 */
[----:B------:R-:W-:Y:S05]  /*22630*/  BRA `(.L_x_3625) ;  /* 0xffffba6000007947 */ /* 0x000fea000383ffff */
.L_x_3558:
[----:B------:R-:W-:Y:S01]  /*22640*/  IMAD.MOV.U32 R215, RZ, RZ, R6 ;  /* 0x000000ffffd77224 */ /* 0x000fe200078e0006 */
[----:B------:R-:W-:Y:S01]  /*22650*/  MOV R2, R5 ;  /* 0x0000000500027202 */ /* 0x000fe20000000f00 */
[----:B------:R-:W-:Y:S01]  /*22660*/  IMAD.MOV.U32 R216, RZ, RZ, 0x1f ;  /* 0x0000001fffd87424 */ /* 0x000fe200078e00ff */
[----:B------:R-:W-:Y:S02]  /*22670*/  MOV R3, 0x22690 ;  /* 0x0002269000037802 */ /* 0x000fe40000000f00 */
[----:B-12---:R-:W-:Y:S05]  /*22680*/  CALL.REL.NOINC `($__internal_51_$__cuda_sm70_shflsync_idx_p) ;  /* 0x0000015000007944 */ /* 0x006fea0003c00000 */
[----:B------:R-:W-:Y:S01]  /*22690*/  IMAD.MOV.U32 R6, RZ, RZ, R215 ;  /* 0x000000ffff067224 */ /* 0x000fe200078e00d7 */
[----:B------:R-:W-:Y:S01]  /*226a0*/  MOV R2, R5 ;  /* 0x0000000500027202 */ /* 0x000fe20000000f00 */
[----:B------:R-:W-:Y:S01]  /*226b0*/  IMAD.MOV.U32 R215, RZ, RZ, R8 ;  /* 0x000000ffffd77224 */ /* 0x000fe200078e0008 */
[----:B------:R-:W-:-:S02]  /*226c0*/  MOV R216, 0x1f ;  /* 0x0000001f00d87802 */ /* 0x000fc40000000f00 */
[----:B------:R-:W-:Y:S02]  /*226d0*/  MOV R3, 0x226f0 ;  /* 0x000226f000037802 */ /* 0x000fe40000000f00 */
[----:B------:R-:W-:Y:S05]  /*226e0*/  CALL.REL.NOINC `($__internal_51_$__cuda_sm70_shflsync_idx_p) ;  /* 0x000000f000007944 */ /* 0x000fea0003c00000 */
[----:B------:R-:W-:Y:S01]  /*226f0*/  MOV R0, R215 ;  /* 0x000000d700007202 */ /* 0x000fe20000000f00 */
[----:B------:R-:W-:Y:S05]  /*22700*/  BRA `(.L_x_3626) ;  /* 0xffffba0000007947 */ /* 0x000fea000383ffff */
.L_x_3561:
[----:B------:R-:W-:Y:S01]  /*22710*/  IMAD.MOV.U32 R215, RZ, RZ, R4 ;  /* 0x000000ffffd77224 */ /* 0x000fe200078e0004 */
[----:B------:R-:W-:Y:S01]  /*22720*/  MOV R2, R5 ;  /* 0x0000000500027202 */ /* 0x000fe20000000f00 */
[----:B------:R-:W-:Y:S01]  /*22730*/  IMAD.MOV.U32 R216, RZ, RZ, 0x1f ;  /* 0x0000001fffd87424 */ /* 0x000fe200078e00ff */
[----:B------:R-:W-:Y:S02]  /*22740*/  MOV R3, 0x22760 ;  /* 0x0002276000037802 */ /* 0x000fe40000000f00 */
[----:B-12-4-:R-:W-:Y:S05]  /*22750*/  CALL.REL.NOINC `($__internal_51_$__cuda_sm70_shflsync_idx_p) ;  /* 0x0000008000007944 */ /* 0x016fea0003c00000 */
[----:B------:R-:W-:Y:S01]  /*22760*/  MOV R12, R215 ;  /* 0x000000d7000c7202 */ /* 0x000fe20000000f00 */
[----:B------:R-:W-:Y:S05]  /*22770*/  BRA `(.L_x_3560) ;  /* 0xffffb9f000007947 */ /* 0x000fea000383ffff */
        .weak           $__internal_50_$__cuda_sm70_shflsync_bfly_p
        .type           $__internal_50_$__cuda_sm70_shflsync_bfly_p,@function
        .size           $__internal_50_$__cuda_sm70_shflsync_bfly_p,($__internal_51_$__cuda_sm70_shflsync_idx_p - $__internal_50_$__cuda_sm70_shflsync_bfly_p)
$__internal_50_$__cuda_sm70_shflsync_bfly_p:
[----:B------:R-:W-:Y:S02]  /*22780*/  MOV R188, 0xffffffff ;  /* 0xffffffff00bc7802 */ /* 0x000fe40000000f00 */
[----:B------:R-:W-:Y:S02]  /*22790*/  MOV R3, 0x1f ;  /* 0x0000001f00037802 */ /* 0x000fe40000000f00 */
[----:B------:R-:W-:Y:S04]  /*227a0*/  WARPSYNC R188 ;  /* 0x000000bc00007348 */ /* 0x000fe80003800000 */
[----:B------:R1:W2:Y:S02]  /*227b0*/  SHFL.BFLY PT, R0, R4, R0, R3 ;  /* 0x0c00000004007389 */ /* 0x0002a400000e0003 */
[----:B-1----:R-:W-:-:S04]  /*227c0*/  MOV R3, 0x0 ;  /* 0x0000000000037802 */ /* 0x002fc80000000f00 */
[----:B--2---:R-:W-:Y:S05]  /*227d0*/  RET.REL.NODEC R2 `(_ZN7cutlass13device_kernelIN5flash19enable_sm80_to_sm89INS1_16FlashAttnFwdSm80INS1_25CollectiveMainloopFwdSm80ILi4ELi1ELb0EN4cute5tupleIJNS5_1CILi128EEENS7_ILi48EEENS7_ILi96EEEEEELi96ENS_10bfloat16_tEfNS_4arch4Sm80ELb1ELb0ELb0ELb1ELb1ELb1ELb1ELb1EEENS1_21CollectiveEpilogueFwdINS6_IJS8_SA_S9_EEENS6_IJNS7_ILi1EEESI_SI_EEESC_SE_Li128ELb1ELb1ELb1ELb0EEENS1_36VarlenDynamicPersistentTileSchedulerILi128ELi48ELi128ELi128ELb1ELb1ELb0ELb1ELb1ELb1EEEEEEEEEvNT_6ParamsE) ;  /* 0xfffdd82002007950 */ /* 0x004fea0003c3ffff */
        .weak           $__internal_51_$__cuda_sm70_shflsync_idx_p
        .type           $__internal_51_$__cuda_sm70_shflsync_idx_p,@function
        .size           $__internal_51_$__cuda_sm70_shflsync_idx_p,($__internal_52_$__cuda_sm70_shflsync_up_p - $__internal_51_$__cuda_sm70_shflsync_idx_p)
$__internal_51_$__cuda_sm70_shflsync_idx_p:
[----:B------:R-:W-:-:S04]  /*227e0*/  MOV R217, 0xffffffff ;  /* 0xffffffff00d97802 */ /* 0x000fc80000000f00 */
[----:B------:R-:W-:Y:S04]  /*227f0*/  WARPSYNC R217 ;  /* 0x000000d900007348 */ /* 0x000fe80003800000 */
[----:B------:R1:W2:Y:S02]  /*22800*/  SHFL.IDX PT, R215, R215, R2, R216 ;  /* 0x00000002d7d77389 */ /* 0x0002a400000e00d8 */
[----:B-1----:R-:W-:Y:S02]  /*22810*/  MOV R2, R3 ;  /* 0x0000000300027202 */ /* 0x002fe40000000f00 */
[----:B------:R-:W-:-:S04]  /*22820*/  MOV R3, 0x0 ;  /* 0x0000000000037802 */ /* 0x000fc80000000f00 */
[----:B--2---:R-:W-:Y:S05]  /*22830*/  RET.REL.NODEC R2 `(_ZN7cutlass13device_kernelIN5flash19enable_sm80_to_sm89INS1_16FlashAttnFwdSm80INS1_25CollectiveMainloopFwdSm80ILi4ELi1ELb0EN4cute5tupleIJNS5_1CILi128EEENS7_ILi48EEENS7_ILi96EEEEEELi96ENS_10bfloat16_tEfNS_4arch4Sm80ELb1ELb0ELb0ELb1ELb1ELb1ELb1ELb1EEENS1_21CollectiveEpilogueFwdINS6_IJS8_SA_S9_EEENS6_IJNS7_ILi1EEESI_SI_EEESC_SE_Li128ELb1ELb1ELb1ELb0EEENS1_36VarlenDynamicPersistentTileSchedulerILi128ELi48ELi128ELi128ELb1ELb1ELb0ELb1ELb1ELb1EEEEEEEEEvNT_6ParamsE) ;  /* 0xfffdd7c002007950 */ /* 0x004fea0003c3ffff */
        .weak           $__internal_52_$__cuda_sm70_shflsync_up_p
        .type           $__internal_52_$__cuda_sm70_shflsync_up_p,@function
        .size           $__internal_52_$__cuda_sm70_shflsync_up_p,($__internal_53_$__cuda_sm70_votesync_ballot - $__internal_52_$__cuda_sm70_shflsync_up_p)
$__internal_52_$__cuda_sm70_shflsync_up_p:
[----:B------:R-:W-:Y:S02]  /*22840*/  MOV R4, RZ ;  /* 0x000000ff00047202 */ /* 0x000fe40000000f00 */
[----:B------:R-:W-:-:S04]  /*22850*/  MOV R11, 0xffffffff ;  /* 0xffffffff000b7802 */ /* 0x000fc80000000f00 */
[----:B------:R-:W-:Y:S04]  /*22860*/  WARPSYNC R11 ;  /* 0x0000000b00007348 */ /* 0x000fe80003800000 */
[----:B------:R1:W2:Y:S02]  /*22870*/  SHFL.UP PT, R4, R0, R3, R4 ;  /* 0x0400000300047389 */ /* 0x0002a400000e0004 */
[----:B-1----:R-:W-:-:S04]  /*22880*/  MOV R3, 0x0 ;  /* 0x0000000000037802 */ /* 0x002fc80000000f00 */
[----:B--2---:R-:W-:Y:S05]  /*22890*/  RET.REL.NODEC R2 `(_ZN7cutlass13device_kernelIN5flash19enable_sm80_to_sm89INS1_16FlashAttnFwdSm80INS1_25CollectiveMainloopFwdSm80ILi4ELi1ELb0EN4cute5tupleIJNS5_1CILi128EEENS7_ILi48EEENS7_ILi96EEEEEELi96ENS_10bfloat16_tEfNS_4arch4Sm80ELb1ELb0ELb0ELb1ELb1ELb1ELb1ELb1EEENS1_21CollectiveEpilogueFwdINS6_IJS8_SA_S9_EEENS6_IJNS7_ILi1EEESI_SI_EEESC_SE_Li128ELb1ELb1ELb1ELb0EEENS1_36VarlenDynamicPersistentTileSchedulerILi128ELi48ELi128ELi128ELb1ELb1ELb0ELb1ELb1ELb1EEEEEEEEEvNT_6ParamsE) ;  /* 0xfffdd76002007950 */ /* 0x004fea0003c3ffff */
        .weak           $__internal_53_$__cuda_sm70_votesync_ballot
        .type           $__internal_53_$__cuda_sm70_votesync_ballot,@function
        .size           $__internal_53_$__cuda_sm70_votesync_ballot,(.L_x_3695 - $__internal_53_$__cuda_sm70_votesync_ballot)
$__internal_53_$__cuda_sm70_votesync_ballot:
[----:B------:R-:W-:Y:S01]  /*228a0*/  ISETP.NE.U32.AND P0, PT, R0, 0x1, PT ;  /* 0x000000010000780c */ /* 0x000fe20003f05070 */
[----:B------:R-:W-:-:S04]  /*228b0*/  IMAD.MOV.U32 R3, RZ, RZ, -0x1 ;  /* 0xffffffffff037424 */ /* 0x000fc800078e00ff */
[----:B------:R-:W-:Y:S08]  /*228c0*/  WARPSYNC R3 ;  /* 0x0000000300007348 */ /* 0x000ff00003800000 */
[----:B------:R-:W-:-:S04]  /*228d0*/  VOTE.ANY R0, PT, !P0 ;  /* 0x0000000000007806 */ /* 0x000fc800040e0100 */
[----:B------:R-:W-:Y:S01]  /*228e0*/  LOP3.LUT R0, R0, R3, RZ, 0xc0, !PT ;  /* 0x0000000300007212 */ /* 0x000fe200078ec0ff */
[----:B------:R-:W-:-:S04]  /*228f0*/  IMAD.MOV.U32 R3, RZ, RZ, 0x0 ;  /* 0x00000000ff037424 */ /* 0x000fc800078e00ff */
[----:B------:R-:W-:Y:S05]  /*22900*/  RET.REL.NODEC R2 `(_ZN7cutlass13device_kernelIN5flash19enable_sm80_to_sm89INS1_16FlashAttnFwdSm80INS1_25CollectiveMainloopFwdSm80ILi4ELi1ELb0EN4cute5tupleIJNS5_1CILi128EEENS7_ILi48EEENS7_ILi96EEEEEELi96ENS_10bfloat16_tEfNS_4arch4Sm80ELb1ELb0ELb0ELb1ELb1ELb1ELb1ELb1EEENS1_21CollectiveEpilogueFwdINS6_IJS8_SA_S9_EEENS6_IJNS7_ILi1EEESI_SI_EEESC_SE_Li128ELb1ELb1ELb1ELb0EEENS1_36VarlenDynamicPersistentTileSchedulerILi128ELi48ELi128ELi128ELb1ELb1ELb0ELb1ELb1ELb1EEEEEEEEEvNT_6ParamsE) ;  /* 0xfffdd6f002007950 */ /* 0x000fea0003c3ffff */
.L_x_3627:
        /* <DEDUP_REMOVED lines=15> */
.L_x_3695:


//--------------------- .nv.shared._ZN7cutlass13device_kernelIN5flash19enable_sm80_to_sm89INS1_16FlashAttnFwdSm80INS1_25CollectiveMainloopFwdSm80ILi4ELi1ELb0EN4cute5tupleIJNS5_1CILi128EEENS7_ILi64EEENS7_ILi96EEEEEELi96ENS_10bfloat16_tEfNS_4arch4Sm80ELb0ELb0ELb1ELb0ELb1ELb0ELb1ELb1EEENS1_21CollectiveEpilogueFwdINS6_IJS8_SA_S9_EEENS6_IJNS7_ILi1EEESI_SI_EEESC_SE_Li128ELb0ELb1ELb1ELb0EEENS1_19SingleTileSchedulerILb0ELb1ELb1ELi128EEEEEEEEEvNT_6ParamsE --------------------------
	.section	.nv.shared._ZN7cutlass13device_kernelIN5flash19enable_sm80_to_sm89INS1_16FlashAttnFwdSm80INS1_25CollectiveMainloopFwdSm80ILi4ELi1ELb0EN4cute5tupleIJNS5_1CILi128EEENS7_ILi64EEENS7_ILi96EEEEEELi96ENS_10bfloat16_tEfNS_4arch4Sm80ELb0ELb0ELb1ELb0ELb1ELb0ELb1ELb1EEENS1_21CollectiveEpilogueFwdINS6_IJS8_SA_S9_EEENS6_IJNS7_ILi1EEESI_SI_EEESC_SE_Li128ELb0ELb1ELb1ELb0EEENS1_19SingleTileSchedulerILb0ELb1ELb1ELi128EEEEEEEEEvNT_6ParamsE,"aw",@nobits
	.sectionflags	@""
	.align	16


//--------------------- .nv.global                --------------------------
	.section	.nv.global,"aw",@nobits
.nv.global:
	.type		_ZN88_INTERNAL_261a9f89_52_flash_fwd_hdim96_bf16_paged_split_softcapall_sm80_cu_93b96ec2_39704cute1_E,@object
	.size		_ZN88_INTERNAL_261a9f89_52_flash_fwd_hdim96_bf16_paged_split_softcapall_sm80_cu_93b96ec2_39704cute1_E,(_ZN88_INTERNAL_261a9f89_52_flash_fwd_hdim96_bf16_paged_split_softcapall_sm80_cu_93b96ec2_39704cuda3std3__45__cpo6cbeginE - _ZN88_INTERNAL_261a9f89_52_flash_fwd_hdim96_bf16_paged_split_softcapall_sm80_cu_93b96ec2_39704cute1_E)
_ZN88_INTERNAL_261a9f89_52_flash_fwd_hdim96_bf16_paged_split_softcapall_sm80_cu_93b96ec2_39704cute1_E:
	.zero		1
	.type		_ZN88_INTERNAL_261a9f89_52_flash_fwd_hdim96_bf16_paged_split_softcapall_sm80_cu_93b96ec2_39704cuda3std3__45__cpo6cbeginE,@object
	.size		_ZN88_INTERNAL_261a9f89_52_flash_fwd_hdim96_bf16_paged_split_softcapall_sm80_cu_93b96ec2_39704cuda3std3__45__cpo6cbeginE,(_ZN88_INTERNAL_261a9f89_52_flash_fwd_hdim96_bf16_paged_split_softcapall_sm80_cu_93b96ec2_39704cuda3std3__48in_placeE - _ZN88_INTERNAL_261a9f89_52_flash_fwd_hdim96_bf16_paged_split_softcapall_sm80_cu_93b96ec2_39704cuda3std3__45__cpo6cbeginE)
_ZN88_INTERNAL_261a9f89_52_flash_fwd_hdim96_bf16_paged_split_softcapall_sm80_cu_93b96ec2_39704cuda3std3__45__cpo6cbeginE:
	.zero		1
	.type		_ZN88_INTERNAL_261a9f89_52_flash_fwd_hdim96_bf16_paged_split_softcapall_sm80_cu_93b96ec2_39704cuda3std3__48in_placeE,@object
	.size		_ZN88_INTERNAL_261a9f89_52_flash_fwd_hdim96_bf16_paged_split_softcapall_sm80_cu_93b96ec2_39704cuda3std3__48in_placeE,(_ZN88_INTERNAL_261a9f89_52_flash_fwd_hdim96_bf16_paged_split_softcapall_sm80_cu_93b96ec2_39704cuda3std6ranges3__45__cpo9iter_moveE - _ZN88_INTERNAL_261a9f89_52_flash_fwd_hdim96_bf16_paged_split_softcapall_sm80_cu_93b96ec2_39704cuda3std3__48in_placeE)
_ZN88_INTERNAL_261a9f89_52_flash_fwd_hdim96_bf16_paged_split_softcapall_sm80_cu_93b96ec2_39704cuda3std3__48in_placeE:
	.zero		1
	.type		_ZN88_INTERNAL_261a9f89_52_flash_fwd_hdim96_bf16_paged_split_softcapall_sm80_cu_93b96ec2_39704cuda3std6ranges3__45__cpo9iter_moveE,@object
	.size		_ZN88_INTERNAL_261a9f89_52_flash_fwd_hdim96_bf16_paged_split_softcapall_sm80_cu_93b96ec2_39704cuda3std6ranges3__45__cpo9iter_moveE,(_ZN88_INTERNAL_261a9f89_52_flash_fwd_hdim96_bf16_paged_split_softcapall_sm80_cu_93b96ec2_39704cuda3std3__45__cpo5beginE - _ZN88_INTERNAL_261a9f89_52_flash_fwd_hdim96_bf16_paged_split_softcapall_sm80_cu_93b96ec2_39704cuda3std6ranges3__45__cpo9iter_moveE)
_ZN88_INTERNAL_261a9f89_52_flash_fwd_hdim96_bf16_paged_split_softcapall_sm80_cu_93b96ec2_39704cuda3std6ranges3__45__cpo9iter_moveE:
	.zero		1
	.type		_ZN88_INTERNAL_261a9f89_52_flash_fwd_hdim96_bf16_paged_split_softcapall_sm80_cu_93b96ec2_39704cuda3std3__45__cpo5beginE,@object
	.size		_ZN88_INTERNAL_261a9f89_52_flash_fwd_hdim96_bf16_paged_split_softcapall_sm80_cu_93b96ec2_39704cuda3std3__45__cpo5beginE,(_ZN88_INTERNAL_261a9f89_52_flash_fwd_hdim96_bf16_paged_split_softcapall_sm80_cu_93b96ec2_39704cuda3std3__490_GLOBAL__N__261a9f89_52_flash_fwd_hdim96_bf16_paged_split_softcapall_sm80_cu_93b96ec2_39706ignoreE - _ZN88_INTERNAL_261a9f89_52_flash_fwd_hdim96_bf16_paged_split_softcapall_sm80_cu_93b96ec2_39704cuda3std3__45__cpo5beginE)
_ZN88_INTERNAL_261a9f89_52_flash_fwd_hdim96_bf16_paged_split_softcapall_sm80_cu_93b96ec2_39704cuda3std3__45__cpo5beginE:
	.zero		1
	.type		_ZN88_INTERNAL_261a9f89_52_flash_fwd_hdim96_bf16_paged_split_softcapall_sm80_cu_93b96ec2_39704cuda3std3__490_GLOBAL__N__261a9f89_52_flash_fwd_hdim96_bf16_paged_split_softcapall_sm80_cu_93b96ec2_39706ignoreE,@object
	.size		_ZN88_INTERNAL_261a9f89_52_flash_fwd_hdim96_bf16_paged_split_softcapall_sm80_cu_93b96ec2_39704cuda3std3__490_GLOBAL__N__261a9f89_52_flash_fwd_hdim96_bf16_paged_split_softcapall_sm80_cu_93b96ec2_39706ignoreE,(_ZN88_INTERNAL_261a9f89_52_flash_fwd_hdim96_bf16_paged_split_softcapall_sm80_cu_93b96ec2_39704cute7productE - _ZN88_INTERNAL_261a9f89_52_flash_fwd_hdim96_bf16_paged_split_softcapall_sm80_cu_93b96ec2_39704cuda3std3__490_GLOBAL__N__261a9f89_52_flash_fwd_hdim96_bf16_paged_split_softcapall_sm80_cu_93b96ec2_39706ignoreE)
_ZN88_INTERNAL_261a9f89_52_flash_fwd_hdim96_bf16_paged_split_softcapall_sm80_cu_93b96ec2_39704cuda3std3__490_GLOBAL__N__261a9f89_52_flash_fwd_hdim96_bf16_paged_split_softcapall_sm80_cu_93b96ec2_39706ignoreE:
	.zero		1
	.type		_ZN88_INTERNAL_261a9f89_52_flash_fwd_hdim96_bf16_paged_split_softcapall_sm80_cu_93b96ec2_39704cute7productE,@object
	.size		_ZN88_INTERNAL_261a9f89_52_flash_fwd_hdim96_bf16_paged_split_softcapall_sm80_cu_93b96ec2_39704cute7productE,(_ZN88_INTERNAL_261a9f89_52_flash_fwd_hdim96_bf16_paged_split_softcapall_sm80_cu_93b96ec2_39704cuda3std3__45__cpo3endE - _ZN88_INTERNAL_261a9f89_52_flash_fwd_hdim96_bf16_paged_split_softcapall_sm80_cu_93b96ec2_39704cute7productE)
_ZN88_INTERNAL_261a9f89_52_flash_fwd_hdim96_bf16_paged_split_softcapall_sm80_cu_93b96ec2_39704cute7productE:
	.zero		1
	.type		_ZN88_INTERNAL_261a9f89_52_flash_fwd_hdim96_bf16_paged_split_softcapall_sm80_cu_93b96ec2_39704cuda3std3__45__cpo3endE,@object
	.size		_ZN88_INTERNAL_261a9f89_52_flash_fwd_hdim96_bf16_paged_split_softcapall_sm80_cu_93b96ec2_39704cuda3std3__45__cpo3endE,(_ZN88_INTERNAL_261a9f89_52_flash_fwd_hdim96_bf16_paged_split_softcapall_sm80_cu_93b96ec2_39704cuda3std3__419piecewise_constructE - _ZN88_INTERNAL_261a9f89_52_flash_fwd_hdim96_bf16_paged_split_softcapall_sm80_cu_93b96ec2_39704cuda3std3__45__cpo3endE)
_ZN88_INTERNAL_261a9f89_52_flash_fwd_hdim96_bf16_paged_split_softcapall_sm80_cu_93b96ec2_39704cuda3std3__45__cpo3endE:
	.zero		1
	.type		_ZN88_INTERNAL_261a9f89_52_flash_fwd_hdim96_bf16_paged_split_softcapall_sm80_cu_93b96ec2_39704cuda3std3__419piecewise_constructE,@object
	.size		_ZN88_INTERNAL_261a9f89_52_flash_fwd_hdim96_bf16_paged_split_softcapall_sm80_cu_93b96ec2_39704cuda3std3__419piecewise_constructE,(_ZN88_INTERNAL_261a9f89_52_flash_fwd_hdim96_bf16_paged_split_softcapall_sm80_cu_93b96ec2_39704cuda3std3__45__cpo4cendE - _ZN88_INTERNAL_261a9f89_52_flash_fwd_hdim96_bf16_paged_split_softcapall_sm80_cu_93b96ec2_39704cuda3std3__419piecewise_constructE)
_ZN88_INTERNAL_261a9f89_52_flash_fwd_hdim96_bf16_paged_split_softcapall_sm80_cu_93b96ec2_39704cuda3std3__419piecewise_constructE:
	.zero		1
	.type		_ZN88_INTERNAL_261a9f89_52_flash_fwd_hdim96_bf16_paged_split_softcapall_sm80_cu_93b96ec2_39704cuda3std3__45__cpo4cendE,@object
	.size		_ZN88_INTERNAL_261a9f89_52_flash_fwd_hdim96_bf16_paged_split_softcapall_sm80_cu_93b96ec2_39704cuda3std3__45__cpo4cendE,(_ZN88_INTERNAL_261a9f89_52_flash_fwd_hdim96_bf16_paged_split_softcapall_sm80_cu_93b96ec2_39704cuda3std6ranges3__45__cpo4swapE - _ZN88_INTERNAL_261a9f89_52_flash_fwd_hdim96_bf16_paged_split_softcapall_sm80_cu_93b96ec2_39704cuda3std3__45__cpo4cendE)
_ZN88_INTERNAL_261a9f89_52_flash_fwd_hdim96_bf16_paged_split_softcapall_sm80_cu_93b96ec2_39704cuda3std3__45__cpo4cendE:
	.zero		1
	.type		_ZN88_INTERNAL_261a9f89_52_flash_fwd_hdim96_bf16_paged_split_softcapall_sm80_cu_93b96ec2_39704cuda3std6ranges3__45__cpo4swapE,@object
	.size		_ZN88_INTERNAL_261a9f89_52_flash_fwd_hdim96_bf16_paged_split_softcapall_sm80_cu_93b96ec2_39704cuda3std6ranges3__45__cpo4swapE,(.L_7 - _ZN88_INTERNAL_261a9f89_52_flash_fwd_hdim96_bf16_paged_split_softcapall_sm80_cu_93b96ec2_39704cuda3std6ranges3__45__cpo4swapE)
_ZN88_INTERNAL_261a9f89_52_flash_fwd_hdim96_bf16_paged_split_softcapall_sm80_cu_93b96ec2_39704cuda3std6ranges3__45__cpo4swapE:
	.zero		1
.L_7:


//--------------------- .nv.shared._ZN7cutlass13device_kernelIN5flash19enable_sm80_to_sm89INS1_16FlashAttnFwdSm80INS1_25CollectiveMainloopFwdSm80ILi4ELi1ELb0EN4cute5tupleIJNS5_1CILi128EEENS7_ILi48EEENS7_ILi96EEEEEELi96ENS_10bfloat16_tEfNS_4arch4Sm80ELb0ELb0ELb1ELb1ELb1ELb0ELb1ELb1EEENS1_21CollectiveEpilogueFwdINS6_IJS8_SA_S9_EEENS6_IJNS7_ILi1EEESI_SI_EEESC_SE_Li128ELb1ELb1ELb1ELb0EEENS1_36VarlenDynamicPersistentTileSchedulerILi128ELi48ELi128ELi128ELb1ELb1ELb0ELb0ELb1ELb1EEEEEEEEEvNT_6ParamsE --------------------------
	.section	.nv.shared._ZN7cutlass13device_kernelIN5flash19enable_sm80_to_sm89INS1_16FlashAttnFwdSm80INS1_25CollectiveMainloopFwdSm80ILi4ELi1ELb0EN4cute5tupleIJNS5_1CILi128EEENS7_ILi48EEENS7_ILi96EEEEEELi96ENS_10bfloat16_tEfNS_4arch4Sm80ELb0ELb0ELb1ELb1ELb1ELb0ELb1ELb1EEENS1_21CollectiveEpilogueFwdINS6_IJS8_SA_S9_EEENS6_IJNS7_ILi1EEESI_SI_EEESC_SE_Li128ELb1ELb1ELb1ELb0EEENS1_36VarlenDynamicPersistentTileSchedulerILi128ELi48ELi128ELi128ELb1ELb1ELb0ELb0ELb1ELb1EEEEEEEEEvNT_6ParamsE,"aw",@nobits
	.sectionflags	@""
	.align	16


//--------------------- .nv.shared._ZN7cutlass13device_kernelIN5flash19enable_sm80_to_sm89INS1_16FlashAttnFwdSm80INS1_25CollectiveMainloopFwdSm80ILi4ELi1ELb0EN4cute5tupleIJNS5_1CILi128EEENS7_ILi48EEENS7_ILi96EEEEEELi96ENS_10bfloat16_tEfNS_4arch4Sm80ELb0ELb0ELb1ELb1ELb1ELb1ELb1ELb1EEENS1_21CollectiveEpilogueFwdINS6_IJS8_SA_S9_EEENS6_IJNS7_ILi1EEESI_SI_EEESC_SE_Li128ELb1ELb1ELb1ELb0EEENS1_36VarlenDynamicPersistentTileSchedulerILi128ELi48ELi128ELi128ELb1ELb1ELb0ELb0ELb1ELb1EEEEEEEEEvNT_6ParamsE --------------------------
	.section	.nv.shared._ZN7cutlass13device_kernelIN5flash19enable_sm80_to_sm89INS1_16FlashAttnFwdSm80INS1_25CollectiveMainloopFwdSm80ILi4ELi1ELb0EN4cute5tupleIJNS5_1CILi128EEENS7_ILi48EEENS7_ILi96EEEEEELi96ENS_10bfloat16_tEfNS_4arch4Sm80ELb0ELb0ELb1ELb1ELb1ELb1ELb1ELb1EEENS1_21CollectiveEpilogueFwdINS6_IJS8_SA_S9_EEENS6_IJNS7_ILi1EEESI_SI_EEESC_SE_Li128ELb1ELb1ELb1ELb0EEENS1_36VarlenDynamicPersistentTileSchedulerILi128ELi48ELi128ELi128ELb1ELb1ELb0ELb0ELb1ELb1EEEEEEEEEvNT_6ParamsE,"aw",@nobits
	.sectionflags	@""
	.align	16


//--------------------- .nv.shared._ZN7cutlass13device_kernelIN5flash19enable_sm80_to_sm89INS1_16FlashAttnFwdSm80INS1_25CollectiveMainloopFwdSm80ILi4ELi1ELb0EN4cute5tupleIJNS5_1CILi128EEENS7_ILi48EEENS7_ILi96EEEEEELi96ENS_10bfloat16_tEfNS_4arch4Sm80ELb0ELb1ELb1ELb0ELb1ELb0ELb1ELb1EEENS1_21CollectiveEpilogueFwdINS6_IJS8_SA_S9_EEENS6_IJNS7_ILi1EEESI_SI_EEESC_SE_Li128ELb0ELb1ELb1ELb0EEENS1_19SingleTileSchedulerILb0ELb1ELb1ELi128EEEEEEEEEvNT_6ParamsE --------------------------
	.section	.nv.shared._ZN7cutlass13device_kernelIN5flash19enable_sm80_to_sm89INS1_16FlashAttnFwdSm80INS1_25CollectiveMainloopFwdSm80ILi4ELi1ELb0EN4cute5tupleIJNS5_1CILi128EEENS7_ILi48EEENS7_ILi96EEEEEELi96ENS_10bfloat16_tEfNS_4arch4Sm80ELb0ELb1ELb1ELb0ELb1ELb0ELb1ELb1EEENS1_21CollectiveEpilogueFwdINS6_IJS8_SA_S9_EEENS6_IJNS7_ILi1EEESI_SI_EEESC_SE_Li128ELb0ELb1ELb1ELb0EEENS1_19SingleTileSchedulerILb0ELb1ELb1ELi128EEEEEEEEEvNT_6ParamsE,"aw",@nobits
	.sectionflags	@""
	.align	16


//--------------------- .nv.shared._ZN7cutlass13device_kernelIN5flash19enable_sm80_to_sm89INS1_16FlashAttnFwdSm80INS1_25CollectiveMainloopFwdSm80ILi4ELi1ELb0EN4cute5tupleIJNS5_1CILi128EEENS7_ILi48EEENS7_ILi96EEEEEELi96ENS_10bfloat16_tEfNS_4arch4Sm80ELb0ELb1ELb1ELb1ELb1ELb0ELb1ELb1EEENS1_21CollectiveEpilogueFwdINS6_IJS8_SA_S9_EEENS6_IJNS7_ILi1EEESI_SI_EEESC_SE_Li128ELb1ELb1ELb1ELb0EEENS1_36VarlenDynamicPersistentTileSchedulerILi128ELi48ELi128ELi128ELb1ELb1ELb0ELb1ELb0ELb1EEEEEEEEEvNT_6ParamsE --------------------------
	.section	.nv.shared._ZN7cutlass13device_kernelIN5flash19enable_sm80_to_sm89INS1_16FlashAttnFwdSm80INS1_25CollectiveMainloopFwdSm80ILi4ELi1ELb0EN4cute5tupleIJNS5_1CILi128EEENS7_ILi48EEENS7_ILi96EEEEEELi96ENS_10bfloat16_tEfNS_4arch4Sm80ELb0ELb1ELb1ELb1ELb1ELb0ELb1ELb1EEENS1_21CollectiveEpilogueFwdINS6_IJS8_SA_S9_EEENS6_IJNS7_ILi1EEESI_SI_EEESC_SE_Li128ELb1ELb1ELb1ELb0EEENS1_36VarlenDynamicPersistentTileSchedulerILi128ELi48ELi128ELi128ELb1ELb1ELb0ELb1ELb0ELb1EEEEEEEEEvNT_6ParamsE,"aw",@nobits
	.sectionflags	@""
	.align	16


//--------------------- .nv.shared._ZN7cutlass13device_kernelIN5flash19enable_sm80_to_sm89INS1_16FlashAttnFwdSm80INS1_25CollectiveMainloopFwdSm80ILi4ELi1ELb0EN4cute5tupleIJNS5_1CILi128EEENS7_ILi48EEENS7_ILi96EEEEEELi96ENS_10bfloat16_tEfNS_4arch4Sm80ELb0ELb1ELb1ELb1ELb1ELb1ELb1ELb1EEENS1_21CollectiveEpilogueFwdINS6_IJS8_SA_S9_EEENS6_IJNS7_ILi1EEESI_SI_EEESC_SE_Li128ELb1ELb1ELb1ELb0EEENS1_36VarlenDynamicPersistentTileSchedulerILi128ELi48ELi128ELi128ELb1ELb1ELb0ELb1ELb0ELb1EEEEEEEEEvNT_6ParamsE --------------------------
	.section	.nv.shared._ZN7cutlass13device_kernelIN5flash19enable_sm80_to_sm89INS1_16FlashAttnFwdSm80INS1_25CollectiveMainloopFwdSm80ILi4ELi1ELb0EN4cute5tupleIJNS5_1CILi128EEENS7_ILi48EEENS7_ILi96EEEEEELi96ENS_10bfloat16_tEfNS_4arch4Sm80ELb0ELb1ELb1ELb1ELb1ELb1ELb1ELb1EEENS1_21CollectiveEpilogueFwdINS6_IJS8_SA_S9_EEENS6_IJNS7_ILi1EEESI_SI_EEESC_SE_Li128ELb1ELb1ELb1ELb0EEENS1_36VarlenDynamicPersistentTileSchedulerILi128ELi48ELi128ELi128ELb1ELb1ELb0ELb1ELb0ELb1EEEEEEEEEvNT_6ParamsE,"aw",@nobits
	.sectionflags	@""
	.align	16


//--------------------- .nv.shared._ZN7cutlass13device_kernelIN5flash19enable_sm80_to_sm89INS1_16FlashAttnFwdSm80INS1_25CollectiveMainloopFwdSm80ILi4ELi1ELb0EN4cute5tupleIJNS5_1CILi128EEENS7_ILi64EEENS7_ILi96EEEEEELi96ENS_10bfloat16_tEfNS_4arch4Sm80ELb1ELb0ELb1ELb0ELb1ELb0ELb1ELb1EEENS1_21CollectiveEpilogueFwdINS6_IJS8_SA_S9_EEENS6_IJNS7_ILi1EEESI_SI_EEESC_SE_Li128ELb0ELb1ELb1ELb0EEENS1_30DynamicPersistentTileSchedulerILi128ELi128ELb1ELb1ELb0EEEEEEEEEvNT_6ParamsE --------------------------
	.section	.nv.shared._ZN7cutlass13device_kernelIN5flash19enable_sm80_to_sm89INS1_16FlashAttnFwdSm80INS1_25CollectiveMainloopFwdSm80ILi4ELi1ELb0EN4cute5tupleIJNS5_1CILi128EEENS7_ILi64EEENS7_ILi96EEEEEELi96ENS_10bfloat16_tEfNS_4arch4Sm80ELb1ELb0ELb1ELb0ELb1ELb0ELb1ELb1EEENS1_21CollectiveEpilogueFwdINS6_IJS8_SA_S9_EEENS6_IJNS7_ILi1EEESI_SI_EEESC_SE_Li128ELb0ELb1ELb1ELb0EEENS1_30DynamicPersistentTileSchedulerILi128ELi128ELb1ELb1ELb0EEEEEEEEEvNT_6ParamsE,"aw",@nobits
	.sectionflags	@""
	.align	16


//--------------------- .nv.shared._ZN7cutlass13device_kernelIN5flash19enable_sm80_to_sm89INS1_16FlashAttnFwdSm80INS1_25CollectiveMainloopFwdSm80ILi4ELi1ELb0EN4cute5tupleIJNS5_1CILi128EEENS7_ILi48EEENS7_ILi96EEEEEELi96ENS_10bfloat16_tEfNS_4arch4Sm80ELb1ELb0ELb1ELb1ELb1ELb0ELb1ELb1EEENS1_21CollectiveEpilogueFwdINS6_IJS8_SA_S9_EEENS6_IJNS7_ILi1EEESI_SI_EEESC_SE_Li128ELb1ELb1ELb1ELb0EEENS1_36VarlenDynamicPersistentTileSchedulerILi128ELi48ELi128ELi128ELb1ELb1ELb0ELb1ELb1ELb1EEEEEEEEEvNT_6ParamsE --------------------------
	.section	.nv.shared._ZN7cutlass13device_kernelIN5flash19enable_sm80_to_sm89INS1_16FlashAttnFwdSm80INS1_25CollectiveMainloopFwdSm80ILi4ELi1ELb0EN4cute5tupleIJNS5_1CILi128EEENS7_ILi48EEENS7_ILi96EEEEEELi96ENS_10bfloat16_tEfNS_4arch4Sm80ELb1ELb0ELb1ELb1ELb1ELb0ELb1ELb1EEENS1_21CollectiveEpilogueFwdINS6_IJS8_SA_S9_EEENS6_IJNS7_ILi1EEESI_SI_EEESC_SE_Li128ELb1ELb1ELb1ELb0EEENS1_36VarlenDynamicPersistentTileSchedulerILi128ELi48ELi128ELi128ELb1ELb1ELb0ELb1ELb1ELb1EEEEEEEEEvNT_6ParamsE,"aw",@nobits
	.sectionflags	@""
	.align	16


//--------------------- .nv.shared._ZN7cutlass13device_kernelIN5flash19enable_sm80_to_sm89INS1_16FlashAttnFwdSm80INS1_25CollectiveMainloopFwdSm80ILi4ELi1ELb0EN4cute5tupleIJNS5_1CILi128EEENS7_ILi48EEENS7_ILi96EEEEEELi96ENS_10bfloat16_tEfNS_4arch4Sm80ELb1ELb0ELb1ELb1ELb1ELb1ELb1ELb1EEENS1_21CollectiveEpilogueFwdINS6_IJS8_SA_S9_EEENS6_IJNS7_ILi1EEESI_SI_EEESC_SE_Li128ELb1ELb1ELb1ELb0EEENS1_36VarlenDynamicPersistentTileSchedulerILi128ELi48ELi128ELi128ELb1ELb1ELb0ELb1ELb1ELb1EEEEEEEEEvNT_6ParamsE --------------------------
	.section	.nv.shared._ZN7cutlass13device_kernelIN5flash19enable_sm80_to_sm89INS1_16FlashAttnFwdSm80INS1_25CollectiveMainloopFwdSm80ILi4ELi1ELb0EN4cute5tupleIJNS5_1CILi128EEENS7_ILi48EEENS7_ILi96EEEEEELi96ENS_10bfloat16_tEfNS_4arch4Sm80ELb1ELb0ELb1ELb1ELb1ELb1ELb1ELb1EEENS1_21CollectiveEpilogueFwdINS6_IJS8_SA_S9_EEENS6_IJNS7_ILi1EEESI_SI_EEESC_SE_Li128ELb1ELb1ELb1ELb0EEENS1_36VarlenDynamicPersistentTileSchedulerILi128ELi48ELi128ELi128ELb1ELb1ELb0ELb1ELb1ELb1EEEEEEEEEvNT_6ParamsE,"aw",@nobits
	.sectionflags	@""
	.align	16


//--------------------- .nv.shared._ZN7cutlass13device_kernelIN5flash19enable_sm80_to_sm89INS1_16FlashAttnFwdSm80INS1_25CollectiveMainloopFwdSm80ILi4ELi1ELb0EN4cute5tupleIJNS5_1CILi128EEENS7_ILi64EEENS7_ILi96EEEEEELi96ENS_10bfloat16_tEfNS_4arch4Sm80ELb0ELb0ELb0ELb0ELb1ELb0ELb1ELb1EEENS1_21CollectiveEpilogueFwdINS6_IJS8_SA_S9_EEENS6_IJNS7_ILi1EEESI_SI_EEESC_SE_Li128ELb0ELb1ELb1ELb0EEENS1_19SingleTileSchedulerILb0ELb1ELb1ELi128EEEEEEEEEvNT_6ParamsE --------------------------
	.section	.nv.shared._ZN7cutlass13device_kernelIN5flash19enable_sm80_to_sm89INS1_16FlashAttnFwdSm80INS1_25CollectiveMainloopFwdSm80ILi4ELi1ELb0EN4cute5tupleIJNS5_1CILi128EEENS7_ILi64EEENS7_ILi96EEEEEELi96ENS_10bfloat16_tEfNS_4arch4Sm80ELb0ELb0ELb0ELb0ELb1ELb0ELb1ELb1EEENS1_21CollectiveEpilogueFwdINS6_IJS8_SA_S9_EEENS6_IJNS7_ILi1EEESI_SI_EEESC_SE_Li128ELb0ELb1ELb1ELb0EEENS1_19SingleTileSchedulerILb0ELb1ELb1ELi128EEEEEEEEEvNT_6ParamsE,"aw",@nobits
	.sectionflags	@""
	.align	16


//--------------------- .nv.shared._ZN7cutlass13device_kernelIN5flash19enable_sm80_to_sm89INS1_16FlashAttnFwdSm80INS1_25CollectiveMainloopFwdSm80ILi4ELi1ELb0EN4cute5tupleIJNS5_1CILi128EEENS7_ILi48EEENS7_ILi96EEEEEELi96ENS_10bfloat16_tEfNS_4arch4Sm80ELb0ELb0ELb0ELb1ELb1ELb0ELb1ELb1EEENS1_21CollectiveEpilogueFwdINS6_IJS8_SA_S9_EEENS6_IJNS7_ILi1EEESI_SI_EEESC_SE_Li128ELb1ELb1ELb1ELb0EEENS1_36VarlenDynamicPersistentTileSchedulerILi128ELi48ELi128ELi128ELb1ELb1ELb0ELb0ELb1ELb1EEEEEEEEEvNT_6ParamsE --------------------------
	.section	.nv.shared._ZN7cutlass13device_kernelIN5flash19enable_sm80_to_sm89INS1_16FlashAttnFwdSm80INS1_25CollectiveMainloopFwdSm80ILi4ELi1ELb0EN4cute5tupleIJNS5_1CILi128EEENS7_ILi48EEENS7_ILi96EEEEEELi96ENS_10bfloat16_tEfNS_4arch4Sm80ELb0ELb0ELb0ELb1ELb1ELb0ELb1ELb1EEENS1_21CollectiveEpilogueFwdINS6_IJS8_SA_S9_EEENS6_IJNS7_ILi1EEESI_SI_EEESC_SE_Li128ELb1ELb1ELb1ELb0EEENS1_36VarlenDynamicPersistentTileSchedulerILi128ELi48ELi128ELi128ELb1ELb1ELb0ELb0ELb1ELb1EEEEEEEEEvNT_6ParamsE,"aw",@nobits
	.sectionflags	@""
	.align	16


//--------------------- .nv.shared._ZN7cutlass13device_kernelIN5flash19enable_sm80_to_sm89INS1_16FlashAttnFwdSm80INS1_25CollectiveMainloopFwdSm80ILi4ELi1ELb0EN4cute5tupleIJNS5_1CILi128EEENS7_ILi48EEENS7_ILi96EEEEEELi96ENS_10bfloat16_tEfNS_4arch4Sm80ELb0ELb0ELb0ELb1ELb1ELb1ELb1ELb1EEENS1_21CollectiveEpilogueFwdINS6_IJS8_SA_S9_EEENS6_IJNS7_ILi1EEESI_SI_EEESC_SE_Li128ELb1ELb1ELb1ELb0EEENS1_36VarlenDynamicPersistentTileSchedulerILi128ELi48ELi128ELi128ELb1ELb1ELb0ELb0ELb1ELb1EEEEEEEEEvNT_6ParamsE --------------------------
	.section	.nv.shared._ZN7cutlass13device_kernelIN5flash19enable_sm80_to_sm89INS1_16FlashAttnFwdSm80INS1_25CollectiveMainloopFwdSm80ILi4ELi1ELb0EN4cute5tupleIJNS5_1CILi128EEENS7_ILi48EEENS7_ILi96EEEEEELi96ENS_10bfloat16_tEfNS_4arch4Sm80ELb0ELb0ELb0ELb1ELb1ELb1ELb1ELb1EEENS1_21CollectiveEpilogueFwdINS6_IJS8_SA_S9_EEENS6_IJNS7_ILi1EEESI_SI_EEESC_SE_Li128ELb1ELb1ELb1ELb0EEENS1_36VarlenDynamicPersistentTileSchedulerILi128ELi48ELi128ELi128ELb1ELb1ELb0ELb0ELb1ELb1EEEEEEEEEvNT_6ParamsE,"aw",@nobits
	.sectionflags	@""
	.align	16


//--------------------- .nv.shared._ZN7cutlass13device_kernelIN5flash19enable_sm80_to_sm89INS1_16FlashAttnFwdSm80INS1_25CollectiveMainloopFwdSm80ILi4ELi1ELb0EN4cute5tupleIJNS5_1CILi128EEENS7_ILi48EEENS7_ILi96EEEEEELi96ENS_10bfloat16_tEfNS_4arch4Sm80ELb0ELb1ELb0ELb0ELb1ELb0ELb1ELb1EEENS1_21CollectiveEpilogueFwdINS6_IJS8_SA_S9_EEENS6_IJNS7_ILi1EEESI_SI_EEESC_SE_Li128ELb0ELb1ELb1ELb0EEENS1_19SingleTileSchedulerILb0ELb1ELb1ELi128EEEEEEEEEvNT_6ParamsE --------------------------
	.section	.nv.shared._ZN7cutlass13device_kernelIN5flash19enable_sm80_to_sm89INS1_16FlashAttnFwdSm80INS1_25CollectiveMainloopFwdSm80ILi4ELi1ELb0EN4cute5tupleIJNS5_1CILi128EEENS7_ILi48EEENS7_ILi96EEEEEELi96ENS_10bfloat16_tEfNS_4arch4Sm80ELb0ELb1ELb0ELb0ELb1ELb0ELb1ELb1EEENS1_21CollectiveEpilogueFwdINS6_IJS8_SA_S9_EEENS6_IJNS7_ILi1EEESI_SI_EEESC_SE_Li128ELb0ELb1ELb1ELb0EEENS1_19SingleTileSchedulerILb0ELb1ELb1ELi128EEEEEEEEEvNT_6ParamsE,"aw",@nobits
	.sectionflags	@""
	.align	16


//--------------------- .nv.shared._ZN7cutlass13device_kernelIN5flash19enable_sm80_to_sm89INS1_16FlashAttnFwdSm80INS1_25CollectiveMainloopFwdSm80ILi4ELi1ELb0EN4cute5tupleIJNS5_1CILi128EEENS7_ILi48EEENS7_ILi96EEEEEELi96ENS_10bfloat16_tEfNS_4arch4Sm80ELb0ELb1ELb0ELb1ELb1ELb0ELb1ELb1EEENS1_21CollectiveEpilogueFwdINS6_IJS8_SA_S9_EEENS6_IJNS7_ILi1EEESI_SI_EEESC_SE_Li128ELb1ELb1ELb1ELb0EEENS1_36VarlenDynamicPersistentTileSchedulerILi128ELi48ELi128ELi128ELb1ELb1ELb0ELb1ELb0ELb1EEEEEEEEEvNT_6ParamsE --------------------------
	.section	.nv.shared._ZN7cutlass13device_kernelIN5flash19enable_sm80_to_sm89INS1_16FlashAttnFwdSm80INS1_25CollectiveMainloopFwdSm80ILi4ELi1ELb0EN4cute5tupleIJNS5_1CILi128EEENS7_ILi48EEENS7_ILi96EEEEEELi96ENS_10bfloat16_tEfNS_4arch4Sm80ELb0ELb1ELb0ELb1ELb1ELb0ELb1ELb1EEENS1_21CollectiveEpilogueFwdINS6_IJS8_SA_S9_EEENS6_IJNS7_ILi1EEESI_SI_EEESC_SE_Li128ELb1ELb1ELb1ELb0EEENS1_36VarlenDynamicPersistentTileSchedulerILi128ELi48ELi128ELi128ELb1ELb1ELb0ELb1ELb0ELb1EEEEEEEEEvNT_6ParamsE,"aw",@nobits
	.sectionflags	@""
	.align	16


//--------------------- .nv.shared._ZN7cutlass13device_kernelIN5flash19enable_sm80_to_sm89INS1_16FlashAttnFwdSm80INS1_25CollectiveMainloopFwdSm80ILi4ELi1ELb0EN4cute5tupleIJNS5_1CILi128EEENS7_ILi48EEENS7_ILi96EEEEEELi96ENS_10bfloat16_tEfNS_4arch4Sm80ELb0ELb1ELb0ELb1ELb1ELb1ELb1ELb1EEENS1_21CollectiveEpilogueFwdINS6_IJS8_SA_S9_EEENS6_IJNS7_ILi1EEESI_SI_EEESC_SE_Li128ELb1ELb1ELb1ELb0EEENS1_36VarlenDynamicPersistentTileSchedulerILi128ELi48ELi128ELi128ELb1ELb1ELb0ELb1ELb0ELb1EEEEEEEEEvNT_6ParamsE --------------------------
	.section	.nv.shared._ZN7cutlass13device_kernelIN5flash19enable_sm80_to_sm89INS1_16FlashAttnFwdSm80INS1_25CollectiveMainloopFwdSm80ILi4ELi1ELb0EN4cute5tupleIJNS5_1CILi128EEENS7_ILi48EEENS7_ILi96EEEEEELi96ENS_10bfloat16_tEfNS_4arch4Sm80ELb0ELb1ELb0ELb1ELb1ELb1ELb1ELb1EEENS1_21CollectiveEpilogueFwdINS6_IJS8_SA_S9_EEENS6_IJNS7_ILi1EEESI_SI_EEESC_SE_Li128ELb1ELb1ELb1ELb0EEENS1_36VarlenDynamicPersistentTileSchedulerILi128ELi48ELi128ELi128ELb1ELb1ELb0ELb1ELb0ELb1EEEEEEEEEvNT_6ParamsE,"aw",@nobits
	.sectionflags	@""
	.align	16


//--------------------- .nv.shared._ZN7cutlass13device_kernelIN5flash19enable_sm80_to_sm89INS1_16FlashAttnFwdSm80INS1_25CollectiveMainloopFwdSm80ILi4ELi1ELb0EN4cute5tupleIJNS5_1CILi128EEENS7_ILi64EEENS7_ILi96EEEEEELi96ENS_10bfloat16_tEfNS_4arch4Sm80ELb1ELb0ELb0ELb0ELb1ELb0ELb1ELb1EEENS1_21CollectiveEpilogueFwdINS6_IJS8_SA_S9_EEENS6_IJNS7_ILi1EEESI_SI_EEESC_SE_Li128ELb0ELb1ELb1ELb0EEENS1_30DynamicPersistentTileSchedulerILi128ELi128ELb1ELb1ELb0EEEEEEEEEvNT_6ParamsE --------------------------
	.section	.nv.shared._ZN7cutlass13device_kernelIN5flash19enable_sm80_to_sm89INS1_16FlashAttnFwdSm80INS1_25CollectiveMainloopFwdSm80ILi4ELi1ELb0EN4cute5tupleIJNS5_1CILi128EEENS7_ILi64EEENS7_ILi96EEEEEELi96ENS_10bfloat16_tEfNS_4arch4Sm80ELb1ELb0ELb0ELb0ELb1ELb0ELb1ELb1EEENS1_21CollectiveEpilogueFwdINS6_IJS8_SA_S9_EEENS6_IJNS7_ILi1EEESI_SI_EEESC_SE_Li128ELb0ELb1ELb1ELb0EEENS1_30DynamicPersistentTileSchedulerILi128ELi128ELb1ELb1ELb0EEEEEEEEEvNT_6ParamsE,"aw",@nobits
	.sectionflags	@""
	.align	16


//--------------------- .nv.shared._ZN7cutlass13device_kernelIN5flash19enable_sm80_to_sm89INS1_16FlashAttnFwdSm80INS1_25CollectiveMainloopFwdSm80ILi4ELi1ELb0EN4cute5tupleIJNS5_1CILi128EEENS7_ILi48EEENS7_ILi96EEEEEELi96ENS_10bfloat16_tEfNS_4arch4Sm80ELb1ELb0ELb0ELb1ELb1ELb0ELb1ELb1EEENS1_21CollectiveEpilogueFwdINS6_IJS8_SA_S9_EEENS6_IJNS7_ILi1EEESI_SI_EEESC_SE_Li128ELb1ELb1ELb1ELb0EEENS1_36VarlenDynamicPersistentTileSchedulerILi128ELi48ELi128ELi128ELb1ELb1ELb0ELb1ELb1ELb1EEEEEEEEEvNT_6ParamsE --------------------------
	.section	.nv.shared._ZN7cutlass13device_kernelIN5flash19enable_sm80_to_sm89INS1_16FlashAttnFwdSm80INS1_25CollectiveMainloopFwdSm80ILi4ELi1ELb0EN4cute5tupleIJNS5_1CILi128EEENS7_ILi48EEENS7_ILi96EEEEEELi96ENS_10bfloat16_tEfNS_4arch4Sm80ELb1ELb0ELb0ELb1ELb1ELb0ELb1ELb1EEENS1_21CollectiveEpilogueFwdINS6_IJS8_SA_S9_EEENS6_IJNS7_ILi1EEESI_SI_EEESC_SE_Li128ELb1ELb1ELb1ELb0EEENS1_36VarlenDynamicPersistentTileSchedulerILi128ELi48ELi128ELi128ELb1ELb1ELb0ELb1ELb1ELb1EEEEEEEEEvNT_6ParamsE,"aw",@nobits
	.sectionflags	@""
	.align	16


//--------------------- .nv.shared._ZN7cutlass13device_kernelIN5flash19enable_sm80_to_sm89INS1_16FlashAttnFwdSm80INS1_25CollectiveMainloopFwdSm80ILi4ELi1ELb0EN4cute5tupleIJNS5_1CILi128EEENS7_ILi48EEENS7_ILi96EEEEEELi96ENS_10bfloat16_tEfNS_4arch4Sm80ELb1ELb0ELb0ELb1ELb1ELb1ELb1ELb1EEENS1_21CollectiveEpilogueFwdINS6_IJS8_SA_S9_EEENS6_IJNS7_ILi1EEESI_SI_EEESC_SE_Li128ELb1ELb1ELb1ELb0EEENS1_36VarlenDynamicPersistentTileSchedulerILi128ELi48ELi128ELi128ELb1ELb1ELb0ELb1ELb1ELb1EEEEEEEEEvNT_6ParamsE --------------------------
	.section	.nv.shared._ZN7cutlass13device_kernelIN5flash19enable_sm80_to_sm89INS1_16FlashAttnFwdSm80INS1_25CollectiveMainloopFwdSm80ILi4ELi1ELb0EN4cute5tupleIJNS5_1CILi128EEENS7_ILi48EEENS7_ILi96EEEEEELi96ENS_10bfloat16_tEfNS_4arch4Sm80ELb1ELb0ELb0ELb1ELb1ELb1ELb1ELb1EEENS1_21CollectiveEpilogueFwdINS6_IJS8_SA_S9_EEENS6_IJNS7_ILi1EEESI_SI_EEESC_SE_Li128ELb1ELb1ELb1ELb0EEENS1_36VarlenDynamicPersistentTileSchedulerILi128ELi48ELi128ELi128ELb1ELb1ELb0ELb1ELb1ELb1EEEEEEEEEvNT_6ParamsE,"aw",@nobits
	.sectionflags	@""
	.align	16
